def matmul_kernel(
    a_ptr,
    b_ptr,
    c_ptr,
    M,
    N,
    K,
    stride_am,
    stride_ak,
    stride_bk,
    stride_bn,
    stride_cm,
    stride_cn,
    BLOCK_M: tl.constexpr,
    BLOCK_N: tl.constexpr,
    BLOCK_K: tl.constexpr,
    GROUP_M: tl.constexpr,
):
    pid = tl.program_id(axis=0)
    num_pid_m = tl.cdiv(M, BLOCK_M)
    num_pid_n = tl.cdiv(N, BLOCK_N)
    num_pid_in_group = GROUP_M * num_pid_n
    group_id = pid // num_pid_in_group
    first_pid_m = group_id * GROUP_M
    group_size_m = min(num_pid_m - first_pid_m, GROUP_M)
    pid_m = first_pid_m + ((pid % num_pid_in_group) % group_size_m)
    pid_n = (pid % num_pid_in_group) // group_size_m

    offs_am = (pid_m * BLOCK_M + tl.arange(0, BLOCK_M)) % M
    offs_bn = (pid_n * BLOCK_N + tl.arange(0, BLOCK_N)) % N
    offs_k = tl.arange(0, BLOCK_K)
    a_ptrs = a_ptr + offs_am[:, None] * stride_am + offs_k[None, :] * stride_ak
    b_ptrs = b_ptr + offs_k[:, None] * stride_bk + offs_bn[None, :] * stride_bn

    acc = tl.zeros((BLOCK_M, BLOCK_N), dtype=tl.float32)
    for kk in range(0, tl.cdiv(K, BLOCK_K)):
        a = tl.load(a_ptrs, mask=offs_k[None, :] < K - kk * BLOCK_K, other=0.0)
        b = tl.load(b_ptrs, mask=offs_k[:, None] < K - kk * BLOCK_K, other=0.0)
        acc = tl.dot(a, b, acc)
        a_ptrs += BLOCK_K * stride_ak
        b_ptrs += BLOCK_K * stride_bk

    c = acc.to(c_ptr.dtype.element_ty)
    offs_cm = pid_m * BLOCK_M + tl.arange(0, BLOCK_M)
    offs_cn = pid_n * BLOCK_N + tl.arange(0, BLOCK_N)
    c_ptrs = c_ptr + offs_cm[:, None] * stride_cm + offs_cn[None, :] * stride_cn
    mask = (offs_cm[:, None] < M) & (offs_cn[None, :] < N)
    tl.store(c_ptrs, c, mask=mask)

# config = {"BLOCK_K": 128, "BLOCK_M": 512, "BLOCK_N": 512, "GROUP_M": 8, "arch": "sm_90", "dtype": "fp32", "num_ctas": 1, "num_stages": 6, "num_warps": 4}
# arch = sm_90


// ===== COMPILED SASS (sm_90a) =====

	.target	sm_90a

	.elftype	@"ET_EXEC"


//--------------------- .note.nv.tkinfo           --------------------------
	.section	.note.nv.tkinfo,"",@"SHT_NOTE"
	.sectionflags	@"SHF_NOTE_NV_TKINFO"
	.tkinfo
        /*0018*/ 	.word	0x00000002
        /*0030*/ 	.string	""
        /*0030*/ 	.string	"ptxas"
        /*0030*/ 	.string	"Cuda compilation tools, release 13.0, V13.0.88"
        /*0030*/ 	.string	"Build cuda_13.0.r13.0/compiler.36424714_0"
        /*0030*/ 	.string	"-v  -suppress-debug-info  -lineinfo  -arch sm_90a "



//--------------------- .note.nv.cuinfo           --------------------------
	.section	.note.nv.cuinfo,"",@"SHT_NOTE"
	.sectionflags	@"SHF_NOTE_NV_CUINFO"
        /*0018*/ 	.short	0x0002
        /*001a*/ 	.short	0x005a
        /*001c*/ 	.short	0x0082
	.zero		2


//--------------------- .nv.info                  --------------------------
	.section	.nv.info,"",@"SHT_CUDA_INFO"
	.align	4


	//----- nvinfo : EIATTR_REGCOUNT
	.align		4
        /*0000*/ 	.byte	0x04, 0x2f
        /*0002*/ 	.short	(.L_1 - .L_0)
	.align		4
.L_0:
        /*0004*/ 	.word	index@(matmul_kernel)
        /*0008*/ 	.word	0x000000ff


	//----- nvinfo : EIATTR_FRAME_SIZE
	.align		4
.L_1:
        /*000c*/ 	.byte	0x04, 0x11
        /*000e*/ 	.short	(.L_3 - .L_2)
	.align		4
.L_2:
        /*0010*/ 	.word	index@(matmul_kernel)
        /*0014*/ 	.word	0x00006d88


	//----- nvinfo : EIATTR_MIN_STACK_SIZE
	.align		4
.L_3:
        /*0018*/ 	.byte	0x04, 0x12
        /*001a*/ 	.short	(.L_5 - .L_4)
	.align		4
.L_4:
        /*001c*/ 	.word	index@(matmul_kernel)
        /*0020*/ 	.word	0x00006d88
.L_5:


//--------------------- .nv.compat                --------------------------
	.section	.nv.compat,"",@"SHT_CUDA_COMPAT_INFO"
	.align	4
        /*0000*/ 	.byte	0x02, 0x09, 0x01, 0x00, 0x02, 0x02, 0x04, 0x00, 0x02, 0x05, 0x05, 0x00, 0x03, 0x07, 0x01, 0x01
        /*0010*/ 	.byte	0x02, 0x03, 0x00, 0x00, 0x02, 0x06, 0x01, 0x00, 0x04, 0x0b, 0x08, 0x00, 0x00, 0x00, 0x00, 0x00
        /*0020*/ 	.byte	0x00, 0x00, 0x00, 0x00


//--------------------- .nv.info.matmul_kernel    --------------------------
	.section	.nv.info.matmul_kernel,"",@"SHT_CUDA_INFO"
	.sectionflags	@""
	.align	4


	//----- nvinfo : EIATTR_CUDA_API_VERSION
	.align		4
        /*0000*/ 	.byte	0x04, 0x37
        /*0002*/ 	.short	(.L_7 - .L_6)
.L_6:
        /*0004*/ 	.word	0x00000082


	//----- nvinfo : EIATTR_KPARAM_INFO
	.align		4
.L_7:
        /*0008*/ 	.byte	0x04, 0x17
        /*000a*/ 	.short	(.L_9 - .L_8)
.L_8:
        /*000c*/ 	.word	0x00000000
        /*0010*/ 	.short	0x000d
        /*0012*/ 	.short	0x0048
        /*0014*/ 	.byte	0x00, 0xf4, 0x21, 0x00


	//----- nvinfo : EIATTR_KPARAM_INFO
	.align		4
.L_9:
        /*0018*/ 	.byte	0x04, 0x17
        /*001a*/ 	.short	(.L_11 - .L_10)
.L_10:
        /*001c*/ 	.word	0x00000000
        /*0020*/ 	.short	0x000c
        /*0022*/ 	.short	0x0040
        /*0024*/ 	.byte	0x00, 0xf4, 0x21, 0x00


	//----- nvinfo : EIATTR_KPARAM_INFO
	.align		4
.L_11:
        /*0028*/ 	.byte	0x04, 0x17
        /*002a*/ 	.short	(.L_13 - .L_12)
.L_12:
        /*002c*/ 	.word	0x00000000
        /*0030*/ 	.short	0x000b
        /*0032*/ 	.short	0x0038
        /*0034*/ 	.byte	0x00, 0xf0, 0x11, 0x00


	//----- nvinfo : EIATTR_KPARAM_INFO
	.align		4
.L_13:
        /*0038*/ 	.byte	0x04, 0x17
        /*003a*/ 	.short	(.L_15 - .L_14)
.L_14:
        /*003c*/ 	.word	0x00000000
        /*0040*/ 	.short	0x000a
        /*0042*/ 	.short	0x0034
        /*0044*/ 	.byte	0x00, 0xf0, 0x11, 0x00


	//----- nvinfo : EIATTR_KPARAM_INFO
	.align		4
.L_15:
        /*0048*/ 	.byte	0x04, 0x17
        /*004a*/ 	.short	(.L_17 - .L_16)
.L_16:
        /*004c*/ 	.word	0x00000000
        /*0050*/ 	.short	0x0009
        /*0052*/ 	.short	0x0030
        /*0054*/ 	.byte	0x00, 0xf0, 0x11, 0x00


	//----- nvinfo : EIATTR_KPARAM_INFO
	.align		4
.L_17:
        /*0058*/ 	.byte	0x04, 0x17
        /*005a*/ 	.short	(.L_19 - .L_18)
.L_18:
        /*005c*/ 	.word	0x00000000
        /*0060*/ 	.short	0x0008
        /*0062*/ 	.short	0x002c
        /*0064*/ 	.byte	0x00, 0xf0, 0x11, 0x00


	//----- nvinfo : EIATTR_KPARAM_INFO
	.align		4
.L_19:
        /*0068*/ 	.byte	0x04, 0x17
        /*006a*/ 	.short	(.L_21 - .L_20)
.L_20:
        /*006c*/ 	.word	0x00000000
        /*0070*/ 	.short	0x0007
        /*0072*/ 	.short	0x0028
        /*0074*/ 	.byte	0x00, 0xf0, 0x11, 0x00


	//----- nvinfo : EIATTR_KPARAM_INFO
	.align		4
.L_21:
        /*0078*/ 	.byte	0x04, 0x17
        /*007a*/ 	.short	(.L_23 - .L_22)
.L_22:
        /*007c*/ 	.word	0x00000000
        /*0080*/ 	.short	0x0006
        /*0082*/ 	.short	0x0024
        /*0084*/ 	.byte	0x00, 0xf0, 0x11, 0x00


	//----- nvinfo : EIATTR_KPARAM_INFO
	.align		4
.L_23:
        /*0088*/ 	.byte	0x04, 0x17
        /*008a*/ 	.short	(.L_25 - .L_24)
.L_24:
        /*008c*/ 	.word	0x00000000
        /*0090*/ 	.short	0x0005
        /*0092*/ 	.short	0x0020
        /*0094*/ 	.byte	0x00, 0xf0, 0x11, 0x00


	//----- nvinfo : EIATTR_KPARAM_INFO
	.align		4
.L_25:
        /*0098*/ 	.byte	0x04, 0x17
        /*009a*/ 	.short	(.L_27 - .L_26)
.L_26:
        /*009c*/ 	.word	0x00000000
        /*00a0*/ 	.short	0x0004
        /*00a2*/ 	.short	0x001c
        /*00a4*/ 	.byte	0x00, 0xf0, 0x11, 0x00


	//----- nvinfo : EIATTR_KPARAM_INFO
	.align		4
.L_27:
        /*00a8*/ 	.byte	0x04, 0x17
        /*00aa*/ 	.short	(.L_29 - .L_28)
.L_28:
        /*00ac*/ 	.word	0x00000000
        /*00b0*/ 	.short	0x0003
        /*00b2*/ 	.short	0x0018
        /*00b4*/ 	.byte	0x00, 0xf0, 0x11, 0x00


	//----- nvinfo : EIATTR_KPARAM_INFO
	.align		4
.L_29:
        /*00b8*/ 	.byte	0x04, 0x17
        /*00ba*/ 	.short	(.L_31 - .L_30)
.L_30:
        /*00bc*/ 	.word	0x00000000
        /*00c0*/ 	.short	0x0002
        /*00c2*/ 	.short	0x0010
        /*00c4*/ 	.byte	0x00, 0xf4, 0x21, 0x00


	//----- nvinfo : EIATTR_KPARAM_INFO
	.align		4
.L_31:
        /*00c8*/ 	.byte	0x04, 0x17
        /*00ca*/ 	.short	(.L_33 - .L_32)
.L_32:
        /*00cc*/ 	.word	0x00000000
        /*00d0*/ 	.short	0x0001
        /*00d2*/ 	.short	0x0008
        /*00d4*/ 	.byte	0x00, 0xf4, 0x21, 0x00


	//----- nvinfo : EIATTR_KPARAM_INFO
	.align		4
.L_33:
        /*00d8*/ 	.byte	0x04, 0x17
        /*00da*/ 	.short	(.L_35 - .L_34)
.L_34:
        /*00dc*/ 	.word	0x00000000
        /*00e0*/ 	.short	0x0000
        /*00e2*/ 	.short	0x0000
        /*00e4*/ 	.byte	0x00, 0xf4, 0x21, 0x00


	//----- nvinfo : EIATTR_SPARSE_MMA_MASK
	.align		4
.L_35:
        /*00e8*/ 	.byte	0x03, 0x50
        /*00ea*/ 	.short	0x0000


	//----- nvinfo : EIATTR_MAXREG_COUNT
	.align		4
        /*00ec*/ 	.byte	0x03, 0x1b
        /*00ee*/ 	.short	0x00ff


	//----- nvinfo : EIATTR_NUM_BARRIERS
	.align		4
        /*00f0*/ 	.byte	0x02, 0x4c
        /*00f2*/ 	.byte	0x01
	.zero		1


	//----- nvinfo : EIATTR_ANNOTATIONS
	.align		4
        /*00f4*/ 	.byte	0x04, 0x55
        /*00f6*/ 	.short	(.L_37 - .L_36)


	//   ....[0]....
.L_36:
        /*00f8*/ 	.word	0x00000001
        /*00fc*/ 	.byte	0xb0, 0x05, 0x00, 0x00, 0x01, 0x00, 0x00, 0x00, 0xe0, 0x05, 0x00, 0x00, 0x01, 0x00, 0x00, 0x00
        /* <DEDUP_REMOVED lines=2563> */
        /*a13c*/ 	.byte	0xa0, 0x6d, 0x04, 0x00


	//----- nvinfo : EIATTR_MERCURY_ISA_VERSION
	.align		4
.L_37:
        /*a140*/ 	.byte	0x03, 0x5f
        /*a142*/ 	.short	0x0101


	//----- nvinfo : EIATTR_EXIT_INSTR_OFFSETS
	.align		4
        /*a144*/ 	.byte	0x04, 0x1c
        /*a146*/ 	.short	(.L_39 - .L_38)


	//   ....[0]....
.L_38:
        /*a148*/ 	.word	0x0011d1c0


	//   ....[1]....
        /*a14c*/ 	.word	0x0011d1e0


	//----- nvinfo : EIATTR_REQNTID
	.align		4
.L_39:
        /*a150*/ 	.byte	0x04, 0x10
        /*a152*/ 	.short	(.L_41 - .L_40)
.L_40:
        /*a154*/ 	.word	0x00000080
        /*a158*/ 	.word	0x00000001
        /*a15c*/ 	.word	0x00000001


	//----- nvinfo : EIATTR_CBANK_PARAM_SIZE
	.align		4
.L_41:
        /*a160*/ 	.byte	0x03, 0x19
        /*a162*/ 	.short	0x0050


	//----- nvinfo : EIATTR_PARAM_CBANK
	.align		4
        /*a164*/ 	.byte	0x04, 0x0a
        /*a166*/ 	.short	(.L_43 - .L_42)
	.align		4
.L_42:
        /*a168*/ 	.word	index@(.nv.constant0.matmul_kernel)
        /*a16c*/ 	.short	0x0210
        /*a16e*/ 	.short	0x0050


	//----- nvinfo : EIATTR_SW_WAR
	.align		4
.L_43:
        /*a170*/ 	.byte	0x04, 0x36
        /*a172*/ 	.short	(.L_45 - .L_44)
.L_44:
        /*a174*/ 	.word	0x00000008
.L_45:


//--------------------- .nv.callgraph             --------------------------
	.section	.nv.callgraph,"",@"SHT_CUDA_CALLGRAPH"
	.align	4
	.sectionentsize	8
	.align		4
        /*0000*/ 	.word	0x00000000
	.align		4
        /*0004*/ 	.word	0xffffffff
	.align		4
        /*0008*/ 	.word	0x00000000
	.align		4
        /*000c*/ 	.word	0xfffffffe
	.align		4
        /*0010*/ 	.word	0x00000000
	.align		4
        /*0014*/ 	.word	0xfffffffd
	.align		4
        /*0018*/ 	.word	0x00000000
	.align		4
        /*001c*/ 	.word	0xfffffffc


//--------------------- .text.matmul_kernel       --------------------------
	.section	.text.matmul_kernel,"ax",@progbits
	.align	128
        .global         matmul_kernel
        .type           matmul_kernel,@function
        .size           matmul_kernel,(.L_x_3 - matmul_kernel)
        .other          matmul_kernel,@"STO_CUDA_ENTRY STV_DEFAULT"
matmul_kernel:
.text.matmul_kernel:
[----:B------:R-:W1:Y:S08]  /*0000*/  LDC R1, c[0x0][0x28] ;  /* 0x00000a00ff017b82 */ /* 0x000e700000000800 */
[----:B------:R-:W2:Y:S01]  /*0010*/  LDC.64 R2, c[0x0][0x228] ;  /* 0x00008a00ff027b82 */ /* 0x000ea20000000a00 */
[----:B------:R-:W3:Y:S01]  /*0020*/  S2R R7, SR_CTAID.X ;  /* 0x0000000000077919 */ /* 0x000ee20000002500 */
[----:B-1----:R-:W-:Y:S01]  /*0030*/  VIADD R1, R1, 0xffff9278 ;  /* 0xffff927801017836 */ /* 0x002fe20000000000 */
[----:B------:R-:W1:Y:S01]  /*0040*/  S2R R15, SR_TID.X ;  /* 0x00000000000f7919 */ /* 0x000e620000002100 */
[----:B--2---:R-:W-:Y:S01]  /*0050*/  VIADD R0, R3, 0x1ff ;  /* 0x000001ff03007836 */ /* 0x004fe20000000000 */
[----:B------:R-:W-:-:S04]  /*0060*/  IABS R237, R3 ;  /* 0x0000000300ed7213 */ /* 0x000fc80000000000 */
[----:B------:R-:W-:-:S04]  /*0070*/  SHF.R.S32.HI R5, RZ, 0x1f, R0 ;  /* 0x0000001fff057819 */ /* 0x000fc80000011400 */
[----:B------:R-:W-:Y:S02]  /*0080*/  LEA.HI R5, R5, R0, RZ, 0x9 ;  /* 0x0000000005057211 */ /* 0x000fe400078f48ff */
[----:B---3--:R-:W-:Y:S02]  /*0090*/  IABS R10, R7 ;  /* 0x00000007000a7213 */ /* 0x008fe40000000000 */
[----:B------:R-:W-:-:S04]  /*00a0*/  SHF.R.S32.HI R5, RZ, 0x9, R5 ;  /* 0x00000009ff057819 */ /* 0x000fc80000011405 */
[----:B------:R-:W-:-:S04]  /*00b0*/  SHF.L.U32 R6, R5, 0x3, RZ ;  /* 0x0000000305067819 */ /* 0x000fc800000006ff */
[-C--:B------:R-:W-:Y:S02]  /*00c0*/  IABS R9, R6.reuse ;  /* 0x0000000600097213 */ /* 0x080fe40000000000 */
[----:B------:R-:W-:Y:S02]  /*00d0*/  IABS R12, R6 ;  /* 0x00000006000c7213 */ /* 0x000fe40000000000 */
[----:B------:R-:W2:Y:S08]  /*00e0*/  I2F.RP R0, R9 ;  /* 0x0000000900007306 */ /* 0x000eb00000209400 */
[----:B--2---:R-:W2:Y:S02]  /*00f0*/  MUFU.RCP R0, R0 ;  /* 0x0000000000007308 */ /* 0x004ea40000001000 */
[----:B--2---:R-:W-:-:S02]  /*0100*/  VIADD R4, R0, 0xffffffe ;  /* 0x0ffffffe00047836 */ /* 0x004fc40000000000 */
[----:B------:R-:W-:Y:S01]  /*0110*/  IMAD.MOV R0, RZ, RZ, -R12 ;  /* 0x000000ffff007224 */ /* 0x000fe200078e0a0c */
[----:B------:R-:W-:-:S03]  /*0120*/  IABS R12, R2 ;  /* 0x00000002000c7213 */ /* 0x000fc60000000000 */
[----:B------:R2:W3:Y:S02]  /*0130*/  F2I.FTZ.U32.TRUNC.NTZ R5, R4 ;  /* 0x0000000400057305 */ /* 0x0004e4000021f000 */
[----:B--2---:R-:W-:Y:S02]  /*0140*/  IMAD.MOV.U32 R4, RZ, RZ, RZ ;  /* 0x000000ffff047224 */ /* 0x004fe400078e00ff */
[----:B---3--:R-:W-:-:S04]  /*0150*/  IMAD.MOV R8, RZ, RZ, -R5 ;  /* 0x000000ffff087224 */ /* 0x008fc800078e0a05 */
[----:B------:R-:W-:Y:S01]  /*0160*/  IMAD R11, R8, R9, RZ ;  /* 0x00000009080b7224 */ /* 0x000fe200078e02ff */
[----:B------:R-:W-:-:S03]  /*0170*/  MOV R8, R10 ;  /* 0x0000000a00087202 */ /* 0x000fc60000000f00 */
[----:B------:R-:W-:-:S06]  /*0180*/  IMAD.HI.U32 R5, R5, R11, R4 ;  /* 0x0000000b05057227 */ /* 0x000fcc00078e0004 */
[----:B------:R-:W-:-:S04]  /*0190*/  IMAD.HI.U32 R5, R5, R8, RZ ;  /* 0x0000000805057227 */ /* 0x000fc800078e00ff */
[----:B------:R-:W-:-:S05]  /*01a0*/  IMAD R0, R5, R0, R8 ;  /* 0x0000000005007224 */ /* 0x000fca00078e0208 */
[----:B------:R-:W-:-:S13]  /*01b0*/  ISETP.GT.U32.AND P1, PT, R9, R0, PT ;  /* 0x000000000900720c */ /* 0x000fda0003f24070 */
[-C--:B------:R-:W-:Y:S01]  /*01c0*/  @!P1 IADD3 R0, R0, -R9.reuse, RZ ;  /* 0x8000000900009210 */ /* 0x080fe20007ffe0ff */
[----:B------:R-:W-:Y:S01]  /*01d0*/  @!P1 VIADD R5, R5, 0x1 ;  /* 0x0000000105059836 */ /* 0x000fe20000000000 */
[----:B------:R-:W-:Y:S02]  /*01e0*/  ISETP.NE.AND P1, PT, R6, RZ, PT ;  /* 0x000000ff0600720c */ /* 0x000fe40003f25270 */
[----:B------:R-:W-:Y:S02]  /*01f0*/  ISETP.GE.U32.AND P0, PT, R0, R9, PT ;  /* 0x000000090000720c */ /* 0x000fe40003f06070 */
[----:B------:R-:W-:-:S04]  /*0200*/  LOP3.LUT R0, R7, R6, RZ, 0x3c, !PT ;  /* 0x0000000607007212 */ /* 0x000fc800078e3cff */
[----:B------:R-:W-:Y:S01]  /*0210*/  ISETP.GE.AND P2, PT, R0, RZ, PT ;  /* 0x000000ff0000720c */ /* 0x000fe20003f46270 */
[----:B------:R-:W-:-:S06]  /*0220*/  VIADD R0, R2, 0x1ff ;  /* 0x000001ff02007836 */ /* 0x000fcc0000000000 */
[----:B------:R-:W-:-:S05]  /*0230*/  @P0 VIADD R5, R5, 0x1 ;  /* 0x0000000105050836 */ /* 0x000fca0000000000 */
[----:B------:R-:W-:Y:S02]  /*0240*/  MOV R4, R5 ;  /* 0x0000000500047202 */ /* 0x000fe40000000f00 */
[----:B------:R-:W-:-:S03]  /*0250*/  SHF.R.S32.HI R5, RZ, 0x1f, R0 ;  /* 0x0000001fff057819 */ /* 0x000fc60000011400 */
[----:B------:R-:W-:Y:S01]  /*0260*/  @!P2 IMAD.MOV R4, RZ, RZ, -R4 ;  /* 0x000000ffff04a224 */ /* 0x000fe200078e0a04 */
[----:B------:R-:W-:Y:S02]  /*0270*/  @!P1 LOP3.LUT R4, RZ, R6, RZ, 0x33, !PT ;  /* 0x00000006ff049212 */ /* 0x000fe400078e33ff */
[----:B------:R-:W-:Y:S02]  /*0280*/  LEA.HI R5, R5, R0, RZ, 0x9 ;  /* 0x0000000005057211 */ /* 0x000fe400078f48ff */
[----:B------:R-:W-:Y:S01]  /*0290*/  SHF.L.U32 R10, R4, 0x3, RZ ;  /* 0x00000003040a7819 */ /* 0x000fe200000006ff */
[----:B------:R-:W-:-:S03]  /*02a0*/  IMAD.MOV R4, RZ, RZ, -R4 ;  /* 0x000000ffff047224 */ /* 0x000fc600078e0a04 */
[----:B------:R-:W-:Y:S01]  /*02b0*/  LEA.HI.SX32 R5, R5, -R10, 0x17 ;  /* 0x8000000a05057211 */ /* 0x000fe200078fbaff */
[----:B------:R-:W-:-:S03]  /*02c0*/  IMAD R14, R6, R4, R7 ;  /* 0x00000004060e7224 */ /* 0x000fc600078e0207 */
[----:B------:R-:W-:Y:S02]  /*02d0*/  VIMNMX R13, R5, 0x8, PT ;  /* 0x00000008050d7848 */ /* 0x000fe40003fe0100 */
[----:B------:R-:W-:Y:S02]  /*02e0*/  IABS R11, R14 ;  /* 0x0000000e000b7213 */ /* 0x000fe40000000000 */
[-C--:B------:R-:W-:Y:S02]  /*02f0*/  IABS R9, R13.reuse ;  /* 0x0000000d00097213 */ /* 0x080fe40000000000 */
[----:B------:R-:W-:Y:S02]  /*0300*/  IABS R6, R13 ;  /* 0x0000000d00067213 */ /* 0x000fe40000000000 */
[----:B------:R-:W2:Y:S08]  /*0310*/  I2F.RP R0, R9 ;  /* 0x0000000900007306 */ /* 0x000eb00000209400 */
[----:B--2---:R-:W2:Y:S02]  /*0320*/  MUFU.RCP R0, R0 ;  /* 0x0000000000007308 */ /* 0x004ea40000001000 */
[----:B--2---:R-:W-:Y:S01]  /*0330*/  VIADD R5, R0, 0xffffffe ;  /* 0x0ffffffe00057836 */ /* 0x004fe20000000000 */
[----:B------:R-:W-:-:S05]  /*0340*/  IADD3 R0, RZ, -R6, RZ ;  /* 0x80000006ff007210 */ /* 0x000fca0007ffe0ff */
[----:B------:R-:W2:Y:S08]  /*0350*/  I2F.RP R6, R237 ;  /* 0x000000ed00067306 */ /* 0x000eb00000209400 */
[----:B------:R-:W3:Y:S08]  /*0360*/  F2I.FTZ.U32.TRUNC.NTZ R5, R5 ;  /* 0x0000000500057305 */ /* 0x000ef0000021f000 */
[----:B--2---:R-:W2:Y:S01]  /*0370*/  MUFU.RCP R6, R6 ;  /* 0x0000000600067308 */ /* 0x004ea20000001000 */
[----:B---3--:R-:W-:-:S05]  /*0380*/  IADD3 R8, RZ, -R5, RZ ;  /* 0x80000005ff087210 */ /* 0x008fca0007ffe0ff */
[----:B------:R-:W-:-:S04]  /*0390*/  IMAD.MOV.U32 R4, RZ, RZ, R8 ;  /* 0x000000ffff047224 */ /* 0x000fc800078e0008 */
[----:B------:R-:W-:Y:S02]  /*03a0*/  IMAD R7, R4, R9, RZ ;  /* 0x0000000904077224 */ /* 0x000fe400078e02ff */
[----:B------:R-:W-:Y:S02]  /*03b0*/  IMAD.MOV.U32 R4, RZ, RZ, RZ ;  /* 0x000000ffff047224 */ /* 0x000fe400078e00ff */
[----:B--2---:R-:W-:Y:S01]  /*03c0*/  VIADD R8, R6, 0xffffffe ;  /* 0x0ffffffe06087836 */ /* 0x004fe20000000000 */
[----:B-1----:R-:W-:Y:S01]  /*03d0*/  LOP3.LUT R6, R15, 0x60, RZ, 0xc0, !PT ;  /* 0x000000600f067812 */ /* 0x002fe200078ec0ff */
[----:B------:R-:W-:Y:S02]  /*03e0*/  IMAD.HI.U32 R4, R5, R7, R4 ;  /* 0x0000000705047227 */ /* 0x000fe400078e0004 */
[----:B------:R-:W1:Y:S02]  /*03f0*/  I2F.RP R5, R12 ;  /* 0x0000000c00057306 */ /* 0x000e640000209400 */
[----:B------:R-:W-:-:S02]  /*0400*/  IMAD.SHL.U32 R7, R15, 0x4, RZ ;  /* 0x000000040f077824 */ /* 0x000fc400078e00ff */
[----:B------:R-:W-:-:S03]  /*0410*/  IMAD.HI.U32 R4, R4, R11, RZ ;  /* 0x0000000b04047227 */ /* 0x000fc600078e00ff */
[----:B------:R-:W-:Y:S01]  /*0420*/  LOP3.LUT R7, R7, 0x7c, RZ, 0xc0, !PT ;  /* 0x0000007c07077812 */ /* 0x000fe200078ec0ff */
[----:B------:R-:W-:Y:S02]  /*0430*/  IMAD R0, R4, R0, R11 ;  /* 0x0000000004007224 */ /* 0x000fe400078e020b */
[----:B------:R-:W2:Y:S01]  /*0440*/  S2R R11, SR_CgaCtaId ;  /* 0x00000000000b7919 */ /* 0x000ea20000008800 */
[----:B------:R-:W-:Y:S02]  /*0450*/  LEA R6, R6, R7, 0xa ;  /* 0x0000000706067211 */ /* 0x000fe400078e50ff */
[----:B------:R-:W-:Y:S01]  /*0460*/  ISETP.GT.U32.AND P1, PT, R9, R0, PT ;  /* 0x000000000900720c */ /* 0x000fe20003f24070 */
[----:B-1----:R-:W1:-:S12]  /*0470*/  MUFU.RCP R5, R5 ;  /* 0x0000000500057308 */ /* 0x002e580000001000 */
[----:B------:R-:W-:Y:S02]  /*0480*/  @!P1 IMAD.IADD R0, R0, 0x1, -R9 ;  /* 0x0000000100009824 */ /* 0x000fe400078e0a09 */
[----:B------:R-:W-:Y:S01]  /*0490*/  @!P1 VIADD R4, R4, 0x1 ;  /* 0x0000000104049836 */ /* 0x000fe20000000000 */
[----:B------:R-:W-:Y:S02]  /*04a0*/  ISETP.NE.AND P1, PT, R13, RZ, PT ;  /* 0x000000ff0d00720c */ /* 0x000fe40003f25270 */
[----:B------:R-:W-:Y:S01]  /*04b0*/  ISETP.GE.U32.AND P0, PT, R0, R9, PT ;  /* 0x000000090000720c */ /* 0x000fe20003f06070 */
[----:B-1----:R-:W-:Y:S01]  /*04c0*/  VIADD R3, R5, 0xffffffe ;  /* 0x0ffffffe05037836 */ /* 0x002fe20000000000 */
[----:B------:R-:W-:Y:S01]  /*04d0*/  LOP3.LUT R0, R14, R13, RZ, 0x3c, !PT ;  /* 0x0000000d0e007212 */ /* 0x000fe200078e3cff */
[----:B------:R1:W-:Y:S03]  /*04e0*/  F2I.FTZ.U32.TRUNC.NTZ R9, R8 ;  /* 0x0000000800097305 */ /* 0x0003e6000021f000 */
[----:B------:R-:W-:-:S05]  /*04f0*/  ISETP.GE.AND P2, PT, R0, RZ, PT ;  /* 0x000000ff0000720c */ /* 0x000fca0003f46270 */
[----:B------:R-:W3:Y:S01]  /*0500*/  F2I.FTZ.U32.TRUNC.NTZ R5, R3 ;  /* 0x0000000300057305 */ /* 0x000ee2000021f000 */
[----:B-1----:R-:W-:Y:S01]  /*0510*/  IMAD.MOV.U32 R8, RZ, RZ, RZ ;  /* 0x000000ffff087224 */ /* 0x002fe200078e00ff */
[----:B------:R-:W-:-:S05]  /*0520*/  @P0 IADD3 R4, R4, 0x1, RZ ;  /* 0x0000000104040810 */ /* 0x000fca0007ffe0ff */
[----:B------:R-:W-:Y:S01]  /*0530*/  IMAD.MOV.U32 R16, RZ, RZ, R4 ;  /* 0x000000ffff107224 */ /* 0x000fe200078e0004 */
[----:B------:R-:W-:-:S04]  /*0540*/  MOV R4, 0x400 ;  /* 0x0000040000047802 */ /* 0x000fc80000000f00 */
[----:B------:R-:W-:Y:S02]  /*0550*/  @!P2 IADD3 R16, -R16, RZ, RZ ;  /* 0x000000ff1010a210 */ /* 0x000fe40007ffe1ff */
[----:B------:R-:W-:Y:S02]  /*0560*/  @!P1 LOP3.LUT R16, RZ, R13, RZ, 0x33, !PT ;  /* 0x0000000dff109212 */ /* 0x000fe400078e33ff */
[----:B--2---:R-:W-:Y:S01]  /*0570*/  LEA R11, R11, R4, 0x18 ;  /* 0x000000040b0b7211 */ /* 0x004fe200078ec0ff */
[----:B------:R-:W-:Y:S01]  /*0580*/  IMAD.MOV.U32 R4, RZ, RZ, RZ ;  /* 0x000000ffff047224 */ /* 0x000fe200078e00ff */
[----:B---3--:R-:W-:Y:S01]  /*0590*/  IADD3 R3, RZ, -R5, RZ ;  /* 0x80000005ff037210 */ /* 0x008fe20007ffe0ff */
[----:B------:R-:W-:Y:S02]  /*05a0*/  IMAD.MOV R0, RZ, RZ, -R16 ;  /* 0x000000ffff007224 */ /* 0x000fe400078e0a10 */
[----:B------:R1:W-:Y:S02]  /*05b0*/  STL [R1+0x3d48], R11 ;  /* 0x003d480b01007387 */ /* 0x0003e40000100800 */
[----:B------:R-:W-:-:S02]  /*05c0*/  IMAD R0, R13, R0, R14 ;  /* 0x000000000d007224 */ /* 0x000fc400078e020e */
[----:B------:R-:W-:Y:S01]  /*05d0*/  IMAD R3, R3, R12, RZ ;  /* 0x0000000c03037224 */ /* 0x000fe200078e02ff */
[----:B------:R2:W-:Y:S01]  /*05e0*/  STL [R1+0x4af8], R6 ;  /* 0x004af80601007387 */ /* 0x0005e20000100800 */
[----:B------:R-:W-:Y:S01]  /*05f0*/  IMAD.IADD R0, R10, 0x1, R0 ;  /* 0x000000010a007824 */ /* 0x000fe200078e0200 */
[----:B------:R-:W-:Y:S01]  /*0600*/  IADD3 R10, RZ, -R9, RZ ;  /* 0x80000009ff0a7210 */ /* 0x000fe20007ffe0ff */
[----:B------:R-:W-:Y:S01]  /*0610*/  IMAD.HI.U32 R4, R5, R3, R4 ;  /* 0x0000000305047227 */ /* 0x000fe200078e0004 */
[----:B-1----:R-:W-:-:S03]  /*0620*/  LOP3.LUT R11, R15, 0x7f, RZ, 0xc0, !PT ;  /* 0x0000007f0f0b7812 */ /* 0x002fc600078ec0ff */
[----:B------:R-:W-:Y:S02]  /*0630*/  IMAD R25, R10, R237, RZ ;  /* 0x000000ed0a197224 */ /* 0x000fe400078e02ff */
[----:B------:R-:W-:-:S04]  /*0640*/  IMAD R11, R0, 0x200, R11 ;  /* 0x00000200000b7824 */ /* 0x000fc800078e020b */
[C---:B------:R-:W-:Y:S01]  /*0650*/  VIADD R13, R11.reuse, 0x80 ;  /* 0x000000800b0d7836 */ /* 0x040fe20000000000 */
[----:B------:R-:W-:Y:S01]  /*0660*/  IABS R7, R11 ;  /* 0x0000000b00077213 */ /* 0x000fe20000000000 */
[C---:B------:R-:W-:Y:S01]  /*0670*/  VIADD R15, R11.reuse, 0x180 ;  /* 0x000001800b0f7836 */ /* 0x040fe20000000000 */
[----:B------:R-:W-:Y:S02]  /*0680*/  IADD3 R17, R11, 0x100, RZ ;  /* 0x000001000b117810 */ /* 0x000fe40007ffe0ff */
[----:B------:R-:W-:Y:S01]  /*0690*/  IABS R19, R13 ;  /* 0x0000000d00137213 */ /* 0x000fe20000000000 */
[C---:B------:R-:W-:Y:S01]  /*06a0*/  IMAD.HI.U32 R0, R4.reuse, R7, RZ ;  /* 0x0000000704007227 */ /* 0x040fe200078e00ff */
[----:B------:R-:W-:Y:S02]  /*06b0*/  IABS R21, R17 ;  /* 0x0000001100157213 */ /* 0x000fe40000000000 */
[----:B------:R-:W-:Y:S01]  /*06c0*/  IABS R23, R15 ;  /* 0x0000000f00177213 */ /* 0x000fe20000000000 */
[----:B------:R-:W-:-:S04]  /*06d0*/  IMAD.HI.U32 R3, R4, R19, RZ ;  /* 0x0000001304037227 */ /* 0x000fc800078e00ff */
[----:B------:R-:W-:Y:S02]  /*06e0*/  IMAD.MOV R10, RZ, RZ, -R0 ;  /* 0x000000ffff0a7224 */ /* 0x000fe400078e0a00 */
[----:B------:R-:W-:Y:S01]  /*06f0*/  IMAD.HI.U32 R0, R9, R25, R8 ;  /* 0x0000001909007227 */ /* 0x000fe200078e0008 */
[----:B------:R-:W-:-:S03]  /*0700*/  IADD3 R8, -R3, RZ, RZ ;  /* 0x000000ff03087210 */ /* 0x000fc60007ffe1ff */
[----:B------:R-:W-:Y:S02]  /*0710*/  IMAD R3, R12, R10, R7 ;  /* 0x0000000a0c037224 */ /* 0x000fe400078e0207 */
[----:B------:R-:W-:-:S03]  /*0720*/  IMAD.HI.U32 R5, R4, R21, RZ ;  /* 0x0000001504057227 */ /* 0x000fc600078e00ff */
[----:B------:R-:W-:Y:S01]  /*0730*/  ISETP.GT.U32.AND P0, PT, R12, R3, PT ;  /* 0x000000030c00720c */ /* 0x000fe20003f04070 */
[----:B------:R-:W-:-:S04]  /*0740*/  IMAD.HI.U32 R4, R4, R23, RZ ;  /* 0x0000001704047227 */ /* 0x000fc800078e00ff */
[----:B------:R-:W-:Y:S01]  /*0750*/  IMAD.MOV R5, RZ, RZ, -R5 ;  /* 0x000000ffff057224 */ /* 0x000fe200078e0a05 */
[----:B------:R-:W-:Y:S01]  /*0760*/  IADD3 R7, -R4, RZ, RZ ;  /* 0x000000ff04077210 */ /* 0x000fe20007ffe1ff */
[C---:B------:R-:W-:Y:S02]  /*0770*/  IMAD R4, R12.reuse, R8, R19 ;  /* 0x000000080c047224 */ /* 0x040fe400078e0213 */
[C---:B------:R-:W-:Y:S02]  /*0780*/  IMAD R5, R12.reuse, R5, R21 ;  /* 0x000000050c057224 */ /* 0x040fe400078e0215 */
[C---:B------:R-:W-:Y:S01]  /*0790*/  IMAD R7, R12.reuse, R7, R23 ;  /* 0x000000070c077224 */ /* 0x040fe200078e0217 */
[----:B------:R-:W-:Y:S01]  /*07a0*/  ISETP.GT.U32.AND P1, PT, R12, R4, PT ;  /* 0x000000040c00720c */ /* 0x000fe20003f24070 */
[----:B------:R-:W-:Y:S01]  /*07b0*/  IMAD.SHL.U32 R10, R16, 0x200, RZ ;  /* 0x00000200100a7824 */ /* 0x000fe200078e00ff */
[----:B------:R-:W-:Y:S01]  /*07c0*/  @!P0 IADD3 R3, R3, -R12, RZ ;  /* 0x8000000c03038210 */ /* 0x000fe20007ffe0ff */
[----:B------:R-:W-:Y:S01]  /*07d0*/  IMAD.MOV.U32 R8, RZ, RZ, RZ ;  /* 0x000000ffff087224 */ /* 0x000fe200078e00ff */
[----:B------:R-:W-:Y:S01]  /*07e0*/  ISETP.GT.U32.AND P4, PT, R12, R7, PT ;  /* 0x000000070c00720c */ /* 0x000fe20003f84070 */
[----:B------:R-:W-:Y:S01]  /*07f0*/  VIADD R14, R10, 0x1 ;  /* 0x000000010a0e7836 */ /* 0x000fe20000000000 */
[C---:B------:R-:W-:Y:S01]  /*0800*/  ISETP.GT.U32.AND P2, PT, R12.reuse, R5, PT ;  /* 0x000000050c00720c */ /* 0x040fe20003f44070 */
[----:B--2---:R-:W-:Y:S01]  /*0810*/  IMAD.HI.U32 R6, R9, R25, R8 ;  /* 0x0000001909067227 */ /* 0x004fe200078e0008 */
[----:B------:R-:W-:-:S02]  /*0820*/  ISETP.GT.U32.AND P5, PT, R12, R3, PT ;  /* 0x000000030c00720c */ /* 0x000fc40003fa4070 */
[----:B------:R-:W-:Y:S01]  /*0830*/  IABS R16, R14 ;  /* 0x0000000e00107213 */ /* 0x000fe20000000000 */
[----:B------:R-:W-:Y:S01]  /*0840*/  VIADD R22, R10, 0x4 ;  /* 0x000000040a167836 */ /* 0x000fe20000000000 */
[----:B------:R-:W-:Y:S01]  /*0850*/  ISETP.GE.AND P3, PT, R14, RZ, PT ;  /* 0x000000ff0e00720c */ /* 0x000fe20003f66270 */
[----:B------:R-:W-:Y:S01]  /*0860*/  @!P1 IMAD.IADD R4, R4, 0x1, -R12 ;  /* 0x0000000104049824 */ /* 0x000fe200078e0a0c */
[----:B------:R-:W-:Y:S01]  /*0870*/  IADD3 R14, R10, 0x2, RZ ;  /* 0x000000020a0e7810 */ /* 0x000fe20007ffe0ff */
[----:B------:R-:W-:Y:S01]  /*0880*/  IMAD.MOV.U32 R9, RZ, RZ, R16 ;  /* 0x000000ffff097224 */ /* 0x000fe200078e0010 */
[----:B------:R-:W-:Y:S01]  /*0890*/  IABS R20, R22 ;  /* 0x0000001600147213 */ /* 0x000fe20000000000 */
[--C-:B------:R-:W-:Y:S01]  /*08a0*/  @!P4 IMAD.IADD R7, R7, 0x1, -R12.reuse ;  /* 0x000000010707c824 */ /* 0x100fe200078e0a0c */
[----:B------:R-:W-:Y:S01]  /*08b0*/  ISETP.GT.U32.AND P1, PT, R12, R4, PT ;  /* 0x000000040c00720c */ /* 0x000fe20003f24070 */
[----:B------:R-:W-:Y:S01]  /*08c0*/  VIADD R16, R10, 0x3 ;  /* 0x000000030a107836 */ /* 0x000fe20000000000 */
[----:B------:R-:W-:Y:S01]  /*08d0*/  @!P2 IADD3 R5, R5, -R12, RZ ;  /* 0x8000000c0505a210 */ /* 0x000fe20007ffe0ff */
[----:B------:R-:W-:Y:S01]  /*08e0*/  @!P5 IMAD.IADD R3, R3, 0x1, -R12 ;  /* 0x000000010303d824 */ /* 0x000fe200078e0a0c */
[----:B------:R-:W-:Y:S01]  /*08f0*/  ISETP.GE.AND P5, PT, R11, RZ, PT ;  /* 0x000000ff0b00720c */ /* 0x000fe20003fa6270 */
[----:B------:R-:W-:Y:S01]  /*0900*/  IMAD.HI.U32 R8, R0, R9, RZ ;  /* 0x0000000900087227 */ /* 0x000fe200078e00ff */
[C---:B------:R-:W-:Y:S01]  /*0910*/  ISETP.GT.U32.AND P6, PT, R12.reuse, R7, PT ;  /* 0x000000070c00720c */ /* 0x040fe20003fc4070 */
[----:B------:R1:W-:Y:S01]  /*0920*/  STL [R1+0x114], R6 ;  /* 0x0001140601007387 */ /* 0x0003e20000100800 */
[----:B------:R-:W-:Y:S01]  /*0930*/  ISETP.GT.U32.AND P2, PT, R12, R5, PT ;  /* 0x000000050c00720c */ /* 0x000fe20003f44070 */
[----:B------:R-:W-:Y:S01]  /*0940*/  IMAD.MOV R8, RZ, RZ, -R8 ;  /* 0x000000ffff087224 */ /* 0x000fe200078e0a08 */
[----:B------:R-:W-:Y:S01]  /*0950*/  ISETP.GE.AND P0, PT, R14, RZ, PT ;  /* 0x000000ff0e00720c */ /* 0x000fe20003f06270 */
[----:B------:R-:W-:Y:S01]  /*0960*/  STL [R1+0x4afc], R11 ;  /* 0x004afc0b01007387 */ /* 0x000fe20000100800 */
[----:B------:R-:W-:Y:S01]  /*0970*/  IABS R14, R14 ;  /* 0x0000000e000e7213 */ /* 0x000fe20000000000 */
[----:B------:R-:W-:Y:S01]  /*0980*/  IMAD R8, R237, R8, R9 ;  /* 0x00000008ed087224 */ /* 0x000fe200078e0209 */
[----:B------:R-:W-:Y:S01]  /*0990*/  ISETP.GE.AND P4, PT, R16, RZ, PT ;  /* 0x000000ff1000720c */ /* 0x000fe20003f86270 */
[--C-:B------:R-:W-:Y:S01]  /*09a0*/  @!P1 IMAD.IADD R4, R4, 0x1, -R12.reuse ;  /* 0x0000000104049824 */ /* 0x100fe200078e0a0c */
[----:B------:R-:W-:Y:S01]  /*09b0*/  IABS R18, R16 ;  /* 0x0000001000127213 */ /* 0x000fe20000000000 */
[----:B------:R-:W-:Y:S01]  /*09c0*/  @!P5 IMAD.MOV R3, RZ, RZ, -R3 ;  /* 0x000000ffff03d224 */ /* 0x000fe200078e0a03 */
[----:B------:R-:W-:Y:S01]  /*09d0*/  MOV R16, R14 ;  /* 0x0000000e00107202 */ /* 0x000fe20000000f00 */
[----:B------:R-:W-:Y:S01]  /*09e0*/  @!P6 IMAD.IADD R7, R7, 0x1, -R12 ;  /* 0x000000010707e824 */ /* 0x000fe200078e0a0c */
[----:B------:R-:W-:Y:S01]  /*09f0*/  ISETP.GE.AND P5, PT, R17, RZ, PT ;  /* 0x000000ff1100720c */ /* 0x000fe20003fa6270 */
[C---:B------:R-:W-:Y:S01]  /*0a00*/  IMAD.HI.U32 R14, R0.reuse, R20, RZ ;  /* 0x00000014000e7227 */ /* 0x040fe200078e00ff */
[----:B------:R-:W-:Y:S01]  /*0a10*/  ISETP.GE.AND P6, PT, R13, RZ, PT ;  /* 0x000000ff0d00720c */ /* 0x000fe20003fc6270 */
[----:B------:R-:W-:Y:S01]  /*0a20*/  STL [R1+0x4b00], R13 ;  /* 0x004b000d01007387 */ /* 0x000fe20000100800 */
[----:B------:R-:W-:Y:S01]  /*0a30*/  @!P2 IADD3 R5, R5, -R12, RZ ;  /* 0x8000000c0505a210 */ /* 0x000fe20007ffe0ff */
[C---:B------:R-:W-:Y:S01]  /*0a40*/  IMAD.HI.U32 R9, R0.reuse, R16, RZ ;  /* 0x0000001000097227 */ /* 0x040fe200078e00ff */
[----:B------:R-:W-:Y:S01]  /*0a50*/  ISETP.GE.AND P1, PT, R15, RZ, PT ;  /* 0x000000ff0f00720c */ /* 0x000fe20003f26270 */
[----:B------:R-:W-:Y:S01]  /*0a60*/  STL [R1+0x4b04], R15 ;  /* 0x004b040f01007387 */ /* 0x000fe20000100800 */
[----:B------:R-:W-:Y:S01]  /*0a70*/  ISETP.GT.U32.AND P2, PT, R237, R8, PT ;  /* 0x00000008ed00720c */ /* 0x000fe20003f44070 */
[----:B------:R-:W-:Y:S01]  /*0a80*/  IMAD.HI.U32 R12, R0, R18, RZ ;  /* 0x00000012000c7227 */ /* 0x000fe200078e00ff */
[C---:B------:R-:W-:Y:S01]  /*0a90*/  IADD3 R24, R10.reuse, 0x24, RZ ;  /* 0x000000240a187810 */ /* 0x040fe20007ffe0ff */
[----:B------:R-:W-:Y:S01]  /*0aa0*/  STL [R1+0x4b08], R17 ;  /* 0x004b081101007387 */ /* 0x000fe20000100800 */
[----:B------:R-:W-:Y:S01]  /*0ab0*/  IADD3 R25, R10, 0x2e, RZ ;  /* 0x0000002e0a197810 */ /* 0x000fe20007ffe0ff */
[----:B------:R-:W-:Y:S01]  /*0ac0*/  IMAD.MOV R9, RZ, RZ, -R9 ;  /* 0x000000ffff097224 */ /* 0x000fe200078e0a09 */
[----:B------:R-:W-:Y:S01]  /*0ad0*/  IADD3 R19, -R12, RZ, RZ ;  /* 0x000000ff0c137210 */ /* 0x000fe20007ffe1ff */
[----:B------:R-:W-:Y:S01]  /*0ae0*/  IMAD.MOV R21, RZ, RZ, -R14 ;  /* 0x000000ffff157224 */ /* 0x000fe200078e0a0e */
[----:B------:R-:W-:Y:S01]  /*0af0*/  @!P5 IADD3 R5, -R5, RZ, RZ ;  /* 0x000000ff0505d210 */ /* 0x000fe20007ffe1ff */
[C---:B------:R-:W-:Y:S01]  /*0b00*/  IMAD R12, R237.reuse, R9, R16 ;  /* 0x00000009ed0c7224 */ /* 0x040fe200078e0210 */
[----:B------:R-:W-:Y:S01]  /*0b10*/  @!P6 IADD3 R4, -R4, RZ, RZ ;  /* 0x000000ff0404e210 */ /* 0x000fe20007ffe1ff */
[C---:B------:R-:W-:Y:S01]  /*0b20*/  IMAD R14, R237.reuse, R19, R18 ;  /* 0x00000013ed0e7224 */ /* 0x040fe200078e0212 */
[----:B------:R-:W-:Y:S01]  /*0b30*/  ISETP.NE.AND P6, PT, R2, RZ, PT ;  /* 0x000000ff0200720c */ /* 0x000fe20003fc5270 */
[----:B------:R-:W-:Y:S01]  /*0b40*/  @!P1 IMAD.MOV R7, RZ, RZ, -R7 ;  /* 0x000000ffff079224 */ /* 0x000fe200078e0a07 */
[C---:B------:R-:W-:Y:S01]  /*0b50*/  ISETP.GT.U32.AND P5, PT, R237.reuse, R12, PT ;  /* 0x0000000ced00720c */ /* 0x040fe20003fa4070 */
[C---:B------:R-:W-:Y:S01]  /*0b60*/  IMAD R16, R237.reuse, R21, R20 ;  /* 0x00000015ed107224 */ /* 0x040fe200078e0214 */
[----:B------:R-:W-:Y:S01]  /*0b70*/  LOP3.LUT R2, RZ, R2, RZ, 0x33, !PT ;  /* 0x00000002ff027212 */ /* 0x000fe200078e33ff */
[--C-:B------:R-:W-:Y:S01]  /*0b80*/  @!P2 IMAD.IADD R8, R8, 0x1, -R237.reuse ;  /* 0x000000010808a824 */ /* 0x100fe200078e0aed */
[C---:B------:R-:W-:Y:S01]  /*0b90*/  ISETP.GT.U32.AND P1, PT, R237.reuse, R14, PT ;  /* 0x0000000eed00720c */ /* 0x040fe20003f24070 */
[----:B------:R-:W-:Y:S01]  /*0ba0*/  VIADD R9, R10, 0x5 ;  /* 0x000000050a097836 */ /* 0x000fe20000000000 */
[----:B-1----:R-:W-:Y:S01]  /*0bb0*/  SEL R6, R2, R3, !P6 ;  /* 0x0000000302067207 */ /* 0x002fe20007000000 */
[----:B------:R-:W-:Y:S01]  /*0bc0*/  VIADD R19, R10, 0x6 ;  /* 0x000000060a137836 */ /* 0x000fe20000000000 */
[----:B------:R-:W-:Y:S01]  /*0bd0*/  SEL R4, R2, R4, !P6 ;  /* 0x0000000402047207 */ /* 0x000fe20007000000 */
[----:B------:R-:W-:Y:S01]  /*0be0*/  VIADD R21, R10, 0x8 ;  /* 0x000000080a157836 */ /* 0x000fe20000000000 */
[C---:B------:R-:W-:Y:S01]  /*0bf0*/  SEL R3, R2.reuse, R5, !P6 ;  /* 0x0000000502037207 */ /* 0x040fe20007000000 */
[----:B------:R-:W-:Y:S01]  /*0c00*/  STL [R1+0x6b0], R6 ;  /* 0x0006b00601007387 */ /* 0x000fe20000100800 */
[----:B------:R-:W-:Y:S01]  /*0c10*/  SEL R2, R2, R7, !P6 ;  /* 0x0000000702027207 */ /* 0x000fe20007000000 */
[----:B------:R-:W-:Y:S01]  /*0c20*/  VIADD R23, R10, 0x13 ;  /* 0x000000130a177836 */ /* 0x000fe20000000000 */
[C---:B------:R-:W-:Y:S01]  /*0c30*/  ISETP.GT.U32.AND P6, PT, R237.reuse, R16, PT ;  /* 0x00000010ed00720c */ /* 0x040fe20003fc4070 */
[----:B------:R1:W-:Y:S01]  /*0c40*/  STL [R1+0x6bc], R4 ;  /* 0x0006bc0401007387 */ /* 0x0003e20000100800 */
[C---:B------:R-:W-:Y:S01]  /*0c50*/  ISETP.GT.U32.AND P2, PT, R237.reuse, R8, PT ;  /* 0x00000008ed00720c */ /* 0x040fe20003f44070 */
[--C-:B------:R-:W-:Y:S01]  /*0c60*/  @!P1 IMAD.IADD R14, R14, 0x1, -R237.reuse ;  /* 0x000000010e0e9824 */ /* 0x100fe200078e0aed */
[----:B------:R-:W-:Y:S01]  /*0c70*/  @!P5 IADD3 R12, R12, -R237, RZ ;  /* 0x800000ed0c0cd210 */ /* 0x000fe20007ffe0ff */
[----:B------:R2:W-:Y:S01]  /*0c80*/  STL [R1+0x6b8], R3 ;  /* 0x0006b80301007387 */ /* 0x0005e20000100800 */
[----:B------:R-:W-:Y:S01]  /*0c90*/  IABS R5, R19 ;  /* 0x0000001300057213 */ /* 0x000fe20000000000 */
[C---:B------:R-:W-:Y:S01]  /*0ca0*/  VIADD R27, R10.reuse, 0x2f ;  /* 0x0000002f0a1b7836 */ /* 0x040fe20000000000 */
[C---:B------:R-:W-:Y:S01]  /*0cb0*/  ISETP.GT.U32.AND P5, PT, R237.reuse, R12, PT ;  /* 0x0000000ced00720c */ /* 0x040fe20003fa4070 */
[----:B------:R3:W-:Y:S01]  /*0cc0*/  STL [R1+0x6b4], R2 ;  /* 0x0006b40201007387 */ /* 0x0007e20000100800 */
[C---:B------:R-:W-:Y:S01]  /*0cd0*/  IADD3 R20, R10.reuse, 0x7, RZ ;  /* 0x000000070a147810 */ /* 0x040fe20007ffe0ff */
[C---:B------:R-:W-:Y:S01]  /*0ce0*/  VIADD R29, R10.reuse, 0x31 ;  /* 0x000000310a1d7836 */ /* 0x040fe20000000000 */
[----:B-1----:R-:W-:Y:S01]  /*0cf0*/  IABS R4, R9 ;  /* 0x0000000900047213 */ /* 0x002fe20000000000 */
[----:B------:R-:W-:Y:S01]  /*0d00*/  VIADD R31, R10, 0x33 ;  /* 0x000000330a1f7836 */ /* 0x000fe20000000000 */
[----:B------:R-:W-:Y:S01]  /*0d10*/  @!P6 IADD3 R16, R16, -R237, RZ ;  /* 0x800000ed1010e210 */ /* 0x000fe20007ffe0ff */
[----:B------:R-:W-:Y:S01]  /*0d20*/  @!P2 IMAD.IADD R8, R8, 0x1, -R237 ;  /* 0x000000010808a824 */ /* 0x000fe200078e0aed */
[----:B------:R-:W-:Y:S01]  /*0d30*/  ISETP.GT.U32.AND P6, PT, R237, R14, PT ;  /* 0x0000000eed00720c */ /* 0x000fe20003fc4070 */
[----:B--2---:R-:W-:Y:S01]  /*0d40*/  IMAD.HI.U32 R3, R0, R5, RZ ;  /* 0x0000000500037227 */ /* 0x004fe200078e00ff */
[----:B------:R-:W-:-:S02]  /*0d50*/  IABS R18, R21 ;  /* 0x0000001500127213 */ /* 0x000fc40000000000 */
[----:B------:R-:W-:Y:S01]  /*0d60*/  IABS R7, R20 ;  /* 0x0000001400077213 */ /* 0x000fe20000000000 */
[----:B---3--:R-:W-:Y:S01]  /*0d70*/  IMAD.HI.U32 R2, R0, R4, RZ ;  /* 0x0000000400027227 */ /* 0x008fe200078e00ff */
[C---:B------:R-:W-:Y:S02]  /*0d80*/  ISETP.GT.U32.AND P1, PT, R237.reuse, R16, PT ;  /* 0x00000010ed00720c */ /* 0x040fe40003f24070 */
[----:B------:R-:W-:Y:S01]  /*0d90*/  ISETP.GE.AND P2, PT, R22, RZ, PT ;  /* 0x000000ff1600720c */ /* 0x000fe20003f46270 */
[----:B------:R-:W-:Y:S01]  /*0da0*/  IMAD.MOV R2, RZ, RZ, -R2 ;  /* 0x000000ffff027224 */ /* 0x000fe200078e0a02 */
[C---:B------:R-:W-:Y:S01]  /*0db0*/  IADD3 R28, R10.reuse, 0x30, RZ ;  /* 0x000000300a1c7810 */ /* 0x040fe20007ffe0ff */
[----:B------:R-:W-:Y:S01]  /*0dc0*/  IMAD.MOV.U32 R6, RZ, RZ, R8 ;  /* 0x000000ffff067224 */ /* 0x000fe200078e0008 */
[C---:B------:R-:W-:Y:S01]  /*0dd0*/  IADD3 R30, R10.reuse, 0x32, RZ ;  /* 0x000000320a1e7810 */ /* 0x040fe20007ffe0ff */
[C---:B------:R-:W-:Y:S01]  /*0de0*/  IMAD R2, R237.reuse, R2, R4 ;  /* 0x00000002ed027224 */ /* 0x040fe200078e0204 */
[----:B------:R-:W-:Y:S01]  /*0df0*/  IADD3 R32, R10, 0x34, RZ ;  /* 0x000000340a207810 */ /* 0x000fe20007ffe0ff */
[----:B------:R-:W-:Y:S01]  /*0e00*/  IMAD.MOV R8, RZ, RZ, -R3 ;  /* 0x000000ffff087224 */ /* 0x000fe200078e0a03 */
[----:B------:R-:W-:Y:S01]  /*0e10*/  @!P3 IADD3 R6, -R6, RZ, RZ ;  /* 0x000000ff0606b210 */ /* 0x000fe20007ffe1ff */
[----:B------:R-:W-:Y:S01]  /*0e20*/  @!P5 IMAD.IADD R12, R12, 0x1, -R237 ;  /* 0x000000010c0cd824 */ /* 0x000fe200078e0aed */
[C---:B------:R-:W-:Y:S01]  /*0e30*/  ISETP.GT.U32.AND P5, PT, R237.reuse, R2, PT ;  /* 0x00000002ed00720c */ /* 0x040fe20003fa4070 */
[----:B------:R-:W-:Y:S01]  /*0e40*/  IMAD R4, R237, R8, R5 ;  /* 0x00000008ed047224 */ /* 0x000fe200078e0205 */
[----:B------:R-:W-:Y:S01]  /*0e50*/  ISETP.GE.AND P3, PT, R9, RZ, PT ;  /* 0x000000ff0900720c */ /* 0x000fe20003f66270 */
[----:B------:R-:W-:Y:S01]  /*0e60*/  @!P6 IMAD.IADD R14, R14, 0x1, -R237 ;  /* 0x000000010e0ee824 */ /* 0x000fe200078e0aed */
[----:B------:R1:W-:Y:S01]  /*0e70*/  STL [R1+0x98], R6 ;  /* 0x0000980601007387 */ /* 0x0003e20000100800 */
[----:B------:R-:W-:Y:S01]  /*0e80*/  IMAD.HI.U32 R5, R0, R18, RZ ;  /* 0x0000001200057227 */ /* 0x000fe200078e00ff */
[----:B------:R-:W-:-:S02]  /*0e90*/  ISETP.GT.U32.AND P6, PT, R237, R4, PT ;  /* 0x00000004ed00720c */ /* 0x000fc40003fc4070 */
[----:B------:R-:W-:Y:S01]  /*0ea0*/  @!P1 IADD3 R16, R16, -R237, RZ ;  /* 0x800000ed10109210 */ /* 0x000fe20007ffe0ff */
[----:B------:R-:W-:Y:S01]  /*0eb0*/  IMAD.HI.U32 R3, R0, R7, RZ ;  /* 0x0000000700037227 */ /* 0x000fe200078e00ff */
[----:B------:R-:W-:Y:S02]  /*0ec0*/  ISETP.GE.AND P1, PT, R19, RZ, PT ;  /* 0x000000ff1300720c */ /* 0x000fe40003f26270 */
[----:B------:R-:W-:Y:S01]  /*0ed0*/  IABS R26, R32 ;  /* 0x00000020001a7213 */ /* 0x000fe20000000000 */
[----:B------:R-:W-:Y:S01]  /*0ee0*/  VIADD R9, R10, 0x9 ;  /* 0x000000090a097836 */ /* 0x000fe20000000000 */
[----:B------:R-:W-:Y:S01]  /*0ef0*/  @!P5 IADD3 R2, R2, -R237, RZ ;  /* 0x800000ed0202d210 */ /* 0x000fe20007ffe0ff */
[----:B-1----:R-:W-:Y:S01]  /*0f00*/  IMAD.MOV.U32 R6, RZ, RZ, R12 ;  /* 0x000000ffff067224 */ /* 0x002fe200078e000c */
[----:B------:R-:W-:Y:S01]  /*0f10*/  IADD3 R8, -R3, RZ, RZ ;  /* 0x000000ff03087210 */ /* 0x000fe20007ffe1ff */
[----:B------:R-:W-:Y:S01]  /*0f20*/  IMAD.MOV R5, RZ, RZ, -R5 ;  /* 0x000000ffff057224 */ /* 0x000fe200078e0a05 */
[----:B------:R-:W-:Y:S01]  /*0f30*/  IABS R3, R9 ;  /* 0x0000000900037213 */ /* 0x000fe20000000000 */
[----:B------:R-:W-:Y:S01]  /*0f40*/  IMAD.MOV.U32 R11, RZ, RZ, R14 ;  /* 0x000000ffff0b7224 */ /* 0x000fe200078e000e */
[----:B------:R-:W-:Y:S01]  /*0f50*/  @!P0 IADD3 R6, -R6, RZ, RZ ;  /* 0x000000ff06068210 */ /* 0x000fe20007ffe1ff */
[C---:B------:R-:W-:Y:S01]  /*0f60*/  IMAD R18, R237.reuse, R5, R18 ;  /* 0x00000005ed127224 */ /* 0x040fe200078e0212 */
[C---:B------:R-:W-:Y:S01]  /*0f70*/  ISETP.GT.U32.AND P0, PT, R237.reuse, R2, PT ;  /* 0x00000002ed00720c */ /* 0x040fe20003f04070 */
[----:B------:R-:W-:Y:S01]  /*0f80*/  @!P6 IMAD.IADD R4, R4, 0x1, -R237 ;  /* 0x000000010404e824 */ /* 0x000fe200078e0aed */
[----:B------:R-:W-:Y:S01]  /*0f90*/  IADD3 R40, R10, 0x3e, RZ ;  /* 0x0000003e0a287810 */ /* 0x000fe20007ffe0ff */
[----:B------:R-:W-:Y:S01]  /*0fa0*/  @!P4 IMAD.MOV R11, RZ, RZ, -R11 ;  /* 0x000000ffff0bc224 */ /* 0x000fe200078e0a0b */
[C---:B------:R-:W-:Y:S01]  /*0fb0*/  ISETP.GT.U32.AND P4, PT, R237.reuse, R18, PT ;  /* 0x00000012ed00720c */ /* 0x040fe20003f84070 */
[----:B------:R-:W-:Y:S01]  /*0fc0*/  IMAD.MOV.U32 R5, RZ, RZ, R3 ;  /* 0x000000ffff057224 */ /* 0x000fe200078e0003 */
[----:B------:R1:W-:Y:S01]  /*0fd0*/  STL [R1+0x94], R6 ;  /* 0x0000940601007387 */ /* 0x0003e20000100800 */
[C---:B------:R-:W-:Y:S01]  /*0fe0*/  ISETP.GT.U32.AND P6, PT, R237.reuse, R4, PT ;  /* 0x00000004ed00720c */ /* 0x040fe20003fc4070 */
[----:B------:R-:W-:Y:S01]  /*0ff0*/  IMAD R8, R237, R8, R7 ;  /* 0x00000008ed087224 */ /* 0x000fe200078e0207 */
[----:B------:R-:W-:Y:S01]  /*1000*/  IABS R36, R40 ;  /* 0x0000002800247213 */ /* 0x000fe20000000000 */
[----:B------:R-:W-:Y:S01]  /*1010*/  IMAD.HI.U32 R3, R0, R5, RZ ;  /* 0x0000000500037227 */ /* 0x000fe200078e00ff */
[----:B------:R-:W-:Y:S01]  /*1020*/  STL [R1+0x90], R11 ;  /* 0x0000900b01007387 */ /* 0x000fe20000100800 */
[----:B------:R-:W-:-:S02]  /*1030*/  IADD3 R42, R10, 0x40, RZ ;  /* 0x000000400a2a7810 */ /* 0x000fc40007ffe0ff */
[----:B------:R-:W-:Y:S01]  /*1040*/  IMAD.MOV R12, RZ, RZ, -R3 ;  /* 0x000000ffff0c7224 */ /* 0x000fe200078e0a03 */
[----:B------:R-:W-:Y:S01]  /*1050*/  ISETP.GT.U32.AND P5, PT, R237, R8, PT ;  /* 0x00000008ed00720c */ /* 0x000fe20003fa4070 */
[----:B------:R-:W-:Y:S01]  /*1060*/  @!P0 IMAD.IADD R2, R2, 0x1, -R237 ;  /* 0x0000000102028824 */ /* 0x000fe200078e0aed */
[----:B-1----:R-:W-:Y:S01]  /*1070*/  MOV R6, R16 ;  /* 0x0000001000067202 */ /* 0x002fe20000000f00 */
[----:B------:R-:W-:Y:S01]  /*1080*/  VIADD R19, R10, 0xa ;  /* 0x0000000a0a137836 */ /* 0x000fe20000000000 */
[----:B------:R-:W-:Y:S01]  /*1090*/  ISETP.GE.AND P0, PT, R21, RZ, PT ;  /* 0x000000ff1500720c */ /* 0x000fe20003f06270 */
[C---:B------:R-:W-:Y:S01]  /*10a0*/  IMAD R12, R237.reuse, R12, R5 ;  /* 0x0000000ced0c7224 */ /* 0x040fe200078e0205 */
[----:B------:R-:W-:Y:S01]  /*10b0*/  @!P2 IADD3 R6, -R6, RZ, RZ ;  /* 0x000000ff0606a210 */ /* 0x000fe20007ffe1ff */
[--C-:B------:R-:W-:Y:S01]  /*10c0*/  @!P4 IMAD.IADD R18, R18, 0x1, -R237.reuse ;  /* 0x000000011212c824 */ /* 0x100fe200078e0aed */
[----:B------:R-:W-:Y:S01]  /*10d0*/  IABS R7, R19 ;  /* 0x0000001300077213 */ /* 0x000fe20000000000 */
[----:B------:R-:W-:Y:S01]  /*10e0*/  @!P6 IMAD.IADD R4, R4, 0x1, -R237 ;  /* 0x000000010404e824 */ /* 0x000fe200078e0aed */
[----:B------:R-:W-:Y:S01]  /*10f0*/  ISETP.GT.U32.AND P6, PT, R237, R12, PT ;  /* 0x0000000ced00720c */ /* 0x000fe20003fc4070 */
[----:B------:R1:W-:Y:S01]  /*1100*/  STL [R1+0x8c], R6 ;  /* 0x00008c0601007387 */ /* 0x0003e20000100800 */
[----:B------:R-:W-:Y:S01]  /*1110*/  ISETP.GE.AND P2, PT, R20, RZ, PT ;  /* 0x000000ff1400720c */ /* 0x000fe20003f46270 */
[----:B------:R-:W-:Y:S01]  /*1120*/  IMAD.HI.U32 R3, R0, R7, RZ ;  /* 0x0000000700037227 */ /* 0x000fe200078e00ff */
[----:B------:R-:W-:-:S02]  /*1130*/  ISETP.GE.AND P4, PT, R9, RZ, PT ;  /* 0x000000ff0900720c */ /* 0x000fc40003f86270 */
[----:B------:R-:W-:Y:S01]  /*1140*/  IADD3 R9, R10, 0xe, RZ ;  /* 0x0000000e0a097810 */ /* 0x000fe20007ffe0ff */
[----:B------:R-:W-:Y:S01]  /*1150*/  @!P5 IMAD.IADD R8, R8, 0x1, -R237 ;  /* 0x000000010808d824 */ /* 0x000fe200078e0aed */
[C---:B------:R-:W-:Y:S01]  /*1160*/  IADD3 R5, R10.reuse, 0xc, RZ ;  /* 0x0000000c0a057810 */ /* 0x040fe20007ffe0ff */
[----:B------:R-:W-:Y:S01]  /*1170*/  @!P1 IMAD.MOV R4, RZ, RZ, -R4 ;  /* 0x000000ffff049224 */ /* 0x000fe200078e0a04 */
[----:B------:R-:W-:Y:S01]  /*1180*/  IABS R14, R9 ;  /* 0x00000009000e7213 */ /* 0x000fe20000000000 */
[----:B------:R-:W-:Y:S01]  /*1190*/  VIADD R22, R10, 0x12 ;  /* 0x000000120a167836 */ /* 0x000fe20000000000 */
[----:B-1----:R-:W-:Y:S01]  /*11a0*/  MOV R6, R2 ;  /* 0x0000000200067202 */ /* 0x002fe20000000f00 */
[----:B------:R-:W-:Y:S01]  /*11b0*/  IMAD.MOV R2, RZ, RZ, -R3 ;  /* 0x000000ffff027224 */ /* 0x000fe200078e0a03 */
[C---:B------:R-:W-:Y:S01]  /*11c0*/  ISETP.GT.U32.AND P5, PT, R237.reuse, R8, PT ;  /* 0x00000008ed00720c */ /* 0x040fe20003fa4070 */
[----:B------:R-:W-:Y:S01]  /*11d0*/  @!P6 IMAD.IADD R12, R12, 0x1, -R237 ;  /* 0x000000010c0ce824 */ /* 0x000fe200078e0aed */
[----:B------:R-:W-:Y:S01]  /*11e0*/  @!P3 IADD3 R6, -R6, RZ, RZ ;  /* 0x000000ff0606b210 */ /* 0x000fe20007ffe1ff */
[C---:B------:R-:W-:Y:S01]  /*11f0*/  IMAD R2, R237.reuse, R2, R7 ;  /* 0x00000002ed027224 */ /* 0x040fe200078e0207 */
[C---:B------:R-:W-:Y:S01]  /*1200*/  ISETP.GT.U32.AND P3, PT, R237.reuse, R18, PT ;  /* 0x00000012ed00720c */ /* 0x040fe20003f64070 */
[C---:B------:R-:W-:Y:S01]  /*1210*/  VIADD R3, R10.reuse, 0xb ;  /* 0x0000000b0a037836 */ /* 0x040fe20000000000 */
[----:B------:R-:W-:Y:S01]  /*1220*/  ISETP.GT.U32.AND P6, PT, R237, R12, PT ;  /* 0x0000000ced00720c */ /* 0x000fe20003fc4070 */
[----:B------:R1:W-:Y:S01]  /*1230*/  STL [R1+0x88], R6 ;  /* 0x0000880601007387 */ /* 0x0003e20000100800 */
[C---:B------:R-:W-:Y:S01]  /*1240*/  VIADD R7, R10.reuse, 0xd ;  /* 0x0000000d0a077836 */ /* 0x040fe20000000000 */
[C---:B------:R-:W-:Y:S01]  /*1250*/  IADD3 R20, R10.reuse, 0x10, RZ ;  /* 0x000000100a147810 */ /* 0x040fe20007ffe0ff */
[----:B------:R-:W-:Y:S01]  /*1260*/  VIADD R33, R10, 0x36 ;  /* 0x000000360a217836 */ /* 0x000fe20000000000 */
[----:B------:R2:W-:Y:S01]  /*1270*/  STL [R1+0x84], R4 ;  /* 0x0000840401007387 */ /* 0x0005e20000100800 */
[----:B------:R-:W-:Y:S01]  /*1280*/  ISETP.GE.AND P1, PT, R3, RZ, PT ;  /* 0x000000ff0300720c */ /* 0x000fe20003f26270 */
[--C-:B------:R-:W-:Y:S01]  /*1290*/  @!P5 IMAD.IADD R8, R8, 0x1, -R237.reuse ;  /* 0x000000010808d824 */ /* 0x100fe200078e0aed */
[----:B------:R-:W-:Y:S01]  /*12a0*/  ISETP.GE.AND P5, PT, R19, RZ, PT ;  /* 0x000000ff1300720c */ /* 0x000fe20003fa6270 */
[----:B------:R-:W-:Y:S01]  /*12b0*/  VIADD R39, R10, 0x3c ;  /* 0x0000003c0a277836 */ /* 0x000fe20000000000 */
[----:B------:R-:W-:Y:S01]  /*12c0*/  IABS R16, R20 ;  /* 0x0000001400107213 */ /* 0x000fe20000000000 */
[----:B------:R-:W-:Y:S01]  /*12d0*/  @!P3 IMAD.IADD R18, R18, 0x1, -R237 ;  /* 0x000000011212b824 */ /* 0x000fe200078e0aed */
[----:B------:R-:W-:Y:S01]  /*12e0*/  ISETP.GT.U32.AND P3, PT, R237, R2, PT ;  /* 0x00000002ed00720c */ /* 0x000fe20003f64070 */
[----:B------:R-:W-:Y:S01]  /*12f0*/  @!P2 IMAD.MOV R8, RZ, RZ, -R8 ;  /* 0x000000ffff08a224 */ /* 0x000fe200078e0a08 */
[----:B------:R-:W-:Y:S01]  /*1300*/  @!P6 IADD3 R12, R12, -R237, RZ ;  /* 0x800000ed0c0ce210 */ /* 0x000fe20007ffe0ff */
[C---:B------:R-:W-:Y:S01]  /*1310*/  VIADD R41, R10.reuse, 0x3f ;  /* 0x0000003f0a297836 */ /* 0x040fe20000000000 */
[----:B-1----:R-:W-:Y:S01]  /*1320*/  MOV R6, R18 ;  /* 0x0000001200067202 */ /* 0x002fe20000000f00 */
[----:B------:R-:W-:Y:S01]  /*1330*/  VIADD R18, R10, 0xf ;  /* 0x0000000f0a127836 */ /* 0x000fe20000000000 */
[----:B--2---:R-:W-:Y:S01]  /*1340*/  IABS R4, R3 ;  /* 0x0000000300047213 */ /* 0x004fe20000000000 */
[----:B------:R1:W-:Y:S01]  /*1350*/  STL [R1+0x80], R8 ;  /* 0x0000800801007387 */ /* 0x0003e20000100800 */
[----:B------:R-:W-:Y:S01]  /*1360*/  ISETP.GE.AND P6, PT, R9, RZ, PT ;  /* 0x000000ff0900720c */ /* 0x000fe20003fc6270 */
[----:B------:R-:W-:Y:S01]  /*1370*/  @!P0 IMAD.MOV R6, RZ, RZ, -R6 ;  /* 0x000000ffff068224 */ /* 0x000fe200078e0a06 */
[----:B------:R-:W-:Y:S01]  /*1380*/  ISETP.GE.AND P0, PT, R7, RZ, PT ;  /* 0x000000ff0700720c */ /* 0x000fe20003f06270 */
[----:B------:R-:W-:Y:S01]  /*1390*/  IMAD.HI.U32 R3, R0, R4, RZ ;  /* 0x0000000400037227 */ /* 0x000fe200078e00ff */
[----:B------:R-:W-:-:S02]  /*13a0*/  IABS R7, R7 ;  /* 0x0000000700077213 */ /* 0x000fc40000000000 */
[----:B------:R2:W-:Y:S01]  /*13b0*/  STL [R1+0x7c], R6 ;  /* 0x00007c0601007387 */ /* 0x0005e20000100800 */
[----:B------:R-:W-:Y:S01]  /*13c0*/  @!P3 IMAD.IADD R2, R2, 0x1, -R237 ;  /* 0x000000010202b824 */ /* 0x000fe200078e0aed */
[----:B------:R-:W-:Y:S01]  /*13d0*/  ISETP.GE.AND P2, PT, R5, RZ, PT ;  /* 0x000000ff0500720c */ /* 0x000fe20003f46270 */
[----:B------:R-:W-:Y:S01]  /*13e0*/  IMAD.MOV.U32 R9, RZ, RZ, R7 ;  /* 0x000000ffff097224 */ /* 0x000fe200078e0007 */
[----:B------:R-:W-:Y:S01]  /*13f0*/  IADD3 R7, -R3, RZ, RZ ;  /* 0x000000ff03077210 */ /* 0x000fe20007ffe1ff */
[C---:B------:R-:W-:Y:S01]  /*1400*/  VIADD R43, R10.reuse, 0x41 ;  /* 0x000000410a2b7836 */ /* 0x040fe20000000000 */
[C---:B------:R-:W-:Y:S01]  /*1410*/  ISETP.GT.U32.AND P3, PT, R237.reuse, R2, PT ;  /* 0x00000002ed00720c */ /* 0x040fe20003f64070 */
[C---:B------:R-:W-:Y:S01]  /*1420*/  VIADD R45, R10.reuse, 0x43 ;  /* 0x000000430a2d7836 */ /* 0x040fe20000000000 */
[----:B-1----:R-:W-:Y:S01]  /*1430*/  IABS R8, R5 ;  /* 0x0000000500087213 */ /* 0x002fe20000000000 */
[----:B------:R-:W-:Y:S01]  /*1440*/  IMAD R4, R237, R7, R4 ;  /* 0x00000007ed047224 */ /* 0x000fe200078e0204 */
[----:B------:R-:W-:Y:S01]  /*1450*/  IADD3 R21, R10, 0x11, RZ ;  /* 0x000000110a157810 */ /* 0x000fe20007ffe0ff */
[----:B--2---:R-:W-:Y:S01]  /*1460*/  IMAD.MOV.U32 R6, RZ, RZ, R12 ;  /* 0x000000ffff067224 */ /* 0x004fe200078e000c */
[----:B------:R-:W-:Y:S01]  /*1470*/  IABS R19, R23 ;  /* 0x0000001700137213 */ /* 0x000fe20000000000 */
[----:B------:R-:W-:Y:S01]  /*1480*/  IMAD.HI.U32 R5, R0, R9, RZ ;  /* 0x0000000900057227 */ /* 0x000fe200078e00ff */
[----:B------:R-:W-:-:S02]  /*1490*/  IABS R34, R39 ;  /* 0x0000002700227213 */ /* 0x000fc40000000000 */
[----:B------:R-:W-:Y:S01]  /*14a0*/  IABS R37, R41 ;  /* 0x0000002900257213 */ /* 0x000fe20000000000 */
[----:B------:R-:W-:Y:S01]  /*14b0*/  @!P4 IMAD.MOV R6, RZ, RZ, -R6 ;  /* 0x000000ffff06c224 */ /* 0x000fe200078e0a06 */
[----:B------:R-:W-:Y:S01]  /*14c0*/  ISETP.GT.U32.AND P4, PT, R237, R4, PT ;  /* 0x00000004ed00720c */ /* 0x000fe20003f84070 */
[----:B------:R-:W-:Y:S01]  /*14d0*/  IMAD.HI.U32 R3, R0, R8, RZ ;  /* 0x0000000800037227 */ /* 0x000fe200078e00ff */
[----:B------:R-:W-:Y:S02]  /*14e0*/  IADD3 R12, -R5, RZ, RZ ;  /* 0x000000ff050c7210 */ /* 0x000fe40007ffe1ff */
[----:B------:R-:W-:Y:S01]  /*14f0*/  @!P3 IADD3 R2, R2, -R237, RZ ;  /* 0x800000ed0202b210 */ /* 0x000fe20007ffe0ff */
[----:B------:R-:W-:Y:S01]  /*1500*/  IMAD.MOV R7, RZ, RZ, -R3 ;  /* 0x000000ffff077224 */ /* 0x000fe200078e0a03 */
[----:B------:R-:W-:Y:S01]  /*1510*/  STL [R1+0x78], R6 ;  /* 0x0000780601007387 */ /* 0x000fe20000100800 */
[C---:B------:R-:W-:Y:S01]  /*1520*/  IMAD R12, R237.reuse, R12, R9 ;  /* 0x0000000ced0c7224 */ /* 0x040fe200078e0209 */
[----:B------:R-:W-:Y:S01]  /*1530*/  IABS R9, R22 ;  /* 0x0000001600097213 */ /* 0x000fe20000000000 */
[----:B------:R-:W-:Y:S01]  /*1540*/  IMAD.MOV.U32 R5, RZ, RZ, R2 ;  /* 0x000000ffff057224 */ /* 0x000fe200078e0002 */
[----:B------:R-:W-:Y:S01]  /*1550*/  IABS R38, R42 ;  /* 0x0000002a00267213 */ /* 0x000fe20000000000 */
[C---:B------:R-:W-:Y:S01]  /*1560*/  IMAD R8, R237.reuse, R7, R8 ;  /* 0x00000007ed087224 */ /* 0x040fe200078e0208 */
[----:B------:R-:W-:Y:S01]  /*1570*/  IABS R7, R21 ;  /* 0x0000001500077213 */ /* 0x000fe20000000000 */
[----:B------:R-:W-:Y:S01]  /*1580*/  @!P5 IMAD.MOV R5, RZ, RZ, -R5 ;  /* 0x000000ffff05d224 */ /* 0x000fe200078e0a05 */
[C---:B------:R-:W-:Y:S01]  /*1590*/  ISETP.GT.U32.AND P5, PT, R237.reuse, R12, PT ;  /* 0x0000000ced00720c */ /* 0x040fe20003fa4070 */
[----:B------:R-:W-:Y:S01]  /*15a0*/  @!P4 IMAD.IADD R4, R4, 0x1, -R237 ;  /* 0x000000010404c824 */ /* 0x000fe200078e0aed */
[----:B------:R-:W-:Y:S01]  /*15b0*/  ISETP.GT.U32.AND P3, PT, R237, R8, PT ;  /* 0x00000008ed00720c */ /* 0x000fe20003f64070 */
[----:B------:R-:W-:Y:S01]  /*15c0*/  IMAD.HI.U32 R3, R0, R14, RZ ;  /* 0x0000000e00037227 */ /* 0x000fe200078e00ff */
[----:B------:R1:W-:Y:S01]  /*15d0*/  STL [R1+0x74], R5 ;  /* 0x0000740501007387 */ /* 0x0003e20000100800 */
[----:B------:R-:W-:-:S02]  /*15e0*/  IADD3 R51, R10, 0x4b, RZ ;  /* 0x0000004b0a337810 */ /* 0x000fc40007ffe0ff */
[C---:B------:R-:W-:Y:S01]  /*15f0*/  ISETP.GT.U32.AND P4, PT, R237.reuse, R4, PT ;  /* 0x00000004ed00720c */ /* 0x040fe20003f84070 */
[----:B------:R-:W-:Y:S01]  /*1600*/  IMAD.MOV R3, RZ, RZ, -R3 ;  /* 0x000000ffff037224 */ /* 0x000fe200078e0a03 */
[----:B------:R-:W-:Y:S01]  /*1610*/  IABS R49, R51 ;  /* 0x0000003300317213 */ /* 0x000fe20000000000 */
[C---:B------:R-:W-:Y:S01]  /*1620*/  VIADD R46, R10.reuse, 0x44 ;  /* 0x000000440a2e7836 */ /* 0x040fe20000000000 */
[----:B------:R-:W-:Y:S01]  /*1630*/  IADD3 R54, R10, 0x4e, RZ ;  /* 0x0000004e0a367810 */ /* 0x000fe20007ffe0ff */
[C---:B------:R-:W-:Y:S01]  /*1640*/  IMAD R2, R237.reuse, R3, R14 ;  /* 0x00000003ed027224 */ /* 0x040fe200078e020e */
[-C--:B------:R-:W-:Y:S01]  /*1650*/  @!P5 IADD3 R12, R12, -R237.reuse, RZ ;  /* 0x800000ed0c0cd210 */ /* 0x080fe20007ffe0ff */
[----:B-1----:R-:W-:Y:S01]  /*1660*/  IMAD.HI.U32 R5, R0, R16, RZ ;  /* 0x0000001000057227 */ /* 0x002fe200078e00ff */
[----:B------:R-:W-:Y:S02]  /*1670*/  IABS R14, R18 ;  /* 0x00000012000e7213 */ /* 0x000fe40000000000 */
[C---:B------:R-:W-:Y:S01]  /*1680*/  ISETP.GT.U32.AND P5, PT, R237.reuse, R12, PT ;  /* 0x0000000ced00720c */ /* 0x040fe20003fa4070 */
[----:B------:R-:W-:Y:S01]  /*1690*/  @!P3 IMAD.IADD R8, R8, 0x1, -R237 ;  /* 0x000000010808b824 */ /* 0x000fe200078e0aed */
[----:B------:R-:W-:Y:S01]  /*16a0*/  IABS R52, R54 ;  /* 0x0000003600347213 */ /* 0x000fe20000000000 */
[----:B------:R-:W-:Y:S01]  /*16b0*/  IMAD.MOV R5, RZ, RZ, -R5 ;  /* 0x000000ffff057224 */ /* 0x000fe200078e0a05 */
[----:B------:R-:W-:Y:S01]  /*16c0*/  @!P4 IADD3 R4, R4, -R237, RZ ;  /* 0x800000ed0404c210 */ /* 0x000fe20007ffe0ff */
[----:B------:R-:W-:Y:S01]  /*16d0*/  IMAD.HI.U32 R3, R0, R14, RZ ;  /* 0x0000000e00037227 */ /* 0x000fe200078e00ff */
[----:B------:R-:W-:-:S02]  /*16e0*/  ISETP.GT.U32.AND P4, PT, R237, R2, PT ;  /* 0x00000002ed00720c */ /* 0x000fc40003f84070 */
[C---:B------:R-:W-:Y:S01]  /*16f0*/  ISETP.GT.U32.AND P3, PT, R237.reuse, R8, PT ;  /* 0x00000008ed00720c */ /* 0x040fe20003f64070 */
[C---:B------:R-:W-:Y:S01]  /*1700*/  IMAD R16, R237.reuse, R5, R16 ;  /* 0x00000005ed107224 */ /* 0x040fe200078e0210 */
[----:B------:R-:W-:Y:S01]  /*1710*/  MOV R6, R4 ;  /* 0x0000000400067202 */ /* 0x000fe20000000f00 */
[----:B------:R-:W-:Y:S01]  /*1720*/  IMAD.MOV R3, RZ, RZ, -R3 ;  /* 0x000000ffff037224 */ /* 0x000fe200078e0a03 */
[----:B------:R-:W-:Y:S01]  /*1730*/  IADD3 R53, R10, 0x4d, RZ ;  /* 0x0000004d0a357810 */ /* 0x000fe20007ffe0ff */
[----:B------:R-:W-:Y:S01]  /*1740*/  @!P5 IMAD.IADD R12, R12, 0x1, -R237 ;  /* 0x000000010c0cd824 */ /* 0x000fe200078e0aed */
[C---:B------:R-:W-:Y:S01]  /*1750*/  ISETP.GT.U32.AND P5, PT, R237.reuse, R16, PT ;  /* 0x00000010ed00720c */ /* 0x040fe20003fa4070 */
[----:B------:R-:W-:Y:S01]  /*1760*/  IMAD R14, R237, R3, R14 ;  /* 0x00000003ed0e7224 */ /* 0x000fe200078e020e */
[----:B------:R-:W-:Y:S01]  /*1770*/  @!P1 IADD3 R6, -R6, RZ, RZ ;  /* 0x000000ff06069210 */ /* 0x000fe20007ffe1ff */
[----:B------:R-:W-:Y:S01]  /*1780*/  IMAD.HI.U32 R5, R0, R9, RZ ;  /* 0x0000000900057227 */ /* 0x000fe200078e00ff */
[----:B------:R-:W-:-:S02]  /*1790*/  IADD3 R57, R10, 0x50, RZ ;  /* 0x000000500a397810 */ /* 0x000fc40007ffe0ff */
[----:B------:R-:W-:Y:S01]  /*17a0*/  IADD3 R60, R10, 0x52, RZ ;  /* 0x000000520a3c7810 */ /* 0x000fe20007ffe0ff */
[--C-:B------:R-:W-:Y:S01]  /*17b0*/  @!P4 IMAD.IADD R2, R2, 0x1, -R237.reuse ;  /* 0x000000010202c824 */ /* 0x100fe200078e0aed */
[----:B------:R-:W-:Y:S01]  /*17c0*/  ISETP.GE.AND P4, PT, R18, RZ, PT ;  /* 0x000000ff1200720c */ /* 0x000fe20003f86270 */
[----:B------:R-:W-:Y:S01]  /*17d0*/  @!P3 IMAD.IADD R8, R8, 0x1, -R237 ;  /* 0x000000010808b824 */ /* 0x000fe200078e0aed */
[C---:B------:R-:W-:Y:S01]  /*17e0*/  ISETP.GT.U32.AND P3, PT, R237.reuse, R14, PT ;  /* 0x0000000eed00720c */ /* 0x040fe20003f64070 */
[----:B------:R-:W-:Y:S01]  /*17f0*/  IMAD.HI.U32 R3, R0, R7, RZ ;  /* 0x0000000700037227 */ /* 0x000fe200078e00ff */
[C---:B------:R-:W-:Y:S01]  /*1800*/  ISETP.GT.U32.AND P1, PT, R237.reuse, R2, PT ;  /* 0x00000002ed00720c */ /* 0x040fe20003f24070 */
[----:B------:R1:W-:Y:S01]  /*1810*/  STL [R1+0x70], R6 ;  /* 0x0000700601007387 */ /* 0x0003e20000100800 */
[----:B------:R-:W-:Y:S01]  /*1820*/  @!P5 IADD3 R16, R16, -R237, RZ ;  /* 0x800000ed1010d210 */ /* 0x000fe20007ffe0ff */
[----:B------:R-:W-:Y:S01]  /*1830*/  IMAD.MOV R18, RZ, RZ, -R5 ;  /* 0x000000ffff127224 */ /* 0x000fe200078e0a05 */
[----:B------:R-:W-:Y:S01]  /*1840*/  IABS R56, R60 ;  /* 0x0000003c00387213 */ /* 0x000fe20000000000 */
[----:B------:R-:W-:Y:S01]  /*1850*/  IMAD.MOV.U32 R5, RZ, RZ, R19 ;  /* 0x000000ffff057224 */ /* 0x000fe200078e0013 */
[----:B------:R-:W-:Y:S01]  /*1860*/  ISETP.GT.U32.AND P5, PT, R237, R16, PT ;  /* 0x00000010ed00720c */ /* 0x000fe20003fa4070 */
[----:B------:R-:W-:Y:S01]  /*1870*/  IMAD.MOV R4, RZ, RZ, -R3 ;  /* 0x000000ffff047224 */ /* 0x000fe200078e0a03 */
[----:B------:R-:W-:Y:S01]  /*1880*/  IADD3 R74, R10, 0x5d, RZ ;  /* 0x0000005d0a4a7810 */ /* 0x000fe20007ffe0ff */
[----:B------:R-:W-:Y:S01]  /*1890*/  IMAD.HI.U32 R3, R0, R5, RZ ;  /* 0x0000000500037227 */ /* 0x000fe200078e00ff */
[----:B------:R-:W-:-:S02]  /*18a0*/  IADD3 R86, R10, 0x6d, RZ ;  /* 0x0000006d0a567810 */ /* 0x000fc40007ffe0ff */
[-C--:B------:R-:W-:Y:S01]  /*18b0*/  @!P3 IADD3 R14, R14, -R237.reuse, RZ ;  /* 0x800000ed0e0eb210 */ /* 0x080fe20007ffe0ff */
[----:B-1----:R-:W-:Y:S01]  /*18c0*/  IMAD.MOV.U32 R6, RZ, RZ, R8 ;  /* 0x000000ffff067224 */ /* 0x002fe200078e0008 */
[----:B------:R-:W-:Y:S01]  /*18d0*/  ISETP.GE.AND P3, PT, R20, RZ, PT ;  /* 0x000000ff1400720c */ /* 0x000fe20003f66270 */
[C---:B------:R-:W-:Y:S01]  /*18e0*/  IMAD R4, R237.reuse, R4, R7 ;  /* 0x00000004ed047224 */ /* 0x040fe200078e0207 */
[----:B------:R-:W-:Y:S01]  /*18f0*/  MOV R7, R12 ;  /* 0x0000000c00077202 */ /* 0x000fe20000000f00 */
[----:B------:R-:W-:Y:S01]  /*1900*/  @!P2 IMAD.MOV R6, RZ, RZ, -R6 ;  /* 0x000000ffff06a224 */ /* 0x000fe200078e0a06 */
[C---:B------:R-:W-:Y:S01]  /*1910*/  ISETP.GT.U32.AND P2, PT, R237.reuse, R14, PT ;  /* 0x0000000eed00720c */ /* 0x040fe20003f44070 */
[----:B------:R-:W-:Y:S01]  /*1920*/  @!P1 IMAD.IADD R2, R2, 0x1, -R237 ;  /* 0x0000000102029824 */ /* 0x000fe200078e0aed */
[C---:B------:R-:W-:Y:S01]  /*1930*/  ISETP.GT.U32.AND P1, PT, R237.reuse, R4, PT ;  /* 0x00000004ed00720c */ /* 0x040fe20003f24070 */
[----:B------:R-:W-:Y:S01]  /*1940*/  IMAD.MOV R12, RZ, RZ, -R3 ;  /* 0x000000ffff0c7224 */ /* 0x000fe200078e0a03 */
[----:B------:R1:W-:Y:S01]  /*1950*/  STL [R1+0x6c], R6 ;  /* 0x00006c0601007387 */ /* 0x0003e20000100800 */
[----:B------:R-:W-:Y:S01]  /*1960*/  IMAD R8, R237, R18, R9 ;  /* 0x00000012ed087224 */ /* 0x000fe200078e0209 */
[----:B------:R-:W-:Y:S01]  /*1970*/  @!P0 IADD3 R7, -R7, RZ, RZ ;  /* 0x000000ff07078210 */ /* 0x000fe20007ffe1ff */
[----:B------:R-:W-:Y:S01]  /*1980*/  @!P5 IMAD.IADD R16, R16, 0x1, -R237 ;  /* 0x000000011010d824 */ /* 0x000fe200078e0aed */
[----:B------:R-:W-:Y:S01]  /*1990*/  ISETP.GE.AND P0, PT, R21, RZ, PT ;  /* 0x000000ff1500720c */ /* 0x000fe20003f06270 */
[C---:B------:R-:W-:Y:S01]  /*19a0*/  VIADD R9, R10.reuse, 0x15 ;  /* 0x000000150a097836 */ /* 0x040fe20000000000 */
[----:B------:R-:W-:Y:S01]  /*19b0*/  IABS R69, R74 ;  /* 0x0000004a00457213 */ /* 0x000fe20000000000 */
[----:B------:R2:W-:Y:S01]  /*19c0*/  STL [R1+0x68], R7 ;  /* 0x0000680701007387 */ /* 0x0005e20000100800 */
[----:B------:R-:W-:Y:S01]  /*19d0*/  VIADD R19, R10, 0x16 ;  /* 0x000000160a137836 */ /* 0x000fe20000000000 */
[-C--:B------:R-:W-:Y:S01]  /*19e0*/  @!P2 IADD3 R14, R14, -R237.reuse, RZ ;  /* 0x800000ed0e0ea210 */ /* 0x080fe20007ffe0ff */
[----:B-1----:R-:W-:Y:S01]  /*19f0*/  IMAD.MOV.U32 R6, RZ, RZ, R2 ;  /* 0x000000ffff067224 */ /* 0x002fe200078e0002 */
[----:B------:R-:W-:Y:S01]  /*1a00*/  @!P1 IADD3 R4, R4, -R237, RZ ;  /* 0x800000ed04049210 */ /* 0x000fe20007ffe0ff */
[C---:B------:R-:W-:Y:S01]  /*1a10*/  IMAD R2, R237.reuse, R12, R5 ;  /* 0x0000000ced027224 */ /* 0x040fe200078e0205 */
[----:B------:R-:W-:Y:S01]  /*1a20*/  IABS R5, R9 ;  /* 0x0000000900057213 */ /* 0x000fe20000000000 */
[----:B------:R-:W-:Y:S01]  /*1a30*/  @!P6 IMAD.MOV R6, RZ, RZ, -R6 ;  /* 0x000000ffff06e224 */ /* 0x000fe200078e0a06 */
[C---:B------:R-:W-:Y:S01]  /*1a40*/  ISETP.GT.U32.AND P6, PT, R237.reuse, R8, PT ;  /* 0x00000008ed00720c */ /* 0x040fe20003fc4070 */
[C---:B------:R-:W-:Y:S01]  /*1a50*/  VIADD R21, R10.reuse, 0x17 ;  /* 0x000000170a157836 */ /* 0x040fe20000000000 */
[----:B------:R-:W-:Y:S01]  /*1a60*/  ISETP.GT.U32.AND P5, PT, R237, R2, PT ;  /* 0x00000002ed00720c */ /* 0x000fe20003fa4070 */
[C---:B--2---:R-:W-:Y:S01]  /*1a70*/  VIADD R7, R10.reuse, 0x14 ;  /* 0x000000140a077836 */ /* 0x044fe20000000000 */
[----:B------:R1:W-:Y:S01]  /*1a80*/  STL [R1+0x64], R6 ;  /* 0x0000640601007387 */ /* 0x0003e20000100800 */
[----:B------:R-:W-:Y:S01]  /*1a90*/  IABS R18, R19 ;  /* 0x0000001300127213 */ /* 0x000fe20000000000 */
[C---:B------:R-:W-:Y:S01]  /*1aa0*/  VIADD R48, R10.reuse, 0x46 ;  /* 0x000000460a307836 */ /* 0x040fe20000000000 */
[----:B------:R-:W-:Y:S01]  /*1ab0*/  IABS R20, R21 ;  /* 0x0000001500147213 */ /* 0x000fe20000000000 */
[C---:B------:R-:W-:Y:S01]  /*1ac0*/  VIADD R47, R10.reuse, 0x45 ;  /* 0x000000450a2f7836 */ /* 0x040fe20000000000 */
[----:B------:R-:W-:Y:S01]  /*1ad0*/  IABS R12, R7 ;  /* 0x00000007000c7213 */ /* 0x000fe20000000000 */
[C---:B------:R-:W-:Y:S01]  /*1ae0*/  VIADD R50, R10.reuse, 0x49 ;  /* 0x000000490a327836 */ /* 0x040fe20000000000 */
[----:B------:R-:W-:Y:S01]  /*1af0*/  MOV R11, R16 ;  /* 0x00000010000b7202 */ /* 0x000fe20000000f00 */
[----:B------:R-:W-:Y:S01]  /*1b00*/  VIADD R58, R10, 0x51 ;  /* 0x000000510a3a7836 */ /* 0x000fe20000000000 */
[----:B------:R-:W-:Y:S01]  /*1b10*/  ISETP.GE.AND P2, PT, R22, RZ, PT ;  /* 0x000000ff1600720c */ /* 0x000fe20003f46270 */
[----:B------:R-:W-:Y:S01]  /*1b20*/  IMAD.HI.U32 R3, R0, R12, RZ ;  /* 0x0000000c00037227 */ /* 0x000fe200078e00ff */
[----:B-1----:R-:W-:-:S02]  /*1b30*/  MOV R6, R14 ;  /* 0x0000000e00067202 */ /* 0x002fc40000000f00 */
[----:B------:R-:W-:Y:S01]  /*1b40*/  @!P5 IADD3 R2, R2, -R237, RZ ;  /* 0x800000ed0202d210 */ /* 0x000fe20007ffe0ff */
[----:B------:R-:W-:Y:S01]  /*1b50*/  @!P6 IMAD.IADD R8, R8, 0x1, -R237 ;  /* 0x000000010808e824 */ /* 0x000fe200078e0aed */
[----:B------:R-:W-:Y:S01]  /*1b60*/  ISETP.GT.U32.AND P6, PT, R237, R4, PT ;  /* 0x00000004ed00720c */ /* 0x000fe20003fc4070 */
[----:B------:R-:W-:Y:S01]  /*1b70*/  IMAD.MOV.U32 R14, RZ, RZ, R5 ;  /* 0x000000ffff0e7224 */ /* 0x000fe200078e0005 */
[----:B------:R-:W-:Y:S01]  /*1b80*/  ISETP.GE.AND P1, PT, R23, RZ, PT ;  /* 0x000000ff1700720c */ /* 0x000fe20003f26270 */
[----:B------:R-:W-:Y:S01]  /*1b90*/  IMAD.MOV R5, RZ, RZ, -R3 ;  /* 0x000000ffff057224 */ /* 0x000fe200078e0a03 */
[C---:B------:R-:W-:Y:S01]  /*1ba0*/  ISETP.GT.U32.AND P5, PT, R237.reuse, R8, PT ;  /* 0x00000008ed00720c */ /* 0x040fe20003fa4070 */
[----:B------:R-:W-:Y:S01]  /*1bb0*/  @!P4 IMAD.MOV R6, RZ, RZ, -R6 ;  /* 0x000000ffff06c224 */ /* 0x000fe200078e0a06 */
[----:B------:R-:W-:Y:S01]  /*1bc0*/  ISETP.GT.U32.AND P4, PT, R237, R2, PT ;  /* 0x00000002ed00720c */ /* 0x000fe20003f84070 */
[----:B------:R-:W-:Y:S01]  /*1bd0*/  IMAD.HI.U32 R3, R0, R14, RZ ;  /* 0x0000000e00037227 */ /* 0x000fe200078e00ff */
[----:B------:R-:W-:-:S02]  /*1be0*/  IABS R44, R48 ;  /* 0x00000030002c7213 */ /* 0x000fc40000000000 */
[----:B------:R1:W-:Y:S01]  /*1bf0*/  STL [R1+0x60], R6 ;  /* 0x0000600601007387 */ /* 0x0003e20000100800 */
[----:B------:R-:W-:Y:S01]  /*1c00*/  IMAD R12, R237, R5, R12 ;  /* 0x00000005ed0c7224 */ /* 0x000fe200078e020c */
[----:B------:R-:W-:Y:S01]  /*1c10*/  IADD3 R3, -R3, RZ, RZ ;  /* 0x000000ff03037210 */ /* 0x000fe20007ffe1ff */
[----:B------:R-:W-:Y:S01]  /*1c20*/  @!P6 IMAD.IADD R4, R4, 0x1, -R237 ;  /* 0x000000010404e824 */ /* 0x000fe200078e0aed */
[----:B------:R-:W-:Y:S01]  /*1c30*/  IABS R55, R58 ;  /* 0x0000003a00377213 */ /* 0x000fe20000000000 */
[----:B------:R-:W-:Y:S01]  /*1c40*/  IMAD.HI.U32 R5, R0, R20, RZ ;  /* 0x0000001400057227 */ /* 0x000fe200078e00ff */
[C---:B------:R-:W-:Y:S02]  /*1c50*/  ISETP.GT.U32.AND P6, PT, R237.reuse, R12, PT ;  /* 0x0000000ced00720c */ /* 0x040fe40003fc4070 */
[----:B------:R-:W-:Y:S01]  /*1c60*/  IABS R83, R86 ;  /* 0x0000005600537213 */ /* 0x000fe20000000000 */
[----:B------:R-:W-:Y:S01]  /*1c70*/  IMAD R14, R237, R3, R14 ;  /* 0x00000003ed0e7224 */ /* 0x000fe200078e020e */
[----:B------:R-:W-:Y:S01]  /*1c80*/  @!P4 IADD3 R2, R2, -R237, RZ ;  /* 0x800000ed0202c210 */ /* 0x000fe20007ffe0ff */
[----:B------:R-:W-:Y:S01]  /*1c90*/  IMAD.HI.U32 R3, R0, R18, RZ ;  /* 0x0000001200037227 */ /* 0x000fe200078e00ff */
[----:B-1----:R-:W-:-:S02]  /*1ca0*/  MOV R6, R4 ;  /* 0x0000000400067202 */ /* 0x002fc40000000f00 */
[----:B------:R-:W-:Y:S01]  /*1cb0*/  ISETP.GT.U32.AND P4, PT, R237, R14, PT ;  /* 0x0000000eed00720c */ /* 0x000fe20003f84070 */
[----:B------:R-:W-:Y:S01]  /*1cc0*/  @!P3 IMAD.MOV R11, RZ, RZ, -R11 ;  /* 0x000000ffff0bb224 */ /* 0x000fe200078e0a0b */
[----:B------:R-:W-:Y:S01]  /*1cd0*/  IADD3 R5, -R5, RZ, RZ ;  /* 0x000000ff05057210 */ /* 0x000fe20007ffe1ff */
[C---:B------:R-:W-:Y:S01]  /*1ce0*/  VIADD R22, R10.reuse, 0x18 ;  /* 0x000000180a167836 */ /* 0x040fe20000000000 */
[----:B------:R-:W-:Y:S01]  /*1cf0*/  IADD3 R93, R10, 0x73, RZ ;  /* 0x000000730a5d7810 */ /* 0x000fe20007ffe0ff */
[----:B------:R-:W-:Y:S01]  /*1d00*/  @!P6 IMAD.IADD R12, R12, 0x1, -R237 ;  /* 0x000000010c0ce824 */ /* 0x000fe200078e0aed */
[----:B------:R-:W-:Y:S01]  /*1d10*/  STL [R1+0x5c], R11 ;  /* 0x00005c0b01007387 */ /* 0x000fe20000100800 */
[----:B------:R-:W-:Y:S01]  /*1d20*/  IMAD.MOV R3, RZ, RZ, -R3 ;  /* 0x000000ffff037224 */ /* 0x000fe200078e0a03 */
[----:B------:R-:W-:Y:S01]  /*1d30*/  ISETP.GE.AND P6, PT, R9, RZ, PT ;  /* 0x000000ff0900720c */ /* 0x000fe20003fc6270 */
[----:B------:R-:W-:Y:S01]  /*1d40*/  @!P0 IMAD.MOV R6, RZ, RZ, -R6 ;  /* 0x000000ffff068224 */ /* 0x000fe200078e0a06 */
[----:B------:R-:W-:Y:S01]  /*1d50*/  ISETP.GT.U32.AND P3, PT, R237, R12, PT ;  /* 0x0000000ced00720c */ /* 0x000fe20003f64070 */
[--C-:B------:R-:W-:Y:S01]  /*1d60*/  @!P5 IMAD.IADD R8, R8, 0x1, -R237.reuse ;  /* 0x000000010808d824 */ /* 0x100fe200078e0aed */
[----:B------:R-:W-:Y:S01]  /*1d70*/  ISETP.GE.AND P5, PT, R7, RZ, PT ;  /* 0x000000ff0700720c */ /* 0x000fe20003fa6270 */
[----:B------:R-:W-:Y:S01]  /*1d80*/  @!P4 IMAD.IADD R14, R14, 0x1, -R237 ;  /* 0x000000010e0ec824 */ /* 0x000fe200078e0aed */
[----:B------:R1:W-:Y:S01]  /*1d90*/  STL [R1+0x58], R6 ;  /* 0x0000580601007387 */ /* 0x0003e20000100800 */
[C---:B------:R-:W-:Y:S01]  /*1da0*/  IMAD R18, R237.reuse, R3, R18 ;  /* 0x00000003ed127224 */ /* 0x040fe200078e0212 */
[----:B------:R-:W-:Y:S01]  /*1db0*/  IABS R3, R22 ;  /* 0x0000001600037213 */ /* 0x000fe20000000000 */
[----:B------:R-:W-:Y:S01]  /*1dc0*/  VIADD R9, R10, 0x19 ;  /* 0x000000190a097836 */ /* 0x000fe20000000000 */
[C---:B------:R-:W-:Y:S01]  /*1dd0*/  ISETP.GT.U32.AND P4, PT, R237.reuse, R14, PT ;  /* 0x0000000eed00720c */ /* 0x040fe20003f84070 */
[----:B------:R-:W-:Y:S01]  /*1de0*/  IMAD.MOV.U32 R4, RZ, RZ, R2 ;  /* 0x000000ffff047224 */ /* 0x000fe200078e0002 */
[C---:B------:R-:W-:Y:S01]  /*1df0*/  ISETP.GT.U32.AND P0, PT, R237.reuse, R18, PT ;  /* 0x00000012ed00720c */ /* 0x040fe20003f04070 */
[----:B------:R-:W-:Y:S01]  /*1e00*/  IMAD R20, R237, R5, R20 ;  /* 0x00000005ed147224 */ /* 0x000fe200078e0214 */
[----:B------:R-:W-:Y:S01]  /*1e10*/  IABS R7, R9 ;  /* 0x0000000900077213 */ /* 0x000fe20000000000 */
[----:B------:R-:W-:Y:S01]  /*1e20*/  IMAD.MOV.U32 R5, RZ, RZ, R3 ;  /* 0x000000ffff057224 */ /* 0x000fe200078e0003 */
[----:B-1----:R-:W-:Y:S01]  /*1e30*/  MOV R6, R8 ;  /* 0x0000000800067202 */ /* 0x002fe20000000f00 */
[----:B------:R-:W-:Y:S01]  /*1e40*/  @!P3 IMAD.IADD R12, R12, 0x1, -R237 ;  /* 0x000000010c0cb824 */ /* 0x000fe200078e0aed */
[----:B------:R-:W-:Y:S01]  /*1e50*/  @!P1 IADD3 R4, -R4, RZ, RZ ;  /* 0x000000ff04049210 */ /* 0x000fe20007ffe1ff */
[----:B------:R-:W-:Y:S01]  /*1e60*/  IMAD.HI.U32 R3, R0, R5, RZ ;  /* 0x0000000500037227 */ /* 0x000fe200078e00ff */
[----:B------:R-:W-:-:S02]  /*1e70*/  ISETP.GE.AND P1, PT, R19, RZ, PT ;  /* 0x000000ff1300720c */ /* 0x000fc40003f26270 */
[----:B------:R-:W-:Y:S01]  /*1e80*/  MOV R11, R12 ;  /* 0x0000000c000b7202 */ /* 0x000fe20000000f00 */
[----:B------:R-:W-:Y:S01]  /*1e90*/  @!P2 IMAD.MOV R6, RZ, RZ, -R6 ;  /* 0x000000ffff06a224 */ /* 0x000fe200078e0a06 */
[----:B------:R-:W-:Y:S01]  /*1ea0*/  ISETP.GT.U32.AND P2, PT, R237, R20, PT ;  /* 0x00000014ed00720c */ /* 0x000fe20003f44070 */
[----:B------:R-:W-:Y:S01]  /*1eb0*/  IMAD.HI.U32 R2, R0, R7, RZ ;  /* 0x0000000700027227 */ /* 0x000fe200078e00ff */
[----:B------:R-:W-:Y:S02]  /*1ec0*/  ISETP.GE.AND P3, PT, R21, RZ, PT ;  /* 0x000000ff1500720c */ /* 0x000fe40003f66270 */
[----:B------:R1:W-:Y:S01]  /*1ed0*/  STL [R1+0x54], R6 ;  /* 0x0000540601007387 */ /* 0x0003e20000100800 */
[----:B------:R-:W-:Y:S01]  /*1ee0*/  @!P4 IMAD.IADD R14, R14, 0x1, -R237 ;  /* 0x000000010e0ec824 */ /* 0x000fe200078e0aed */
[----:B------:R-:W-:Y:S01]  /*1ef0*/  IADD3 R8, -R2, RZ, RZ ;  /* 0x000000ff02087210 */ /* 0x000fe20007ffe1ff */
[----:B------:R-:W-:Y:S01]  /*1f00*/  @!P5 IMAD.MOV R11, RZ, RZ, -R11 ;  /* 0x000000ffff0bd224 */ /* 0x000fe200078e0a0b */
[----:B------:R2:W-:Y:S01]  /*1f10*/  STL [R1+0x50], R4 ;  /* 0x0000500401007387 */ /* 0x0005e20000100800 */
[--C-:B------:R-:W-:Y:S01]  /*1f20*/  @!P0 IMAD.IADD R18, R18, 0x1, -R237.reuse ;  /* 0x0000000112128824 */ /* 0x100fe200078e0aed */
[----:B------:R-:W-:Y:S01]  /*1f30*/  ISETP.GE.AND P4, PT, R22, RZ, PT ;  /* 0x000000ff1600720c */ /* 0x000fe20003f86270 */
[----:B------:R-:W-:Y:S01]  /*1f40*/  VIADD R19, R10, 0x1d ;  /* 0x0000001d0a137836 */ /* 0x000fe20000000000 */
[----:B------:R-:W-:Y:S01]  /*1f50*/  STL [R1+0x4c], R11 ;  /* 0x00004c0b01007387 */ /* 0x000fe20000100800 */
[----:B------:R-:W-:Y:S01]  /*1f60*/  @!P2 IMAD.IADD R20, R20, 0x1, -R237 ;  /* 0x000000011414a824 */ /* 0x000fe200078e0aed */
[C---:B------:R-:W-:Y:S01]  /*1f70*/  ISETP.GT.U32.AND P0, PT, R237.reuse, R18, PT ;  /* 0x00000012ed00720c */ /* 0x040fe20003f04070 */
[----:B-1----:R-:W-:Y:S01]  /*1f80*/  IMAD.MOV.U32 R6, RZ, RZ, R14 ;  /* 0x000000ffff067224 */ /* 0x002fe200078e000e */
[----:B------:R-:W-:Y:S01]  /*1f90*/  IABS R16, R19 ;  /* 0x0000001300107213 */ /* 0x000fe20000000000 */
[----:B------:R-:W-:Y:S01]  /*1fa0*/  VIADD R21, R10, 0x1e ;  /* 0x0000001e0a157836 */ /* 0x000fe20000000000 */
[C---:B------:R-:W-:Y:S01]  /*1fb0*/  ISETP.GT.U32.AND P2, PT, R237.reuse, R20, PT ;  /* 0x00000014ed00720c */ /* 0x040fe20003f44070 */
[----:B--2---:R-:W-:Y:S01]  /*1fc0*/  IMAD.MOV R4, RZ, RZ, -R3 ;  /* 0x000000ffff047224 */ /* 0x004fe200078e0a03 */
[----:B------:R-:W-:Y:S01]  /*1fd0*/  @!P6 IADD3 R6, -R6, RZ, RZ ;  /* 0x000000ff0606e210 */ /* 0x000fe20007ffe1ff */
[C---:B------:R-:W-:Y:S01]  /*1fe0*/  VIADD R23, R10.reuse, 0x20 ;  /* 0x000000200a177836 */ /* 0x040fe20000000000 */
[C---:B------:R-:W-:Y:S01]  /*1ff0*/  IADD3 R22, R10.reuse, 0x1f, RZ ;  /* 0x0000001f0a167810 */ /* 0x040fe20007ffe0ff */
[C---:B------:R-:W-:Y:S01]  /*2000*/  IMAD R2, R237.reuse, R4, R5 ;  /* 0x00000004ed027224 */ /* 0x040fe200078e0205 */
[C---:B------:R-:W-:Y:S01]  /*2010*/  IADD3 R5, R10.reuse, 0x1a, RZ ;  /* 0x0000001a0a057810 */ /* 0x040fe20007ffe0ff */
[C---:B------:R-:W-:Y:S01]  /*2020*/  IMAD R4, R237.reuse, R8, R7 ;  /* 0x00000008ed047224 */ /* 0x040fe200078e0207 */
[----:B------:R1:W-:Y:S01]  /*2030*/  STL [R1+0x48], R6 ;  /* 0x0000480601007387 */ /* 0x0003e20000100800 */
[----:B------:R-:W-:Y:S01]  /*2040*/  VIADD R7, R10, 0x1b ;  /* 0x0000001b0a077836 */ /* 0x000fe20000000000 */
[C---:B------:R-:W-:Y:S01]  /*2050*/  ISETP.GT.U32.AND P5, PT, R237.reuse, R2, PT ;  /* 0x00000002ed00720c */ /* 0x040fe20003fa4070 */
[----:B------:R-:W-:Y:S01]  /*2060*/  @!P0 IMAD.IADD R18, R18, 0x1, -R237 ;  /* 0x0000000112128824 */ /* 0x000fe200078e0aed */
[----:B------:R-:W-:Y:S01]  /*2070*/  ISETP.GT.U32.AND P6, PT, R237, R4, PT ;  /* 0x00000004ed00720c */ /* 0x000fe20003fc4070 */
[C---:B------:R-:W-:Y:S01]  /*2080*/  VIADD R61, R10.reuse, 0x54 ;  /* 0x000000540a3d7836 */ /* 0x040fe20000000000 */
[----:B------:R-:W-:Y:S01]  /*2090*/  IABS R8, R5 ;  /* 0x0000000500087213 */ /* 0x000fe20000000000 */
[C---:B------:R-:W-:Y:S01]  /*20a0*/  VIADD R62, R10.reuse, 0x55 ;  /* 0x000000550a3e7836 */ /* 0x040fe20000000000 */
[----:B------:R-:W-:Y:S01]  /*20b0*/  IABS R12, R7 ;  /* 0x00000007000c7213 */ /* 0x000fe20000000000 */
[----:B------:R-:W-:Y:S01]  /*20c0*/  VIADD R64, R10, 0x58 ;  /* 0x000000580a407836 */ /* 0x000fe20000000000 */
[----:B------:R-:W-:Y:S01]  /*20d0*/  @!P2 IADD3 R20, R20, -R237, RZ ;  /* 0x800000ed1414a210 */ /* 0x000fe20007ffe0ff */
[----:B------:R-:W-:Y:S01]  /*20e0*/  IMAD.HI.U32 R3, R0, R8, RZ ;  /* 0x0000000800037227 */ /* 0x000fe200078e00ff */
[----:B------:R-:W-:-:S02]  /*20f0*/  ISETP.GE.AND P2, PT, R5, RZ, PT ;  /* 0x000000ff0500720c */ /* 0x000fc40003f46270 */
[----:B------:R-:W-:Y:S01]  /*2100*/  ISETP.GE.AND P0, PT, R9, RZ, PT ;  /* 0x000000ff0900720c */ /* 0x000fe20003f06270 */
[--C-:B------:R-:W-:Y:S01]  /*2110*/  @!P5 IMAD.IADD R2, R2, 0x1, -R237.reuse ;  /* 0x000000010202d824 */ /* 0x100fe200078e0aed */
[----:B-1----:R-:W-:Y:S01]  /*2120*/  MOV R6, R18 ;  /* 0x0000001200067202 */ /* 0x002fe20000000f00 */
[----:B------:R-:W-:Y:S01]  /*2130*/  @!P6 IMAD.IADD R4, R4, 0x1, -R237 ;  /* 0x000000010404e824 */ /* 0x000fe200078e0aed */
[----:B------:R-:W-:Y:S01]  /*2140*/  IABS R18, R21 ;  /* 0x0000001500127213 */ /* 0x000fe20000000000 */
[----:B------:R-:W-:Y:S01]  /*2150*/  IMAD.HI.U32 R5, R0, R12, RZ ;  /* 0x0000000c00057227 */ /* 0x000fe200078e00ff */
[C---:B------:R-:W-:Y:S02]  /*2160*/  ISETP.GT.U32.AND P5, PT, R237.reuse, R2, PT ;  /* 0x00000002ed00720c */ /* 0x040fe40003fa4070 */
[----:B------:R-:W-:Y:S01]  /*2170*/  ISETP.GT.U32.AND P6, PT, R237, R4, PT ;  /* 0x00000004ed00720c */ /* 0x000fe20003fc4070 */
[----:B------:R-:W-:Y:S01]  /*2180*/  IMAD.MOV R3, RZ, RZ, -R3 ;  /* 0x000000ffff037224 */ /* 0x000fe200078e0a03 */
[----:B------:R-:W-:Y:S01]  /*2190*/  @!P1 IADD3 R6, -R6, RZ, RZ ;  /* 0x000000ff06069210 */ /* 0x000fe20007ffe1ff */
[----:B------:R-:W-:Y:S01]  /*21a0*/  IMAD.MOV R5, RZ, RZ, -R5 ;  /* 0x000000ffff057224 */ /* 0x000fe200078e0a05 */
[----:B------:R-:W-:Y:S01]  /*21b0*/  ISETP.GE.AND P1, PT, R7, RZ, PT ;  /* 0x000000ff0700720c */ /* 0x000fe20003f26270 */
[C---:B------:R-:W-:Y:S01]  /*21c0*/  IMAD R8, R237.reuse, R3, R8 ;  /* 0x00000003ed087224 */ /* 0x040fe200078e0208 */
[----:B------:R-:W-:Y:S01]  /*21d0*/  IABS R7, R22 ;  /* 0x0000001600077213 */ /* 0x000fe20000000000 */
[C---:B------:R-:W-:Y:S01]  /*21e0*/  IMAD R12, R237.reuse, R5, R12 ;  /* 0x00000005ed0c7224 */ /* 0x040fe200078e020c */
[----:B------:R1:W-:Y:S01]  /*21f0*/  STL [R1+0x44], R6 ;  /* 0x0000440601007387 */ /* 0x0003e20000100800 */
[----:B------:R-:W-:Y:S01]  /*2200*/  VIADD R9, R10, 0x1c ;  /* 0x0000001c0a097836 */ /* 0x000fe20000000000 */
[----:B------:R-:W-:Y:S01]  /*2210*/  IABS R59, R62 ;  /* 0x0000003e003b7213 */ /* 0x000fe20000000000 */
[----:B------:R-:W-:Y:S01]  /*2220*/  @!P5 IMAD.IADD R2, R2, 0x1, -R237 ;  /* 0x000000010202d824 */ /* 0x000fe200078e0aed */
[----:B------:R-:W-:Y:S01]  /*2230*/  ISETP.GT.U32.AND P5, PT, R237, R8, PT ;  /* 0x00000008ed00720c */ /* 0x000fe20003fa4070 */
[----:B------:R-:W-:Y:S01]  /*2240*/  IMAD.HI.U32 R5, R0, R18, RZ ;  /* 0x0000001200057227 */ /* 0x000fe200078e00ff */
[----:B------:R-:W-:-:S02]  /*2250*/  @!P6 IADD3 R4, R4, -R237, RZ ;  /* 0x800000ed0404e210 */ /* 0x000fc40007ffe0ff */
[C---:B------:R-:W-:Y:S01]  /*2260*/  ISETP.GT.U32.AND P6, PT, R237.reuse, R12, PT ;  /* 0x0000000ced00720c */ /* 0x040fe20003fc4070 */
[----:B------:R-:W-:Y:S01]  /*2270*/  IMAD.MOV R5, RZ, RZ, -R5 ;  /* 0x000000ffff057224 */ /* 0x000fe200078e0a05 */
[----:B------:R-:W-:Y:S01]  /*2280*/  IABS R14, R9 ;  /* 0x00000009000e7213 */ /* 0x000fe20000000000 */
[----:B------:R-:W-:Y:S01]  /*2290*/  @!P0 IMAD.MOV R4, RZ, RZ, -R4 ;  /* 0x000000ffff048224 */ /* 0x000fe200078e0a04 */
[----:B-1----:R-:W-:Y:S01]  /*22a0*/  MOV R6, R20 ;  /* 0x0000001400067202 */ /* 0x002fe20000000f00 */
[----:B------:R-:W-:Y:S01]  /*22b0*/  IMAD R18, R237, R5, R18 ;  /* 0x00000005ed127224 */ /* 0x000fe200078e0212 */
[----:B------:R-:W-:Y:S01]  /*22c0*/  ISETP.GE.AND P0, PT, R19, RZ, PT ;  /* 0x000000ff1300720c */ /* 0x000fe20003f06270 */
[----:B------:R-:W-:Y:S01]  /*22d0*/  IMAD.HI.U32 R3, R0, R14, RZ ;  /* 0x0000000e00037227 */ /* 0x000fe200078e00ff */
[----:B------:R-:W-:Y:S02]  /*22e0*/  IABS R89, R93 ;  /* 0x0000005d00597213 */ /* 0x000fe40000000000 */
[----:B------:R-:W-:Y:S01]  /*22f0*/  IADD3 R98, R10, 0x77, RZ ;  /* 0x000000770a627810 */ /* 0x000fe20007ffe0ff */
[----:B------:R-:W-:Y:S01]  /*2300*/  @!P5 IMAD.IADD R8, R8, 0x1, -R237 ;  /* 0x000000010808d824 */ /* 0x000fe200078e0aed */
[----:B------:R-:W-:Y:S01]  /*2310*/  IADD3 R101, R10, 0x7a, RZ ;  /* 0x0000007a0a657810 */ /* 0x000fe20007ffe0ff */
[----:B------:R-:W-:Y:S01]  /*2320*/  IMAD.MOV R3, RZ, RZ, -R3 ;  /* 0x000000ffff037224 */ /* 0x000fe200078e0a03 */
[----:B------:R-:W-:Y:S01]  /*2330*/  @!P6 IADD3 R12, R12, -R237, RZ ;  /* 0x800000ed0c0ce210 */ /* 0x000fe20007ffe0ff */
[----:B------:R-:W-:Y:S01]  /*2340*/  @!P3 IMAD.MOV R6, RZ, RZ, -R6 ;  /* 0x000000ffff06b224 */ /* 0x000fe200078e0a06 */
[C---:B------:R-:W-:Y:S01]  /*2350*/  ISETP.GT.U32.AND P6, PT, R237.reuse, R8, PT ;  /* 0x00000008ed00720c */ /* 0x040fe20003fc4070 */
[----:B------:R-:W-:Y:S01]  /*2360*/  IMAD R14, R237, R3, R14 ;  /* 0x00000003ed0e7224 */ /* 0x000fe200078e020e */
[----:B------:R-:W-:Y:S01]  /*2370*/  ISETP.GE.AND P3, PT, R9, RZ, PT ;  /* 0x000000ff0900720c */ /* 0x000fe20003f66270 */
[----:B------:R-:W-:Y:S01]  /*2380*/  IMAD.HI.U32 R3, R0, R16, RZ ;  /* 0x0000001000037227 */ /* 0x000fe200078e00ff */
[----:B------:R1:W-:Y:S01]  /*2390*/  STL [R1+0x40], R6 ;  /* 0x0000400601007387 */ /* 0x0003e20000100800 */
[----:B------:R-:W-:-:S02]  /*23a0*/  IADD3 R9, R10, 0x21, RZ ;  /* 0x000000210a097810 */ /* 0x000fc40007ffe0ff */
[----:B------:R-:W-:Y:S01]  /*23b0*/  IMAD.MOV R3, RZ, RZ, -R3 ;  /* 0x000000ffff037224 */ /* 0x000fe200078e0a03 */
[C---:B------:R-:W-:Y:S01]  /*23c0*/  ISETP.GT.U32.AND P5, PT, R237.reuse, R14, PT ;  /* 0x0000000eed00720c */ /* 0x040fe20003fa4070 */
[C---:B------:R-:W-:Y:S01]  /*23d0*/  VIADD R19, R10.reuse, 0x22 ;  /* 0x000000220a137836 */ /* 0x040fe20000000000 */
[----:B------:R-:W-:Y:S01]  /*23e0*/  IABS R96, R101 ;  /* 0x0000006500607213 */ /* 0x000fe20000000000 */
[C---:B------:R-:W-:Y:S01]  /*23f0*/  IMAD R16, R237.reuse, R3, R16 ;  /* 0x00000003ed107224 */ /* 0x040fe200078e0210 */
[----:B------:R-:W-:Y:S01]  /*2400*/  IABS R3, R23 ;  /* 0x0000001700037213 */ /* 0x000fe20000000000 */
[----:B------:R-:W-:Y:S01]  /*2410*/  VIADD R65, R10, 0x59 ;  /* 0x000000590a417836 */ /* 0x000fe20000000000 */
[----:B------:R-:W-:Y:S01]  /*2420*/  @!P6 IADD3 R8, R8, -R237, RZ ;  /* 0x800000ed0808e210 */ /* 0x000fe20007ffe0ff */
[----:B-1----:R-:W-:Y:S01]  /*2430*/  IMAD.MOV.U32 R6, RZ, RZ, R2 ;  /* 0x000000ffff067224 */ /* 0x002fe200078e0002 */
[----:B------:R-:W-:Y:S01]  /*2440*/  ISETP.GT.U32.AND P6, PT, R237, R16, PT ;  /* 0x00000010ed00720c */ /* 0x000fe20003fc4070 */
[----:B------:R-:W-:Y:S01]  /*2450*/  IMAD.HI.U32 R2, R0, R7, RZ ;  /* 0x0000000700027227 */ /* 0x000fe200078e00ff */
[----:B------:R-:W-:-:S02]  /*2460*/  MOV R5, R3 ;  /* 0x0000000300057202 */ /* 0x000fc40000000f00 */
[----:B------:R-:W-:Y:S01]  /*2470*/  IABS R63, R65 ;  /* 0x00000041003f7213 */ /* 0x000fe20000000000 */
[----:B------:R-:W-:Y:S01]  /*2480*/  @!P4 IMAD.MOV R6, RZ, RZ, -R6 ;  /* 0x000000ffff06c224 */ /* 0x000fe200078e0a06 */
[----:B------:R-:W-:Y:S01]  /*2490*/  IADD3 R2, -R2, RZ, RZ ;  /* 0x000000ff02027210 */ /* 0x000fe20007ffe1ff */
[----:B------:R-:W-:Y:S01]  /*24a0*/  IMAD.HI.U32 R3, R0, R5, RZ ;  /* 0x0000000500037227 */ /* 0x000fe200078e00ff */
[C---:B------:R-:W-:Y:S02]  /*24b0*/  ISETP.GT.U32.AND P4, PT, R237.reuse, R12, PT ;  /* 0x0000000ced00720c */ /* 0x040fe40003f84070 */
[----:B------:R1:W-:Y:S01]  /*24c0*/  STL [R1+0x3c], R6 ;  /* 0x00003c0601007387 */ /* 0x0003e20000100800 */
[C---:B------:R-:W-:Y:S01]  /*24d0*/  IMAD R2, R237.reuse, R2, R7 ;  /* 0x00000002ed027224 */ /* 0x040fe200078e0207 */
[----:B------:R-:W-:Y:S01]  /*24e0*/  IADD3 R109, R10, 0x83, RZ ;  /* 0x000000830a6d7810 */ /* 0x000fe20007ffe0ff */
[--C-:B------:R-:W-:Y:S01]  /*24f0*/  @!P6 IMAD.IADD R16, R16, 0x1, -R237.reuse ;  /* 0x000000011010e824 */ /* 0x100fe200078e0aed */
[----:B------:R2:W-:Y:S01]  /*2500*/  STL [R1+0x38], R4 ;  /* 0x0000380401007387 */ /* 0x0005e20000100800 */
[----:B------:R-:W-:Y:S01]  /*2510*/  @!P5 IMAD.IADD R14, R14, 0x1, -R237 ;  /* 0x000000010e0ed824 */ /* 0x000fe200078e0aed */
[C---:B------:R-:W-:Y:S01]  /*2520*/  ISETP.GT.U32.AND P6, PT, R237.reuse, R2, PT ;  /* 0x00000002ed00720c */ /* 0x040fe20003fc4070 */
[C---:B------:R-:W-:Y:S01]  /*2530*/  VIADD R71, R10.reuse, 0x5a ;  /* 0x0000005a0a477836 */ /* 0x040fe20000000000 */
[----:B------:R-:W-:Y:S01]  /*2540*/  IABS R105, R109 ;  /* 0x0000006d00697213 */ /* 0x000fe20000000000 */
[----:B------:R-:W-:Y:S01]  /*2550*/  VIADD R72, R10, 0x5b ;  /* 0x0000005b0a487836 */ /* 0x000fe20000000000 */
[----:B------:R-:W-:Y:S01]  /*2560*/  ISETP.GT.U32.AND P5, PT, R237, R14, PT ;  /* 0x0000000eed00720c */ /* 0x000fe20003fa4070 */
[----:B-1----:R-:W-:Y:S01]  /*2570*/  IMAD.MOV.U32 R6, RZ, RZ, R8 ;  /* 0x000000ffff067224 */ /* 0x002fe200078e0008 */
[----:B------:R-:W-:Y:S01]  /*2580*/  @!P4 IADD3 R12, R12, -R237, RZ ;  /* 0x800000ed0c0cc210 */ /* 0x000fe20007ffe0ff */
[----:B------:R-:W-:Y:S01]  /*2590*/  VIADD R73, R10, 0x5c ;  /* 0x0000005c0a497836 */ /* 0x000fe20000000000 */
[----:B------:R-:W-:Y:S01]  /*25a0*/  IABS R8, R9 ;  /* 0x0000000900087213 */ /* 0x000fe20000000000 */
[----:B--2---:R-:W-:Y:S01]  /*25b0*/  IMAD.MOV R4, RZ, RZ, -R3 ;  /* 0x000000ffff047224 */ /* 0x004fe200078e0a03 */
[----:B------:R-:W-:Y:S01]  /*25c0*/  ISETP.GE.AND P4, PT, R21, RZ, PT ;  /* 0x000000ff1500720c */ /* 0x000fe20003f86270 */
[----:B------:R-:W-:Y:S01]  /*25d0*/  IMAD.MOV.U32 R3, RZ, RZ, R12 ;  /* 0x000000ffff037224 */ /* 0x000fe200078e000c */
[----:B------:R-:W-:Y:S01]  /*25e0*/  IABS R12, R19 ;  /* 0x00000013000c7213 */ /* 0x000fe20000000000 */
[----:B------:R-:W-:Y:S01]  /*25f0*/  @!P2 IMAD.MOV R6, RZ, RZ, -R6 ;  /* 0x000000ffff06a224 */ /* 0x000fe200078e0a06 */
[C---:B------:R-:W-:Y:S01]  /*2600*/  ISETP.GT.U32.AND P2, PT, R237.reuse, R18, PT ;  /* 0x00000012ed00720c */ /* 0x040fe20003f44070 */
[----:B------:R-:W-:Y:S01]  /*2610*/  @!P1 IMAD.MOV R3, RZ, RZ, -R3 ;  /* 0x000000ffff039224 */ /* 0x000fe200078e0a03 */
[C---:B------:R-:W-:Y:S01]  /*2620*/  ISETP.GT.U32.AND P1, PT, R237.reuse, R16, PT ;  /* 0x00000010ed00720c */ /* 0x040fe20003f24070 */
[----:B------:R-:W-:Y:S01]  /*2630*/  @!P6 IMAD.IADD R2, R2, 0x1, -R237 ;  /* 0x000000010202e824 */ /* 0x000fe200078e0aed */
[----:B------:R-:W-:Y:S01]  /*2640*/  STL [R1+0x2c], R6 ;  /* 0x00002c0601007387 */ /* 0x000fe20000100800 */
[C---:B------:R-:W-:Y:S01]  /*2650*/  IMAD R4, R237.reuse, R4, R5 ;  /* 0x00000004ed047224 */ /* 0x040fe200078e0205 */
[----:B------:R-:W-:Y:S01]  /*2660*/  IADD3 R21, R10, 0x23, RZ ;  /* 0x000000230a157810 */ /* 0x000fe20007ffe0ff */
[--C-:B------:R-:W-:Y:S01]  /*2670*/  @!P5 IMAD.IADD R14, R14, 0x1, -R237.reuse ;  /* 0x000000010e0ed824 */ /* 0x100fe200078e0aed */
[----:B------:R1:W-:Y:S01]  /*2680*/  STL [R1+0x24], R3 ;  /* 0x0000240301007387 */ /* 0x0003e20000100800 */
[C---:B------:R-:W-:Y:S01]  /*2690*/  ISETP.GT.U32.AND P6, PT, R237.reuse, R2, PT ;  /* 0x00000002ed00720c */ /* 0x040fe20003fc4070 */
[C---:B------:R-:W-:Y:S01]  /*26a0*/  VIADD R75, R10.reuse, 0x5e ;  /* 0x0000005e0a4b7836 */ /* 0x040fe20000000000 */
[----:B------:R-:W-:Y:S01]  /*26b0*/  IABS R20, R21 ;  /* 0x0000001500147213 */ /* 0x000fe20000000000 */
[----:B------:R-:W-:Y:S01]  /*26c0*/  VIADD R76, R10, 0x60 ;  /* 0x000000600a4c7836 */ /* 0x000fe20000000000 */
[----:B------:R-:W-:Y:S01]  /*26d0*/  MOV R11, R14 ;  /* 0x0000000e000b7202 */ /* 0x000fe20000000f00 */
[----:B------:R-:W-:Y:S01]  /*26e0*/  @!P2 IMAD.IADD R18, R18, 0x1, -R237 ;  /* 0x000000011212a824 */ /* 0x000fe200078e0aed */
[----:B------:R-:W-:Y:S01]  /*26f0*/  @!P1 IADD3 R16, R16, -R237, RZ ;  /* 0x800000ed10109210 */ /* 0x000fe20007ffe0ff */
[----:B------:R-:W-:Y:S01]  /*2700*/  IMAD.HI.U32 R5, R0, R20, RZ ;  /* 0x0000001400057227 */ /* 0x000fe200078e00ff */
[----:B------:R-:W-:-:S02]  /*2710*/  ISETP.GT.U32.AND P1, PT, R237, R4, PT ;  /* 0x00000004ed00720c */ /* 0x000fc40003f24070 */
[----:B------:R-:W-:Y:S01]  /*2720*/  ISETP.GT.U32.AND P2, PT, R237, R18, PT ;  /* 0x00000012ed00720c */ /* 0x000fe20003f44070 */
[----:B-1----:R-:W-:Y:S01]  /*2730*/  IMAD.HI.U32 R3, R0, R8, RZ ;  /* 0x0000000800037227 */ /* 0x002fe200078e00ff */
[----:B------:R-:W-:Y:S02]  /*2740*/  ISETP.GE.AND P5, PT, R22, RZ, PT ;  /* 0x000000ff1600720c */ /* 0x000fe40003fa6270 */
[----:B------:R-:W-:Y:S01]  /*2750*/  @!P3 IADD3 R11, -R11, RZ, RZ ;  /* 0x000000ff0b0bb210 */ /* 0x000fe20007ffe1ff */
[----:B------:R-:W-:Y:S01]  /*2760*/  IMAD.MOV R3, RZ, RZ, -R3 ;  /* 0x000000ffff037224 */ /* 0x000fe200078e0a03 */
[----:B------:R-:W-:Y:S01]  /*2770*/  IABS R22, R24 ;  /* 0x0000001800167213 */ /* 0x000fe20000000000 */
[----:B------:R-:W-:Y:S01]  /*2780*/  @!P6 IMAD.IADD R2, R2, 0x1, -R237 ;  /* 0x000000010202e824 */ /* 0x000fe200078e0aed */
[----:B------:R-:W-:Y:S01]  /*2790*/  IABS R67, R73 ;  /* 0x0000004900437213 */ /* 0x000fe20000000000 */
[----:B------:R-:W-:Y:S01]  /*27a0*/  IMAD R8, R237, R3, R8 ;  /* 0x00000003ed087224 */ /* 0x000fe200078e0208 */
[----:B------:R-:W-:Y:S01]  /*27b0*/  STL [R1+0x20], R11 ;  /* 0x0000200b01007387 */ /* 0x000fe20000100800 */
[----:B------:R-:W-:Y:S01]  /*27c0*/  IMAD.HI.U32 R3, R0, R12, RZ ;  /* 0x0000000c00037227 */ /* 0x000fe200078e00ff */
[----:B------:R-:W-:-:S02]  /*27d0*/  @!P1 IADD3 R4, R4, -R237, RZ ;  /* 0x800000ed04049210 */ /* 0x000fc40007ffe0ff */
[----:B------:R-:W-:Y:S01]  /*27e0*/  ISETP.GT.U32.AND P6, PT, R237, R8, PT ;  /* 0x00000008ed00720c */ /* 0x000fe20003fc4070 */
[----:B------:R-:W-:Y:S01]  /*27f0*/  IMAD.MOV.U32 R6, RZ, RZ, R16 ;  /* 0x000000ffff067224 */ /* 0x000fe200078e0010 */
[----:B------:R-:W-:Y:S01]  /*2800*/  IADD3 R3, -R3, RZ, RZ ;  /* 0x000000ff03037210 */ /* 0x000fe20007ffe1ff */
[----:B------:R-:W-:Y:S01]  /*2810*/  @!P2 IMAD.IADD R18, R18, 0x1, -R237 ;  /* 0x000000011212a824 */ /* 0x000fe200078e0aed */
[----:B------:R-:W-:Y:S01]  /*2820*/  ISETP.GE.AND P1, PT, R9, RZ, PT ;  /* 0x000000ff0900720c */ /* 0x000fe20003f26270 */
[----:B------:R-:W-:Y:S01]  /*2830*/  @!P0 IMAD.MOV R6, RZ, RZ, -R6 ;  /* 0x000000ffff068224 */ /* 0x000fe200078e0a06 */
[----:B------:R-:W-:Y:S01]  /*2840*/  ISETP.GE.AND P2, PT, R23, RZ, PT ;  /* 0x000000ff1700720c */ /* 0x000fe20003f46270 */
[----:B------:R-:W-:Y:S01]  /*2850*/  IMAD.MOV R5, RZ, RZ, -R5 ;  /* 0x000000ffff057224 */ /* 0x000fe200078e0a05 */
[----:B------:R-:W-:Y:S01]  /*2860*/  IABS R70, R75 ;  /* 0x0000004b00467213 */ /* 0x000fe20000000000 */
[C---:B------:R-:W-:Y:S01]  /*2870*/  IMAD R12, R237.reuse, R3, R12 ;  /* 0x00000003ed0c7224 */ /* 0x040fe200078e020c */
[----:B------:R1:W-:Y:S01]  /*2880*/  STL [R1+0x1c], R6 ;  /* 0x00001c0601007387 */ /* 0x0003e20000100800 */
[----:B------:R-:W-:Y:S01]  /*2890*/  IMAD.MOV.U32 R9, RZ, RZ, R18 ;  /* 0x000000ffff097224 */ /* 0x000fe200078e0012 */
[----:B------:R-:W-:Y:S01]  /*28a0*/  IADD3 R110, R10, 0x84, RZ ;  /* 0x000000840a6e7810 */ /* 0x000fe20007ffe0ff */
[----:B------:R-:W-:Y:S01]  /*28b0*/  @!P6 IMAD.IADD R8, R8, 0x1, -R237 ;  /* 0x000000010808e824 */ /* 0x000fe200078e0aed */
[C---:B------:R-:W-:Y:S01]  /*28c0*/  ISETP.GT.U32.AND P6, PT, R237.reuse, R4, PT ;  /* 0x00000004ed00720c */ /* 0x040fe20003fc4070 */
[C---:B------:R-:W-:Y:S01]  /*28d0*/  IMAD R20, R237.reuse, R5, R20 ;  /* 0x00000005ed147224 */ /* 0x040fe200078e0214 */
[C---:B------:R-:W-:Y:S01]  /*28e0*/  ISETP.GT.U32.AND P3, PT, R237.reuse, R12, PT ;  /* 0x0000000ced00720c */ /* 0x040fe20003f64070 */
[----:B------:R-:W-:Y:S01]  /*28f0*/  VIADD R3, R10, 0x25 ;  /* 0x000000250a037836 */ /* 0x000fe20000000000 */
[C---:B------:R-:W-:Y:S01]  /*2900*/  ISETP.GT.U32.AND P0, PT, R237.reuse, R8, PT ;  /* 0x00000008ed00720c */ /* 0x040fe20003f04070 */
[----:B------:R-:W-:Y:S01]  /*2910*/  @!P4 IMAD.MOV R9, RZ, RZ, -R9 ;  /* 0x000000ffff09c224 */ /* 0x000fe200078e0a09 */
[----:B-1----:R-:W-:Y:S01]  /*2920*/  MOV R6, R2 ;  /* 0x0000000200067202 */ /* 0x002fe20000000f00 */
[----:B------:R-:W-:Y:S01]  /*2930*/  IMAD.HI.U32 R7, R0, R22, RZ ;  /* 0x0000001600077227 */ /* 0x000fe200078e00ff */
[----:B------:R-:W-:-:S02]  /*2940*/  ISETP.GT.U32.AND P4, PT, R237, R20, PT ;  /* 0x00000014ed00720c */ /* 0x000fc40003f84070 */
[----:B------:R-:W-:Y:S01]  /*2950*/  IABS R5, R3 ;  /* 0x0000000300057213 */ /* 0x000fe20000000000 */
[----:B------:R-:W-:Y:S01]  /*2960*/  @!P5 IMAD.MOV R6, RZ, RZ, -R6 ;  /* 0x000000ffff06d224 */ /* 0x000fe200078e0a06 */
[----:B------:R-:W-:Y:S01]  /*2970*/  STL [R1+0x18], R9 ;  /* 0x0000180901007387 */ /* 0x000fe20000100800 */
[-C--:B------:R-:W-:Y:S01]  /*2980*/  @!P6 IADD3 R4, R4, -R237.reuse, RZ ;  /* 0x800000ed0404e210 */ /* 0x080fe20007ffe0ff */
[----:B------:R-:W-:Y:S01]  /*2990*/  IMAD.MOV R7, RZ, RZ, -R7 ;  /* 0x000000ffff077224 */ /* 0x000fe200078e0a07 */
[----:B------:R-:W-:Y:S01]  /*29a0*/  @!P3 IADD3 R12, R12, -R237, RZ ;  /* 0x800000ed0c0cb210 */ /* 0x000fe20007ffe0ff */
[----:B------:R1:W-:Y:S01]  /*29b0*/  STL [R1+0x14], R6 ;  /* 0x0000140601007387 */ /* 0x0003e20000100800 */
[----:B------:R-:W-:Y:S01]  /*29c0*/  IMAD.HI.U32 R2, R0, R5, RZ ;  /* 0x0000000500027227 */ /* 0x000fe200078e00ff */
[----:B------:R-:W-:Y:S02]  /*29d0*/  ISETP.GE.AND P5, PT, R19, RZ, PT ;  /* 0x000000ff1300720c */ /* 0x000fe40003fa6270 */
[----:B------:R-:W-:Y:S01]  /*29e0*/  ISETP.GE.AND P3, PT, R24, RZ, PT ;  /* 0x000000ff1800720c */ /* 0x000fe20003f66270 */
[----:B------:R-:W-:Y:S01]  /*29f0*/  IMAD R22, R237, R7, R22 ;  /* 0x00000007ed167224 */ /* 0x000fe200078e0216 */
[----:B------:R-:W-:Y:S01]  /*2a00*/  IABS R24, R28 ;  /* 0x0000001c00187213 */ /* 0x000fe20000000000 */
[--C-:B------:R-:W-:Y:S01]  /*2a10*/  @!P0 IMAD.IADD R8, R8, 0x1, -R237.reuse ;  /* 0x0000000108088824 */ /* 0x100fe200078e0aed */
[----:B------:R-:W-:Y:S01]  /*2a20*/  ISETP.GE.AND P0, PT, R21, RZ, PT ;  /* 0x000000ff1500720c */ /* 0x000fe20003f06270 */
[----:B------:R-:W-:Y:S01]  /*2a30*/  IMAD.MOV R14, RZ, RZ, -R2 ;  /* 0x000000ffff0e7224 */ /* 0x000fe200078e0a02 */
[C---:B------:R-:W-:Y:S01]  /*2a40*/  ISETP.GT.U32.AND P6, PT, R237.reuse, R22, PT ;  /* 0x00000016ed00720c */ /* 0x040fe20003fc4070 */
[----:B-1----:R-:W-:Y:S01]  /*2a50*/  IMAD.MOV.U32 R6, RZ, RZ, R4 ;  /* 0x000000ffff067224 */ /* 0x002fe200078e0004 */
[----:B------:R-:W-:Y:S01]  /*2a60*/  IADD3 R4, R10, 0x27, RZ ;  /* 0x000000270a047810 */ /* 0x000fe20007ffe0ff */
[----:B------:R-:W-:Y:S01]  /*2a70*/  @!P4 IMAD.IADD R20, R20, 0x1, -R237 ;  /* 0x000000011414c824 */ /* 0x000fe200078e0aed */
[C---:B------:R-:W-:Y:S01]  /*2a80*/  ISETP.GT.U32.AND P4, PT, R237.reuse, R12, PT ;  /* 0x0000000ced00720c */ /* 0x040fe20003f84070 */
[----:B------:R-:W-:Y:S01]  /*2a90*/  @!P2 IMAD.MOV R6, RZ, RZ, -R6 ;  /* 0x000000ffff06a224 */ /* 0x000fe200078e0a06 */
[----:B------:R-:W-:Y:S01]  /*2aa0*/  IABS R21, R25 ;  /* 0x0000001900157213 */ /* 0x000fe20000000000 */
[C---:B------:R-:W-:Y:S01]  /*2ab0*/  VIADD R23, R10.reuse, 0x26 ;  /* 0x000000260a177836 */ /* 0x040fe20000000000 */
[----:B------:R-:W-:Y:S01]  /*2ac0*/  IABS R106, R110 ;  /* 0x0000006e006a7213 */ /* 0x000fe20000000000 */
[C---:B------:R-:W-:Y:S01]  /*2ad0*/  IMAD R5, R237.reuse, R14, R5 ;  /* 0x0000000eed057224 */ /* 0x040fe200078e0205 */
[----:B------:R1:W-:Y:S01]  /*2ae0*/  STL [R1+0x10], R6 ;  /* 0x0000100601007387 */ /* 0x0003e20000100800 */
[----:B------:R-:W-:Y:S01]  /*2af0*/  VIADD R18, R10, 0x29 ;  /* 0x000000290a127836 */ /* 0x000fe20000000000 */
[----:B------:R-:W-:Y:S01]  /*2b00*/  IABS R7, R23 ;  /* 0x0000001700077213 */ /* 0x000fe20000000000 */
[----:B------:R-:W-:Y:S01]  /*2b10*/  @!P6 IMAD.IADD R22, R22, 0x1, -R237 ;  /* 0x000000011616e824 */ /* 0x000fe200078e0aed */
[C---:B------:R-:W-:Y:S01]  /*2b20*/  ISETP.GT.U32.AND P6, PT, R237.reuse, R20, PT ;  /* 0x00000014ed00720c */ /* 0x040fe20003fc4070 */
[----:B------:R-:W-:Y:S01]  /*2b30*/  VIADD R16, R10, 0x28 ;  /* 0x000000280a107836 */ /* 0x000fe20000000000 */
[----:B------:R-:W-:Y:S01]  /*2b40*/  IABS R14, R18 ;  /* 0x00000012000e7213 */ /* 0x000fe20000000000 */
[----:B------:R-:W-:Y:S01]  /*2b50*/  IMAD.HI.U32 R2, R0, R7, RZ ;  /* 0x0000000700027227 */ /* 0x000fe200078e00ff */
[----:B------:R-:W-:-:S02]  /*2b60*/  ISETP.GT.U32.AND P2, PT, R237, R22, PT ;  /* 0x00000016ed00720c */ /* 0x000fc40003f44070 */
[----:B------:R-:W-:Y:S01]  /*2b70*/  IABS R9, R16 ;  /* 0x0000001000097213 */ /* 0x000fe20000000000 */
[----:B-1----:R-:W-:Y:S01]  /*2b80*/  IMAD.MOV.U32 R6, RZ, RZ, R8 ;  /* 0x000000ffff067224 */ /* 0x002fe200078e0008 */
[----:B------:R-:W-:Y:S01]  /*2b90*/  IADD3 R2, -R2, RZ, RZ ;  /* 0x000000ff02027210 */ /* 0x000fe20007ffe1ff */
[----:B------:R-:W-:Y:S01]  /*2ba0*/  @!P4 IMAD.IADD R12, R12, 0x1, -R237 ;  /* 0x000000010c0cc824 */ /* 0x000fe200078e0aed */
[----:B------:R-:W-:Y:S01]  /*2bb0*/  IABS R8, R4 ;  /* 0x0000000400087213 */ /* 0x000fe20000000000 */
[----:B------:R-:W-:Y:S01]  /*2bc0*/  VIADD R19, R10, 0x2b ;  /* 0x0000002b0a137836 */ /* 0x000fe20000000000 */
[----:B------:R-:W-:Y:S01]  /*2bd0*/  @!P1 IADD3 R6, -R6, RZ, RZ ;  /* 0x000000ff06069210 */ /* 0x000fe20007ffe1ff */
[C---:B------:R-:W-:Y:S01]  /*2be0*/  IMAD R7, R237.reuse, R2, R7 ;  /* 0x00000002ed077224 */ /* 0x040fe200078e0207 */
[----:B------:R-:W-:Y:S01]  /*2bf0*/  ISETP.GT.U32.AND P1, PT, R237, R5, PT ;  /* 0x00000005ed00720c */ /* 0x000fe20003f24070 */
[----:B------:R-:W-:Y:S01]  /*2c00*/  IMAD.HI.U32 R2, R0, R8, RZ ;  /* 0x0000000800027227 */ /* 0x000fe200078e00ff */
[----:B------:R-:W-:Y:S01]  /*2c10*/  ISETP.GE.AND P4, PT, R3, RZ, PT ;  /* 0x000000ff0300720c */ /* 0x000fe20003f86270 */
[----:B------:R1:W-:Y:S01]  /*2c20*/  STL [R1+0xc], R6 ;  /* 0x00000c0601007387 */ /* 0x0003e20000100800 */
[----:B------:R-:W-:Y:S01]  /*2c30*/  @!P2 IADD3 R22, R22, -R237, RZ ;  /* 0x800000ed1616a210 */ /* 0x000fe20007ffe0ff */
[----:B------:R-:W-:Y:S01]  /*2c40*/  @!P6 IMAD.IADD R20, R20, 0x1, -R237 ;  /* 0x000000011414e824 */ /* 0x000fe200078e0aed */
[----:B------:R-:W-:Y:S01]  /*2c50*/  ISETP.GT.U32.AND P6, PT, R237, R7, PT ;  /* 0x00000007ed00720c */ /* 0x000fe20003fc4070 */
[----:B------:R-:W-:Y:S01]  /*2c60*/  IMAD.MOV R2, RZ, RZ, -R2 ;  /* 0x000000ffff027224 */ /* 0x000fe200078e0a02 */
[----:B------:R-:W-:Y:S01]  /*2c70*/  ISETP.GE.AND P2, PT, R23, RZ, PT ;  /* 0x000000ff1700720c */ /* 0x000fe20003f46270 */
[----:B------:R-:W-:Y:S01]  /*2c80*/  IMAD.HI.U32 R3, R0, R9, RZ ;  /* 0x0000000900037227 */ /* 0x000fe200078e00ff */
[----:B------:R-:W-:-:S02]  /*2c90*/  IABS R23, R27 ;  /* 0x0000001b00177213 */ /* 0x000fc40000000000 */
[----:B------:R-:W-:Y:S01]  /*2ca0*/  IADD3 R114, R10, 0x88, RZ ;  /* 0x000000880a727810 */ /* 0x000fe20007ffe0ff */
[----:B------:R-:W-:Y:S01]  /*2cb0*/  @!P1 IMAD.IADD R5, R5, 0x1, -R237 ;  /* 0x0000000105059824 */ /* 0x000fe200078e0aed */
[----:B-1----:R-:W-:Y:S01]  /*2cc0*/  MOV R6, R12 ;  /* 0x0000000c00067202 */ /* 0x002fe20000000f00 */
[----:B------:R-:W-:Y:S01]  /*2cd0*/  IMAD.MOV.U32 R12, RZ, RZ, R14 ;  /* 0x000000ffff0c7224 */ /* 0x000fe200078e000e */
[----:B------:R-:W-:Y:S01]  /*2ce0*/  ISETP.GE.AND P1, PT, R4, RZ, PT ;  /* 0x000000ff0400720c */ /* 0x000fe20003f26270 */
[C---:B------:R-:W-:Y:S01]  /*2cf0*/  IMAD R8, R237.reuse, R2, R8 ;  /* 0x00000002ed087224 */ /* 0x040fe200078e0208 */
[----:B------:R-:W-:Y:S01]  /*2d00*/  IADD3 R121, R10, 0x92, RZ ;  /* 0x000000920a797810 */ /* 0x000fe20007ffe0ff */
[----:B------:R-:W-:Y:S01]  /*2d10*/  @!P5 IMAD.MOV R6, RZ, RZ, -R6 ;  /* 0x000000ffff06d224 */ /* 0x000fe200078e0a06 */
[----:B------:R-:W-:Y:S01]  /*2d20*/  ISETP.GT.U32.AND P5, PT, R237, R5, PT ;  /* 0x00000005ed00720c */ /* 0x000fe20003fa4070 */
[----:B------:R-:W-:Y:S01]  /*2d30*/  IMAD.HI.U32 R2, R0, R12, RZ ;  /* 0x0000000c00027227 */ /* 0x000fe200078e00ff */
[----:B------:R-:W-:-:S02]  /*2d40*/  @!P6 IADD3 R7, R7, -R237, RZ ;  /* 0x800000ed0707e210 */ /* 0x000fc40007ffe0ff */
[----:B------:R1:W-:Y:S01]  /*2d50*/  STL [R1+0x8], R6 ;  /* 0x0000080601007387 */ /* 0x0003e20000100800 */
[----:B------:R-:W-:Y:S01]  /*2d60*/  IMAD.MOV R2, RZ, RZ, -R2 ;  /* 0x000000ffff027224 */ /* 0x000fe200078e0a02 */
[C---:B------:R-:W-:Y:S01]  /*2d70*/  ISETP.GT.U32.AND P6, PT, R237.reuse, R7, PT ;  /* 0x00000007ed00720c */ /* 0x040fe20003fc4070 */
[----:B------:R-:W-:Y:S01]  /*2d80*/  IMAD.MOV R4, RZ, RZ, -R3 ;  /* 0x000000ffff047224 */ /* 0x000fe200078e0a03 */
[C---:B------:R-:W-:Y:S01]  /*2d90*/  IADD3 R124, R10.reuse, 0xa3, RZ ;  /* 0x000000a30a7c7810 */ /* 0x040fe20007ffe0ff */
[----:B------:R-:W-:Y:S01]  /*2da0*/  IMAD R12, R237, R2, R12 ;  /* 0x00000002ed0c7224 */ /* 0x000fe200078e020c */
[C---:B------:R-:W-:Y:S01]  /*2db0*/  IADD3 R231, R10.reuse, 0x16b, RZ ;  /* 0x0000016b0ae77810 */ /* 0x040fe20007ffe0ff */
[----:B------:R-:W-:Y:S01]  /*2dc0*/  IMAD.MOV.U32 R3, RZ, RZ, R22 ;  /* 0x000000ffff037224 */ /* 0x000fe200078e0016 */
[C---:B------:R-:W-:Y:S01]  /*2dd0*/  IADD3 R238, R10.reuse, 0x16c, RZ ;  /* 0x0000016c0aee7810 */ /* 0x040fe20007ffe0ff */
[----:B------:R-:W-:Y:S01]  /*2de0*/  @!P5 IMAD.IADD R5, R5, 0x1, -R237 ;  /* 0x000000010505d824 */ /* 0x000fe200078e0aed */
[----:B-1----:R-:W-:Y:S01]  /*2df0*/  MOV R6, R20 ;  /* 0x0000001400067202 */ /* 0x002fe20000000f00 */
[----:B------:R-:W-:Y:S01]  /*2e00*/  IMAD R9, R237, R4, R9 ;  /* 0x00000004ed097224 */ /* 0x000fe200078e0209 */
[----:B------:R-:W-:Y:S01]  /*2e10*/  @!P3 IADD3 R3, -R3, RZ, RZ ;  /* 0x000000ff0303b210 */ /* 0x000fe20007ffe1ff */
[C---:B------:R-:W-:Y:S01]  /*2e20*/  VIADD R81, R10.reuse, 0x68 ;  /* 0x000000680a517836 */ /* 0x040fe20000000000 */
[----:B------:R-:W-:Y:S01]  /*2e30*/  @!P4 IADD3 R5, -R5, RZ, RZ ;  /* 0x000000ff0505c210 */ /* 0x000fe20007ffe1ff */
[----:B------:R-:W-:Y:S01]  /*2e40*/  @!P0 IMAD.MOV R6, RZ, RZ, -R6 ;  /* 0x000000ffff068224 */ /* 0x000fe200078e0a06 */
[----:B------:R-:W-:Y:S01]  /*2e50*/  ISETP.GT.U32.AND P4, PT, R237, R12, PT ;  /* 0x0000000ced00720c */ /* 0x000fe20003f84070 */
[C---:B------:R-:W-:Y:S01]  /*2e60*/  VIADD R80, R10.reuse, 0x67 ;  /* 0x000000670a507836 */ /* 0x040fe20000000000 */
[----:B------:R-:W-:Y:S01]  /*2e70*/  @!P6 IADD3 R7, R7, -R237, RZ ;  /* 0x800000ed0707e210 */ /* 0x000fe20007ffe0ff */
[C---:B------:R-:W-:Y:S01]  /*2e80*/  VIADD R82, R10.reuse, 0x69 ;  /* 0x000000690a527836 */ /* 0x040fe20000000000 */
[----:B------:R-:W-:Y:S01]  /*2e90*/  STL [R1+0x4], R6 ;  /* 0x0000040601007387 */ /* 0x000fe20000100800 */
[C---:B------:R-:W-:Y:S01]  /*2ea0*/  ISETP.GT.U32.AND P0, PT, R237.reuse, R8, PT ;  /* 0x00000008ed00720c */ /* 0x040fe20003f04070 */
[----:B------:R-:W-:Y:S01]  /*2eb0*/  VIADD R84, R10, 0x6c ;  /* 0x0000006c0a547836 */ /* 0x000fe20000000000 */
[----:B------:R-:W-:Y:S01]  /*2ec0*/  ISETP.GE.AND P3, PT, R16, RZ, PT ;  /* 0x000000ff1000720c */ /* 0x000fe20003f66270 */
[----:B------:R1:W-:Y:S01]  /*2ed0*/  STL [R1], R3 ;  /* 0x0000000301007387 */ /* 0x0003e20000100800 */
[C---:B------:R-:W-:Y:S01]  /*2ee0*/  ISETP.GT.U32.AND P5, PT, R237.reuse, R9, PT ;  /* 0x00000009ed00720c */ /* 0x040fe20003fa4070 */
[----:B------:R-:W-:Y:S01]  /*2ef0*/  @!P2 IMAD.MOV R7, RZ, RZ, -R7 ;  /* 0x000000ffff07a224 */ /* 0x000fe200078e0a07 */
[----:B------:R-:W-:Y:S01]  /*2f00*/  IABS R16, R19 ;  /* 0x0000001300107213 */ /* 0x000fe20000000000 */
[C---:B------:R-:W-:Y:S01]  /*2f10*/  VIADD R87, R10.reuse, 0x6e ;  /* 0x0000006e0a577836 */ /* 0x040fe20000000000 */
[----:B------:R-:W-:Y:S01]  /*2f20*/  IADD3 R20, R10, 0x2c, RZ ;  /* 0x0000002c0a147810 */ /* 0x000fe20007ffe0ff */
[--C-:B------:R-:W-:Y:S01]  /*2f30*/  @!P4 IMAD.IADD R12, R12, 0x1, -R237.reuse ;  /* 0x000000010c0cc824 */ /* 0x100fe200078e0aed */
[----:B------:R-:W-:Y:S01]  /*2f40*/  ISETP.GE.AND P6, PT, R18, RZ, PT ;  /* 0x000000ff1200720c */ /* 0x000fe20003fc6270 */
[C---:B------:R-:W-:Y:S01]  /*2f50*/  VIADD R90, R10.reuse, 0x70 ;  /* 0x000000700a5a7836 */ /* 0x040fe20000000000 */
[----:B------:R-:W-:Y:S01]  /*2f60*/  IABS R18, R20 ;  /* 0x0000001400127213 */ /* 0x000fe20000000000 */
[----:B-1----:R-:W-:Y:S01]  /*2f70*/  VIADD R3, R10, 0x2a ;  /* 0x0000002a0a037836 */ /* 0x002fe20000000000 */
[----:B------:R-:W-:Y:S01]  /*2f80*/  ISETP.GT.U32.AND P4, PT, R237, R12, PT ;  /* 0x0000000ced00720c */ /* 0x000fe20003f84070 */
[--C-:B------:R-:W-:Y:S01]  /*2f90*/  @!P0 IMAD.IADD R8, R8, 0x1, -R237.reuse ;  /* 0x0000000108088824 */ /* 0x100fe200078e0aed */
[----:B------:R-:W-:Y:S01]  /*2fa0*/  IABS R78, R81 ;  /* 0x00000051004e7213 */ /* 0x000fe20000000000 */
[----:B------:R-:W-:Y:S01]  /*2fb0*/  @!P5 IMAD.IADD R9, R9, 0x1, -R237 ;  /* 0x000000010909d824 */ /* 0x000fe200078e0aed */
[----:B------:R-:W-:Y:S01]  /*2fc0*/  IABS R14, R3 ;  /* 0x00000003000e7213 */ /* 0x000fe20000000000 */
[C---:B------:R-:W-:Y:S01]  /*2fd0*/  IMAD.HI.U32 R4, R0.reuse, R18, RZ ;  /* 0x0000001200047227 */ /* 0x040fe200078e00ff */
[----:B------:R-:W-:Y:S01]  /*2fe0*/  ISETP.GE.AND P2, PT, R3, RZ, PT ;  /* 0x000000ff0300720c */ /* 0x000fe20003f46270 */
[----:B------:R-:W-:Y:S01]  /*2ff0*/  STL [R1+0x4b88], R5 ;  /* 0x004b880501007387 */ /* 0x000fe20000100800 */
[C---:B------:R-:W-:Y:S01]  /*3000*/  ISETP.GT.U32.AND P0, PT, R237.reuse, R8, PT ;  /* 0x00000008ed00720c */ /* 0x040fe20003f04070 */
[C---:B------:R-:W-:Y:S01]  /*3010*/  IMAD.HI.U32 R3, R0.reuse, R16, RZ ;  /* 0x0000001000037227 */ /* 0x040fe200078e00ff */
[----:B------:R-:W-:Y:S01]  /*3020*/  ISETP.GT.U32.AND P5, PT, R237, R9, PT ;  /* 0x00000009ed00720c */ /* 0x000fe20003fa4070 */
[----:B------:R1:W-:Y:S01]  /*3030*/  STL [R1+0x4b8c], R7 ;  /* 0x004b8c0701007387 */ /* 0x0003e20000100800 */
[----:B------:R-:W-:Y:S01]  /*3040*/  IABS R77, R80 ;  /* 0x00000050004d7213 */ /* 0x000fe20000000000 */
[----:B------:R-:W-:Y:S01]  /*3050*/  IMAD.MOV R3, RZ, RZ, -R3 ;  /* 0x000000ffff037224 */ /* 0x000fe200078e0a03 */
[----:B------:R-:W-:Y:S01]  /*3060*/  IABS R79, R82 ;  /* 0x00000052004f7213 */ /* 0x000fe20000000000 */
[----:B------:R-:W-:Y:S01]  /*3070*/  IMAD.HI.U32 R2, R0, R14, RZ ;  /* 0x0000000e00027227 */ /* 0x000fe200078e00ff */
[----:B------:R-:W-:-:S02]  /*3080*/  IABS R85, R87 ;  /* 0x0000005700557213 */ /* 0x000fc40000000000 */
[----:B------:R-:W-:Y:S01]  /*3090*/  IADD3 R235, R10, 0x16d, RZ ;  /* 0x0000016d0aeb7810 */ /* 0x000fe20007ffe0ff */
[C---:B------:R-:W-:Y:S01]  /*30a0*/  IMAD R16, R237.reuse, R3, R16 ;  /* 0x00000003ed107224 */ /* 0x040fe200078e0210 */
[----:B------:R-:W-:Y:S01]  /*30b0*/  IADD3 R2, -R2, RZ, RZ ;  /* 0x000000ff02027210 */ /* 0x000fe20007ffe1ff */
[--C-:B------:R-:W-:Y:S01]  /*30c0*/  @!P4 IMAD.IADD R12, R12, 0x1, -R237.reuse ;  /* 0x000000010c0cc824 */ /* 0x100fe200078e0aed */
[C---:B-1----:R-:W-:Y:S01]  /*30d0*/  IADD3 R7, R10.reuse, 0x178, RZ ;  /* 0x000001780a077810 */ /* 0x042fe20007ffe0ff */
[----:B------:R-:W-:Y:S01]  /*30e0*/  IMAD.MOV R4, RZ, RZ, -R4 ;  /* 0x000000ffff047224 */ /* 0x000fe200078e0a04 */
[C---:B------:R-:W-:Y:S01]  /*30f0*/  ISETP.GT.U32.AND P4, PT, R237.reuse, R16, PT ;  /* 0x00000010ed00720c */ /* 0x040fe20003f84070 */
[----:B------:R-:W-:Y:S01]  /*3100*/  IMAD R14, R237, R2, R14 ;  /* 0x00000002ed0e7224 */ /* 0x000fe200078e020e */
[----:B------:R-:W-:Y:S01]  /*3110*/  @!P5 IADD3 R9, R9, -R237, RZ ;  /* 0x800000ed0909d210 */ /* 0x000fe20007ffe0ff */
[----:B------:R-:W-:Y:S01]  /*3120*/  VIADD R2, R10, 0x2d ;  /* 0x0000002d0a027836 */ /* 0x000fe20000000000 */
[----:B------:R-:W-:Y:S01]  /*3130*/  ISETP.GE.AND P5, PT, R20, RZ, PT ;  /* 0x000000ff1400720c */ /* 0x000fe20003fa6270 */
[----:B------:R-:W-:Y:S01]  /*3140*/  @!P0 IMAD.IADD R8, R8, 0x1, -R237 ;  /* 0x0000000108088824 */ /* 0x000fe200078e0aed */
[----:B------:R-:W-:Y:S01]  /*3150*/  @!P6 IADD3 R12, -R12, RZ, RZ ;  /* 0x000000ff0c0ce210 */ /* 0x000fe20007ffe1ff */
[C---:B------:R-:W-:Y:S01]  /*3160*/  IMAD R18, R237.reuse, R4, R18 ;  /* 0x00000004ed127224 */ /* 0x040fe200078e0212 */
[----:B------:R-:W-:Y:S01]  /*3170*/  IABS R20, R2 ;  /* 0x0000000200147213 */ /* 0x000fe20000000000 */
[----:B------:R-:W-:Y:S01]  /*3180*/  @!P1 IMAD.MOV R8, RZ, RZ, -R8 ;  /* 0x000000ffff089224 */ /* 0x000fe200078e0a08 */
[C---:B------:R-:W-:Y:S01]  /*3190*/  ISETP.GT.U32.AND P1, PT, R237.reuse, R14, PT ;  /* 0x0000000eed00720c */ /* 0x040fe20003f24070 */
[----:B------:R-:W-:Y:S01]  /*31a0*/  @!P3 IMAD.MOV R9, RZ, RZ, -R9 ;  /* 0x000000ffff09b224 */ /* 0x000fe200078e0a09 */
[----:B------:R-:W-:Y:S01]  /*31b0*/  ISETP.GE.AND P3, PT, R2, RZ, PT ;  /* 0x000000ff0200720c */ /* 0x000fe20003f66270 */
[----:B------:R-:W-:Y:S01]  /*31c0*/  @!P4 IMAD.IADD R16, R16, 0x1, -R237 ;  /* 0x000000011010c824 */ /* 0x000fe200078e0aed */
[----:B------:R-:W-:Y:S01]  /*31d0*/  ISETP.GT.U32.AND P6, PT, R237, R18, PT ;  /* 0x00000012ed00720c */ /* 0x000fe20003fc4070 */
[C---:B------:R-:W-:Y:S01]  /*31e0*/  IMAD.HI.U32 R3, R0.reuse, R21, RZ ;  /* 0x0000001500037227 */ /* 0x040fe200078e00ff */
[----:B------:R-:W-:Y:S01]  /*31f0*/  ISETP.GE.AND P0, PT, R19, RZ, PT ;  /* 0x000000ff1300720c */ /* 0x000fe20003f06270 */
[----:B------:R1:W-:Y:S01]  /*3200*/  STL [R1+0x4b90], R8 ;  /* 0x004b900801007387 */ /* 0x0003e20000100800 */
[----:B------:R-:W-:Y:S01]  /*3210*/  ISETP.GT.U32.AND P4, PT, R237, R16, PT ;  /* 0x00000010ed00720c */ /* 0x000fe20003f84070 */
[----:B------:R-:W-:Y:S01]  /*3220*/  IMAD.HI.U32 R2, R0, R20, RZ ;  /* 0x0000001400027227 */ /* 0x000fe200078e00ff */
[----:B------:R-:W-:Y:S01]  /*3230*/  IADD3 R22, -R3, RZ, RZ ;  /* 0x000000ff03167210 */ /* 0x000fe20007ffe1ff */
[----:B------:R-:W-:Y:S01]  /*3240*/  STL [R1+0x4b94], R9 ;  /* 0x004b940901007387 */ /* 0x000fe20000100800 */
[----:B------:R-:W-:Y:S01]  /*3250*/  IADD3 R132, R10, 0x16e, RZ ;  /* 0x0000016e0a847810 */ /* 0x000fe20007ffe0ff */
[----:B------:R-:W-:Y:S01]  /*3260*/  IMAD.HI.U32 R19, R0, R24, RZ ;  /* 0x0000001800137227 */ /* 0x000fe200078e00ff */
[----:B------:R-:W-:Y:S01]  /*3270*/  @!P1 IADD3 R14, R14, -R237, RZ ;  /* 0x800000ed0e0e9210 */ /* 0x000fe20007ffe0ff */
[----:B------:R2:W-:Y:S01]  /*3280*/  STL [R1+0x4b98], R12 ;  /* 0x004b980c01007387 */ /* 0x0005e20000100800 */
[----:B------:R-:W-:Y:S01]  /*3290*/  IABS R239, R132 ;  /* 0x0000008400ef7213 */ /* 0x000fe20000000000 */
[----:B------:R-:W-:Y:S01]  /*32a0*/  IMAD.MOV R2, RZ, RZ, -R2 ;  /* 0x000000ffff027224 */ /* 0x000fe200078e0a02 */
[C---:B------:R-:W-:Y:S01]  /*32b0*/  ISETP.GT.U32.AND P1, PT, R237.reuse, R14, PT ;  /* 0x0000000eed00720c */ /* 0x040fe20003f24070 */
[----:B------:R-:W-:Y:S01]  /*32c0*/  IMAD.MOV R3, RZ, RZ, -R19 ;  /* 0x000000ffff037224 */ /* 0x000fe200078e0a13 */
[C---:B------:R-:W-:Y:S01]  /*32d0*/  IADD3 R244, R10.reuse, 0x170, RZ ;  /* 0x000001700af47810 */ /* 0x040fe20007ffe0ff */
[C---:B------:R-:W-:Y:S01]  /*32e0*/  IMAD R19, R237.reuse, R2, R20 ;  /* 0x00000002ed137224 */ /* 0x040fe200078e0214 */
[C---:B------:R-:W-:Y:S01]  /*32f0*/  IADD3 R241, R10.reuse, 0x172, RZ ;  /* 0x000001720af17810 */ /* 0x040fe20007ffe0ff */
[C---:B------:R-:W-:Y:S01]  /*3300*/  IMAD R20, R237.reuse, R22, R21 ;  /* 0x00000016ed147224 */ /* 0x040fe200078e0215 */
[----:B------:R-:W-:Y:S01]  /*3310*/  IADD3 R243, R10, 0x174, RZ ;  /* 0x000001740af37810 */ /* 0x000fe20007ffe0ff */
[--C-:B------:R-:W-:Y:S01]  /*3320*/  @!P4 IMAD.IADD R16, R16, 0x1, -R237.reuse ;  /* 0x000000011010c824 */ /* 0x100fe200078e0aed */
[C---:B------:R-:W-:Y:S01]  /*3330*/  ISETP.GT.U32.AND P4, PT, R237.reuse, R19, PT ;  /* 0x00000013ed00720c */ /* 0x040fe20003f84070 */
[----:B------:R-:W-:Y:S01]  /*3340*/  @!P6 IMAD.IADD R18, R18, 0x1, -R237 ;  /* 0x000000011212e824 */ /* 0x000fe200078e0aed */
[----:B------:R-:W-:Y:S01]  /*3350*/  ISETP.GT.U32.AND P6, PT, R237, R20, PT ;  /* 0x00000014ed00720c */ /* 0x000fe20003fc4070 */
[----:B------:R-:W-:Y:S01]  /*3360*/  IMAD.HI.U32 R4, R0, R23, RZ ;  /* 0x0000001700047227 */ /* 0x000fe200078e00ff */
[----:B-1----:R-:W-:-:S02]  /*3370*/  IADD3 R8, R10, 0x18e, RZ ;  /* 0x0000018e0a087810 */ /* 0x002fc40007ffe0ff */
[----:B--2---:R-:W-:Y:S01]  /*3380*/  IADD3 R12, R10, 0x1fc, RZ ;  /* 0x000001fc0a0c7810 */ /* 0x004fe20007ffe0ff */
[----:B------:R-:W-:Y:S02]  /*3390*/  IMAD.MOV R4, RZ, RZ, -R4 ;  /* 0x000000ffff047224 */ /* 0x000fe400078e0a04 */
[----:B------:R-:W-:Y:S01]  /*33a0*/  IMAD R22, R237, R3, R24 ;  /* 0x00000003ed167224 */ /* 0x000fe200078e0218 */
[----:B------:R-:W-:Y:S01]  /*33b0*/  IABS R24, R30 ;  /* 0x0000001e00187213 */ /* 0x000fe20000000000 */
[--C-:B------:R-:W-:Y:S01]  /*33c0*/  @!P1 IMAD.IADD R14, R14, 0x1, -R237.reuse ;  /* 0x000000010e0e9824 */ /* 0x100fe200078e0aed */
[----:B------:R-:W-:Y:S01]  /*33d0*/  ISETP.GE.AND P1, PT, R25, RZ, PT ;  /* 0x000000ff1900720c */ /* 0x000fe20003f26270 */
[----:B------:R-:W-:Y:S01]  /*33e0*/  @!P4 IMAD.IADD R19, R19, 0x1, -R237 ;  /* 0x000000011313c824 */ /* 0x000fe200078e0aed */
[C---:B------:R-:W-:Y:S01]  /*33f0*/  ISETP.GT.U32.AND P4, PT, R237.reuse, R18, PT ;  /* 0x00000012ed00720c */ /* 0x040fe20003f84070 */
[----:B------:R-:W-:Y:S01]  /*3400*/  IMAD R21, R237, R4, R23 ;  /* 0x00000004ed157224 */ /* 0x000fe200078e0217 */
[----:B------:R-:W-:Y:S01]  /*3410*/  @!P6 IADD3 R20, R20, -R237, RZ ;  /* 0x800000ed1414e210 */ /* 0x000fe20007ffe0ff */
[----:B------:R-:W-:Y:S01]  /*3420*/  IMAD.HI.U32 R3, R0, R24, RZ ;  /* 0x0000001800037227 */ /* 0x000fe200078e00ff */
[----:B------:R-:W-:-:S02]  /*3430*/  IABS R23, R29 ;  /* 0x0000001d00177213 */ /* 0x000fc40000000000 */
[C---:B------:R-:W-:Y:S01]  /*3440*/  ISETP.GT.U32.AND P6, PT, R237.reuse, R20, PT ;  /* 0x00000014ed00720c */ /* 0x040fe20003fc4070 */
[----:B------:R-:W-:Y:S01]  /*3450*/  @!P2 IMAD.MOV R14, RZ, RZ, -R14 ;  /* 0x000000ffff0ea224 */ /* 0x000fe200078e0a0e */
[----:B------:R-:W-:Y:S01]  /*3460*/  ISETP.GT.U32.AND P2, PT, R237, R19, PT ;  /* 0x00000013ed00720c */ /* 0x000fe20003f44070 */
[----:B------:R-:W-:Y:S01]  /*3470*/  IMAD.HI.U32 R2, R0, R23, RZ ;  /* 0x0000001700027227 */ /* 0x000fe200078e00ff */
[----:B------:R-:W-:Y:S02]  /*3480*/  IADD3 R4, -R3, RZ, RZ ;  /* 0x000000ff03047210 */ /* 0x000fe40007ffe1ff */
[----:B------:R-:W-:Y:S01]  /*3490*/  IABS R25, R31 ;  /* 0x0000001f00197213 */ /* 0x000fe20000000000 */
[----:B------:R-:W-:Y:S01]  /*34a0*/  IMAD.MOV R2, RZ, RZ, -R2 ;  /* 0x000000ffff027224 */ /* 0x000fe200078e0a02 */
[----:B------:R-:W-:Y:S01]  /*34b0*/  STL [R1+0x4b9c], R14 ;  /* 0x004b9c0e01007387 */ /* 0x000fe20000100800 */
[----:B------:R-:W-:Y:S01]  /*34c0*/  @!P4 IMAD.IADD R18, R18, 0x1, -R237 ;  /* 0x000000011212c824 */ /* 0x000fe200078e0aed */
[C---:B------:R-:W-:Y:S01]  /*34d0*/  ISETP.GT.U32.AND P4, PT, R237.reuse, R22, PT ;  /* 0x00000016ed00720c */ /* 0x040fe20003f84070 */
[C---:B------:R-:W-:Y:S01]  /*34e0*/  IMAD R24, R237.reuse, R4, R24 ;  /* 0x00000004ed187224 */ /* 0x040fe200078e0218 */
[----:B------:R-:W-:Y:S01]  /*34f0*/  IADD3 R4, R10, 0x35, RZ ;  /* 0x000000350a047810 */ /* 0x000fe20007ffe0ff */
[----:B------:R-:W-:Y:S01]  /*3500*/  @!P0 IMAD.MOV R16, RZ, RZ, -R16 ;  /* 0x000000ffff108224 */ /* 0x000fe200078e0a10 */
[C---:B------:R-:W-:Y:S01]  /*3510*/  ISETP.GT.U32.AND P0, PT, R237.reuse, R21, PT ;  /* 0x00000015ed00720c */ /* 0x040fe20003f04070 */
[C---:B------:R-:W-:Y:S01]  /*3520*/  IMAD R23, R237.reuse, R2, R23 ;  /* 0x00000002ed177224 */ /* 0x040fe200078e0217 */
[-C--:B------:R-:W-:Y:S01]  /*3530*/  @!P6 IADD3 R20, R20, -R237.reuse, RZ ;  /* 0x800000ed1414e210 */ /* 0x080fe20007ffe0ff */
[----:B------:R-:W-:Y:S01]  /*3540*/  IMAD.HI.U32 R3, R0, R26, RZ ;  /* 0x0000001a00037227 */ /* 0x000fe200078e00ff */
[----:B------:R-:W-:Y:S01]  /*3550*/  ISETP.GT.U32.AND P6, PT, R237, R24, PT ;  /* 0x00000018ed00720c */ /* 0x000fe20003fc4070 */
[----:B------:R-:W-:Y:S01]  /*3560*/  STL [R1+0x4ba0], R16 ;  /* 0x004ba01001007387 */ /* 0x000fe20000100800 */
[----:B------:R-:W-:Y:S01]  /*3570*/  @!P2 IADD3 R19, R19, -R237, RZ ;  /* 0x800000ed1313a210 */ /* 0x000fe20007ffe0ff */
[----:B------:R-:W-:Y:S01]  /*3580*/  IMAD.MOV R3, RZ, RZ, -R3 ;  /* 0x000000ffff037224 */ /* 0x000fe200078e0a03 */
[----:B------:R-:W-:Y:S01]  /*3590*/  ISETP.GT.U32.AND P2, PT, R237, R23, PT ;  /* 0x00000017ed00720c */ /* 0x000fe20003f44070 */
[--C-:B------:R-:W-:Y:S01]  /*35a0*/  @!P4 IMAD.IADD R22, R22, 0x1, -R237.reuse ;  /* 0x000000011616c824 */ /* 0x100fe200078e0aed */
[----:B------:R-:W-:Y:S01]  /*35b0*/  ISETP.GE.AND P4, PT, R28, RZ, PT ;  /* 0x000000ff1c00720c */ /* 0x000fe20003f86270 */
[----:B------:R-:W-:Y:S01]  /*35c0*/  @!P5 IMAD.MOV R18, RZ, RZ, -R18 ;  /* 0x000000ffff12d224 */ /* 0x000fe200078e0a12 */
[----:B------:R-:W-:Y:S01]  /*35d0*/  IABS R28, R33 ;  /* 0x00000021001c7213 */ /* 0x000fe20000000000 */
[--C-:B------:R-:W-:Y:S01]  /*35e0*/  @!P0 IMAD.IADD R21, R21, 0x1, -R237.reuse ;  /* 0x0000000115158824 */ /* 0x100fe200078e0aed */
[----:B------:R-:W-:Y:S01]  /*35f0*/  ISETP.GE.AND P0, PT, R27, RZ, PT ;  /* 0x000000ff1b00720c */ /* 0x000fe20003f06270 */
[----:B------:R-:W-:Y:S01]  /*3600*/  IMAD.HI.U32 R2, R0, R25, RZ ;  /* 0x0000001900027227 */ /* 0x000fe200078e00ff */
[----:B------:R-:W-:Y:S01]  /*3610*/  IABS R27, R4 ;  /* 0x00000004001b7213 */ /* 0x000fe20000000000 */
[----:B------:R1:W-:Y:S01]  /*3620*/  STL [R1+0x4ba4], R18 ;  /* 0x004ba41201007387 */ /* 0x0003e20000100800 */
[----:B------:R-:W-:Y:S01]  /*3630*/  @!P6 IADD3 R24, R24, -R237, RZ ;  /* 0x800000ed1818e210 */ /* 0x000fe20007ffe0ff */
[C---:B------:R-:W-:Y:S01]  /*3640*/  IMAD R26, R237.reuse, R3, R26 ;  /* 0x00000003ed1a7224 */ /* 0x040fe200078e021a */
[----:B------:R-:W-:Y:S01]  /*3650*/  ISETP.GT.U32.AND P6, PT, R237, R22, PT ;  /* 0x00000016ed00720c */ /* 0x000fe20003fc4070 */
[----:B------:R-:W-:Y:S01]  /*3660*/  @!P2 IMAD.IADD R23, R23, 0x1, -R237 ;  /* 0x000000011717a824 */ /* 0x000fe200078e0aed */
[C---:B------:R-:W-:Y:S01]  /*3670*/  ISETP.GT.U32.AND P2, PT, R237.reuse, R21, PT ;  /* 0x00000015ed00720c */ /* 0x040fe20003f44070 */
[----:B------:R-:W-:Y:S01]  /*3680*/  IMAD.MOV R2, RZ, RZ, -R2 ;  /* 0x000000ffff027224 */ /* 0x000fe200078e0a02 */
[----:B------:R-:W-:Y:S01]  /*3690*/  @!P1 IADD3 R20, -R20, RZ, RZ ;  /* 0x000000ff14149210 */ /* 0x000fe20007ffe1ff */
[----:B------:R-:W-:Y:S01]  /*36a0*/  @!P3 IMAD.MOV R19, RZ, RZ, -R19 ;  /* 0x000000ffff13b224 */ /* 0x000fe200078e0a13 */
[C---:B------:R-:W-:Y:S01]  /*36b0*/  ISETP.GT.U32.AND P5, PT, R237.reuse, R23, PT ;  /* 0x00000017ed00720c */ /* 0x040fe20003fa4070 */
[C---:B------:R-:W-:Y:S01]  /*36c0*/  IMAD R25, R237.reuse, R2, R25 ;  /* 0x00000002ed197224 */ /* 0x040fe200078e0219 */
[----:B------:R-:W-:Y:S01]  /*36d0*/  ISETP.GT.U32.AND P3, PT, R237, R24, PT ;  /* 0x00000018ed00720c */ /* 0x000fe20003f64070 */
[----:B------:R-:W-:Y:S01]  /*36e0*/  IMAD.HI.U32 R2, R0, R27, RZ ;  /* 0x0000001b00027227 */ /* 0x000fe200078e00ff */
[----:B------:R-:W-:Y:S01]  /*36f0*/  STL [R1+0x4ba8], R19 ;  /* 0x004ba81301007387 */ /* 0x000fe20000100800 */
[----:B-1----:R-:W-:-:S02]  /*3700*/  IADD3 R18, R10, 0x1f9, RZ ;  /* 0x000001f90a127810 */ /* 0x002fc40007ffe0ff */
[--C-:B------:R-:W-:Y:S01]  /*3710*/  @!P6 IMAD.IADD R22, R22, 0x1, -R237.reuse ;  /* 0x000000011616e824 */ /* 0x100fe200078e0aed */
[----:B------:R-:W-:Y:S01]  /*3720*/  ISETP.GT.U32.AND P6, PT, R237, R26, PT ;  /* 0x0000001aed00720c */ /* 0x000fe20003fc4070 */
[----:B------:R-:W-:Y:S01]  /*3730*/  @!P2 IMAD.IADD R21, R21, 0x1, -R237 ;  /* 0x000000011515a824 */ /* 0x000fe200078e0aed */
[----:B------:R-:W-:Y:S01]  /*3740*/  ISETP.GE.AND P2, PT, R29, RZ, PT ;  /* 0x000000ff1d00720c */ /* 0x000fe20003f46270 */
[----:B------:R-:W-:Y:S01]  /*3750*/  IMAD.HI.U32 R3, R0, R28, RZ ;  /* 0x0000001c00037227 */ /* 0x000fe200078e00ff */
[----:B------:R-:W-:Y:S01]  /*3760*/  IADD3 R2, -R2, RZ, RZ ;  /* 0x000000ff02027210 */ /* 0x000fe20007ffe1ff */
[----:B------:R1:W-:Y:S01]  /*3770*/  STL [R1+0x4bac], R20 ;  /* 0x004bac1401007387 */ /* 0x0003e20000100800 */
[----:B------:R-:W-:Y:S01]  /*3780*/  @!P5 IADD3 R23, R23, -R237, RZ ;  /* 0x800000ed1717d210 */ /* 0x000fe20007ffe0ff */
[----:B------:R-:W-:Y:S01]  /*3790*/  IMAD.MOV R3, RZ, RZ, -R3 ;  /* 0x000000ffff037224 */ /* 0x000fe200078e0a03 */
[----:B------:R-:W-:Y:S01]  /*37a0*/  ISETP.GE.AND P5, PT, R30, RZ, PT ;  /* 0x000000ff1e00720c */ /* 0x000fe20003fa6270 */
[C---:B------:R-:W-:Y:S01]  /*37b0*/  IMAD R27, R237.reuse, R2, R27 ;  /* 0x00000002ed1b7224 */ /* 0x040fe200078e021b */
[----:B------:R-:W-:Y:S01]  /*37c0*/  ISETP.GT.U32.AND P1, PT, R237, R25, PT ;  /* 0x00000019ed00720c */ /* 0x000fe20003f24070 */
[--C-:B------:R-:W-:Y:S01]  /*37d0*/  @!P3 IMAD.IADD R24, R24, 0x1, -R237.reuse ;  /* 0x000000011818b824 */ /* 0x100fe200078e0aed */
[----:B------:R-:W-:Y:S01]  /*37e0*/  IADD3 R2, R10, 0x37, RZ ;  /* 0x000000370a027810 */ /* 0x000fe20007ffe0ff */
[----:B------:R-:W-:Y:S01]  /*37f0*/  @!P6 IMAD.IADD R26, R26, 0x1, -R237 ;  /* 0x000000011a1ae824 */ /* 0x000fe200078e0aed */
[----:B------:R-:W-:Y:S01]  /*3800*/  @!P0 IADD3 R21, -R21, RZ, RZ ;  /* 0x000000ff15158210 */ /* 0x000fe20007ffe1ff */
[C---:B------:R-:W-:Y:S01]  /*3810*/  IMAD R28, R237.reuse, R3, R28 ;  /* 0x00000003ed1c7224 */ /* 0x040fe200078e021c */
[----:B------:R-:W-:Y:S01]  /*3820*/  IABS R29, R2 ;  /* 0x00000002001d7213 */ /* 0x000fe20000000000 */
[----:B------:R-:W-:Y:S01]  /*3830*/  @!P2 IMAD.MOV R23, RZ, RZ, -R23 ;  /* 0x000000ffff17a224 */ /* 0x000fe200078e0a17 */
[C---:B------:R-:W-:Y:S01]  /*3840*/  ISETP.GT.U32.AND P2, PT, R237.reuse, R27, PT ;  /* 0x0000001bed00720c */ /* 0x040fe20003f44070 */
[----:B------:R-:W-:Y:S01]  /*3850*/  @!P4 IMAD.MOV R22, RZ, RZ, -R22 ;  /* 0x000000ffff16c224 */ /* 0x000fe200078e0a16 */
[C---:B------:R-:W-:Y:S01]  /*3860*/  ISETP.GT.U32.AND P4, PT, R237.reuse, R26, PT ;  /* 0x0000001aed00720c */ /* 0x040fe20003f84070 */
[----:B------:R-:W-:Y:S01]  /*3870*/  @!P5 IMAD.MOV R24, RZ, RZ, -R24 ;  /* 0x000000ffff18d224 */ /* 0x000fe200078e0a18 */
[----:B------:R-:W-:Y:S01]  /*3880*/  ISETP.GT.U32.AND P5, PT, R237, R28, PT ;  /* 0x0000001ced00720c */ /* 0x000fe20003fa4070 */
[--C-:B------:R-:W-:Y:S01]  /*3890*/  @!P1 IMAD.IADD R25, R25, 0x1, -R237.reuse ;  /* 0x0000000119199824 */ /* 0x100fe200078e0aed */
[----:B------:R-:W-:Y:S01]  /*38a0*/  ISETP.GE.AND P3, PT, R31, RZ, PT ;  /* 0x000000ff1f00720c */ /* 0x000fe20003f66270 */
[----:B------:R-:W-:Y:S01]  /*38b0*/  VIADD R3, R10, 0x38 ;  /* 0x000000380a037836 */ /* 0x000fe20000000000 */
[----:B------:R-:W-:Y:S01]  /*38c0*/  ISETP.GE.AND P6, PT, R4, RZ, PT ;  /* 0x000000ff0400720c */ /* 0x000fe20003fc6270 */
[C---:B------:R-:W-:Y:S01]  /*38d0*/  VIADD R4, R10.reuse, 0x39 ;  /* 0x000000390a047836 */ /* 0x040fe20000000000 */
[----:B------:R-:W-:Y:S01]  /*38e0*/  ISETP.GT.U32.AND P0, PT, R237, R25, PT ;  /* 0x00000019ed00720c */ /* 0x000fe20003f04070 */
[----:B------:R-:W-:Y:S01]  /*38f0*/  VIADD R91, R10, 0x71 ;  /* 0x000000710a5b7836 */ /* 0x000fe20000000000 */
[----:B------:R-:W-:Y:S01]  /*3900*/  IABS R30, R3 ;  /* 0x00000003001e7213 */ /* 0x000fe20000000000 */
[--C-:B------:R-:W-:Y:S01]  /*3910*/  @!P2 IMAD.IADD R27, R27, 0x1, -R237.reuse ;  /* 0x000000011b1ba824 */ /* 0x100fe200078e0aed */
[----:B------:R-:W-:Y:S01]  /*3920*/  ISETP.GE.AND P2, PT, R3, RZ, PT ;  /* 0x000000ff0300720c */ /* 0x000fe20003f46270 */
[----:B------:R-:W-:Y:S01]  /*3930*/  @!P4 IMAD.IADD R26, R26, 0x1, -R237 ;  /* 0x000000011a1ac824 */ /* 0x000fe200078e0aed */
[----:B------:R-:W-:Y:S01]  /*3940*/  ISETP.GE.AND P4, PT, R2, RZ, PT ;  /* 0x000000ff0200720c */ /* 0x000fe20003f86270 */
[----:B------:R-:W-:Y:S01]  /*3950*/  IMAD.HI.U32 R2, R0, R29, RZ ;  /* 0x0000001d00027227 */ /* 0x000fe200078e00ff */
[----:B------:R-:W-:Y:S01]  /*3960*/  @!P5 IADD3 R28, R28, -R237, RZ ;  /* 0x800000ed1c1cd210 */ /* 0x000fe20007ffe0ff */
[----:B------:R-:W-:Y:S01]  /*3970*/  STL [R1+0x4bb0], R21 ;  /* 0x004bb01501007387 */ /* 0x000fe20000100800 */
[----:B------:R-:W-:Y:S01]  /*3980*/  ISETP.GT.U32.AND P5, PT, R237, R27, PT ;  /* 0x0000001bed00720c */ /* 0x000fe20003fa4070 */
[----:B------:R-:W-:Y:S01]  /*3990*/  IMAD.HI.U32 R3, R0, R30, RZ ;  /* 0x0000001e00037227 */ /* 0x000fe200078e00ff */
[----:B------:R-:W-:Y:S01]  /*39a0*/  IADD3 R2, -R2, RZ, RZ ;  /* 0x000000ff02027210 */ /* 0x000fe20007ffe1ff */
[----:B------:R-:W-:Y:S01]  /*39b0*/  STL [R1+0x4bb4], R22 ;  /* 0x004bb41601007387 */ /* 0x000fe20000100800 */
[----:B------:R-:W-:Y:S01]  /*39c0*/  @!P0 IADD3 R25, R25, -R237, RZ ;  /* 0x800000ed19198210 */ /* 0x000fe20007ffe0ff */
[----:B------:R-:W-:Y:S01]  /*39d0*/  IMAD.MOV R3, RZ, RZ, -R3 ;  /* 0x000000ffff037224 */ /* 0x000fe200078e0a03 */
[----:B------:R-:W-:Y:S01]  /*39e0*/  ISETP.GE.AND P1, PT, R32, RZ, PT ;  /* 0x000000ff2000720c */ /* 0x000fe20003f26270 */
[C---:B------:R-:W-:Y:S01]  /*39f0*/  IMAD R29, R237.reuse, R2, R29 ;  /* 0x00000002ed1d7224 */ /* 0x040fe200078e021d */
[----:B------:R-:W-:Y:S01]  /*3a00*/  IABS R31, R4 ;  /* 0x00000004001f7213 */ /* 0x000fe20000000000 */
[----:B------:R-:W-:Y:S01]  /*3a10*/  @!P3 IMAD.MOV R25, RZ, RZ, -R25 ;  /* 0x000000ffff19b224 */ /* 0x000fe200078e0a19 */
[C---:B------:R-:W-:Y:S01]  /*3a20*/  ISETP.GT.U32.AND P3, PT, R237.reuse, R28, PT ;  /* 0x0000001ced00720c */ /* 0x040fe20003f64070 */
[----:B------:R-:W-:Y:S01]  /*3a30*/  IMAD R30, R237, R3, R30 ;  /* 0x00000003ed1e7224 */ /* 0x000fe200078e021e */
[C---:B------:R-:W-:Y:S01]  /*3a40*/  IADD3 R2, R10.reuse, 0x3a, RZ ;  /* 0x0000003a0a027810 */ /* 0x040fe20007ffe0ff */
[--C-:B------:R-:W-:Y:S01]  /*3a50*/  @!P5 IMAD.IADD R27, R27, 0x1, -R237.reuse ;  /* 0x000000011b1bd824 */ /* 0x100fe200078e0aed */
[----:B------:R-:W-:Y:S01]  /*3a60*/  ISETP.GT.U32.AND P5, PT, R237, R29, PT ;  /* 0x0000001ded00720c */ /* 0x000fe20003fa4070 */
[C---:B------:R-:W-:Y:S01]  /*3a70*/  VIADD R92, R10.reuse, 0x72 ;  /* 0x000000720a5c7836 */ /* 0x040fe20000000000 */
[----:B------:R-:W-:Y:S01]  /*3a80*/  IABS R32, R2 ;  /* 0x0000000200207213 */ /* 0x000fe20000000000 */
[C---:B------:R-:W-:Y:S01]  /*3a90*/  VIADD R94, R10.reuse, 0x76 ;  /* 0x000000760a5e7836 */ /* 0x040fe20000000000 */
[----:B------:R-:W-:Y:S01]  /*3aa0*/  @!P6 IADD3 R27, -R27, RZ, RZ ;  /* 0x000000ff1b1be210 */ /* 0x000fe20007ffe1ff */
[----:B------:R-:W-:Y:S01]  /*3ab0*/  @!P1 IMAD.MOV R26, RZ, RZ, -R26 ;  /* 0x000000ffff1a9224 */ /* 0x000fe200078e0a1a */
[----:B------:R-:W-:Y:S01]  /*3ac0*/  ISETP.GT.U32.AND P6, PT, R237, R30, PT ;  /* 0x0000001eed00720c */ /* 0x000fe20003fc4070 */
[----:B------:R-:W-:Y:S01]  /*3ad0*/  VIADD R99, R10, 0x78 ;  /* 0x000000780a637836 */ /* 0x000fe20000000000 */
[----:B------:R-:W-:Y:S01]  /*3ae0*/  ISETP.GE.AND P1, PT, R4, RZ, PT ;  /* 0x000000ff0400720c */ /* 0x000fe20003f26270 */
[--C-:B------:R-:W-:Y:S01]  /*3af0*/  @!P3 IMAD.IADD R28, R28, 0x1, -R237.reuse ;  /* 0x000000011c1cb824 */ /* 0x100fe200078e0aed */
[----:B------:R-:W-:Y:S01]  /*3b00*/  ISETP.GE.AND P3, PT, R2, RZ, PT ;  /* 0x000000ff0200720c */ /* 0x000fe20003f66270 */
[----:B------:R-:W-:Y:S01]  /*3b10*/  IMAD.HI.U32 R2, R0, R31, RZ ;  /* 0x0000001f00027227 */ /* 0x000fe200078e00ff */
[----:B------:R-:W-:Y:S01]  /*3b20*/  ISETP.GE.AND P0, PT, R33, RZ, PT ;  /* 0x000000ff2100720c */ /* 0x000fe20003f06270 */
[----:B------:R-:W-:Y:S01]  /*3b30*/  STL [R1+0x4bb8], R23 ;  /* 0x004bb81701007387 */ /* 0x000fe20000100800 */
[----:B------:R-:W-:Y:S01]  /*3b40*/  IADD3 R3, R10, 0x3b, RZ ;  /* 0x0000003b0a037810 */ /* 0x000fe20007ffe0ff */
[--C-:B------:R-:W-:Y:S01]  /*3b50*/  @!P5 IMAD.IADD R29, R29, 0x1, -R237.reuse ;  /* 0x000000011d1dd824 */ /* 0x100fe200078e0aed */
[----:B------:R-:W-:Y:S01]  /*3b60*/  IABS R88, R92 ;  /* 0x0000005c00587213 */ /* 0x000fe20000000000 */
[----:B------:R-:W-:Y:S01]  /*3b70*/  IMAD.MOV R4, RZ, RZ, -R2 ;  /* 0x000000ffff047224 */ /* 0x000fe200078e0a02 */
[----:B------:R-:W-:Y:S01]  /*3b80*/  IABS R33, R3 ;  /* 0x0000000300217213 */ /* 0x000fe20000000000 */
[----:B------:R-:W-:Y:S01]  /*3b90*/  IMAD.HI.U32 R2, R0, R32, RZ ;  /* 0x0000002000027227 */ /* 0x000fe200078e00ff */
[C---:B------:R-:W-:Y:S01]  /*3ba0*/  ISETP.GT.U32.AND P5, PT, R237.reuse, R29, PT ;  /* 0x0000001ded00720c */ /* 0x040fe20003fa4070 */
[----:B------:R2:W-:Y:S01]  /*3bb0*/  STL [R1+0x4bbc], R24 ;  /* 0x004bbc1801007387 */ /* 0x0005e20000100800 */
[----:B-1----:R-:W-:Y:S01]  /*3bc0*/  IADD3 R20, R10, 0x1f7, RZ ;  /* 0x000001f70a147810 */ /* 0x002fe20007ffe0ff */
[----:B------:R-:W-:Y:S01]  /*3bd0*/  @!P6 IMAD.IADD R30, R30, 0x1, -R237 ;  /* 0x000000011e1ee824 */ /* 0x000fe200078e0aed */
[----:B------:R-:W-:Y:S01]  /*3be0*/  IADD3 R2, -R2, RZ, RZ ;  /* 0x000000ff02027210 */ /* 0x000fe20007ffe1ff */
[C---:B------:R-:W-:Y:S01]  /*3bf0*/  IMAD R31, R237.reuse, R4, R31 ;  /* 0x00000004ed1f7224 */ /* 0x040fe200078e021f */
[----:B------:R-:W-:Y:S01]  /*3c00*/  STL [R1+0x4bc0], R25 ;  /* 0x004bc01901007387 */ /* 0x000fe20000100800 */
[----:B------:R-:W-:Y:S01]  /*3c10*/  @!P0 IMAD.MOV R28, RZ, RZ, -R28 ;  /* 0x000000ffff1c8224 */ /* 0x000fe200078e0a1c */
[C---:B------:R-:W-:Y:S01]  /*3c20*/  ISETP.GT.U32.AND P6, PT, R237.reuse, R30, PT ;  /* 0x0000001eed00720c */ /* 0x040fe20003fc4070 */
[----:B------:R-:W-:Y:S01]  /*3c30*/  IMAD R32, R237, R2, R32 ;  /* 0x00000002ed207224 */ /* 0x000fe200078e0220 */
[----:B------:R-:W-:Y:S01]  /*3c40*/  ISETP.GE.AND P0, PT, R3, RZ, PT ;  /* 0x000000ff0300720c */ /* 0x000fe20003f06270 */
[----:B------:R-:W-:Y:S01]  /*3c50*/  IMAD.HI.U32 R2, R0, R33, RZ ;  /* 0x0000002100027227 */ /* 0x000fe200078e00ff */
[----:B------:R-:W-:Y:S01]  /*3c60*/  STL [R1+0x4bc4], R26 ;  /* 0x004bc41a01007387 */ /* 0x000fe20000100800 */
[----:B------:R-:W-:-:S02]  /*3c70*/  @!P5 IADD3 R29, R29, -R237, RZ ;  /* 0x800000ed1d1dd210 */ /* 0x000fc40007ffe0ff */
[----:B------:R-:W-:Y:S01]  /*3c80*/  ISETP.GT.U32.AND P5, PT, R237, R31, PT ;  /* 0x0000001fed00720c */ /* 0x000fe20003fa4070 */
[----:B------:R-:W-:Y:S01]  /*3c90*/  IMAD.HI.U32 R3, R0, R34, RZ ;  /* 0x0000002200037227 */ /* 0x000fe200078e00ff */
[----:B------:R-:W-:Y:S01]  /*3ca0*/  @!P4 IADD3 R29, -R29, RZ, RZ ;  /* 0x000000ff1d1dc210 */ /* 0x000fe20007ffe1ff */
[----:B------:R1:W-:Y:S01]  /*3cb0*/  STL [R1+0x4bc8], R27 ;  /* 0x004bc81b01007387 */ /* 0x0003e20000100800 */
[C---:B------:R-:W-:Y:S01]  /*3cc0*/  ISETP.GT.U32.AND P4, PT, R237.reuse, R32, PT ;  /* 0x00000020ed00720c */ /* 0x040fe20003f84070 */
[----:B------:R-:W-:Y:S01]  /*3cd0*/  IMAD.MOV R2, RZ, RZ, -R2 ;  /* 0x000000ffff027224 */ /* 0x000fe200078e0a02 */
[----:B--2---:R-:W-:Y:S01]  /*3ce0*/  IADD3 R24, R10, 0x1f3, RZ ;  /* 0x000001f30a187810 */ /* 0x004fe20007ffe0ff */
[----:B------:R-:W-:Y:S01]  /*3cf0*/  IMAD.MOV R3, RZ, RZ, -R3 ;  /* 0x000000ffff037224 */ /* 0x000fe200078e0a03 */
[----:B------:R-:W-:Y:S01]  /*3d00*/  STL [R1+0x4bcc], R28 ;  /* 0x004bcc1c01007387 */ /* 0x000fe20000100800 */
[C---:B------:R-:W-:Y:S02]  /*3d10*/  IMAD R33, R237.reuse, R2, R33 ;  /* 0x00000002ed217224 */ /* 0x040fe400078e0221 */
[C---:B------:R-:W-:Y:S01]  /*3d20*/  IMAD R34, R237.reuse, R3, R34 ;  /* 0x00000003ed227224 */ /* 0x040fe200078e0222 */
[----:B------:R-:W-:Y:S01]  /*3d30*/  STL [R1+0x4bd0], R29 ;  /* 0x004bd01d01007387 */ /* 0x000fe20000100800 */
[--C-:B------:R-:W-:Y:S01]  /*3d40*/  @!P6 IMAD.IADD R30, R30, 0x1, -R237.reuse ;  /* 0x000000011e1ee824 */ /* 0x100fe200078e0aed */
[----:B------:R-:W-:Y:S01]  /*3d50*/  ISETP.GT.U32.AND P6, PT, R237, R33, PT ;  /* 0x00000021ed00720c */ /* 0x000fe20003fc4070 */
[C---:B------:R-:W-:Y:S01]  /*3d60*/  VIADD R4, R10.reuse, 0x3d ;  /* 0x0000003d0a047836 */ /* 0x040fe20000000000 */
[----:B-1----:R-:W-:Y:S01]  /*3d70*/  IADD3 R27, R10, 0x1f0, RZ ;  /* 0x000001f00a1b7810 */ /* 0x002fe20007ffe0ff */
[--C-:B------:R-:W-:Y:S01]  /*3d80*/  @!P5 IMAD.IADD R31, R31, 0x1, -R237.reuse ;  /* 0x000000011f1fd824 */ /* 0x100fe200078e0aed */
[C---:B------:R-:W-:Y:S01]  /*3d90*/  ISETP.GT.U32.AND P5, PT, R237.reuse, R34, PT ;  /* 0x00000022ed00720c */ /* 0x040fe20003fa4070 */
[----:B------:R-:W-:Y:S01]  /*3da0*/  @!P4 IMAD.IADD R32, R32, 0x1, -R237 ;  /* 0x000000012020c824 */ /* 0x000fe200078e0aed */
[----:B------:R-:W-:Y:S01]  /*3db0*/  IABS R35, R4 ;  /* 0x0000000400237213 */ /* 0x000fe20000000000 */
[----:B------:R-:W-:Y:S01]  /*3dc0*/  @!P2 IMAD.MOV R30, RZ, RZ, -R30 ;  /* 0x000000ffff1ea224 */ /* 0x000fe200078e0a1e */
[----:B------:R-:W-:Y:S01]  /*3dd0*/  ISETP.GT.U32.AND P4, PT, R237, R31, PT ;  /* 0x0000001fed00720c */ /* 0x000fe20003f84070 */
[----:B------:R-:W-:-:S03]  /*3de0*/  IMAD.HI.U32 R3, R0, R38, RZ ;  /* 0x0000002600037227 */ /* 0x000fc600078e00ff */
[----:B------:R1:W-:Y:S01]  /*3df0*/  STL [R1+0x4bd4], R30 ;  /* 0x004bd41e01007387 */ /* 0x0003e20000100800 */
[----:B------:R-:W-:Y:S01]  /*3e00*/  IMAD.HI.U32 R2, R0, R35, RZ ;  /* 0x0000002300027227 */ /* 0x000fe200078e00ff */
[----:B------:R-:W-:-:S03]  /*3e10*/  IADD3 R3, -R3, RZ, RZ ;  /* 0x000000ff03037210 */ /* 0x000fc60007ffe1ff */
[----:B------:R-:W-:Y:S01]  /*3e20*/  @!P6 IMAD.IADD R33, R33, 0x1, -R237 ;  /* 0x000000012121e824 */ /* 0x000fe200078e0aed */
[----:B------:R-:W-:Y:S01]  /*3e30*/  @!P5 IADD3 R34, R34, -R237, RZ ;  /* 0x800000ed2222d210 */ /* 0x000fe20007ffe0ff */
[----:B------:R-:W-:Y:S01]  /*3e40*/  IMAD.MOV R2, RZ, RZ, -R2 ;  /* 0x000000ffff027224 */ /* 0x000fe200078e0a02 */
[C---:B------:R-:W-:Y:S01]  /*3e50*/  ISETP.GT.U32.AND P6, PT, R237.reuse, R32, PT ;  /* 0x00000020ed00720c */ /* 0x040fe20003fc4070 */
[C---:B------:R-:W-:Y:S01]  /*3e60*/  IMAD R38, R237.reuse, R3, R38 ;  /* 0x00000003ed267224 */ /* 0x040fe200078e0226 */
[C---:B------:R-:W-:Y:S01]  /*3e70*/  ISETP.GT.U32.AND P5, PT, R237.reuse, R33, PT ;  /* 0x00000021ed00720c */ /* 0x040fe20003fa4070 */
[C---:B------:R-:W-:Y:S01]  /*3e80*/  IMAD R35, R237.reuse, R2, R35 ;  /* 0x00000002ed237224 */ /* 0x040fe200078e0223 */
[----:B------:R-:W-:Y:S01]  /*3e90*/  ISETP.GT.U32.AND P2, PT, R237, R34, PT ;  /* 0x00000022ed00720c */ /* 0x000fe20003f44070 */
[----:B------:R-:W-:Y:S01]  /*3ea0*/  IMAD.HI.U32 R2, R0, R36, RZ ;  /* 0x0000002400027227 */ /* 0x000fe200078e00ff */
[----:B------:R-:W-:Y:S02]  /*3eb0*/  @!P4 IADD3 R31, R31, -R237, RZ ;  /* 0x800000ed1f1fc210 */ /* 0x000fe40007ffe0ff */
[----:B------:R-:W-:Y:S01]  /*3ec0*/  ISETP.GT.U32.AND P4, PT, R237, R35, PT ;  /* 0x00000023ed00720c */ /* 0x000fe20003f84070 */
[----:B------:R-:W-:Y:S01]  /*3ed0*/  IMAD.MOV R2, RZ, RZ, -R2 ;  /* 0x000000ffff027224 */ /* 0x000fe200078e0a02 */
[----:B-1----:R-:W-:Y:S01]  /*3ee0*/  IADD3 R30, R10, 0x1ed, RZ ;  /* 0x000001ed0a1e7810 */ /* 0x002fe20007ffe0ff */
[----:B------:R-:W-:-:S02]  /*3ef0*/  @!P1 IMAD.MOV R31, RZ, RZ, -R31 ;  /* 0x000000ffff1f9224 */ /* 0x000fc400078e0a1f */
[----:B------:R-:W-:Y:S02]  /*3f00*/  IMAD R36, R237, R2, R36 ;  /* 0x00000002ed247224 */ /* 0x000fe400078e0224 */
[----:B------:R-:W-:Y:S01]  /*3f10*/  @!P5 IADD3 R33, R33, -R237, RZ ;  /* 0x800000ed2121d210 */ /* 0x000fe20007ffe0ff */
[----:B------:R-:W-:Y:S01]  /*3f20*/  IMAD.HI.U32 R2, R0, R37, RZ ;  /* 0x0000002500027227 */ /* 0x000fe200078e00ff */
[----:B------:R-:W-:Y:S01]  /*3f30*/  STL [R1+0x4bd8], R31 ;  /* 0x004bd81f01007387 */ /* 0x000fe20000100800 */
[----:B------:R-:W-:Y:S02]  /*3f40*/  ISETP.GT.U32.AND P5, PT, R237, R36, PT ;  /* 0x00000024ed00720c */ /* 0x000fe40003fa4070 */
[--C-:B------:R-:W-:Y:S01]  /*3f50*/  @!P6 IMAD.IADD R32, R32, 0x1, -R237.reuse ;  /* 0x000000012020e824 */ /* 0x100fe200078e0aed */
[----:B------:R-:W-:Y:S01]  /*3f60*/  ISETP.GE.AND P6, PT, R39, RZ, PT ;  /* 0x000000ff2700720c */ /* 0x000fe20003fc6270 */
[----:B------:R-:W-:Y:S01]  /*3f70*/  IMAD.MOV R2, RZ, RZ, -R2 ;  /* 0x000000ffff027224 */ /* 0x000fe200078e0a02 */
[----:B------:R-:W-:Y:S01]  /*3f80*/  IABS R39, R43 ;  /* 0x0000002b00277213 */ /* 0x000fe20000000000 */
[----:B------:R-:W-:Y:S01]  /*3f90*/  @!P2 IMAD.IADD R34, R34, 0x1, -R237 ;  /* 0x000000012222a824 */ /* 0x000fe200078e0aed */
[----:B------:R-:W-:Y:S01]  /*3fa0*/  ISETP.GE.AND P2, PT, R4, RZ, PT ;  /* 0x000000ff0400720c */ /* 0x000fe20003f46270 */
[----:B------:R-:W-:Y:S01]  /*3fb0*/  IMAD R37, R237, R2, R37 ;  /* 0x00000002ed257224 */ /* 0x000fe200078e0225 */
[----:B------:R-:W-:Y:S01]  /*3fc0*/  @!P3 IADD3 R32, -R32, RZ, RZ ;  /* 0x000000ff2020b210 */ /* 0x000fe20007ffe1ff */
[----:B------:R-:W-:-:S03]  /*3fd0*/  IMAD.HI.U32 R2, R0, R39, RZ ;  /* 0x0000002700027227 */ /* 0x000fc600078e00ff */
[----:B------:R-:W-:Y:S01]  /*3fe0*/  @!P5 IADD3 R36, R36, -R237, RZ ;  /* 0x800000ed2424d210 */ /* 0x000fe20007ffe0ff */
[----:B------:R-:W-:Y:S01]  /*3ff0*/  IMAD.MOV R2, RZ, RZ, -R2 ;  /* 0x000000ffff027224 */ /* 0x000fe200078e0a02 */
[C---:B------:R-:W-:Y:S01]  /*4000*/  ISETP.GT.U32.AND P3, PT, R237.reuse, R37, PT ;  /* 0x00000025ed00720c */ /* 0x040fe20003f64070 */
[----:B------:R-:W-:Y:S01]  /*4010*/  VIADD R4, R10, 0x42 ;  /* 0x000000420a047836 */ /* 0x000fe20000000000 */
[C---:B------:R-:W-:Y:S01]  /*4020*/  ISETP.GT.U32.AND P5, PT, R237.reuse, R36, PT ;  /* 0x00000024ed00720c */ /* 0x040fe20003fa4070 */
[----:B------:R-:W-:Y:S01]  /*4030*/  IMAD R39, R237, R2, R39 ;  /* 0x00000002ed277224 */ /* 0x000fe200078e0227 */
[----:B------:R-:W-:Y:S01]  /*4040*/  STL [R1+0x4bdc], R32 ;  /* 0x004bdc2001007387 */ /* 0x000fe20000100800 */
[----:B------:R-:W-:Y:S01]  /*4050*/  @!P4 IMAD.IADD R35, R35, 0x1, -R237 ;  /* 0x000000012323c824 */ /* 0x000fe200078e0aed */
[----:B------:R-:W-:Y:S01]  /*4060*/  ISETP.GE.AND P4, PT, R40, RZ, PT ;  /* 0x000000ff2800720c */ /* 0x000fe20003f86270 */
[----:B------:R-:W-:Y:S01]  /*4070*/  @!P0 IMAD.MOV R33, RZ, RZ, -R33 ;  /* 0x000000ffff218224 */ /* 0x000fe200078e0a21 */
[----:B------:R-:W-:Y:S01]  /*4080*/  IABS R40, R4 ;  /* 0x0000000400287213 */ /* 0x000fe20000000000 */
[----:B------:R-:W-:Y:S01]  /*4090*/  @!P6 IMAD.MOV R34, RZ, RZ, -R34 ;  /* 0x000000ffff22e224 */ /* 0x000fe200078e0a22 */
[----:B------:R-:W-:Y:S01]  /*40a0*/  ISETP.GE.AND P0, PT, R41, RZ, PT ;  /* 0x000000ff2900720c */ /* 0x000fe20003f06270 */
[----:B------:R-:W-:Y:S01]  /*40b0*/  VIADD R100, R10, 0x79 ;  /* 0x000000790a647836 */ /* 0x000fe20000000000 */
[----:B------:R-:W-:Y:S01]  /*40c0*/  IABS R41, R45 ;  /* 0x0000002d00297213 */ /* 0x000fe20000000000 */
[----:B------:R-:W-:Y:S01]  /*40d0*/  IMAD.HI.U32 R2, R0, R40, RZ ;  /* 0x0000002800027227 */ /* 0x000fe200078e00ff */
[C---:B------:R-:W-:Y:S01]  /*40e0*/  ISETP.GT.U32.AND P1, PT, R237.reuse, R35, PT ;  /* 0x00000023ed00720c */ /* 0x040fe20003f24070 */
[----:B------:R-:W-:Y:S01]  /*40f0*/  STL [R1+0x4be0], R33 ;  /* 0x004be02101007387 */ /* 0x000fe20000100800 */
[C---:B------:R-:W-:Y:S01]  /*4100*/  ISETP.GT.U32.AND P6, PT, R237.reuse, R38, PT ;  /* 0x00000026ed00720c */ /* 0x040fe20003fc4070 */
[----:B------:R-:W-:Y:S01]  /*4110*/  @!P5 IMAD.IADD R36, R36, 0x1, -R237 ;  /* 0x000000012424d824 */ /* 0x000fe200078e0aed */
[----:B------:R-:W-:Y:S01]  /*4120*/  ISETP.GT.U32.AND P5, PT, R237, R39, PT ;  /* 0x00000027ed00720c */ /* 0x000fe20003fa4070 */
[----:B------:R-:W-:Y:S01]  /*4130*/  IMAD.MOV R3, RZ, RZ, -R2 ;  /* 0x000000ffff037224 */ /* 0x000fe200078e0a02 */
[----:B------:R-:W-:Y:S01]  /*4140*/  @!P3 IADD3 R37, R37, -R237, RZ ;  /* 0x800000ed2525b210 */ /* 0x000fe20007ffe0ff */
[----:B------:R-:W-:Y:S01]  /*4150*/  IMAD.HI.U32 R2, R0, R41, RZ ;  /* 0x0000002900027227 */ /* 0x000fe200078e00ff */
[----:B------:R-:W-:Y:S01]  /*4160*/  ISETP.GE.AND P3, PT, R43, RZ, PT ;  /* 0x000000ff2b00720c */ /* 0x000fe20003f66270 */
[----:B------:R-:W-:Y:S01]  /*4170*/  STL [R1+0x4be4], R34 ;  /* 0x004be42201007387 */ /* 0x000fe20000100800 */
[----:B------:R-:W-:Y:S01]  /*4180*/  IABS R43, R47 ;  /* 0x0000002f002b7213 */ /* 0x000fe20000000000 */
[----:B------:R-:W-:Y:S01]  /*4190*/  IMAD.MOV R2, RZ, RZ, -R2 ;  /* 0x000000ffff027224 */ /* 0x000fe200078e0a02 */
[----:B------:R-:W-:Y:S01]  /*41a0*/  IABS R95, R100 ;  /* 0x00000064005f7213 */ /* 0x000fe20000000000 */
[----:B------:R-:W-:Y:S01]  /*41b0*/  IMAD R40, R237, R3, R40 ;  /* 0x00000003ed287224 */ /* 0x000fe200078e0228 */
[-C--:B------:R-:W-:Y:S01]  /*41c0*/  @!P1 IADD3 R35, R35, -R237.reuse, RZ ;  /* 0x800000ed23239210 */ /* 0x080fe20007ffe0ff */
[----:B------:R-:W-:Y:S01]  /*41d0*/  IMAD R41, R237, R2, R41 ;  /* 0x00000002ed297224 */ /* 0x000fe200078e0229 */
[----:B------:R-:W-:Y:S01]  /*41e0*/  ISETP.GE.AND P1, PT, R42, RZ, PT ;  /* 0x000000ff2a00720c */ /* 0x000fe20003f26270 */
[----:B------:R-:W-:Y:S01]  /*41f0*/  @!P6 IMAD.IADD R38, R38, 0x1, -R237 ;  /* 0x000000012626e824 */ /* 0x000fe200078e0aed */
[----:B------:R-:W-:Y:S01]  /*4200*/  @!P5 IADD3 R39, R39, -R237, RZ ;  /* 0x800000ed2727d210 */ /* 0x000fe20007ffe0ff */
[----:B------:R-:W-:Y:S01]  /*4210*/  IMAD.HI.U32 R3, R0, R43, RZ ;  /* 0x0000002b00037227 */ /* 0x000fe200078e00ff */
[----:B------:R-:W-:-:S02]  /*4220*/  IABS R42, R46 ;  /* 0x0000002e002a7213 */ /* 0x000fc40000000000 */
[C---:B------:R-:W-:Y:S01]  /*4230*/  ISETP.GT.U32.AND P5, PT, R237.reuse, R39, PT ;  /* 0x00000027ed00720c */ /* 0x040fe20003fa4070 */
[----:B------:R-:W-:Y:S01]  /*4240*/  @!P4 IMAD.MOV R36, RZ, RZ, -R36 ;  /* 0x000000ffff24c224 */ /* 0x000fe200078e0a24 */
[----:B------:R-:W-:Y:S01]  /*4250*/  ISETP.GT.U32.AND P6, PT, R237, R37, PT ;  /* 0x00000025ed00720c */ /* 0x000fe20003fc4070 */
[----:B------:R-:W-:Y:S01]  /*4260*/  IMAD.HI.U32 R2, R0, R42, RZ ;  /* 0x0000002a00027227 */ /* 0x000fe200078e00ff */
[----:B------:R-:W-:Y:S02]  /*4270*/  @!P2 IADD3 R35, -R35, RZ, RZ ;  /* 0x000000ff2323a210 */ /* 0x000fe40007ffe1ff */
[----:B------:R-:W-:Y:S01]  /*4280*/  ISETP.GT.U32.AND P2, PT, R237, R38, PT ;  /* 0x00000026ed00720c */ /* 0x000fe20003f44070 */
[----:B------:R-:W-:Y:S01]  /*4290*/  VIADD R102, R10, 0x7b ;  /* 0x0000007b0a667836 */ /* 0x000fe20000000000 */
[----:B------:R-:W-:Y:S01]  /*42a0*/  IADD3 R2, -R2, RZ, RZ ;  /* 0x000000ff02027210 */ /* 0x000fe20007ffe1ff */
[C---:B------:R-:W-:Y:S01]  /*42b0*/  VIADD R103, R10.reuse, 0x7c ;  /* 0x0000007c0a677836 */ /* 0x040fe20000000000 */
[----:B------:R-:W-:Y:S01]  /*42c0*/  STL [R1+0x4be8], R35 ;  /* 0x004be82301007387 */ /* 0x000fe20000100800 */
[----:B------:R-:W-:Y:S01]  /*42d0*/  VIADD R108, R10, 0x82 ;  /* 0x000000820a6c7836 */ /* 0x000fe20000000000 */
[----:B------:R-:W-:Y:S01]  /*42e0*/  IABS R97, R102 ;  /* 0x0000006600617213 */ /* 0x000fe20000000000 */
[--C-:B------:R-:W-:Y:S01]  /*42f0*/  @!P5 IMAD.IADD R39, R39, 0x1, -R237.reuse ;  /* 0x000000012727d824 */ /* 0x100fe200078e0aed */
[C---:B------:R-:W-:Y:S01]  /*4300*/  ISETP.GT.U32.AND P5, PT, R237.reuse, R41, PT ;  /* 0x00000029ed00720c */ /* 0x040fe20003fa4070 */
[----:B------:R-:W-:Y:S01]  /*4310*/  IMAD R42, R237, R2, R42 ;  /* 0x00000002ed2a7224 */ /* 0x000fe200078e022a */
[----:B------:R-:W-:Y:S01]  /*4320*/  IABS R104, R108 ;  /* 0x0000006c00687213 */ /* 0x000fe20000000000 */
[----:B------:R-:W-:Y:S01]  /*4330*/  IMAD.HI.U32 R2, R0, R44, RZ ;  /* 0x0000002c00027227 */ /* 0x000fe200078e00ff */
[----:B------:R-:W-:Y:S01]  /*4340*/  @!P3 IADD3 R39, -R39, RZ, RZ ;  /* 0x000000ff2727b210 */ /* 0x000fe20007ffe1ff */
[----:B------:R-:W-:Y:S01]  /*4350*/  STL [R1+0x4bec], R36 ;  /* 0x004bec2401007387 */ /* 0x000fe20000100800 */
[----:B------:R-:W-:Y:S01]  /*4360*/  @!P2 IADD3 R38, R38, -R237, RZ ;  /* 0x800000ed2626a210 */ /* 0x000fe20007ffe0ff */
[----:B------:R-:W-:Y:S01]  /*4370*/  @!P6 IMAD.IADD R37, R37, 0x1, -R237 ;  /* 0x000000012525e824 */ /* 0x000fe200078e0aed */
[----:B------:R-:W-:Y:S01]  /*4380*/  ISETP.GT.U32.AND P6, PT, R237, R40, PT ;  /* 0x00000028ed00720c */ /* 0x000fe20003fc4070 */
[----:B------:R-:W-:Y:S01]  /*4390*/  VIADD R112, R10, 0x86 ;  /* 0x000000860a707836 */ /* 0x000fe20000000000 */
[----:B------:R-:W-:Y:S01]  /*43a0*/  IADD3 R2, -R2, RZ, RZ ;  /* 0x000000ff02027210 */ /* 0x000fe20007ffe1ff */
[----:B------:R-:W-:Y:S01]  /*43b0*/  @!P0 IMAD.MOV R37, RZ, RZ, -R37 ;  /* 0x000000ffff258224 */ /* 0x000fe200078e0a25 */
[----:B------:R-:W-:Y:S01]  /*43c0*/  ISETP.GE.AND P2, PT, R4, RZ, PT ;  /* 0x000000ff0400720c */ /* 0x000fe20003f46270 */
[----:B------:R-:W-:Y:S01]  /*43d0*/  @!P5 IMAD.IADD R41, R41, 0x1, -R237 ;  /* 0x000000012929d824 */ /* 0x000fe200078e0aed */
[C---:B------:R-:W-:Y:S01]  /*43e0*/  ISETP.GT.U32.AND P0, PT, R237.reuse, R42, PT ;  /* 0x0000002aed00720c */ /* 0x040fe20003f04070 */
[----:B------:R-:W-:Y:S01]  /*43f0*/  IMAD.MOV R4, RZ, RZ, -R3 ;  /* 0x000000ffff047224 */ /* 0x000fe200078e0a03 */
[----:B------:R-:W-:Y:S01]  /*4400*/  IADD3 R3, R10, 0x47, RZ ;  /* 0x000000470a037810 */ /* 0x000fe20007ffe0ff */
[C---:B------:R-:W-:Y:S01]  /*4410*/  IMAD R44, R237.reuse, R2, R44 ;  /* 0x00000002ed2c7224 */ /* 0x040fe200078e022c */
[C---:B------:R-:W-:Y:S01]  /*4420*/  ISETP.GT.U32.AND P5, PT, R237.reuse, R41, PT ;  /* 0x00000029ed00720c */ /* 0x040fe20003fa4070 */
[----:B------:R-:W-:Y:S01]  /*4430*/  IMAD R43, R237, R4, R43 ;  /* 0x00000004ed2b7224 */ /* 0x000fe200078e022b */
[----:B------:R1:W-:Y:S01]  /*4440*/  STL [R1+0x4bf0], R37 ;  /* 0x004bf02501007387 */ /* 0x0003e20000100800 */
[--C-:B------:R-:W-:Y:S01]  /*4450*/  @!P6 IMAD.IADD R40, R40, 0x1, -R237.reuse ;  /* 0x000000012828e824 */ /* 0x100fe200078e0aed */
[----:B------:R-:W-:Y:S01]  /*4460*/  ISETP.GE.AND P6, PT, R45, RZ, PT ;  /* 0x000000ff2d00720c */ /* 0x000fe20003fc6270 */
[----:B------:R-:W-:Y:S01]  /*4470*/  VIADD R4, R10, 0x48 ;  /* 0x000000480a047836 */ /* 0x000fe20000000000 */
[C---:B------:R-:W-:Y:S01]  /*4480*/  ISETP.GT.U32.AND P3, PT, R237.reuse, R43, PT ;  /* 0x0000002bed00720c */ /* 0x040fe20003f64070 */
[----:B------:R-:W-:Y:S01]  /*4490*/  @!P1 IMAD.MOV R38, RZ, RZ, -R38 ;  /* 0x000000ffff269224 */ /* 0x000fe200078e0a26 */
[----:B------:R-:W-:Y:S01]  /*44a0*/  IABS R45, R3 ;  /* 0x00000003002d7213 */ /* 0x000fe20000000000 */
[--C-:B------:R-:W-:Y:S01]  /*44b0*/  @!P0 IMAD.IADD R42, R42, 0x1, -R237.reuse ;  /* 0x000000012a2a8824 */ /* 0x100fe200078e0aed */
[----:B------:R-:W-:Y:S01]  /*44c0*/  ISETP.GT.U32.AND P4, PT, R237, R40, PT ;  /* 0x00000028ed00720c */ /* 0x000fe20003f84070 */
[----:B------:R-:W-:Y:S01]  /*44d0*/  VIADD R111, R10, 0x85 ;  /* 0x000000850a6f7836 */ /* 0x000fe20000000000 */
[----:B------:R-:W-:Y:S01]  /*44e0*/  ISETP.GE.AND P1, PT, R46, RZ, PT ;  /* 0x000000ff2e00720c */ /* 0x000fe20003f26270 */
[----:B------:R-:W-:Y:S01]  /*44f0*/  IMAD.HI.U32 R2, R0, R45, RZ ;  /* 0x0000002d00027227 */ /* 0x000fe200078e00ff */
[----:B------:R-:W-:Y:S01]  /*4500*/  @!P5 IADD3 R41, R41, -R237, RZ ;  /* 0x800000ed2929d210 */ /* 0x000fe20007ffe0ff */
[----:B------:R-:W-:Y:S01]  /*4510*/  STL [R1+0x4bf4], R38 ;  /* 0x004bf42601007387 */ /* 0x000fe20000100800 */
[----:B------:R-:W-:Y:S01]  /*4520*/  ISETP.GT.U32.AND P5, PT, R237, R44, PT ;  /* 0x0000002ced00720c */ /* 0x000fe20003fa4070 */
[----:B------:R-:W-:Y:S01]  /*4530*/  VIADD R113, R10, 0x87 ;  /* 0x000000870a717836 */ /* 0x000fe20000000000 */
[----:B------:R-:W-:Y:S01]  /*4540*/  IADD3 R2, -R2, RZ, RZ ;  /* 0x000000ff02027210 */ /* 0x000fe20007ffe1ff */
[----:B------:R-:W-:Y:S01]  /*4550*/  @!P3 IMAD.IADD R43, R43, 0x1, -R237 ;  /* 0x000000012b2bb824 */ /* 0x000fe200078e0aed */
[----:B------:R-:W-:Y:S01]  /*4560*/  IABS R46, R4 ;  /* 0x00000004002e7213 */ /* 0x000fe20000000000 */
[----:B------:R-:W-:Y:S01]  /*4570*/  @!P6 IMAD.MOV R41, RZ, RZ, -R41 ;  /* 0x000000ffff29e224 */ /* 0x000fe200078e0a29 */
[C---:B------:R-:W-:Y:S01]  /*4580*/  ISETP.GT.U32.AND P3, PT, R237.reuse, R42, PT ;  /* 0x0000002aed00720c */ /* 0x040fe20003f64070 */
[----:B------:R-:W-:Y:S01]  /*4590*/  IMAD R45, R237, R2, R45 ;  /* 0x00000002ed2d7224 */ /* 0x000fe200078e022d */
[----:B------:R-:W-:Y:S01]  /*45a0*/  ISETP.GE.AND P0, PT, R48, RZ, PT ;  /* 0x000000ff3000720c */ /* 0x000fe20003f06270 */
[----:B------:R-:W-:Y:S01]  /*45b0*/  IMAD.HI.U32 R2, R0, R46, RZ ;  /* 0x0000002e00027227 */ /* 0x000fe200078e00ff */
[----:B------:R-:W-:Y:S01]  /*45c0*/  ISETP.GE.AND P6, PT, R3, RZ, PT ;  /* 0x000000ff0300720c */ /* 0x000fe20003fc6270 */
[----:B------:R-:W-:Y:S01]  /*45d0*/  STL [R1+0x4bf8], R39 ;  /* 0x004bf82701007387 */ /* 0x000fe20000100800 */
[----:B------:R-:W-:Y:S01]  /*45e0*/  IABS R107, R111 ;  /* 0x0000006f006b7213 */ /* 0x000fe20000000000 */
[--C-:B------:R-:W-:Y:S01]  /*45f0*/  @!P4 IMAD.IADD R40, R40, 0x1, -R237.reuse ;  /* 0x000000012828c824 */ /* 0x100fe200078e0aed */
[----:B------:R-:W-:Y:S01]  /*4600*/  @!P5 IADD3 R44, R44, -R237, RZ ;  /* 0x800000ed2c2cd210 */ /* 0x000fe20007ffe0ff */
[----:B------:R-:W-:Y:S01]  /*4610*/  IMAD.MOV R2, RZ, RZ, -R2 ;  /* 0x000000ffff027224 */ /* 0x000fe200078e0a02 */
[----:B------:R-:W-:Y:S01]  /*4620*/  ISETP.GE.AND P4, PT, R47, RZ, PT ;  /* 0x000000ff2f00720c */ /* 0x000fe20003f86270 */
[----:B------:R-:W-:Y:S01]  /*4630*/  @!P2 IMAD.MOV R40, RZ, RZ, -R40 ;  /* 0x000000ffff28a224 */ /* 0x000fe200078e0a28 */
[C---:B------:R-:W-:Y:S01]  /*4640*/  ISETP.GT.U32.AND P5, PT, R237.reuse, R44, PT ;  /* 0x0000002ced00720c */ /* 0x040fe20003fa4070 */
[C---:B------:R-:W-:Y:S01]  /*4650*/  IMAD R46, R237.reuse, R2, R46 ;  /* 0x00000002ed2e7224 */ /* 0x040fe200078e022e */
[C---:B------:R-:W-:Y:S01]  /*4660*/  ISETP.GT.U32.AND P2, PT, R237.reuse, R43, PT ;  /* 0x0000002bed00720c */ /* 0x040fe20003f44070 */
[----:B------:R-:W-:Y:S01]  /*4670*/  IMAD.HI.U32 R3, R0, R49, RZ ;  /* 0x0000003100037227 */ /* 0x000fe200078e00ff */
[----:B------:R-:W-:Y:S01]  /*4680*/  @!P3 IADD3 R42, R42, -R237, RZ ;  /* 0x800000ed2a2ab210 */ /* 0x000fe20007ffe0ff */
[----:B------:R-:W-:Y:S01]  /*4690*/  STL [R1+0x4bfc], R40 ;  /* 0x004bfc2801007387 */ /* 0x000fe20000100800 */
[C---:B------:R-:W-:Y:S01]  /*46a0*/  ISETP.GT.U32.AND P3, PT, R237.reuse, R45, PT ;  /* 0x0000002ded00720c */ /* 0x040fe20003f64070 */
[C---:B------:R-:W-:Y:S01]  /*46b0*/  VIADD R115, R10.reuse, 0x89 ;  /* 0x000000890a737836 */ /* 0x040fe20000000000 */
[----:B------:R-:W-:Y:S01]  /*46c0*/  IABS R47, R50 ;  /* 0x00000032002f7213 */ /* 0x000fe20000000000 */
[----:B------:R-:W-:Y:S01]  /*46d0*/  @!P1 IMAD.MOV R42, RZ, RZ, -R42 ;  /* 0x000000ffff2a9224 */ /* 0x000fe200078e0a2a */
[----:B------:R-:W-:Y:S01]  /*46e0*/  STL [R1+0x4c00], R41 ;  /* 0x004c002901007387 */ /* 0x000fe20000100800 */
[C---:B------:R-:W-:Y:S01]  /*46f0*/  VIADD R116, R10.reuse, 0x8a ;  /* 0x0000008a0a747836 */ /* 0x040fe20000000000 */
[----:B-1----:R-:W-:Y:S01]  /*4700*/  IADD3 R37, R10, 0x1e6, RZ ;  /* 0x000001e60a257810 */ /* 0x002fe20007ffe0ff */
[--C-:B------:R-:W-:Y:S01]  /*4710*/  @!P5 IMAD.IADD R44, R44, 0x1, -R237.reuse ;  /* 0x000000012c2cd824 */ /* 0x100fe200078e0aed */
[----:B------:R-:W-:Y:S01]  /*4720*/  ISETP.GT.U32.AND P5, PT, R237, R46, PT ;  /* 0x0000002eed00720c */ /* 0x000fe20003fa4070 */
[----:B------:R-:W-:Y:S01]  /*4730*/  @!P2 IMAD.IADD R43, R43, 0x1, -R237 ;  /* 0x000000012b2ba824 */ /* 0x000fe200078e0aed */
[----:B------:R-:W-:Y:S01]  /*4740*/  ISETP.GE.AND P2, PT, R4, RZ, PT ;  /* 0x000000ff0400720c */ /* 0x000fe20003f46270 */
[----:B------:R-:W-:Y:S01]  /*4750*/  VIADD R4, R10, 0x4a ;  /* 0x0000004a0a047836 */ /* 0x000fe20000000000 */
[----:B------:R1:W-:Y:S01]  /*4760*/  STL [R1+0x4c04], R42 ;  /* 0x004c042a01007387 */ /* 0x0003e20000100800 */
[----:B------:R-:W-:Y:S01]  /*4770*/  IMAD.HI.U32 R2, R0, R47, RZ ;  /* 0x0000002f00027227 */ /* 0x000fe200078e00ff */
[----:B------:R-:W-:-:S02]  /*4780*/  @!P3 IADD3 R45, R45, -R237, RZ ;  /* 0x800000ed2d2db210 */ /* 0x000fc40007ffe0ff */
[----:B------:R-:W-:Y:S01]  /*4790*/  IABS R48, R4 ;  /* 0x0000000400307213 */ /* 0x000fe20000000000 */
[----:B------:R-:W-:Y:S01]  /*47a0*/  IMAD.MOV R2, RZ, RZ, -R2 ;  /* 0x000000ffff027224 */ /* 0x000fe200078e0a02 */
[----:B------:R-:W-:Y:S01]  /*47b0*/  ISETP.GT.U32.AND P1, PT, R237, R45, PT ;  /* 0x0000002ded00720c */ /* 0x000fe20003f24070 */
[----:B------:R-:W-:Y:S01]  /*47c0*/  @!P0 IMAD.MOV R44, RZ, RZ, -R44 ;  /* 0x000000ffff2c8224 */ /* 0x000fe200078e0a2c */
[----:B------:R-:W-:Y:S01]  /*47d0*/  ISETP.GE.AND P0, PT, R4, RZ, PT ;  /* 0x000000ff0400720c */ /* 0x000fe20003f06270 */
[----:B------:R-:W-:Y:S01]  /*47e0*/  @!P5 IMAD.IADD R46, R46, 0x1, -R237 ;  /* 0x000000012e2ed824 */ /* 0x000fe200078e0aed */
[----:B------:R-:W-:Y:S01]  /*47f0*/  IADD3 R4, -R3, RZ, RZ ;  /* 0x000000ff03047210 */ /* 0x000fe20007ffe1ff */
[----:B------:R-:W-:Y:S01]  /*4800*/  IMAD R47, R237, R2, R47 ;  /* 0x00000002ed2f7224 */ /* 0x000fe200078e022f */
[----:B------:R-:W-:Y:S01]  /*4810*/  @!P4 IADD3 R43, -R43, RZ, RZ ;  /* 0x000000ff2b2bc210 */ /* 0x000fe20007ffe1ff */
[----:B------:R-:W-:Y:S01]  /*4820*/  IMAD.HI.U32 R2, R0, R48, RZ ;  /* 0x0000003000027227 */ /* 0x000fe200078e00ff */
[----:B------:R-:W-:-:S02]  /*4830*/  ISETP.GT.U32.AND P5, PT, R237, R46, PT ;  /* 0x0000002eed00720c */ /* 0x000fc40003fa4070 */
[----:B------:R-:W-:Y:S01]  /*4840*/  ISETP.GT.U32.AND P4, PT, R237, R47, PT ;  /* 0x0000002fed00720c */ /* 0x000fe20003f84070 */
[----:B------:R-:W-:Y:S01]  /*4850*/  IMAD.MOV R2, RZ, RZ, -R2 ;  /* 0x000000ffff027224 */ /* 0x000fe200078e0a02 */
[----:B------:R-:W-:Y:S01]  /*4860*/  ISETP.GE.AND P3, PT, R50, RZ, PT ;  /* 0x000000ff3200720c */ /* 0x000fe20003f66270 */
[----:B------:R-:W-:Y:S01]  /*4870*/  @!P1 IMAD.IADD R45, R45, 0x1, -R237 ;  /* 0x000000012d2d9824 */ /* 0x000fe200078e0aed */
[----:B------:R-:W-:Y:S01]  /*4880*/  ISETP.GE.AND P1, PT, R51, RZ, PT ;  /* 0x000000ff3300720c */ /* 0x000fe20003f26270 */
[C---:B------:R-:W-:Y:S01]  /*4890*/  IMAD R48, R237.reuse, R2, R48 ;  /* 0x00000002ed307224 */ /* 0x040fe200078e0230 */
[----:B------:R-:W-:Y:S01]  /*48a0*/  IABS R51, R53 ;  /* 0x0000003500337213 */ /* 0x000fe20000000000 */
[C---:B------:R-:W-:Y:S01]  /*48b0*/  IMAD R49, R237.reuse, R4, R49 ;  /* 0x00000004ed317224 */ /* 0x040fe200078e0231 */
[----:B------:R-:W-:Y:S01]  /*48c0*/  STL [R1+0x4c08], R43 ;  /* 0x004c082b01007387 */ /* 0x000fe20000100800 */
[----:B------:R-:W-:Y:S01]  /*48d0*/  @!P6 IMAD.MOV R45, RZ, RZ, -R45 ;  /* 0x000000ffff2de224 */ /* 0x000fe200078e0a2d */
[----:B-1----:R-:W-:Y:S01]  /*48e0*/  IADD3 R42, R10, 0x1e1, RZ ;  /* 0x000001e10a2a7810 */ /* 0x002fe20007ffe0ff */
[--C-:B------:R-:W-:Y:S01]  /*48f0*/  @!P5 IMAD.IADD R46, R46, 0x1, -R237.reuse ;  /* 0x000000012e2ed824 */ /* 0x100fe200078e0aed */
[C---:B------:R-:W-:Y:S01]  /*4900*/  ISETP.GT.U32.AND P5, PT, R237.reuse, R48, PT ;  /* 0x00000030ed00720c */ /* 0x040fe20003fa4070 */
[C---:B------:R-:W-:Y:S01]  /*4910*/  VIADD R3, R10.reuse, 0x4c ;  /* 0x0000004c0a037836 */ /* 0x040fe20000000000 */
[----:B------:R-:W-:Y:S01]  /*4920*/  ISETP.GT.U32.AND P6, PT, R237, R49, PT ;  /* 0x00000031ed00720c */ /* 0x000fe20003fc4070 */
[----:B------:R-:W-:Y:S01]  /*4930*/  @!P4 IMAD.IADD R47, R47, 0x1, -R237 ;  /* 0x000000012f2fc824 */ /* 0x000fe200078e0aed */
[----:B------:R1:W-:Y:S01]  /*4940*/  STL [R1+0x4c0c], R44 ;  /* 0x004c0c2c01007387 */ /* 0x0003e20000100800 */
[----:B------:R-:W-:Y:S01]  /*4950*/  @!P2 IMAD.MOV R46, RZ, RZ, -R46 ;  /* 0x000000ffff2ea224 */ /* 0x000fe200078e0a2e */
[----:B------:R-:W-:Y:S01]  /*4960*/  IABS R50, R3 ;  /* 0x0000000300327213 */ /* 0x000fe20000000000 */
[----:B------:R-:W-:Y:S01]  /*4970*/  VIADD R117, R10, 0x8c ;  /* 0x0000008c0a757836 */ /* 0x000fe20000000000 */
[----:B------:R-:W-:Y:S01]  /*4980*/  ISETP.GE.AND P2, PT, R3, RZ, PT ;  /* 0x000000ff0300720c */ /* 0x000fe20003f46270 */
[----:B------:R-:W-:Y:S01]  /*4990*/  IMAD.HI.U32 R3, R0, R52, RZ ;  /* 0x0000003400037227 */ /* 0x000fe200078e00ff */
[----:B------:R-:W-:Y:S01]  /*49a0*/  ISETP.GT.U32.AND P4, PT, R237, R47, PT ;  /* 0x0000002fed00720c */ /* 0x000fe20003f84070 */
[----:B------:R-:W-:Y:S01]  /*49b0*/  STL [R1+0x4c10], R45 ;  /* 0x004c102d01007387 */ /* 0x000fe20000100800 */
[----:B------:R-:W-:Y:S01]  /*49c0*/  IADD3 R39, R10, 0x1e4, RZ ;  /* 0x000001e40a277810 */ /* 0x000fe20007ffe0ff */
[----:B------:R-:W-:Y:S01]  /*49d0*/  IMAD.HI.U32 R2, R0, R50, RZ ;  /* 0x0000003200027227 */ /* 0x000fe200078e00ff */
[-C--:B------:R-:W-:Y:S01]  /*49e0*/  @!P5 IADD3 R48, R48, -R237.reuse, RZ ;  /* 0x800000ed3030d210 */ /* 0x080fe20007ffe0ff */
[----:B------:R2:W-:Y:S01]  /*49f0*/  STL [R1+0x4c14], R46 ;  /* 0x004c142e01007387 */ /* 0x0005e20000100800 */
[----:B------:R-:W-:Y:S01]  /*4a00*/  @!P6 IADD3 R49, R49, -R237, RZ ;  /* 0x800000ed3131e210 */ /* 0x000fe20007ffe0ff */
[----:B------:R-:W-:Y:S01]  /*4a10*/  IMAD.MOV R4, RZ, RZ, -R2 ;  /* 0x000000ffff047224 */ /* 0x000fe200078e0a02 */
[C---:B------:R-:W-:Y:S01]  /*4a20*/  ISETP.GT.U32.AND P5, PT, R237.reuse, R48, PT ;  /* 0x00000030ed00720c */ /* 0x040fe20003fa4070 */
[----:B------:R-:W-:Y:S01]  /*4a30*/  IMAD.MOV R3, RZ, RZ, -R3 ;  /* 0x000000ffff037224 */ /* 0x000fe200078e0a03 */
[C---:B------:R-:W-:Y:S01]  /*4a40*/  ISETP.GT.U32.AND P6, PT, R237.reuse, R49, PT ;  /* 0x00000031ed00720c */ /* 0x040fe20003fc4070 */
[C---:B------:R-:W-:Y:S01]  /*4a50*/  IMAD R50, R237.reuse, R4, R50 ;  /* 0x00000004ed327224 */ /* 0x040fe200078e0232 */
[C---:B-1----:R-:W-:Y:S01]  /*4a60*/  IADD3 R44, R10.reuse, 0x1df, RZ ;  /* 0x000001df0a2c7810 */ /* 0x042fe20007ffe0ff */
[----:B------:R-:W-:Y:S01]  /*4a70*/  IMAD R52, R237, R3, R52 ;  /* 0x00000003ed347224 */ /* 0x000fe200078e0234 */
[----:B------:R-:W-:Y:S01]  /*4a80*/  IADD3 R36, R10, 0x1e7, RZ ;  /* 0x000001e70a247810 */ /* 0x000fe20007ffe0ff */
[----:B------:R-:W-:Y:S01]  /*4a90*/  IMAD.HI.U32 R2, R0, R51, RZ ;  /* 0x0000003300027227 */ /* 0x000fe200078e00ff */
[----:B--2---:R-:W-:-:S02]  /*4aa0*/  IADD3 R46, R10, 0x1dd, RZ ;  /* 0x000001dd0a2e7810 */ /* 0x004fc40007ffe0ff */
[----:B------:R-:W-:Y:S01]  /*4ab0*/  IADD3 R35, R10, 0x1e8, RZ ;  /* 0x000001e80a237810 */ /* 0x000fe20007ffe0ff */
[--C-:B------:R-:W-:Y:S01]  /*4ac0*/  @!P4 IMAD.IADD R47, R47, 0x1, -R237.reuse ;  /* 0x000000012f2fc824 */ /* 0x100fe200078e0aed */
[----:B------:R-:W-:Y:S01]  /*4ad0*/  ISETP.GE.AND P4, PT, R53, RZ, PT ;  /* 0x000000ff3500720c */ /* 0x000fe20003f86270 */
[--C-:B------:R-:W-:Y:S01]  /*4ae0*/  @!P5 IMAD.IADD R48, R48, 0x1, -R237.reuse ;  /* 0x000000013030d824 */ /* 0x100fe200078e0aed */
[----:B------:R-:W-:Y:S01]  /*4af0*/  ISETP.GT.U32.AND P5, PT, R237, R50, PT ;  /* 0x00000032ed00720c */ /* 0x000fe20003fa4070 */
[----:B------:R-:W-:Y:S01]  /*4b00*/  @!P6 IMAD.IADD R49, R49, 0x1, -R237 ;  /* 0x000000013131e824 */ /* 0x000fe200078e0aed */
[----:B------:R-:W-:Y:S01]  /*4b10*/  @!P3 IADD3 R47, -R47, RZ, RZ ;  /* 0x000000ff2f2fb210 */ /* 0x000fe20007ffe1ff */
[----:B------:R-:W-:Y:S01]  /*4b20*/  IMAD.MOV R2, RZ, RZ, -R2 ;  /* 0x000000ffff027224 */ /* 0x000fe200078e0a02 */
[----:B------:R-:W-:Y:S01]  /*4b30*/  ISETP.GE.AND P3, PT, R54, RZ, PT ;  /* 0x000000ff3600720c */ /* 0x000fe20003f66270 */
[----:B------:R-:W-:Y:S01]  /*4b40*/  @!P1 IMAD.MOV R49, RZ, RZ, -R49 ;  /* 0x000000ffff319224 */ /* 0x000fe200078e0a31 */
[C---:B------:R-:W-:Y:S01]  /*4b50*/  ISETP.GT.U32.AND P1, PT, R237.reuse, R52, PT ;  /* 0x00000034ed00720c */ /* 0x040fe20003f24070 */
[C---:B------:R-:W-:Y:S01]  /*4b60*/  IMAD R51, R237.reuse, R2, R51 ;  /* 0x00000002ed337224 */ /* 0x040fe200078e0233 */
[----:B------:R-:W-:Y:S01]  /*4b70*/  IABS R54, R57 ;  /* 0x0000003900367213 */ /* 0x000fe20000000000 */
[----:B------:R-:W-:Y:S01]  /*4b80*/  @!P0 IMAD.MOV R48, RZ, RZ, -R48 ;  /* 0x000000ffff308224 */ /* 0x000fe200078e0a30 */
[----:B------:R1:W-:Y:S01]  /*4b90*/  STL [R1+0x4c18], R47 ;  /* 0x004c182f01007387 */ /* 0x0003e20000100800 */
[----:B------:R-:W-:Y:S01]  /*4ba0*/  VIADD R2, R10, 0x4f ;  /* 0x0000004f0a027836 */ /* 0x000fe20000000000 */
[----:B------:R-:W-:Y:S01]  /*4bb0*/  ISETP.GT.U32.AND P0, PT, R237, R51, PT ;  /* 0x00000033ed00720c */ /* 0x000fe20003f04070 */
[----:B------:R-:W-:Y:S01]  /*4bc0*/  @!P5 IMAD.IADD R50, R50, 0x1, -R237 ;  /* 0x000000013232d824 */ /* 0x000fe200078e0aed */
[----:B------:R-:W-:Y:S01]  /*4bd0*/  STL [R1+0x4c1c], R48 ;  /* 0x004c1c3001007387 */ /* 0x000fe20000100800 */
[----:B------:R-:W-:Y:S01]  /*4be0*/  IMAD.HI.U32 R3, R0, R54, RZ ;  /* 0x0000003600037227 */ /* 0x000fe200078e00ff */
[----:B------:R-:W-:-:S02]  /*4bf0*/  IABS R53, R2 ;  /* 0x0000000200357213 */ /* 0x000fc40000000000 */
[----:B------:R-:W-:Y:S01]  /*4c00*/  ISETP.GT.U32.AND P5, PT, R237, R50, PT ;  /* 0x00000032ed00720c */ /* 0x000fe20003fa4070 */
[----:B------:R-:W-:Y:S01]  /*4c10*/  @!P1 IMAD.IADD R52, R52, 0x1, -R237 ;  /* 0x0000000134349824 */ /* 0x000fe200078e0aed */
[----:B------:R-:W-:Y:S01]  /*4c20*/  IADD3 R3, -R3, RZ, RZ ;  /* 0x000000ff03037210 */ /* 0x000fe20007ffe1ff */
[----:B------:R2:W-:Y:S01]  /*4c30*/  STL [R1+0x4c20], R49 ;  /* 0x004c203101007387 */ /* 0x0005e20000100800 */
[----:B------:R-:W-:Y:S01]  /*4c40*/  ISETP.GE.AND P6, PT, R2, RZ, PT ;  /* 0x000000ff0200720c */ /* 0x000fe20003fc6270 */
[----:B------:R-:W-:Y:S01]  /*4c50*/  IMAD.HI.U32 R2, R0, R53, RZ ;  /* 0x0000003500027227 */ /* 0x000fe200078e00ff */
[----:B------:R-:W-:Y:S02]  /*4c60*/  ISETP.GT.U32.AND P1, PT, R237, R52, PT ;  /* 0x00000034ed00720c */ /* 0x000fe40003f24070 */
[----:B------:R-:W-:Y:S01]  /*4c70*/  @!P0 IADD3 R51, R51, -R237, RZ ;  /* 0x800000ed33338210 */ /* 0x000fe20007ffe0ff */
[C---:B------:R-:W-:Y:S01]  /*4c80*/  IMAD R54, R237.reuse, R3, R54 ;  /* 0x00000003ed367224 */ /* 0x040fe200078e0236 */
[----:B-1----:R-:W-:Y:S01]  /*4c90*/  IADD3 R47, R10, 0x1dc, RZ ;  /* 0x000001dc0a2f7810 */ /* 0x002fe20007ffe0ff */
[----:B------:R-:W-:Y:S01]  /*4ca0*/  IMAD.HI.U32 R3, R0, R56, RZ ;  /* 0x0000003800037227 */ /* 0x000fe200078e00ff */
[----:B------:R-:W-:-:S02]  /*4cb0*/  ISETP.GT.U32.AND P0, PT, R237, R51, PT ;  /* 0x00000033ed00720c */ /* 0x000fc40003f04070 */
[----:B--2---:R-:W-:Y:S01]  /*4cc0*/  IADD3 R49, R10, 0x1da, RZ ;  /* 0x000001da0a317810 */ /* 0x004fe20007ffe0ff */
[----:B------:R-:W-:Y:S01]  /*4cd0*/  @!P5 IMAD.IADD R50, R50, 0x1, -R237 ;  /* 0x000000013232d824 */ /* 0x000fe200078e0aed */
[----:B------:R-:W-:Y:S01]  /*4ce0*/  ISETP.GE.AND P5, PT, R57, RZ, PT ;  /* 0x000000ff3900720c */ /* 0x000fe20003fa6270 */
[----:B------:R-:W-:Y:S01]  /*4cf0*/  IMAD.MOV R3, RZ, RZ, -R3 ;  /* 0x000000ffff037224 */ /* 0x000fe200078e0a03 */
[----:B------:R-:W-:Y:S01]  /*4d00*/  IADD3 R33, R10, 0x1ea, RZ ;  /* 0x000001ea0a217810 */ /* 0x000fe20007ffe0ff */
[----:B------:R-:W-:Y:S01]  /*4d10*/  IMAD.MOV R4, RZ, RZ, -R2 ;  /* 0x000000ffff047224 */ /* 0x000fe200078e0a02 */
[----:B------:R-:W-:Y:S01]  /*4d20*/  @!P2 IADD3 R50, -R50, RZ, RZ ;  /* 0x000000ff3232a210 */ /* 0x000fe20007ffe1ff */
[C---:B------:R-:W-:Y:S01]  /*4d30*/  IMAD R56, R237.reuse, R3, R56 ;  /* 0x00000003ed387224 */ /* 0x040fe200078e0238 */
[-C--:B------:R-:W-:Y:S01]  /*4d40*/  @!P1 IADD3 R52, R52, -R237.reuse, RZ ;  /* 0x800000ed34349210 */ /* 0x080fe20007ffe0ff */
[C---:B------:R-:W-:Y:S01]  /*4d50*/  IMAD R53, R237.reuse, R4, R53 ;  /* 0x00000004ed357224 */ /* 0x040fe200078e0235 */
[----:B------:R-:W-:Y:S01]  /*4d60*/  ISETP.GT.U32.AND P2, PT, R237, R54, PT ;  /* 0x00000036ed00720c */ /* 0x000fe20003f44070 */
[----:B------:R-:W-:Y:S01]  /*4d70*/  VIADD R4, R10, 0x53 ;  /* 0x000000530a047836 */ /* 0x000fe20000000000 */
[----:B------:R-:W-:Y:S01]  /*4d80*/  @!P0 IADD3 R51, R51, -R237, RZ ;  /* 0x800000ed33338210 */ /* 0x000fe20007ffe0ff */
[----:B------:R-:W-:Y:S01]  /*4d90*/  IMAD.HI.U32 R2, R0, R55, RZ ;  /* 0x0000003700027227 */ /* 0x000fe200078e00ff */
[C---:B------:R-:W-:Y:S01]  /*4da0*/  ISETP.GT.U32.AND P0, PT, R237.reuse, R53, PT ;  /* 0x00000035ed00720c */ /* 0x040fe20003f04070 */
[----:B------:R-:W-:Y:S01]  /*4db0*/  STL [R1+0x4c24], R50 ;  /* 0x004c243201007387 */ /* 0x000fe20000100800 */
[----:B------:R-:W-:Y:S01]  /*4dc0*/  IABS R57, R4 ;  /* 0x0000000400397213 */ /* 0x000fe20000000000 */
[----:B------:R-:W-:Y:S01]  /*4dd0*/  @!P3 IMAD.MOV R52, RZ, RZ, -R52 ;  /* 0x000000ffff34b224 */ /* 0x000fe200078e0a34 */
[----:B------:R-:W-:Y:S01]  /*4de0*/  ISETP.GT.U32.AND P3, PT, R237, R56, PT ;  /* 0x00000038ed00720c */ /* 0x000fe20003f64070 */
[----:B------:R-:W-:-:S02]  /*4df0*/  IMAD.MOV R2, RZ, RZ, -R2 ;  /* 0x000000ffff027224 */ /* 0x000fc400078e0a02 */
[----:B------:R-:W-:Y:S01]  /*4e00*/  @!P4 IMAD.MOV R51, RZ, RZ, -R51 ;  /* 0x000000ffff33c224 */ /* 0x000fe200078e0a33 */
[----:B------:R-:W-:Y:S01]  /*4e10*/  ISETP.GE.AND P4, PT, R58, RZ, PT ;  /* 0x000000ff3a00720c */ /* 0x000fe20003f86270 */
[C---:B------:R-:W-:Y:S01]  /*4e20*/  IMAD R55, R237.reuse, R2, R55 ;  /* 0x00000002ed377224 */ /* 0x040fe200078e0237 */
[----:B------:R-:W-:Y:S01]  /*4e30*/  IABS R58, R61 ;  /* 0x0000003d003a7213 */ /* 0x000fe20000000000 */
[--C-:B------:R-:W-:Y:S01]  /*4e40*/  @!P2 IMAD.IADD R54, R54, 0x1, -R237.reuse ;  /* 0x000000013636a824 */ /* 0x100fe200078e0aed */
[----:B------:R-:W-:Y:S01]  /*4e50*/  STL [R1+0x4c28], R51 ;  /* 0x004c283301007387 */ /* 0x000fe20000100800 */
[----:B------:R-:W-:Y:S01]  /*4e60*/  IMAD.HI.U32 R2, R0, R57, RZ ;  /* 0x0000003900027227 */ /* 0x000fe200078e00ff */
[C---:B------:R-:W-:Y:S02]  /*4e70*/  ISETP.GT.U32.AND P1, PT, R237.reuse, R55, PT ;  /* 0x00000037ed00720c */ /* 0x040fe40003f24070 */
[----:B------:R-:W-:Y:S01]  /*4e80*/  ISETP.GT.U32.AND P2, PT, R237, R54, PT ;  /* 0x00000036ed00720c */ /* 0x000fe20003f44070 */
[----:B------:R-:W-:Y:S01]  /*4e90*/  @!P3 IMAD.IADD R56, R56, 0x1, -R237 ;  /* 0x000000013838b824 */ /* 0x000fe200078e0aed */
[----:B------:R-:W-:Y:S01]  /*4ea0*/  IADD3 R2, -R2, RZ, RZ ;  /* 0x000000ff02027210 */ /* 0x000fe20007ffe1ff */
[C---:B------:R-:W-:Y:S01]  /*4eb0*/  IMAD.HI.U32 R3, R0.reuse, R59, RZ ;  /* 0x0000003b00037227 */ /* 0x040fe200078e00ff */
[----:B------:R-:W-:Y:S01]  /*4ec0*/  @!P0 IADD3 R53, R53, -R237, RZ ;  /* 0x800000ed35358210 */ /* 0x000fe20007ffe0ff */
[----:B------:R-:W-:Y:S01]  /*4ed0*/  STL [R1+0x4c2c], R52 ;  /* 0x004c2c3401007387 */ /* 0x000fe20000100800 */
[C---:B------:R-:W-:Y:S01]  /*4ee0*/  ISETP.GT.U32.AND P3, PT, R237.reuse, R56, PT ;  /* 0x00000038ed00720c */ /* 0x040fe20003f64070 */
[C---:B------:R-:W-:Y:S01]  /*4ef0*/  IMAD R57, R237.reuse, R2, R57 ;  /* 0x00000002ed397224 */ /* 0x040fe200078e0239 */
[----:B------:R-:W-:Y:S01]  /*4f00*/  ISETP.GT.U32.AND P0, PT, R237, R53, PT ;  /* 0x00000035ed00720c */ /* 0x000fe20003f04070 */
[----:B------:R-:W-:-:S04]  /*4f10*/  IMAD.HI.U32 R2, R0, R58, RZ ;  /* 0x0000003a00027227 */ /* 0x000fc800078e00ff */
[----:B------:R-:W-:Y:S01]  /*4f20*/  IMAD.MOV R2, RZ, RZ, -R2 ;  /* 0x000000ffff027224 */ /* 0x000fe200078e0a02 */
[----:B------:R-:W-:Y:S01]  /*4f30*/  @!P2 IADD3 R54, R54, -R237, RZ ;  /* 0x800000ed3636a210 */ /* 0x000fe20007ffe0ff */
[--C-:B------:R-:W-:Y:S01]  /*4f40*/  @!P1 IMAD.IADD R55, R55, 0x1, -R237.reuse ;  /* 0x0000000137379824 */ /* 0x100fe200078e0aed */
[C---:B------:R-:W-:Y:S01]  /*4f50*/  ISETP.GT.U32.AND P2, PT, R237.reuse, R57, PT ;  /* 0x00000039ed00720c */ /* 0x040fe20003f44070 */
[C---:B------:R-:W-:Y:S01]  /*4f60*/  IMAD R58, R237.reuse, R2, R58 ;  /* 0x00000002ed3a7224 */ /* 0x040fe200078e023a */
[----:B------:R-:W-:Y:S01]  /*4f70*/  @!P5 IADD3 R54, -R54, RZ, RZ ;  /* 0x000000ff3636d210 */ /* 0x000fe20007ffe1ff */
[----:B------:R-:W-:Y:S01]  /*4f80*/  VIADD R2, R10, 0x56 ;  /* 0x000000560a027836 */ /* 0x000fe20000000000 */
[----:B------:R-:W-:Y:S01]  /*4f90*/  ISETP.GT.U32.AND P1, PT, R237, R55, PT ;  /* 0x00000037ed00720c */ /* 0x000fe20003f24070 */
[----:B------:R-:W-:Y:S01]  /*4fa0*/  @!P0 IMAD.IADD R53, R53, 0x1, -R237 ;  /* 0x0000000135358824 */ /* 0x000fe200078e0aed */
[-C--:B------:R-:W-:Y:S01]  /*4fb0*/  @!P3 IADD3 R56, R56, -R237.reuse, RZ ;  /* 0x800000ed3838b210 */ /* 0x080fe20007ffe0ff */
[----:B------:R-:W-:Y:S01]  /*4fc0*/  VIADD R119, R10, 0x90 ;  /* 0x000000900a777836 */ /* 0x000fe20000000000 */
[----:B------:R-:W-:Y:S01]  /*4fd0*/  ISETP.GT.U32.AND P3, PT, R237, R58, PT ;  /* 0x0000003aed00720c */ /* 0x000fe20003f64070 */
[----:B------:R-:W-:Y:S01]  /*4fe0*/  @!P6 IMAD.MOV R53, RZ, RZ, -R53 ;  /* 0x000000ffff35e224 */ /* 0x000fe200078e0a35 */
[----:B------:R-:W-:Y:S01]  /*4ff0*/  ISETP.GE.AND P0, PT, R60, RZ, PT ;  /* 0x000000ff3c00720c */ /* 0x000fe20003f06270 */
[----:B------:R-:W-:Y:S01]  /*5000*/  VIADD R123, R10, 0x93 ;  /* 0x000000930a7b7836 */ /* 0x000fe20000000000 */
[----:B------:R-:W-:Y:S01]  /*5010*/  ISETP.GE.AND P6, PT, R4, RZ, PT ;  /* 0x000000ff0400720c */ /* 0x000fe20003fc6270 */
[----:B------:R-:W-:Y:S01]  /*5020*/  IMAD.MOV R4, RZ, RZ, -R3 ;  /* 0x000000ffff047224 */ /* 0x000fe200078e0a03 */
[----:B------:R-:W-:Y:S01]  /*5030*/  ISETP.GE.AND P5, PT, R61, RZ, PT ;  /* 0x000000ff3d00720c */ /* 0x000fe20003fa6270 */
[----:B------:R-:W-:Y:S01]  /*5040*/  @!P2 IMAD.IADD R57, R57, 0x1, -R237 ;  /* 0x000000013939a824 */ /* 0x000fe200078e0aed */
[----:B------:R-:W-:Y:S01]  /*5050*/  IABS R60, R2 ;  /* 0x00000002003c7213 */ /* 0x000fe20000000000 */
[----:B------:R-:W-:Y:S01]  /*5060*/  VIADD R3, R10, 0x57 ;  /* 0x000000570a037836 */ /* 0x000fe20000000000 */
[----:B------:R-:W-:Y:S01]  /*5070*/  @!P1 IADD3 R55, R55, -R237, RZ ;  /* 0x800000ed37379210 */ /* 0x000fe20007ffe0ff */
[C---:B------:R-:W-:Y:S01]  /*5080*/  IMAD R59, R237.reuse, R4, R59 ;  /* 0x00000004ed3b7224 */ /* 0x040fe200078e023b */
[C---:B------:R-:W-:Y:S01]  /*5090*/  ISETP.GT.U32.AND P2, PT, R237.reuse, R57, PT ;  /* 0x00000039ed00720c */ /* 0x040fe20003f44070 */
[----:B------:R-:W-:Y:S01]  /*50a0*/  STL [R1+0x4c30], R53 ;  /* 0x004c303501007387 */ /* 0x000fe20000100800 */
[----:B------:R-:W-:Y:S01]  /*50b0*/  @!P3 IADD3 R58, R58, -R237, RZ ;  /* 0x800000ed3a3ab210 */ /* 0x000fe20007ffe0ff */
[----:B------:R-:W-:Y:S01]  /*50c0*/  @!P4 IMAD.MOV R55, RZ, RZ, -R55 ;  /* 0x000000ffff37c224 */ /* 0x000fe200078e0a37 */
[----:B------:R-:W-:Y:S01]  /*50d0*/  IABS R61, R3 ;  /* 0x00000003003d7213 */ /* 0x000fe20000000000 */
[----:B------:R-:W-:Y:S01]  /*50e0*/  STL [R1+0x4c34], R54 ;  /* 0x004c343601007387 */ /* 0x000fe20000100800 */
[----:B------:R-:W-:Y:S01]  /*50f0*/  ISETP.GE.AND P4, PT, R2, RZ, PT ;  /* 0x000000ff0200720c */ /* 0x000fe20003f86270 */
[----:B------:R-:W-:Y:S01]  /*5100*/  IMAD.HI.U32 R2, R0, R60, RZ ;  /* 0x0000003c00027227 */ /* 0x000fe200078e00ff */
[----:B------:R-:W-:Y:S01]  /*5110*/  @!P0 IADD3 R56, -R56, RZ, RZ ;  /* 0x000000ff38388210 */ /* 0x000fe20007ffe1ff */
[----:B------:R1:W-:Y:S01]  /*5120*/  STL [R1+0x4c38], R55 ;  /* 0x004c383701007387 */ /* 0x0003e20000100800 */
[----:B------:R-:W-:Y:S01]  /*5130*/  ISETP.GT.U32.AND P3, PT, R237, R58, PT ;  /* 0x0000003aed00720c */ /* 0x000fe20003f64070 */
[----:B------:R-:W-:Y:S01]  /*5140*/  IMAD.MOV R2, RZ, RZ, -R2 ;  /* 0x000000ffff027224 */ /* 0x000fe200078e0a02 */
[----:B------:R-:W-:Y:S01]  /*5150*/  ISETP.GE.AND P0, PT, R3, RZ, PT ;  /* 0x000000ff0300720c */ /* 0x000fe20003f06270 */
[----:B------:R-:W-:Y:S01]  /*5160*/  IMAD.HI.U32 R3, R0, R61, RZ ;  /* 0x0000003d00037227 */ /* 0x000fe200078e00ff */
[----:B------:R-:W-:Y:S01]  /*5170*/  ISETP.GE.AND P1, PT, R62, RZ, PT ;  /* 0x000000ff3e00720c */ /* 0x000fe20003f26270 */
[----:B------:R2:W-:Y:S01]  /*5180*/  STL [R1+0x4c3c], R56 ;  /* 0x004c3c3801007387 */ /* 0x0005e20000100800 */
[----:B------:R-:W-:Y:S01]  /*5190*/  IABS R62, R64 ;  /* 0x00000040003e7213 */ /* 0x000fe20000000000 */
[----:B------:R-:W-:Y:S01]  /*51a0*/  @!P2 IMAD.IADD R57, R57, 0x1, -R237 ;  /* 0x000000013939a824 */ /* 0x000fe200078e0aed */
[----:B------:R-:W-:Y:S01]  /*51b0*/  IADD3 R4, -R3, RZ, RZ ;  /* 0x000000ff03047210 */ /* 0x000fe20007ffe1ff */
[C---:B------:R-:W-:Y:S01]  /*51c0*/  IMAD R60, R237.reuse, R2, R60 ;  /* 0x00000002ed3c7224 */ /* 0x040fe200078e023c */
[C---:B------:R-:W-:Y:S01]  /*51d0*/  ISETP.GT.U32.AND P2, PT, R237.reuse, R59, PT ;  /* 0x0000003bed00720c */ /* 0x040fe20003f44070 */
[----:B------:R-:W-:Y:S01]  /*51e0*/  @!P6 IMAD.MOV R57, RZ, RZ, -R57 ;  /* 0x000000ffff39e224 */ /* 0x000fe200078e0a39 */
[C---:B-1----:R-:W-:Y:S01]  /*51f0*/  IADD3 R55, R10.reuse, 0x1d4, RZ ;  /* 0x000001d40a377810 */ /* 0x042fe20007ffe0ff */
[C---:B------:R-:W-:Y:S01]  /*5200*/  IMAD R61, R237.reuse, R4, R61 ;  /* 0x00000004ed3d7224 */ /* 0x040fe200078e023d */
[----:B------:R-:W-:Y:S01]  /*5210*/  IADD3 R53, R10, 0x1d6, RZ ;  /* 0x000001d60a357810 */ /* 0x000fe20007ffe0ff */
[----:B------:R-:W-:Y:S01]  /*5220*/  @!P3 IMAD.IADD R58, R58, 0x1, -R237 ;  /* 0x000000013a3ab824 */ /* 0x000fe200078e0aed */
[C---:B------:R-:W-:Y:S01]  /*5230*/  ISETP.GT.U32.AND P3, PT, R237.reuse, R60, PT ;  /* 0x0000003ced00720c */ /* 0x040fe20003f64070 */
[----:B------:R-:W-:Y:S01]  /*5240*/  IMAD.HI.U32 R2, R0, R62, RZ ;  /* 0x0000003e00027227 */ /* 0x000fe200078e00ff */
[----:B------:R-:W-:Y:S01]  /*5250*/  ISETP.GT.U32.AND P6, PT, R237, R61, PT ;  /* 0x0000003ded00720c */ /* 0x000fe20003fc4070 */
[----:B------:R-:W-:Y:S01]  /*5260*/  STL [R1+0x4c40], R57 ;  /* 0x004c403901007387 */ /* 0x000fe20000100800 */
[----:B------:R-:W-:Y:S01]  /*5270*/  @!P5 IADD3 R58, -R58, RZ, RZ ;  /* 0x000000ff3a3ad210 */ /* 0x000fe20007ffe1ff */
[----:B------:R-:W-:Y:S01]  /*5280*/  IMAD.HI.U32 R3, R0, R63, RZ ;  /* 0x0000003f00037227 */ /* 0x000fe200078e00ff */
[----:B------:R-:W-:-:S02]  /*5290*/  IADD3 R2, -R2, RZ, RZ ;  /* 0x000000ff02027210 */ /* 0x000fc40007ffe1ff */
[----:B------:R-:W-:Y:S01]  /*52a0*/  ISETP.GE.AND P5, PT, R64, RZ, PT ;  /* 0x000000ff4000720c */ /* 0x000fe20003fa6270 */
[----:B------:R-:W-:Y:S01]  /*52b0*/  @!P2 IMAD.IADD R59, R59, 0x1, -R237 ;  /* 0x000000013b3ba824 */ /* 0x000fe200078e0aed */
[----:B------:R-:W-:Y:S01]  /*52c0*/  IABS R64, R71 ;  /* 0x0000004700407213 */ /* 0x000fe20000000000 */
[----:B------:R-:W-:Y:S01]  /*52d0*/  IMAD.MOV R4, RZ, RZ, -R3 ;  /* 0x000000ffff047224 */ /* 0x000fe200078e0a03 */
[----:B------:R1:W-:Y:S01]  /*52e0*/  STL [R1+0x4c44], R58 ;  /* 0x004c443a01007387 */ /* 0x0003e20000100800 */
[----:B------:R-:W-:Y:S01]  /*52f0*/  @!P3 IADD3 R60, R60, -R237, RZ ;  /* 0x800000ed3c3cb210 */ /* 0x000fe20007ffe0ff */
[C---:B------:R-:W-:Y:S01]  /*5300*/  IMAD R62, R237.reuse, R2, R62 ;  /* 0x00000002ed3e7224 */ /* 0x040fe200078e023e */
[----:B------:R-:W-:Y:S01]  /*5310*/  ISETP.GT.U32.AND P2, PT, R237, R59, PT ;  /* 0x0000003bed00720c */ /* 0x000fe20003f44070 */
[----:B------:R-:W-:Y:S01]  /*5320*/  @!P6 IMAD.IADD R61, R61, 0x1, -R237 ;  /* 0x000000013d3de824 */ /* 0x000fe200078e0aed */
[----:B------:R-:W-:Y:S01]  /*5330*/  ISETP.GT.U32.AND P3, PT, R237, R60, PT ;  /* 0x0000003ced00720c */ /* 0x000fe20003f64070 */
[----:B------:R-:W-:Y:S01]  /*5340*/  IMAD.HI.U32 R2, R0, R64, RZ ;  /* 0x0000004000027227 */ /* 0x000fe200078e00ff */
[----:B--2---:R-:W-:-:S02]  /*5350*/  IADD3 R56, R10, 0x1d3, RZ ;  /* 0x000001d30a387810 */ /* 0x004fc40007ffe0ff */
[C---:B------:R-:W-:Y:S01]  /*5360*/  ISETP.GT.U32.AND P6, PT, R237.reuse, R61, PT ;  /* 0x0000003ded00720c */ /* 0x040fe20003fc4070 */
[----:B------:R-:W-:Y:S01]  /*5370*/  IMAD R63, R237, R4, R63 ;  /* 0x00000004ed3f7224 */ /* 0x000fe200078e023f */
[C---:B-1----:R-:W-:Y:S01]  /*5380*/  IADD3 R58, R10.reuse, 0x1d1, RZ ;  /* 0x000001d10a3a7810 */ /* 0x042fe20007ffe0ff */
[----:B------:R-:W-:Y:S01]  /*5390*/  IMAD.MOV R4, RZ, RZ, -R2 ;  /* 0x000000ffff047224 */ /* 0x000fe200078e0a02 */
[----:B------:R-:W-:Y:S01]  /*53a0*/  IADD3 R52, R10, 0x1d7, RZ ;  /* 0x000001d70a347810 */ /* 0x000fe20007ffe0ff */
[----:B------:R-:W-:-:S04]  /*53b0*/  IMAD.HI.U32 R3, R0, R67, RZ ;  /* 0x0000004300037227 */ /* 0x000fc800078e00ff */
[--C-:B------:R-:W-:Y:S01]  /*53c0*/  @!P2 IMAD.IADD R59, R59, 0x1, -R237.reuse ;  /* 0x000000013b3ba824 */ /* 0x100fe200078e0aed */
[----:B------:R-:W-:Y:S01]  /*53d0*/  ISETP.GE.AND P2, PT, R65, RZ, PT ;  /* 0x000000ff4100720c */ /* 0x000fe20003f46270 */
[----:B------:R-:W-:Y:S01]  /*53e0*/  IMAD R64, R237, R4, R64 ;  /* 0x00000004ed407224 */ /* 0x000fe200078e0240 */
[----:B------:R-:W-:Y:S01]  /*53f0*/  IABS R65, R72 ;  /* 0x0000004800417213 */ /* 0x000fe20000000000 */
[----:B------:R-:W-:Y:S01]  /*5400*/  @!P6 IMAD.IADD R61, R61, 0x1, -R237 ;  /* 0x000000013d3de824 */ /* 0x000fe200078e0aed */
[----:B------:R-:W-:Y:S01]  /*5410*/  @!P3 IADD3 R60, R60, -R237, RZ ;  /* 0x800000ed3c3cb210 */ /* 0x000fe20007ffe0ff */
[----:B------:R-:W-:Y:S01]  /*5420*/  IMAD.MOV R68, RZ, RZ, -R3 ;  /* 0x000000ffff447224 */ /* 0x000fe200078e0a03 */
[C---:B------:R-:W-:Y:S01]  /*5430*/  ISETP.GT.U32.AND P3, PT, R237.reuse, R62, PT ;  /* 0x0000003eed00720c */ /* 0x040fe20003f64070 */
[C---:B------:R-:W-:Y:S01]  /*5440*/  IMAD.HI.U32 R2, R0.reuse, R65, RZ ;  /* 0x0000004100027227 */ /* 0x040fe200078e00ff */
[----:B------:R-:W-:Y:S02]  /*5450*/  ISETP.GT.U32.AND P6, PT, R237, R63, PT ;  /* 0x0000003fed00720c */ /* 0x000fe40003fc4070 */
[----:B------:R-:W-:Y:S01]  /*5460*/  @!P0 IADD3 R61, -R61, RZ, RZ ;  /* 0x000000ff3d3d8210 */ /* 0x000fe20007ffe1ff */
[----:B------:R-:W-:Y:S01]  /*5470*/  IMAD.HI.U32 R4, R0, R69, RZ ;  /* 0x0000004500047227 */ /* 0x000fe200078e00ff */
[----:B------:R-:W-:-:S02]  /*5480*/  IADD3 R66, -R2, RZ, RZ ;  /* 0x000000ff02427210 */ /* 0x000fc40007ffe1ff */
[----:B------:R-:W-:Y:S01]  /*5490*/  @!P1 IADD3 R59, -R59, RZ, RZ ;  /* 0x000000ff3b3b9210 */ /* 0x000fe20007ffe1ff */
[----:B------:R-:W-:Y:S01]  /*54a0*/  IMAD.HI.U32 R2, R0, R70, RZ ;  /* 0x0000004600027227 */ /* 0x000fe200078e00ff */
[----:B------:R-:W-:-:S03]  /*54b0*/  IADD3 R4, -R4, RZ, RZ ;  /* 0x000000ff04047210 */ /* 0x000fc60007ffe1ff */
[----:B------:R-:W-:Y:S01]  /*54c0*/  @!P3 IMAD.IADD R62, R62, 0x1, -R237 ;  /* 0x000000013e3eb824 */ /* 0x000fe200078e0aed */
[C---:B------:R-:W-:Y:S01]  /*54d0*/  ISETP.GT.U32.AND P3, PT, R237.reuse, R64, PT ;  /* 0x00000040ed00720c */ /* 0x040fe20003f64070 */
[----:B------:R-:W-:Y:S01]  /*54e0*/  IMAD R65, R237, R66, R65 ;  /* 0x00000042ed417224 */ /* 0x000fe200078e0241 */
[----:B------:R-:W-:Y:S01]  /*54f0*/  STL [R1+0x4c48], R59 ;  /* 0x004c483b01007387 */ /* 0x000fe20000100800 */
[----:B------:R-:W-:Y:S02]  /*5500*/  @!P6 IMAD.IADD R63, R63, 0x1, -R237 ;  /* 0x000000013f3fe824 */ /* 0x000fe400078e0aed */
[C---:B------:R-:W-:Y:S01]  /*5510*/  IMAD R66, R237.reuse, R68, R67 ;  /* 0x00000044ed427224 */ /* 0x040fe200078e0243 */
[C---:B------:R-:W-:Y:S01]  /*5520*/  ISETP.GT.U32.AND P6, PT, R237.reuse, R65, PT ;  /* 0x00000041ed00720c */ /* 0x040fe20003fc4070 */
[----:B------:R-:W-:Y:S01]  /*5530*/  IMAD.MOV R2, RZ, RZ, -R2 ;  /* 0x000000ffff027224 */ /* 0x000fe200078e0a02 */
[C---:B------:R-:W-:Y:S01]  /*5540*/  ISETP.GT.U32.AND P1, PT, R237.reuse, R63, PT ;  /* 0x0000003fed00720c */ /* 0x040fe20003f24070 */
[----:B------:R-:W-:Y:S01]  /*5550*/  @!P4 IMAD.MOV R60, RZ, RZ, -R60 ;  /* 0x000000ffff3cc224 */ /* 0x000fe200078e0a3c */
[C---:B------:R-:W-:Y:S01]  /*5560*/  ISETP.GT.U32.AND P0, PT, R237.reuse, R66, PT ;  /* 0x00000042ed00720c */ /* 0x040fe20003f04070 */
[C---:B------:R-:W-:Y:S01]  /*5570*/  IMAD R68, R237.reuse, R2, R70 ;  /* 0x00000002ed447224 */ /* 0x040fe200078e0246 */
[----:B------:R-:W-:Y:S01]  /*5580*/  IABS R70, R76 ;  /* 0x0000004c00467213 */ /* 0x000fe20000000000 */
[----:B------:R-:W-:Y:S01]  /*5590*/  @!P3 IMAD.IADD R64, R64, 0x1, -R237 ;  /* 0x000000014040b824 */ /* 0x000fe200078e0aed */
[C---:B------:R-:W-:Y:S01]  /*55a0*/  ISETP.GT.U32.AND P3, PT, R237.reuse, R62, PT ;  /* 0x0000003eed00720c */ /* 0x040fe20003f64070 */
[----:B------:R-:W-:Y:S01]  /*55b0*/  IMAD R67, R237, R4, R69 ;  /* 0x00000004ed437224 */ /* 0x000fe200078e0245 */
[----:B------:R-:W-:Y:S01]  /*55c0*/  IADD3 R4, R10, 0x5f, RZ ;  /* 0x0000005f0a047810 */ /* 0x000fe20007ffe0ff */
[----:B------:R-:W-:Y:S01]  /*55d0*/  IMAD.HI.U32 R3, R0, R70, RZ ;  /* 0x0000004600037227 */ /* 0x000fe200078e00ff */
[----:B------:R-:W-:Y:S02]  /*55e0*/  STL [R1+0x4c4c], R60 ;  /* 0x004c4c3c01007387 */ /* 0x000fe40000100800 */
[----:B------:R-:W-:Y:S01]  /*55f0*/  IABS R69, R4 ;  /* 0x0000000400457213 */ /* 0x000fe20000000000 */
[--C-:B------:R-:W-:Y:S01]  /*5600*/  @!P6 IMAD.IADD R65, R65, 0x1, -R237.reuse ;  /* 0x000000014141e824 */ /* 0x100fe200078e0aed */
[----:B------:R-:W-:Y:S01]  /*5610*/  ISETP.GT.U32.AND P6, PT, R237, R64, PT ;  /* 0x00000040ed00720c */ /* 0x000fe20003fc4070 */
[--C-:B------:R-:W-:Y:S01]  /*5620*/  @!P0 IMAD.IADD R66, R66, 0x1, -R237.reuse ;  /* 0x0000000142428824 */ /* 0x100fe200078e0aed */
[----:B------:R-:W-:Y:S01]  /*5630*/  IADD3 R3, -R3, RZ, RZ ;  /* 0x000000ff03037210 */ /* 0x000fe20007ffe1ff */
[--C-:B------:R-:W-:Y:S01]  /*5640*/  @!P1 IMAD.IADD R63, R63, 0x1, -R237.reuse ;  /* 0x000000013f3f9824 */ /* 0x100fe200078e0aed */
[----:B------:R-:W-:Y:S01]  /*5650*/  ISETP.GT.U32.AND P4, PT, R237, R65, PT ;  /* 0x00000041ed00720c */ /* 0x000fe20003f84070 */
[--C-:B------:R-:W-:Y:S01]  /*5660*/  @!P3 IMAD.IADD R62, R62, 0x1, -R237.reuse ;  /* 0x000000013e3eb824 */ /* 0x100fe200078e0aed */
[----:B------:R-:W-:Y:S01]  /*5670*/  ISETP.GE.AND P1, PT, R71, RZ, PT ;  /* 0x000000ff4700720c */ /* 0x000fe20003f26270 */
[----:B------:R-:W-:Y:S01]  /*5680*/  IMAD.HI.U32 R2, R0, R69, RZ ;  /* 0x0000004500027227 */ /* 0x000fe200078e00ff */
[----:B------:R-:W-:Y:S01]  /*5690*/  ISETP.GT.U32.AND P3, PT, R237, R67, PT ;  /* 0x00000043ed00720c */ /* 0x000fe20003f64070 */
[----:B------:R-:W-:Y:S01]  /*56a0*/  STL [R1+0x4c50], R61 ;  /* 0x004c503d01007387 */ /* 0x000fe20000100800 */
[----:B------:R-:W-:Y:S01]  /*56b0*/  ISETP.GE.AND P0, PT, R73, RZ, PT ;  /* 0x000000ff4900720c */ /* 0x000fe20003f06270 */
[----:B------:R-:W-:Y:S01]  /*56c0*/  @!P5 IMAD.MOV R62, RZ, RZ, -R62 ;  /* 0x000000ffff3ed224 */ /* 0x000fe200078e0a3e */
[C---:B------:R-:W-:Y:S01]  /*56d0*/  ISETP.GT.U32.AND P5, PT, R237.reuse, R66, PT ;  /* 0x00000042ed00720c */ /* 0x040fe20003fa4070 */
[----:B------:R-:W-:Y:S01]  /*56e0*/  IMAD.MOV R2, RZ, RZ, -R2 ;  /* 0x000000ffff027224 */ /* 0x000fe200078e0a02 */
[----:B------:R-:W-:Y:S01]  /*56f0*/  @!P6 IADD3 R64, R64, -R237, RZ ;  /* 0x800000ed4040e210 */ /* 0x000fe20007ffe0ff */
[C---:B------:R-:W-:Y:S01]  /*5700*/  IMAD R70, R237.reuse, R3, R70 ;  /* 0x00000003ed467224 */ /* 0x040fe200078e0246 */
[----:B------:R-:W-:Y:S01]  /*5710*/  ISETP.GT.U32.AND P6, PT, R237, R68, PT ;  /* 0x00000044ed00720c */ /* 0x000fe20003fc4070 */
[----:B------:R-:W-:Y:S01]  /*5720*/  @!P4 IMAD.IADD R65, R65, 0x1, -R237 ;  /* 0x000000014141c824 */ /* 0x000fe200078e0aed */
[----:B------:R-:W-:Y:S01]  /*5730*/  ISETP.GE.AND P4, PT, R72, RZ, PT ;  /* 0x000000ff4800720c */ /* 0x000fe20003f86270 */
[----:B------:R-:W-:Y:S01]  /*5740*/  IMAD R69, R237, R2, R69 ;  /* 0x00000002ed457224 */ /* 0x000fe200078e0245 */
[C---:B------:R-:W-:Y:S01]  /*5750*/  IADD3 R3, R10.reuse, 0x61, RZ ;  /* 0x000000610a037810 */ /* 0x040fe20007ffe0ff */
[----:B------:R-:W-:Y:S01]  /*5760*/  @!P1 IMAD.MOV R64, RZ, RZ, -R64 ;  /* 0x000000ffff409224 */ /* 0x000fe200078e0a40 */
[----:B------:R-:W-:Y:S01]  /*5770*/  @!P2 IADD3 R63, -R63, RZ, RZ ;  /* 0x000000ff3f3fa210 */ /* 0x000fe20007ffe1ff */
[----:B------:R-:W-:Y:S01]  /*5780*/  VIADD R73, R10, 0x62 ;  /* 0x000000620a497836 */ /* 0x000fe20000000000 */
[C---:B------:R-:W-:Y:S01]  /*5790*/  ISETP.GT.U32.AND P1, PT, R237.reuse, R69, PT ;  /* 0x00000045ed00720c */ /* 0x040fe20003f24070 */
[--C-:B------:R-:W-:Y:S01]  /*57a0*/  @!P5 IMAD.IADD R66, R66, 0x1, -R237.reuse ;  /* 0x000000014242d824 */ /* 0x100fe200078e0aed */
[----:B------:R-:W-:Y:S01]  /*57b0*/  ISETP.GT.U32.AND P5, PT, R237, R70, PT ;  /* 0x00000046ed00720c */ /* 0x000fe20003fa4070 */
[--C-:B------:R-:W-:Y:S01]  /*57c0*/  @!P3 IMAD.IADD R67, R67, 0x1, -R237.reuse ;  /* 0x000000014343b824 */ /* 0x100fe200078e0aed */
[----:B------:R-:W-:Y:S01]  /*57d0*/  IABS R71, R3 ;  /* 0x0000000300477213 */ /* 0x000fe20000000000 */
[--C-:B------:R-:W-:Y:S01]  /*57e0*/  @!P6 IMAD.IADD R68, R68, 0x1, -R237.reuse ;  /* 0x000000014444e824 */ /* 0x100fe200078e0aed */
[----:B------:R-:W-:Y:S01]  /*57f0*/  IABS R72, R73 ;  /* 0x0000004900487213 */ /* 0x000fe20000000000 */
[----:B------:R-:W-:Y:S01]  /*5800*/  @!P0 IMAD.MOV R66, RZ, RZ, -R66 ;  /* 0x000000ffff428224 */ /* 0x000fe200078e0a42 */
[----:B------:R-:W-:Y:S01]  /*5810*/  @!P4 IADD3 R65, -R65, RZ, RZ ;  /* 0x000000ff4141c210 */ /* 0x000fe20007ffe1ff */
[----:B------:R-:W-:Y:S01]  /*5820*/  IMAD.HI.U32 R2, R0, R71, RZ ;  /* 0x0000004700027227 */ /* 0x000fe200078e00ff */
[----:B------:R-:W-:Y:S01]  /*5830*/  ISETP.GT.U32.AND P6, PT, R237, R68, PT ;  /* 0x00000044ed00720c */ /* 0x000fe20003fc4070 */
[----:B------:R-:W-:Y:S01]  /*5840*/  STL [R1+0x4c54], R62 ;  /* 0x004c543e01007387 */ /* 0x000fe20000100800 */
[----:B------:R-:W-:Y:S01]  /*5850*/  ISETP.GE.AND P4, PT, R75, RZ, PT ;  /* 0x000000ff4b00720c */ /* 0x000fe20003f86270 */
[----:B------:R-:W-:Y:S01]  /*5860*/  IMAD.MOV R2, RZ, RZ, -R2 ;  /* 0x000000ffff027224 */ /* 0x000fe200078e0a02 */
[----:B------:R-:W-:Y:S01]  /*5870*/  ISETP.GT.U32.AND P2, PT, R237, R67, PT ;  /* 0x00000043ed00720c */ /* 0x000fe20003f44070 */
[----:B------:R-:W-:Y:S01]  /*5880*/  @!P1 IMAD.IADD R69, R69, 0x1, -R237 ;  /* 0x0000000145459824 */ /* 0x000fe200078e0aed */
[-C--:B------:R-:W-:Y:S01]  /*5890*/  @!P5 IADD3 R70, R70, -R237.reuse, RZ ;  /* 0x800000ed4646d210 */ /* 0x080fe20007ffe0ff */
[----:B------:R-:W-:Y:S01]  /*58a0*/  IMAD R71, R237, R2, R71 ;  /* 0x00000002ed477224 */ /* 0x000fe200078e0247 */
[----:B------:R-:W-:Y:S01]  /*58b0*/  ISETP.GE.AND P1, PT, R3, RZ, PT ;  /* 0x000000ff0300720c */ /* 0x000fe20003f26270 */
[----:B------:R-:W-:Y:S01]  /*58c0*/  IMAD.HI.U32 R3, R0, R72, RZ ;  /* 0x0000004800037227 */ /* 0x000fe200078e00ff */
[C---:B------:R-:W-:Y:S01]  /*58d0*/  ISETP.GT.U32.AND P5, PT, R237.reuse, R70, PT ;  /* 0x00000046ed00720c */ /* 0x040fe20003fa4070 */
[----:B------:R-:W-:Y:S01]  /*58e0*/  STL [R1+0x4c58], R63 ;  /* 0x004c583f01007387 */ /* 0x000fe20000100800 */
[----:B------:R-:W-:Y:S01]  /*58f0*/  ISETP.GE.AND P3, PT, R74, RZ, PT ;  /* 0x000000ff4a00720c */ /* 0x000fe20003f66270 */
[----:B------:R-:W-:Y:S01]  /*5900*/  IMAD.MOV R3, RZ, RZ, -R3 ;  /* 0x000000ffff037224 */ /* 0x000fe200078e0a03 */
[----:B------:R-:W-:Y:S01]  /*5910*/  @!P6 IADD3 R68, R68, -R237, RZ ;  /* 0x800000ed4444e210 */ /* 0x000fe20007ffe0ff */
[----:B------:R-:W-:Y:S01]  /*5920*/  VIADD R2, R10, 0x63 ;  /* 0x000000630a027836 */ /* 0x000fe20000000000 */
[C---:B------:R-:W-:Y:S01]  /*5930*/  ISETP.GT.U32.AND P0, PT, R237.reuse, R69, PT ;  /* 0x00000045ed00720c */ /* 0x040fe20003f04070 */
[----:B------:R-:W-:Y:S01]  /*5940*/  IMAD R72, R237, R3, R72 ;  /* 0x00000003ed487224 */ /* 0x000fe200078e0248 */
[----:B------:R-:W-:Y:S01]  /*5950*/  @!P4 IADD3 R68, -R68, RZ, RZ ;  /* 0x000000ff4444c210 */ /* 0x000fe20007ffe1ff */
[--C-:B------:R-:W-:Y:S01]  /*5960*/  @!P2 IMAD.IADD R67, R67, 0x1, -R237.reuse ;  /* 0x000000014343a824 */ /* 0x100fe200078e0aed */
[C---:B------:R-:W-:Y:S01]  /*5970*/  ISETP.GT.U32.AND P4, PT, R237.reuse, R71, PT ;  /* 0x00000047ed00720c */ /* 0x040fe20003f84070 */
[----:B------:R-:W-:Y:S01]  /*5980*/  VIADD R3, R10, 0x64 ;  /* 0x000000640a037836 */ /* 0x000fe20000000000 */
[----:B------:R-:W-:Y:S01]  /*5990*/  ISETP.GE.AND P2, PT, R4, RZ, PT ;  /* 0x000000ff0400720c */ /* 0x000fe20003f46270 */
[----:B------:R-:W-:Y:S01]  /*59a0*/  STL [R1+0x4c5c], R64 ;  /* 0x004c5c4001007387 */ /* 0x000fe20000100800 */
[----:B------:R-:W-:Y:S01]  /*59b0*/  @!P5 IADD3 R70, R70, -R237, RZ ;  /* 0x800000ed4646d210 */ /* 0x000fe20007ffe0ff */
[----:B------:R-:W-:Y:S01]  /*59c0*/  VIADD R120, R10, 0x91 ;  /* 0x000000910a787836 */ /* 0x000fe20000000000 */
[----:B------:R-:W-:Y:S01]  /*59d0*/  ISETP.GT.U32.AND P5, PT, R237, R72, PT ;  /* 0x00000048ed00720c */ /* 0x000fe20003fa4070 */
[----:B------:R-:W-:Y:S01]  /*59e0*/  STL [R1+0x4c60], R65 ;  /* 0x004c604101007387 */ /* 0x000fe20000100800 */
[----:B------:R-:W-:Y:S01]  /*59f0*/  ISETP.GE.AND P6, PT, R76, RZ, PT ;  /* 0x000000ff4c00720c */ /* 0x000fe20003fc6270 */
[C---:B------:R-:W-:Y:S01]  /*5a00*/  VIADD R76, R10.reuse, 0x65 ;  /* 0x000000650a4c7836 */ /* 0x040fe20000000000 */
[----:B------:R-:W-:Y:S01]  /*5a10*/  @!P3 IADD3 R67, -R67, RZ, RZ ;  /* 0x000000ff4343b210 */ /* 0x000fe20007ffe1ff */
[--C-:B------:R-:W-:Y:S01]  /*5a20*/  @!P0 IMAD.IADD R69, R69, 0x1, -R237.reuse ;  /* 0x0000000145458824 */ /* 0x100fe200078e0aed */
[----:B------:R-:W-:Y:S01]  /*5a30*/  ISETP.GE.AND P3, PT, R73, RZ, PT ;  /* 0x000000ff4900720c */ /* 0x000fe20003f66270 */
[----:B------:R-:W-:Y:S01]  /*5a40*/  @!P4 IMAD.IADD R71, R71, 0x1, -R237 ;  /* 0x000000014747c824 */ /* 0x000fe200078e0aed */
[----:B------:R-:W-:Y:S01]  /*5a50*/  IABS R73, R2 ;  /* 0x0000000200497213 */ /* 0x000fe20000000000 */
[----:B------:R-:W-:Y:S01]  /*5a60*/  @!P2 IMAD.MOV R69, RZ, RZ, -R69 ;  /* 0x000000ffff45a224 */ /* 0x000fe200078e0a45 */
[----:B------:R-:W-:Y:S01]  /*5a70*/  IABS R75, R76 ;  /* 0x0000004c004b7213 */ /* 0x000fe20000000000 */
[----:B------:R-:W-:Y:S01]  /*5a80*/  STL [R1+0x4c64], R66 ;  /* 0x004c644201007387 */ /* 0x000fe20000100800 */
[----:B------:R-:W-:Y:S01]  /*5a90*/  ISETP.GT.U32.AND P4, PT, R237, R71, PT ;  /* 0x00000047ed00720c */ /* 0x000fe20003f84070 */
[----:B------:R-:W-:Y:S01]  /*5aa0*/  VIADD R125, R10, 0xcd ;  /* 0x000000cd0a7d7836 */ /* 0x000fe20000000000 */
[----:B------:R-:W-:Y:S01]  /*5ab0*/  ISETP.GE.AND P0, PT, R2, RZ, PT ;  /* 0x000000ff0200720c */ /* 0x000fe20003f06270 */
[----:B------:R-:W-:Y:S01]  /*5ac0*/  IMAD.HI.U32 R2, R0, R73, RZ ;  /* 0x0000004900027227 */ /* 0x000fe200078e00ff */
[----:B------:R-:W-:Y:S01]  /*5ad0*/  IABS R74, R3 ;  /* 0x00000003004a7213 */ /* 0x000fe20000000000 */
[----:B------:R-:W-:Y:S01]  /*5ae0*/  STL [R1+0x4c68], R67 ;  /* 0x004c684301007387 */ /* 0x000fe20000100800 */
[----:B------:R-:W-:Y:S01]  /*5af0*/  @!P5 IADD3 R72, R72, -R237, RZ ;  /* 0x800000ed4848d210 */ /* 0x000fe20007ffe0ff */
[----:B------:R-:W-:Y:S01]  /*5b00*/  IMAD.HI.U32 R4, R0, R75, RZ ;  /* 0x0000004b00047227 */ /* 0x000fe200078e00ff */
[----:B------:R-:W-:Y:S01]  /*5b10*/  ISETP.GE.AND P2, PT, R3, RZ, PT ;  /* 0x000000ff0300720c */ /* 0x000fe20003f46270 */
[----:B------:R-:W-:Y:S01]  /*5b20*/  STL [R1+0x4c6c], R68 ;  /* 0x004c6c4401007387 */ /* 0x000fe20000100800 */
[----:B------:R-:W-:Y:S01]  /*5b30*/  ISETP.GT.U32.AND P5, PT, R237, R72, PT ;  /* 0x00000048ed00720c */ /* 0x000fe20003fa4070 */
[----:B------:R-:W-:Y:S01]  /*5b40*/  IMAD.MOV R2, RZ, RZ, -R2 ;  /* 0x000000ffff027224 */ /* 0x000fe200078e0a02 */
[----:B------:R-:W-:Y:S01]  /*5b50*/  @!P6 IADD3 R70, -R70, RZ, RZ ;  /* 0x000000ff4646e210 */ /* 0x000fe20007ffe1ff */
[----:B------:R-:W-:Y:S01]  /*5b60*/  IMAD.HI.U32 R3, R0, R74, RZ ;  /* 0x0000004a00037227 */ /* 0x000fe200078e00ff */
[----:B------:R-:W-:Y:S01]  /*5b70*/  @!P4 IADD3 R71, R71, -R237, RZ ;  /* 0x800000ed4747c210 */ /* 0x000fe20007ffe0ff */
[----:B------:R1:W-:Y:S01]  /*5b80*/  STL [R1+0x4c70], R69 ;  /* 0x004c704501007387 */ /* 0x0003e20000100800 */
[----:B------:R-:W-:Y:S01]  /*5b90*/  ISETP.GE.AND P6, PT, R76, RZ, PT ;  /* 0x000000ff4c00720c */ /* 0x000fe20003fc6270 */
[----:B------:R-:W-:Y:S01]  /*5ba0*/  IMAD.MOV R4, RZ, RZ, -R4 ;  /* 0x000000ffff047224 */ /* 0x000fe200078e0a04 */
[----:B------:R-:W-:Y:S01]  /*5bb0*/  @!P1 IADD3 R71, -R71, RZ, RZ ;  /* 0x000000ff47479210 */ /* 0x000fe20007ffe1ff */
[C---:B------:R-:W-:Y:S01]  /*5bc0*/  IMAD R73, R237.reuse, R2, R73 ;  /* 0x00000002ed497224 */ /* 0x040fe200078e0249 */
[----:B------:R-:W-:Y:S01]  /*5bd0*/  STL [R1+0x4c74], R70 ;  /* 0x004c744601007387 */ /* 0x000fe20000100800 */
[----:B------:R-:W-:Y:S01]  /*5be0*/  IMAD.MOV R3, RZ, RZ, -R3 ;  /* 0x000000ffff037224 */ /* 0x000fe200078e0a03 */
[----:B------:R-:W-:Y:S01]  /*5bf0*/  IABS R118, R120 ;  /* 0x0000007800767213 */ /* 0x000fe20000000000 */
[C---:B------:R-:W-:Y:S01]  /*5c00*/  IMAD R75, R237.reuse, R4, R75 ;  /* 0x00000004ed4b7224 */ /* 0x040fe200078e024b */
[C---:B------:R-:W-:Y:S01]  /*5c10*/  ISETP.GT.U32.AND P4, PT, R237.reuse, R73, PT ;  /* 0x00000049ed00720c */ /* 0x040fe20003f84070 */
[C---:B------:R-:W-:Y:S01]  /*5c20*/  IMAD R74, R237.reuse, R3, R74 ;  /* 0x00000003ed4a7224 */ /* 0x040fe200078e024a */
[----:B------:R-:W-:Y:S01]  /*5c30*/  @!P5 IADD3 R72, R72, -R237, RZ ;  /* 0x800000ed4848d210 */ /* 0x000fe20007ffe0ff */
[----:B------:R-:W-:Y:S01]  /*5c40*/  VIADD R3, R10, 0x66 ;  /* 0x000000660a037836 */ /* 0x000fe20000000000 */
[C---:B------:R-:W-:Y:S01]  /*5c50*/  ISETP.GT.U32.AND P1, PT, R237.reuse, R75, PT ;  /* 0x0000004bed00720c */ /* 0x040fe20003f24070 */
[----:B------:R-:W-:Y:S01]  /*5c60*/  IMAD.HI.U32 R4, R0, R79, RZ ;  /* 0x0000004f00047227 */ /* 0x000fe200078e00ff */
[----:B------:R-:W-:Y:S01]  /*5c70*/  ISETP.GT.U32.AND P5, PT, R237, R74, PT ;  /* 0x0000004aed00720c */ /* 0x000fe20003fa4070 */
[----:B------:R-:W-:Y:S01]  /*5c80*/  STL [R1+0x4c78], R71 ;  /* 0x004c784701007387 */ /* 0x000fe20000100800 */
[----:B------:R-:W-:Y:S01]  /*5c90*/  IABS R76, R3 ;  /* 0x00000003004c7213 */ /* 0x000fe20000000000 */
[----:B------:R-:W-:Y:S01]  /*5ca0*/  VIADD R240, R10, 0x171 ;  /* 0x000001710af07836 */ /* 0x000fe20000000000 */
[----:B------:R-:W-:Y:S01]  /*5cb0*/  @!P3 IADD3 R72, -R72, RZ, RZ ;  /* 0x000000ff4848b210 */ /* 0x000fe20007ffe1ff */
[----:B------:R-:W-:Y:S01]  /*5cc0*/  VIADD R245, R10, 0x16f ;  /* 0x0000016f0af57836 */ /* 0x000fe20000000000 */
[----:B------:R-:W-:Y:S01]  /*5cd0*/  ISETP.GE.AND P3, PT, R3, RZ, PT ;  /* 0x000000ff0300720c */ /* 0x000fe20003f66270 */
[----:B------:R-:W-:Y:S01]  /*5ce0*/  @!P4 IMAD.IADD R73, R73, 0x1, -R237 ;  /* 0x000000014949c824 */ /* 0x000fe200078e0aed */
[----:B------:R-:W-:Y:S01]  /*5cf0*/  IADD3 R4, -R4, RZ, RZ ;  /* 0x000000ff04047210 */ /* 0x000fe20007ffe1ff */
[----:B------:R-:W-:Y:S01]  /*5d00*/  IMAD.HI.U32 R2, R0, R76, RZ ;  /* 0x0000004c00027227 */ /* 0x000fe200078e00ff */
[----:B------:R2:W-:Y:S01]  /*5d10*/  STL [R1+0x4c7c], R72 ;  /* 0x004c7c4801007387 */ /* 0x0005e20000100800 */
[----:B------:R-:W-:-:S02]  /*5d20*/  IABS R236, R245 ;  /* 0x000000f500ec7213 */ /* 0x000fc40000000000 */
[--C-:B------:R-:W-:Y:S01]  /*5d30*/  @!P1 IMAD.IADD R75, R75, 0x1, -R237.reuse ;  /* 0x000000014b4b9824 */ /* 0x100fe200078e0aed */
[C---:B------:R-:W-:Y:S01]  /*5d40*/  ISETP.GT.U32.AND P4, PT, R237.reuse, R73, PT ;  /* 0x00000049ed00720c */ /* 0x040fe20003f84070 */
[----:B------:R-:W-:Y:S01]  /*5d50*/  IMAD.MOV R2, RZ, RZ, -R2 ;  /* 0x000000ffff027224 */ /* 0x000fe200078e0a02 */
[----:B-1----:R-:W-:Y:S01]  /*5d60*/  IADD3 R69, R10, 0x1c6, RZ ;  /* 0x000001c60a457810 */ /* 0x002fe20007ffe0ff */
[----:B------:R-:W-:Y:S01]  /*5d70*/  @!P5 IMAD.IADD R74, R74, 0x1, -R237 ;  /* 0x000000014a4ad824 */ /* 0x000fe200078e0aed */
[C---:B------:R-:W-:Y:S01]  /*5d80*/  ISETP.GT.U32.AND P1, PT, R237.reuse, R75, PT ;  /* 0x0000004bed00720c */ /* 0x040fe20003f24070 */
[----:B------:R-:W-:Y:S01]  /*5d90*/  IMAD.HI.U32 R3, R0, R78, RZ ;  /* 0x0000004e00037227 */ /* 0x000fe200078e00ff */
[C---:B--2---:R-:W-:Y:S02]  /*5da0*/  IADD3 R72, R10.reuse, 0x1c3, RZ ;  /* 0x000001c30a487810 */ /* 0x044fe40007ffe0ff */
[C---:B------:R-:W-:Y:S01]  /*5db0*/  ISETP.GT.U32.AND P5, PT, R237.reuse, R74, PT ;  /* 0x0000004aed00720c */ /* 0x040fe20003fa4070 */
[----:B------:R-:W-:Y:S01]  /*5dc0*/  IMAD R76, R237, R2, R76 ;  /* 0x00000002ed4c7224 */ /* 0x000fe200078e024c */
[----:B------:R-:W-:Y:S01]  /*5dd0*/  IADD3 R66, R10, 0x1c9, RZ ;  /* 0x000001c90a427810 */ /* 0x000fe20007ffe0ff */
[----:B------:R-:W-:Y:S01]  /*5de0*/  IMAD.HI.U32 R2, R0, R77, RZ ;  /* 0x0000004d00027227 */ /* 0x000fe200078e00ff */
[----:B------:R-:W-:-:S02]  /*5df0*/  IADD3 R65, R10, 0x1ca, RZ ;  /* 0x000001ca0a417810 */ /* 0x000fc40007ffe0ff */
[----:B------:R-:W-:Y:S01]  /*5e00*/  IADD3 R63, R10, 0x1cc, RZ ;  /* 0x000001cc0a3f7810 */ /* 0x000fe20007ffe0ff */
[----:B------:R-:W-:Y:S01]  /*5e10*/  IMAD.MOV R3, RZ, RZ, -R3 ;  /* 0x000000ffff037224 */ /* 0x000fe200078e0a03 */
[----:B------:R-:W-:Y:S01]  /*5e20*/  IADD3 R2, -R2, RZ, RZ ;  /* 0x000000ff02027210 */ /* 0x000fe20007ffe1ff */
[----:B------:R-:W-:Y:S01]  /*5e30*/  @!P4 IMAD.IADD R73, R73, 0x1, -R237 ;  /* 0x000000014949c824 */ /* 0x000fe200078e0aed */
[C---:B------:R-:W-:Y:S01]  /*5e40*/  ISETP.GT.U32.AND P4, PT, R237.reuse, R76, PT ;  /* 0x0000004ced00720c */ /* 0x040fe20003f84070 */
[C---:B------:R-:W-:Y:S01]  /*5e50*/  IMAD R78, R237.reuse, R3, R78 ;  /* 0x00000003ed4e7224 */ /* 0x040fe200078e024e */
[C---:B------:R-:W-:Y:S01]  /*5e60*/  IADD3 R60, R10.reuse, 0x1cf, RZ ;  /* 0x000001cf0a3c7810 */ /* 0x040fe20007ffe0ff */
[----:B------:R-:W-:Y:S01]  /*5e70*/  IMAD R77, R237, R2, R77 ;  /* 0x00000002ed4d7224 */ /* 0x000fe200078e024d */
[----:B------:R-:W-:Y:S01]  /*5e80*/  @!P0 IADD3 R73, -R73, RZ, RZ ;  /* 0x000000ff49498210 */ /* 0x000fe20007ffe1ff */
[----:B------:R-:W-:Y:S01]  /*5e90*/  IMAD R79, R237, R4, R79 ;  /* 0x00000004ed4f7224 */ /* 0x000fe200078e024f */
[C---:B------:R-:W-:Y:S01]  /*5ea0*/  IADD3 R4, R10.reuse, 0x6b, RZ ;  /* 0x0000006b0a047810 */ /* 0x040fe20007ffe0ff */
[--C-:B------:R-:W-:Y:S01]  /*5eb0*/  @!P1 IMAD.IADD R75, R75, 0x1, -R237.reuse ;  /* 0x000000014b4b9824 */ /* 0x100fe200078e0aed */
[C---:B------:R-:W-:Y:S01]  /*5ec0*/  ISETP.GT.U32.AND P1, PT, R237.reuse, R78, PT ;  /* 0x0000004eed00720c */ /* 0x040fe20003f24070 */
[----:B------:R-:W-:Y:S01]  /*5ed0*/  VIADD R3, R10, 0x6a ;  /* 0x0000006a0a037836 */ /* 0x000fe20000000000 */
[C---:B------:R-:W-:Y:S01]  /*5ee0*/  ISETP.GT.U32.AND P0, PT, R237.reuse, R77, PT ;  /* 0x0000004ded00720c */ /* 0x040fe20003f04070 */
[----:B------:R-:W-:Y:S01]  /*5ef0*/  @!P5 IMAD.IADD R74, R74, 0x1, -R237 ;  /* 0x000000014a4ad824 */ /* 0x000fe200078e0aed */
[----:B------:R-:W-:Y:S01]  /*5f00*/  ISETP.GE.AND P5, PT, R80, RZ, PT ;  /* 0x000000ff5000720c */ /* 0x000fe20003fa6270 */
[----:B------:R-:W-:Y:S01]  /*5f10*/  @!P6 IMAD.MOV R75, RZ, RZ, -R75 ;  /* 0x000000ffff4be224 */ /* 0x000fe200078e0a4b */
[----:B------:R-:W-:Y:S01]  /*5f20*/  ISETP.GT.U32.AND P6, PT, R237, R79, PT ;  /* 0x0000004fed00720c */ /* 0x000fe20003fc4070 */
[--C-:B------:R-:W-:Y:S01]  /*5f30*/  @!P4 IMAD.IADD R76, R76, 0x1, -R237.reuse ;  /* 0x000000014c4cc824 */ /* 0x100fe200078e0aed */
[----:B------:R-:W-:Y:S01]  /*5f40*/  IABS R80, R3 ;  /* 0x0000000300507213 */ /* 0x000fe20000000000 */
[----:B------:R-:W-:Y:S01]  /*5f50*/  @!P2 IMAD.MOV R74, RZ, RZ, -R74 ;  /* 0x000000ffff4aa224 */ /* 0x000fe200078e0a4a */
[----:B------:R-:W-:Y:S01]  /*5f60*/  ISETP.GE.AND P2, PT, R81, RZ, PT ;  /* 0x000000ff5100720c */ /* 0x000fe20003f46270 */
[----:B------:R-:W-:Y:S01]  /*5f70*/  STL [R1+0x4c80], R73 ;  /* 0x004c804901007387 */ /* 0x000fe20000100800 */
[----:B------:R-:W-:Y:S01]  /*5f80*/  IABS R81, R4 ;  /* 0x0000000400517213 */ /* 0x000fe20000000000 */
[----:B------:R-:W-:Y:S01]  /*5f90*/  IMAD.HI.U32 R2, R0, R80, RZ ;  /* 0x0000005000027227 */ /* 0x000fe200078e00ff */
[----:B------:R-:W-:Y:S01]  /*5fa0*/  ISETP.GT.U32.AND P4, PT, R237, R76, PT ;  /* 0x0000004ced00720c */ /* 0x000fe20003f84070 */
[----:B------:R1:W-:Y:S01]  /*5fb0*/  STL [R1+0x4c84], R74 ;  /* 0x004c844a01007387 */ /* 0x0003e20000100800 */
[-C--:B------:R-:W-:Y:S01]  /*5fc0*/  @!P0 IADD3 R77, R77, -R237.reuse, RZ ;  /* 0x800000ed4d4d8210 */ /* 0x080fe20007ffe0ff */
[----:B------:R-:W-:Y:S01]  /*5fd0*/  @!P1 IMAD.IADD R78, R78, 0x1, -R237 ;  /* 0x000000014e4e9824 */ /* 0x000fe200078e0aed */
[----:B------:R-:W-:Y:S01]  /*5fe0*/  ISETP.GE.AND P0, PT, R3, RZ, PT ;  /* 0x000000ff0300720c */ /* 0x000fe20003f06270 */
[----:B------:R-:W-:Y:S01]  /*5ff0*/  IMAD.MOV R2, RZ, RZ, -R2 ;  /* 0x000000ffff027224 */ /* 0x000fe200078e0a02 */
[----:B------:R-:W-:Y:S01]  /*6000*/  @!P6 IADD3 R79, R79, -R237, RZ ;  /* 0x800000ed4f4fe210 */ /* 0x000fe20007ffe0ff */
[----:B------:R-:W-:Y:S01]  /*6010*/  IMAD.HI.U32 R3, R0, R83, RZ ;  /* 0x0000005300037227 */ /* 0x000fe200078e00ff */
[C---:B------:R-:W-:Y:S01]  /*6020*/  ISETP.GT.U32.AND P6, PT, R237.reuse, R78, PT ;  /* 0x0000004eed00720c */ /* 0x040fe20003fc4070 */
[----:B------:R2:W-:Y:S01]  /*6030*/  STL [R1+0x4c88], R75 ;  /* 0x004c884b01007387 */ /* 0x0005e20000100800 */
[C---:B------:R-:W-:Y:S01]  /*6040*/  ISETP.GT.U32.AND P1, PT, R237.reuse, R77, PT ;  /* 0x0000004ded00720c */ /* 0x040fe20003f24070 */
[----:B------:R-:W-:Y:S01]  /*6050*/  IMAD R80, R237, R2, R80 ;  /* 0x00000002ed507224 */ /* 0x000fe200078e0250 */
[----:B-1----:R-:W-:Y:S01]  /*6060*/  IADD3 R74, R10, 0x1c1, RZ ;  /* 0x000001c10a4a7810 */ /* 0x002fe20007ffe0ff */
[----:B------:R-:W-:-:S04]  /*6070*/  IMAD.HI.U32 R2, R0, R81, RZ ;  /* 0x0000005100027227 */ /* 0x000fc800078e00ff */
[----:B------:R-:W-:Y:S02]  /*6080*/  IMAD.MOV R2, RZ, RZ, -R2 ;  /* 0x000000ffff027224 */ /* 0x000fe400078e0a02 */
[----:B------:R-:W-:Y:S01]  /*6090*/  @!P4 IMAD.IADD R76, R76, 0x1, -R237 ;  /* 0x000000014c4cc824 */ /* 0x000fe200078e0aed */
[----:B------:R-:W-:Y:S01]  /*60a0*/  ISETP.GE.AND P4, PT, R82, RZ, PT ;  /* 0x000000ff5200720c */ /* 0x000fe20003f86270 */
[----:B------:R-:W-:Y:S01]  /*60b0*/  IMAD R81, R237, R2, R81 ;  /* 0x00000002ed517224 */ /* 0x000fe200078e0251 */
[----:B------:R-:W-:Y:S01]  /*60c0*/  IABS R82, R84 ;  /* 0x0000005400527213 */ /* 0x000fe20000000000 */
[----:B------:R-:W-:Y:S01]  /*60d0*/  @!P6 IMAD.IADD R78, R78, 0x1, -R237 ;  /* 0x000000014e4ee824 */ /* 0x000fe200078e0aed */
[----:B------:R-:W-:Y:S01]  /*60e0*/  @!P1 IADD3 R77, R77, -R237, RZ ;  /* 0x800000ed4d4d9210 */ /* 0x000fe20007ffe0ff */
[----:B------:R-:W-:Y:S01]  /*60f0*/  @!P3 IMAD.MOV R76, RZ, RZ, -R76 ;  /* 0x000000ffff4cb224 */ /* 0x000fe200078e0a4c */
[C---:B------:R-:W-:Y:S01]  /*6100*/  ISETP.GT.U32.AND P6, PT, R237.reuse, R81, PT ;  /* 0x00000051ed00720c */ /* 0x040fe20003fc4070 */
[----:B------:R-:W-:Y:S01]  /*6110*/  IMAD.HI.U32 R2, R0, R82, RZ ;  /* 0x0000005200027227 */ /* 0x000fe200078e00ff */
[----:B------:R-:W-:-:S02]  /*6120*/  ISETP.GT.U32.AND P3, PT, R237, R79, PT ;  /* 0x0000004fed00720c */ /* 0x000fc40003f64070 */
[C---:B------:R-:W-:Y:S01]  /*6130*/  ISETP.GT.U32.AND P1, PT, R237.reuse, R80, PT ;  /* 0x00000050ed00720c */ /* 0x040fe20003f24070 */
[----:B------:R-:W-:Y:S01]  /*6140*/  IMAD.MOV R2, RZ, RZ, -R2 ;  /* 0x000000ffff027224 */ /* 0x000fe200078e0a02 */
[----:B------:R-:W-:Y:S01]  /*6150*/  @!P2 IADD3 R78, -R78, RZ, RZ ;  /* 0x000000ff4e4ea210 */ /* 0x000fe20007ffe1ff */
[----:B------:R-:W-:Y:S01]  /*6160*/  @!P5 IMAD.MOV R77, RZ, RZ, -R77 ;  /* 0x000000ffff4dd224 */ /* 0x000fe200078e0a4d */
[----:B------:R1:W-:Y:S01]  /*6170*/  STL [R1+0x4c8c], R76 ;  /* 0x004c8c4c01007387 */ /* 0x0003e20000100800 */
[----:B------:R-:W-:Y:S02]  /*6180*/  IMAD R82, R237, R2, R82 ;  /* 0x00000002ed527224 */ /* 0x000fe400078e0252 */
[C---:B------:R-:W-:Y:S01]  /*6190*/  VIADD R242, R10.reuse, 0x173 ;  /* 0x000001730af27836 */ /* 0x040fe20000000000 */
[----:B------:R-:W-:Y:S01]  /*61a0*/  STL [R1+0x4c90], R77 ;  /* 0x004c904d01007387 */ /* 0x000fe20000100800 */
[-C--:B------:R-:W-:Y:S01]  /*61b0*/  @!P6 IADD3 R81, R81, -R237.reuse, RZ ;  /* 0x800000ed5151e210 */ /* 0x080fe20007ffe0ff */
[----:B--2---:R-:W-:Y:S01]  /*61c0*/  VIADD R75, R10, 0x1c0 ;  /* 0x000001c00a4b7836 */ /* 0x004fe20000000000 */
[----:B------:R-:W-:Y:S01]  /*61d0*/  ISETP.GT.U32.AND P2, PT, R237, R82, PT ;  /* 0x00000052ed00720c */ /* 0x000fe20003f44070 */
[----:B------:R-:W-:Y:S01]  /*61e0*/  @!P3 IMAD.IADD R79, R79, 0x1, -R237 ;  /* 0x000000014f4fb824 */ /* 0x000fe200078e0aed */
[----:B------:R-:W-:Y:S01]  /*61f0*/  @!P1 IADD3 R80, R80, -R237, RZ ;  /* 0x800000ed50509210 */ /* 0x000fe20007ffe0ff */
[----:B------:R2:W-:Y:S01]  /*6200*/  STL [R1+0x4c94], R78 ;  /* 0x004c944e01007387 */ /* 0x0005e20000100800 */
[----:B------:R-:W-:Y:S01]  /*6210*/  ISETP.GE.AND P3, PT, R4, RZ, PT ;  /* 0x000000ff0400720c */ /* 0x000fe20003f66270 */
[----:B------:R-:W-:Y:S01]  /*6220*/  IMAD.HI.U32 R4, R0, R85, RZ ;  /* 0x0000005500047227 */ /* 0x000fe200078e00ff */
[----:B------:R-:W-:-:S02]  /*6230*/  ISETP.GE.AND P1, PT, R84, RZ, PT ;  /* 0x000000ff5400720c */ /* 0x000fc40003f26270 */
[C---:B------:R-:W-:Y:S01]  /*6240*/  ISETP.GT.U32.AND P6, PT, R237.reuse, R81, PT ;  /* 0x00000051ed00720c */ /* 0x040fe20003fc4070 */
[----:B------:R-:W-:Y:S01]  /*6250*/  IMAD.MOV R84, RZ, RZ, -R3 ;  /* 0x000000ffff547224 */ /* 0x000fe200078e0a03 */
[C---:B------:R-:W-:Y:S01]  /*6260*/  ISETP.GT.U32.AND P5, PT, R237.reuse, R80, PT ;  /* 0x00000050ed00720c */ /* 0x040fe20003fa4070 */
[----:B------:R-:W-:Y:S01]  /*6270*/  IMAD.MOV R4, RZ, RZ, -R4 ;  /* 0x000000ffff047224 */ /* 0x000fe200078e0a04 */
[----:B-1----:R-:W-:Y:S01]  /*6280*/  IADD3 R76, R10, 0x1bf, RZ ;  /* 0x000001bf0a4c7810 */ /* 0x002fe20007ffe0ff */
[C---:B------:R-:W-:Y:S01]  /*6290*/  IMAD R83, R237.reuse, R84, R83 ;  /* 0x00000054ed537224 */ /* 0x040fe200078e0253 */
[----:B------:R-:W-:Y:S01]  /*62a0*/  @!P2 IADD3 R82, R82, -R237, RZ ;  /* 0x800000ed5252a210 */ /* 0x000fe20007ffe0ff */
[----:B------:R-:W-:Y:S01]  /*62b0*/  IMAD R84, R237, R4, R85 ;  /* 0x00000004ed547224 */ /* 0x000fe200078e0255 */
[----:B------:R-:W-:Y:S01]  /*62c0*/  ISETP.GE.AND P2, PT, R87, RZ, PT ;  /* 0x000000ff5700720c */ /* 0x000fe20003f46270 */
[----:B------:R-:W-:Y:S01]  /*62d0*/  @!P4 IMAD.MOV R79, RZ, RZ, -R79 ;  /* 0x000000ffff4fc224 */ /* 0x000fe200078e0a4f */
[----:B------:R-:W-:Y:S01]  /*62e0*/  ISETP.GT.U32.AND P4, PT, R237, R83, PT ;  /* 0x00000053ed00720c */ /* 0x000fe20003f84070 */
[----:B------:R-:W-:Y:S01]  /*62f0*/  VIADD R3, R10, 0x6f ;  /* 0x0000006f0a037836 */ /* 0x000fe20000000000 */
[----:B------:R-:W-:Y:S01]  /*6300*/  IABS R87, R91 ;  /* 0x0000005b00577213 */ /* 0x000fe20000000000 */
[----:B------:R-:W-:Y:S01]  /*6310*/  @!P6 IMAD.IADD R81, R81, 0x1, -R237 ;  /* 0x000000015151e824 */ /* 0x000fe200078e0aed */
[----:B------:R-:W-:Y:S01]  /*6320*/  ISETP.GT.U32.AND P6, PT, R237, R84, PT ;  /* 0x00000054ed00720c */ /* 0x000fe20003fc4070 */
[----:B------:R1:W-:Y:S01]  /*6330*/  STL [R1+0x4c98], R79 ;  /* 0x004c984f01007387 */ /* 0x0003e20000100800 */
[----:B------:R-:W-:Y:S01]  /*6340*/  IABS R85, R3 ;  /* 0x0000000300557213 */ /* 0x000fe20000000000 */
[----:B------:R-:W-:Y:S01]  /*6350*/  @!P3 IMAD.MOV R81, RZ, RZ, -R81 ;  /* 0x000000ffff51b224 */ /* 0x000fe200078e0a51 */
[----:B------:R-:W-:Y:S01]  /*6360*/  @!P5 IADD3 R80, R80, -R237, RZ ;  /* 0x800000ed5050d210 */ /* 0x000fe20007ffe0ff */
[----:B--2---:R-:W-:Y:S01]  /*6370*/  VIADD R78, R10, 0x1bd ;  /* 0x000001bd0a4e7836 */ /* 0x004fe20000000000 */
[----:B------:R-:W-:Y:S01]  /*6380*/  ISETP.GE.AND P5, PT, R86, RZ, PT ;  /* 0x000000ff5600720c */ /* 0x000fe20003fa6270 */
[----:B------:R-:W-:Y:S01]  /*6390*/  IMAD.HI.U32 R2, R0, R85, RZ ;  /* 0x0000005500027227 */ /* 0x000fe200078e00ff */
[----:B------:R-:W-:-:S03]  /*63a0*/  IABS R86, R90 ;  /* 0x0000005a00567213 */ /* 0x000fc60000000000 */
[--C-:B------:R-:W-:Y:S01]  /*63b0*/  @!P4 IMAD.IADD R83, R83, 0x1, -R237.reuse ;  /* 0x000000015353c824 */ /* 0x100fe200078e0aed */
[C---:B------:R-:W-:Y:S01]  /*63c0*/  ISETP.GT.U32.AND P4, PT, R237.reuse, R82, PT ;  /* 0x00000052ed00720c */ /* 0x040fe20003f84070 */
[----:B------:R-:W-:Y:S01]  /*63d0*/  @!P6 IMAD.IADD R84, R84, 0x1, -R237 ;  /* 0x000000015454e824 */ /* 0x000fe200078e0aed */
[----:B------:R-:W-:Y:S01]  /*63e0*/  IADD3 R4, -R2, RZ, RZ ;  /* 0x000000ff02047210 */ /* 0x000fe20007ffe1ff */
[----:B------:R-:W-:Y:S01]  /*63f0*/  IMAD.HI.U32 R2, R0, R86, RZ ;  /* 0x0000005600027227 */ /* 0x000fe200078e00ff */
[C---:B------:R-:W-:Y:S02]  /*6400*/  ISETP.GT.U32.AND P6, PT, R237.reuse, R83, PT ;  /* 0x00000053ed00720c */ /* 0x040fe40003fc4070 */
[----:B-1----:R-:W-:Y:S01]  /*6410*/  IADD3 R79, R10, 0x1bc, RZ ;  /* 0x000001bc0a4f7810 */ /* 0x002fe20007ffe0ff */
[C---:B------:R-:W-:Y:S01]  /*6420*/  IMAD R85, R237.reuse, R4, R85 ;  /* 0x00000004ed557224 */ /* 0x040fe200078e0255 */
[----:B------:R-:W-:Y:S01]  /*6430*/  IADD3 R2, -R2, RZ, RZ ;  /* 0x000000ff02027210 */ /* 0x000fe20007ffe1ff */
[----:B------:R-:W-:Y:S01]  /*6440*/  @!P0 IMAD.MOV R80, RZ, RZ, -R80 ;  /* 0x000000ffff508224 */ /* 0x000fe200078e0a50 */
[----:B------:R-:W-:Y:S01]  /*6450*/  ISETP.GT.U32.AND P0, PT, R237, R84, PT ;  /* 0x00000054ed00720c */ /* 0x000fe20003f04070 */
[----:B------:R-:W-:-:S02]  /*6460*/  VIADD R77, R10, 0x1be ;  /* 0x000001be0a4d7836 */ /* 0x000fc40000000000 */
[--C-:B------:R-:W-:Y:S01]  /*6470*/  @!P4 IMAD.IADD R82, R82, 0x1, -R237.reuse ;  /* 0x000000015252c824 */ /* 0x100fe200078e0aed */
[C---:B------:R-:W-:Y:S01]  /*6480*/  ISETP.GT.U32.AND P4, PT, R237.reuse, R85, PT ;  /* 0x00000055ed00720c */ /* 0x040fe20003f84070 */
[----:B------:R-:W-:Y:S01]  /*6490*/  IMAD R86, R237, R2, R86 ;  /* 0x00000002ed567224 */ /* 0x000fe200078e0256 */
[----:B------:R-:W-:Y:S01]  /*64a0*/  STL [R1+0x4c9c], R80 ;  /* 0x004c9c5001007387 */ /* 0x000fe20000100800 */
[--C-:B------:R-:W-:Y:S02]  /*64b0*/  @!P6 IMAD.IADD R83, R83, 0x1, -R237.reuse ;  /* 0x000000015353e824 */ /* 0x100fe400078e0aed */
[----:B------:R-:W-:Y:S01]  /*64c0*/  IMAD.HI.U32 R2, R0, R87, RZ ;  /* 0x0000005700027227 */ /* 0x000fe200078e00ff */
[----:B------:R-:W-:Y:S01]  /*64d0*/  ISETP.GT.U32.AND P6, PT, R237, R86, PT ;  /* 0x00000056ed00720c */ /* 0x000fe20003fc4070 */
[----:B------:R-:W-:Y:S01]  /*64e0*/  STL [R1+0x4ca0], R81 ;  /* 0x004ca05101007387 */ /* 0x000fe20000100800 */
[----:B------:R-:W-:Y:S01]  /*64f0*/  @!P5 IADD3 R83, -R83, RZ, RZ ;  /* 0x000000ff5353d210 */ /* 0x000fe20007ffe1ff */
[----:B------:R-:W-:Y:S01]  /*6500*/  @!P0 IMAD.IADD R84, R84, 0x1, -R237 ;  /* 0x0000000154548824 */ /* 0x000fe200078e0aed */
[----:B------:R-:W-:Y:S01]  /*6510*/  IADD3 R4, -R2, RZ, RZ ;  /* 0x000000ff02047210 */ /* 0x000fe20007ffe1ff */
[----:B------:R-:W-:Y:S01]  /*6520*/  IMAD.HI.U32 R2, R0, R88, RZ ;  /* 0x0000005800027227 */ /* 0x000fe200078e00ff */
[----:B------:R-:W-:-:S02]  /*6530*/  ISETP.GE.AND P0, PT, R3, RZ, PT ;  /* 0x000000ff0300720c */ /* 0x000fc40003f06270 */
[----:B------:R-:W-:Y:S01]  /*6540*/  ISETP.GE.AND P5, PT, R91, RZ, PT ;  /* 0x000000ff5b00720c */ /* 0x000fe20003fa6270 */
[----:B------:R-:W-:Y:S01]  /*6550*/  @!P4 IMAD.IADD R85, R85, 0x1, -R237 ;  /* 0x000000015555c824 */ /* 0x000fe200078e0aed */
[----:B------:R-:W-:Y:S01]  /*6560*/  ISETP.GE.AND P4, PT, R90, RZ, PT ;  /* 0x000000ff5a00720c */ /* 0x000fe20003f86270 */
[----:B------:R-:W-:Y:S02]  /*6570*/  IMAD.MOV R3, RZ, RZ, -R2 ;  /* 0x000000ffff037224 */ /* 0x000fe400078e0a02 */
[----:B------:R-:W-:Y:S01]  /*6580*/  @!P6 IADD3 R86, R86, -R237, RZ ;  /* 0x800000ed5656e210 */ /* 0x000fe20007ffe0ff */
[C---:B------:R-:W-:Y:S01]  /*6590*/  IMAD R87, R237.reuse, R4, R87 ;  /* 0x00000004ed577224 */ /* 0x040fe200078e0257 */
[C---:B------:R-:W-:Y:S01]  /*65a0*/  ISETP.GT.U32.AND P6, PT, R237.reuse, R85, PT ;  /* 0x00000055ed00720c */ /* 0x040fe20003fc4070 */
[C---:B------:R-:W-:Y:S02]  /*65b0*/  IMAD R88, R237.reuse, R3, R88 ;  /* 0x00000003ed587224 */ /* 0x040fe400078e0258 */
[----:B------:R-:W-:Y:S01]  /*65c0*/  IMAD.HI.U32 R2, R0, R89, RZ ;  /* 0x0000005900027227 */ /* 0x000fe200078e00ff */
[----:B------:R-:W-:-:S03]  /*65d0*/  ISETP.GT.U32.AND P3, PT, R237, R87, PT ;  /* 0x00000057ed00720c */ /* 0x000fc60003f64070 */
[----:B------:R-:W-:Y:S01]  /*65e0*/  VIADD R3, R10, 0x74 ;  /* 0x000000740a037836 */ /* 0x000fe20000000000 */
[----:B------:R-:W-:Y:S01]  /*65f0*/  IADD3 R2, -R2, RZ, RZ ;  /* 0x000000ff02027210 */ /* 0x000fe20007ffe1ff */
[----:B------:R-:W-:Y:S01]  /*6600*/  @!P1 IMAD.MOV R82, RZ, RZ, -R82 ;  /* 0x000000ffff529224 */ /* 0x000fe200078e0a52 */
[----:B------:R-:W-:Y:S01]  /*6610*/  ISETP.GT.U32.AND P1, PT, R237, R86, PT ;  /* 0x00000056ed00720c */ /* 0x000fe20003f24070 */
[----:B------:R-:W-:Y:S01]  /*6620*/  VIADD R4, R10, 0x75 ;  /* 0x000000750a047836 */ /* 0x000fe20000000000 */
[----:B------:R-:W-:Y:S01]  /*6630*/  IABS R90, R3 ;  /* 0x00000003005a7213 */ /* 0x000fe20000000000 */
[----:B------:R-:W-:Y:S01]  /*6640*/  @!P6 IMAD.IADD R85, R85, 0x1, -R237 ;  /* 0x000000015555e824 */ /* 0x000fe200078e0aed */
[C---:B------:R-:W-:Y:S01]  /*6650*/  ISETP.GT.U32.AND P6, PT, R237.reuse, R88, PT ;  /* 0x00000058ed00720c */ /* 0x040fe20003fc4070 */
[----:B------:R-:W-:Y:S01]  /*6660*/  IMAD R89, R237, R2, R89 ;  /* 0x00000002ed597224 */ /* 0x000fe200078e0259 */
[----:B------:R-:W-:Y:S01]  /*6670*/  IABS R91, R4 ;  /* 0x00000004005b7213 */ /* 0x000fe20000000000 */
[----:B------:R-:W-:Y:S01]  /*6680*/  IMAD.HI.U32 R2, R0, R90, RZ ;  /* 0x0000005a00027227 */ /* 0x000fe200078e00ff */
[----:B------:R-:W-:Y:S01]  /*6690*/  @!P3 IADD3 R87, R87, -R237, RZ ;  /* 0x800000ed5757b210 */ /* 0x000fe20007ffe0ff */
[----:B------:R1:W-:Y:S01]  /*66a0*/  STL [R1+0x4ca4], R82 ;  /* 0x004ca45201007387 */ /* 0x0003e20000100800 */
[----:B------:R-:W-:Y:S01]  /*66b0*/  ISETP.GE.AND P3, PT, R3, RZ, PT ;  /* 0x000000ff0300720c */ /* 0x000fe20003f66270 */
[----:B------:R-:W-:Y:S01]  /*66c0*/  @!P0 IMAD.MOV R85, RZ, RZ, -R85 ;  /* 0x000000ffff558224 */ /* 0x000fe200078e0a55 */
[----:B------:R-:W-:Y:S01]  /*66d0*/  IADD3 R2, -R2, RZ, RZ ;  /* 0x000000ff02027210 */ /* 0x000fe20007ffe1ff */
[--C-:B------:R-:W-:Y:S01]  /*66e0*/  @!P1 IMAD.IADD R86, R86, 0x1, -R237.reuse ;  /* 0x0000000156569824 */ /* 0x100fe200078e0aed */
[----:B------:R-:W-:Y:S01]  /*66f0*/  ISETP.GE.AND P1, PT, R93, RZ, PT ;  /* 0x000000ff5d00720c */ /* 0x000fe20003f26270 */
[----:B------:R-:W-:Y:S01]  /*6700*/  @!P2 IMAD.MOV R84, RZ, RZ, -R84 ;  /* 0x000000ffff54a224 */ /* 0x000fe200078e0a54 */
[----:B------:R-:W-:Y:S01]  /*6710*/  ISETP.GE.AND P2, PT, R92, RZ, PT ;  /* 0x000000ff5c00720c */ /* 0x000fe20003f46270 */
[--C-:B------:R-:W-:Y:S01]  /*6720*/  @!P6 IMAD.IADD R88, R88, 0x1, -R237.reuse ;  /* 0x000000015858e824 */ /* 0x100fe200078e0aed */
[C---:B------:R-:W-:Y:S01]  /*6730*/  ISETP.GT.U32.AND P6, PT, R237.reuse, R87, PT ;  /* 0x00000057ed00720c */ /* 0x040fe20003fc4070 */
[C---:B------:R-:W-:Y:S01]  /*6740*/  IMAD R90, R237.reuse, R2, R90 ;  /* 0x00000002ed5a7224 */ /* 0x040fe200078e025a */
[----:B------:R-:W-:Y:S01]  /*6750*/  IABS R92, R94 ;  /* 0x0000005e005c7213 */ /* 0x000fe20000000000 */
[----:B------:R-:W-:Y:S01]  /*6760*/  @!P4 IMAD.MOV R86, RZ, RZ, -R86 ;  /* 0x000000ffff56c224 */ /* 0x000fe200078e0a56 */
[C---:B------:R-:W-:Y:S01]  /*6770*/  ISETP.GT.U32.AND P4, PT, R237.reuse, R89, PT ;  /* 0x00000059ed00720c */ /* 0x040fe20003f84070 */
[C---:B------:R-:W-:Y:S01]  /*6780*/  IMAD.HI.U32 R2, R0.reuse, R91, RZ ;  /* 0x0000005b00027227 */ /* 0x040fe200078e00ff */
[----:B------:R-:W-:Y:S01]  /*6790*/  ISETP.GT.U32.AND P0, PT, R237, R88, PT ;  /* 0x00000058ed00720c */ /* 0x000fe20003f04070 */
[----:B------:R-:W-:Y:S01]  /*67a0*/  STL [R1+0x4ca8], R83 ;  /* 0x004ca85301007387 */ /* 0x000fe20000100800 */
[----:B------:R-:W-:Y:S01]  /*67b0*/  IABS R93, R98 ;  /* 0x00000062005d7213 */ /* 0x000fe20000000000 */
[----:B------:R-:W-:Y:S01]  /*67c0*/  IMAD.HI.U32 R3, R0, R92, RZ ;  /* 0x0000005c00037227 */ /* 0x000fe200078e00ff */
[C---:B-1----:R-:W-:Y:S01]  /*67d0*/  IADD3 R82, R10.reuse, 0x1b9, RZ ;  /* 0x000001b90a527810 */ /* 0x042fe20007ffe0ff */
[----:B------:R-:W-:Y:S02]  /*67e0*/  STL [R1+0x4cac], R84 ;  /* 0x004cac5401007387 */ /* 0x000fe40000100800 */
[----:B------:R-:W-:Y:S01]  /*67f0*/  @!P6 IMAD.IADD R87, R87, 0x1, -R237 ;  /* 0x000000015757e824 */ /* 0x000fe200078e0aed */
[----:B------:R-:W-:Y:S01]  /*6800*/  ISETP.GT.U32.AND P6, PT, R237, R90, PT ;  /* 0x0000005aed00720c */ /* 0x000fe20003fc4070 */
[----:B------:R-:W-:Y:S01]  /*6810*/  IMAD.MOV R3, RZ, RZ, -R3 ;  /* 0x000000ffff037224 */ /* 0x000fe200078e0a03 */
[----:B------:R1:W-:Y:S01]  /*6820*/  STL [R1+0x4cb0], R85 ;  /* 0x004cb05501007387 */ /* 0x0003e20000100800 */
[-C--:B------:R-:W-:Y:S01]  /*6830*/  @!P4 IADD3 R89, R89, -R237.reuse, RZ ;  /* 0x800000ed5959c210 */ /* 0x080fe20007ffe0ff */
[----:B------:R-:W-:Y:S01]  /*6840*/  VIADD R80, R10, 0x1bb ;  /* 0x000001bb0a507836 */ /* 0x000fe20000000000 */
[----:B------:R-:W-:Y:S01]  /*6850*/  @!P0 IADD3 R88, R88, -R237, RZ ;  /* 0x800000ed58588210 */ /* 0x000fe20007ffe0ff */
[----:B------:R-:W-:Y:S01]  /*6860*/  IMAD R92, R237, R3, R92 ;  /* 0x00000003ed5c7224 */ /* 0x000fe200078e025c */
[----:B------:R-:W-:Y:S01]  /*6870*/  @!P5 IADD3 R87, -R87, RZ, RZ ;  /* 0x000000ff5757d210 */ /* 0x000fe20007ffe1ff */
[----:B------:R-:W-:Y:S01]  /*6880*/  IMAD.HI.U32 R3, R0, R95, RZ ;  /* 0x0000005f00037227 */ /* 0x000fe200078e00ff */
[----:B------:R-:W-:Y:S01]  /*6890*/  ISETP.GE.AND P0, PT, R4, RZ, PT ;  /* 0x000000ff0400720c */ /* 0x000fe20003f06270 */
[----:B------:R2:W-:Y:S01]  /*68a0*/  STL [R1+0x4cb4], R86 ;  /* 0x004cb45601007387 */ /* 0x0005e20000100800 */
[----:B------:R-:W-:Y:S01]  /*68b0*/  ISETP.GT.U32.AND P5, PT, R237, R89, PT ;  /* 0x00000059ed00720c */ /* 0x000fe20003fa4070 */
[----:B------:R-:W-:Y:S01]  /*68c0*/  IMAD.MOV R4, RZ, RZ, -R2 ;  /* 0x000000ffff047224 */ /* 0x000fe200078e0a02 */
[----:B------:R-:W-:Y:S01]  /*68d0*/  ISETP.GE.AND P4, PT, R94, RZ, PT ;  /* 0x000000ff5e00720c */ /* 0x000fe20003f86270 */
[----:B------:R-:W-:Y:S01]  /*68e0*/  @!P6 IMAD.IADD R90, R90, 0x1, -R237 ;  /* 0x000000015a5ae824 */ /* 0x000fe200078e0aed */
[----:B------:R-:W-:Y:S01]  /*68f0*/  IABS R94, R99 ;  /* 0x00000063005e7213 */ /* 0x000fe20000000000 */
[----:B------:R-:W-:Y:S01]  /*6900*/  IMAD.HI.U32 R2, R0, R93, RZ ;  /* 0x0000005d00027227 */ /* 0x000fe200078e00ff */
[----:B------:R-:W-:Y:S01]  /*6910*/  STL [R1+0x4cb8], R87 ;  /* 0x004cb85701007387 */ /* 0x000fe20000100800 */
[----:B-1----:R-:W-:-:S02]  /*6920*/  IADD3 R85, R10, 0x1b6, RZ ;  /* 0x000001b60a557810 */ /* 0x002fc40007ffe0ff */
[C---:B------:R-:W-:Y:S01]  /*6930*/  ISETP.GT.U32.AND P6, PT, R237.reuse, R90, PT ;  /* 0x0000005aed00720c */ /* 0x040fe20003fc4070 */
[----:B------:R-:W-:Y:S01]  /*6940*/  IMAD R91, R237, R4, R91 ;  /* 0x00000004ed5b7224 */ /* 0x000fe200078e025b */
[----:B--2---:R-:W-:Y:S01]  /*6950*/  IADD3 R86, R10, 0x1b5, RZ ;  /* 0x000001b50a567810 */ /* 0x004fe20007ffe0ff */
[----:B------:R-:W-:Y:S01]  /*6960*/  IMAD.MOV R2, RZ, RZ, -R2 ;  /* 0x000000ffff027224 */ /* 0x000fe200078e0a02 */
[----:B------:R-:W-:Y:S01]  /*6970*/  @!P5 IADD3 R89, R89, -R237, RZ ;  /* 0x800000ed5959d210 */ /* 0x000fe20007ffe0ff */
[----:B------:R-:W-:Y:S01]  /*6980*/  @!P2 IMAD.MOV R88, RZ, RZ, -R88 ;  /* 0x000000ffff58a224 */ /* 0x000fe200078e0a58 */
[C---:B------:R-:W-:Y:S01]  /*6990*/  ISETP.GT.U32.AND P2, PT, R237.reuse, R91, PT ;  /* 0x0000005bed00720c */ /* 0x040fe20003f44070 */
[C---:B------:R-:W-:Y:S01]  /*69a0*/  IMAD R93, R237.reuse, R2, R93 ;  /* 0x00000002ed5d7224 */ /* 0x040fe200078e025d */
[----:B------:R-:W-:Y:S01]  /*69b0*/  ISETP.GT.U32.AND P5, PT, R237, R92, PT ;  /* 0x0000005ced00720c */ /* 0x000fe20003fa4070 */
[----:B------:R-:W-:Y:S01]  /*69c0*/  IMAD.HI.U32 R2, R0, R94, RZ ;  /* 0x0000005e00027227 */ /* 0x000fe200078e00ff */
[----:B------:R1:W-:Y:S01]  /*69d0*/  STL [R1+0x4cbc], R88 ;  /* 0x004cbc5801007387 */ /* 0x0003e20000100800 */
[----:B------:R-:W-:-:S02]  /*69e0*/  IADD3 R83, R10, 0x1b8, RZ ;  /* 0x000001b80a537810 */ /* 0x000fc40007ffe0ff */
[----:B------:R-:W-:Y:S01]  /*69f0*/  @!P6 IMAD.IADD R90, R90, 0x1, -R237 ;  /* 0x000000015a5ae824 */ /* 0x000fe200078e0aed */
[----:B------:R-:W-:Y:S01]  /*6a00*/  ISETP.GT.U32.AND P6, PT, R237, R93, PT ;  /* 0x0000005ded00720c */ /* 0x000fe20003fc4070 */
[----:B------:R-:W-:Y:S01]  /*6a10*/  IMAD.MOV R4, RZ, RZ, -R3 ;  /* 0x000000ffff047224 */ /* 0x000fe200078e0a03 */
[----:B------:R-:W-:Y:S01]  /*6a20*/  IADD3 R2, -R2, RZ, RZ ;  /* 0x000000ff02027210 */ /* 0x000fe20007ffe1ff */
[----:B------:R-:W-:Y:S01]  /*6a30*/  IMAD.HI.U32 R3, R0, R97, RZ ;  /* 0x0000006100037227 */ /* 0x000fe200078e00ff */
[----:B-1----:R-:W-:-:S03]  /*6a40*/  IADD3 R88, R10, 0x1b3, RZ ;  /* 0x000001b30a587810 */ /* 0x002fc60007ffe0ff */
[--C-:B------:R-:W-:Y:S01]  /*6a50*/  @!P2 IMAD.IADD R91, R91, 0x1, -R237.reuse ;  /* 0x000000015b5ba824 */ /* 0x100fe200078e0aed */
[----:B------:R-:W-:Y:S01]  /*6a60*/  ISETP.GE.AND P2, PT, R98, RZ, PT ;  /* 0x000000ff6200720c */ /* 0x000fe20003f46270 */
[----:B------:R-:W-:Y:S01]  /*6a70*/  @!P5 IMAD.IADD R92, R92, 0x1, -R237 ;  /* 0x000000015c5cd824 */ /* 0x000fe200078e0aed */
[----:B------:R-:W-:Y:S01]  /*6a80*/  IABS R98, R103 ;  /* 0x0000006700627213 */ /* 0x000fe20000000000 */
[C---:B------:R-:W-:Y:S01]  /*6a90*/  IMAD R94, R237.reuse, R2, R94 ;  /* 0x00000002ed5e7224 */ /* 0x040fe200078e025e */
[C---:B------:R-:W-:Y:S01]  /*6aa0*/  ISETP.GT.U32.AND P5, PT, R237.reuse, R91, PT ;  /* 0x0000005bed00720c */ /* 0x040fe20003fa4070 */
[----:B------:R-:W-:Y:S01]  /*6ab0*/  IMAD R95, R237, R4, R95 ;  /* 0x00000004ed5f7224 */ /* 0x000fe200078e025f */
[----:B------:R-:W-:Y:S01]  /*6ac0*/  @!P6 IADD3 R93, R93, -R237, RZ ;  /* 0x800000ed5d5de210 */ /* 0x000fe20007ffe0ff */
[----:B------:R-:W-:Y:S01]  /*6ad0*/  IMAD.HI.U32 R2, R0, R96, RZ ;  /* 0x0000006000027227 */ /* 0x000fe200078e00ff */
[----:B------:R-:W-:Y:S02]  /*6ae0*/  ISETP.GT.U32.AND P6, PT, R237, R92, PT ;  /* 0x0000005ced00720c */ /* 0x000fe40003fc4070 */
[----:B------:R-:W-:Y:S01]  /*6af0*/  IADD3 R4, -R3, RZ, RZ ;  /* 0x000000ff03047210 */ /* 0x000fe20007ffe1ff */
[----:B------:R-:W-:Y:S01]  /*6b00*/  IMAD.MOV R2, RZ, RZ, -R2 ;  /* 0x000000ffff027224 */ /* 0x000fe200078e0a02 */
[----:B------:R-:W-:Y:S01]  /*6b10*/  IADD3 R3, R10, 0x7d, RZ ;  /* 0x0000007d0a037810 */ /* 0x000fe20007ffe0ff */
[----:B------:R-:W-:Y:S01]  /*6b20*/  @!P3 IMAD.MOV R90, RZ, RZ, -R90 ;  /* 0x000000ffff5ab224 */ /* 0x000fe200078e0a5a */
[----:B------:R-:W-:Y:S01]  /*6b30*/  ISETP.GE.AND P3, PT, R99, RZ, PT ;  /* 0x000000ff6300720c */ /* 0x000fe20003f66270 */
[C---:B------:R-:W-:Y:S01]  /*6b40*/  IMAD R97, R237.reuse, R4, R97 ;  /* 0x00000004ed617224 */ /* 0x040fe200078e0261 */
[----:B------:R-:W-:Y:S01]  /*6b50*/  IABS R99, R3 ;  /* 0x0000000300637213 */ /* 0x000fe20000000000 */
[----:B------:R-:W-:Y:S01]  /*6b60*/  IMAD R96, R237, R2, R96 ;  /* 0x00000002ed607224 */ /* 0x000fe200078e0260 */
[----:B------:R-:W-:Y:S01]  /*6b70*/  @!P5 IADD3 R91, R91, -R237, RZ ;  /* 0x800000ed5b5bd210 */ /* 0x000fe20007ffe0ff */
[----:B------:R-:W-:Y:S01]  /*6b80*/  IMAD.HI.U32 R2, R0, R98, RZ ;  /* 0x0000006200027227 */ /* 0x000fe200078e00ff */
[----:B------:R-:W-:-:S02]  /*6b90*/  ISETP.GT.U32.AND P5, PT, R237, R94, PT ;  /* 0x0000005eed00720c */ /* 0x000fc40003fa4070 */
[----:B------:R-:W-:Y:S01]  /*6ba0*/  @!P0 IADD3 R91, -R91, RZ, RZ ;  /* 0x000000ff5b5b8210 */ /* 0x000fe20007ffe1ff */
[----:B------:R-:W-:Y:S01]  /*6bb0*/  @!P6 IMAD.IADD R92, R92, 0x1, -R237 ;  /* 0x000000015c5ce824 */ /* 0x000fe200078e0aed */
[C---:B------:R-:W-:Y:S01]  /*6bc0*/  ISETP.GT.U32.AND P6, PT, R237.reuse, R95, PT ;  /* 0x0000005fed00720c */ /* 0x040fe20003fc4070 */
[----:B------:R-:W-:Y:S02]  /*6bd0*/  IMAD.MOV R2, RZ, RZ, -R2 ;  /* 0x000000ffff027224 */ /* 0x000fe400078e0a02 */
[----:B------:R-:W-:Y:S01]  /*6be0*/  @!P4 IMAD.MOV R92, RZ, RZ, -R92 ;  /* 0x000000ffff5cc224 */ /* 0x000fe200078e0a5c */
[C---:B------:R-:W-:Y:S01]  /*6bf0*/  ISETP.GT.U32.AND P4, PT, R237.reuse, R97, PT ;  /* 0x00000061ed00720c */ /* 0x040fe20003f84070 */
[C---:B------:R-:W-:Y:S02]  /*6c00*/  IMAD R98, R237.reuse, R2, R98 ;  /* 0x00000002ed627224 */ /* 0x040fe400078e0262 */
[----:B------:R-:W-:Y:S01]  /*6c10*/  @!P1 IMAD.MOV R89, RZ, RZ, -R89 ;  /* 0x000000ffff599224 */ /* 0x000fe200078e0a59 */
[C---:B------:R-:W-:Y:S01]  /*6c20*/  ISETP.GT.U32.AND P1, PT, R237.reuse, R93, PT ;  /* 0x0000005ded00720c */ /* 0x040fe20003f24070 */
[--C-:B------:R-:W-:Y:S01]  /*6c30*/  @!P5 IMAD.IADD R94, R94, 0x1, -R237.reuse ;  /* 0x000000015e5ed824 */ /* 0x100fe200078e0aed */
[C---:B------:R-:W-:Y:S01]  /*6c40*/  ISETP.GT.U32.AND P5, PT, R237.reuse, R96, PT ;  /* 0x00000060ed00720c */ /* 0x040fe20003fa4070 */
[----:B------:R-:W-:Y:S01]  /*6c50*/  IMAD.HI.U32 R2, R0, R99, RZ ;  /* 0x0000006300027227 */ /* 0x000fe200078e00ff */
[----:B------:R1:W-:Y:S02]  /*6c60*/  STL [R1+0x4cc0], R89 ;  /* 0x004cc05901007387 */ /* 0x0003e40000100800 */
[----:B------:R-:W-:Y:S01]  /*6c70*/  ISETP.GT.U32.AND P0, PT, R237, R94, PT ;  /* 0x0000005eed00720c */ /* 0x000fe20003f04070 */
[--C-:B------:R-:W-:Y:S01]  /*6c80*/  @!P6 IMAD.IADD R95, R95, 0x1, -R237.reuse ;  /* 0x000000015f5fe824 */ /* 0x100fe200078e0aed */
[----:B------:R-:W-:Y:S01]  /*6c90*/  STL [R1+0x4cc4], R90 ;  /* 0x004cc45a01007387 */ /* 0x000fe20000100800 */
[--C-:B------:R-:W-:Y:S01]  /*6ca0*/  @!P4 IMAD.IADD R97, R97, 0x1, -R237.reuse ;  /* 0x000000016161c824 */ /* 0x100fe200078e0aed */
[----:B------:R-:W-:Y:S01]  /*6cb0*/  ISETP.GE.AND P4, PT, R103, RZ, PT ;  /* 0x000000ff6700720c */ /* 0x000fe20003f86270 */
[----:B------:R-:W-:Y:S01]  /*6cc0*/  IMAD.MOV R2, RZ, RZ, -R2 ;  /* 0x000000ffff027224 */ /* 0x000fe200078e0a02 */
[----:B------:R-:W-:Y:S01]  /*6cd0*/  ISETP.GT.U32.AND P6, PT, R237, R95, PT ;  /* 0x0000005fed00720c */ /* 0x000fe20003fc4070 */
[----:B------:R-:W-:Y:S01]  /*6ce0*/  @!P1 IMAD.IADD R93, R93, 0x1, -R237 ;  /* 0x000000015d5d9824 */ /* 0x000fe200078e0aed */
[----:B------:R-:W-:Y:S01]  /*6cf0*/  ISETP.GE.AND P1, PT, R100, RZ, PT ;  /* 0x000000ff6400720c */ /* 0x000fe20003f26270 */
[----:B------:R-:W-:Y:S01]  /*6d00*/  IMAD R99, R237, R2, R99 ;  /* 0x00000002ed637224 */ /* 0x000fe200078e0263 */
[-C--:B------:R-:W-:Y:S01]  /*6d10*/  @!P5 IADD3 R96, R96, -R237.reuse, RZ ;  /* 0x800000ed6060d210 */ /* 0x080fe20007ffe0ff */
[----:B------:R-:W-:Y:S01]  /*6d20*/  @!P2 IMAD.MOV R93, RZ, RZ, -R93 ;  /* 0x000000ffff5da224 */ /* 0x000fe200078e0a5d */
[----:B------:R-:W-:Y:S01]  /*6d30*/  ISETP.GE.AND P2, PT, R101, RZ, PT ;  /* 0x000000ff6500720c */ /* 0x000fe20003f46270 */
[----:B------:R-:W-:Y:S01]  /*6d40*/  @!P0 IMAD.IADD R94, R94, 0x1, -R237 ;  /* 0x000000015e5e8824 */ /* 0x000fe200078e0aed */
[----:B------:R-:W-:Y:S01]  /*6d50*/  ISETP.GE.AND P0, PT, R102, RZ, PT ;  /* 0x000000ff6600720c */ /* 0x000fe20003f06270 */
[C---:B------:R-:W-:Y:S01]  /*6d60*/  VIADD R2, R10.reuse, 0x7e ;  /* 0x0000007e0a027836 */ /* 0x040fe20000000000 */
[----:B------:R-:W-:Y:S01]  /*6d70*/  ISETP.GT.U32.AND P5, PT, R237, R96, PT ;  /* 0x00000060ed00720c */ /* 0x000fe20003fa4070 */
[----:B------:R-:W-:Y:S01]  /*6d80*/  VIADD R4, R10, 0x80 ;  /* 0x000000800a047836 */ /* 0x000fe20000000000 */
[----:B------:R-:W-:Y:S01]  /*6d90*/  @!P3 IADD3 R94, -R94, RZ, RZ ;  /* 0x000000ff5e5eb210 */ /* 0x000fe20007ffe1ff */
[----:B------:R-:W-:Y:S01]  /*6da0*/  STL [R1+0x4cc8], R91 ;  /* 0x004cc85b01007387 */ /* 0x000fe20000100800 */
[----:B------:R-:W-:Y:S01]  /*6db0*/  @!P6 IADD3 R95, R95, -R237, RZ ;  /* 0x800000ed5f5fe210 */ /* 0x000fe20007ffe0ff */
[C---:B-1----:R-:W-:Y:S01]  /*6dc0*/  VIADD R89, R10.reuse, 0x1b2 ;  /* 0x000001b20a597836 */ /* 0x042fe20000000000 */
[C---:B------:R-:W-:Y:S01]  /*6dd0*/  ISETP.GT.U32.AND P6, PT, R237.reuse, R98, PT ;  /* 0x00000062ed00720c */ /* 0x040fe20003fc4070 */
[----:B------:R-:W-:Y:S01]  /*6de0*/  STL [R1+0x4ccc], R92 ;  /* 0x004ccc5c01007387 */ /* 0x000fe20000100800 */
[----:B------:R-:W-:Y:S01]  /*6df0*/  ISETP.GT.U32.AND P3, PT, R237, R97, PT ;  /* 0x00000061ed00720c */ /* 0x000fe20003f64070 */
[----:B------:R-:W-:Y:S01]  /*6e00*/  @!P1 IMAD.MOV R95, RZ, RZ, -R95 ;  /* 0x000000ffff5f9224 */ /* 0x000fe200078e0a5f */
[----:B------:R-:W-:Y:S01]  /*6e10*/  IABS R100, R2 ;  /* 0x0000000200647213 */ /* 0x000fe20000000000 */
[----:B------:R-:W-:Y:S01]  /*6e20*/  STL [R1+0x4cd0], R93 ;  /* 0x004cd05d01007387 */ /* 0x000fe20000100800 */
[----:B------:R-:W-:Y:S01]  /*6e30*/  IADD3 R102, R10, 0x81, RZ ;  /* 0x000000810a667810 */ /* 0x000fe20007ffe0ff */
[--C-:B------:R-:W-:Y:S01]  /*6e40*/  @!P5 IMAD.IADD R96, R96, 0x1, -R237.reuse ;  /* 0x000000016060d824 */ /* 0x100fe200078e0aed */
[----:B------:R-:W-:Y:S01]  /*6e50*/  ISETP.GE.AND P5, PT, R3, RZ, PT ;  /* 0x000000ff0300720c */ /* 0x000fe20003fa6270 */
[----:B------:R1:W-:Y:S01]  /*6e60*/  STL [R1+0x4cd4], R94 ;  /* 0x004cd45e01007387 */ /* 0x0003e20000100800 */
[----:B------:R-:W-:Y:S01]  /*6e70*/  ISETP.GE.AND P1, PT, R2, RZ, PT ;  /* 0x000000ff0200720c */ /* 0x000fe20003f26270 */
[----:B------:R-:W-:Y:S01]  /*6e80*/  IMAD.HI.U32 R2, R0, R100, RZ ;  /* 0x0000006400027227 */ /* 0x000fe200078e00ff */
[----:B------:R-:W-:Y:S01]  /*6e90*/  IADD3 R3, R10, 0x7f, RZ ;  /* 0x0000007f0a037810 */ /* 0x000fe20007ffe0ff */
[----:B------:R2:W-:Y:S01]  /*6ea0*/  STL [R1+0x4cd8], R95 ;  /* 0x004cd85f01007387 */ /* 0x0005e20000100800 */
[----:B------:R-:W-:Y:S01]  /*6eb0*/  IABS R103, R102 ;  /* 0x0000006600677213 */ /* 0x000fe20000000000 */
[--C-:B------:R-:W-:Y:S01]  /*6ec0*/  @!P6 IMAD.IADD R98, R98, 0x1, -R237.reuse ;  /* 0x000000016262e824 */ /* 0x100fe200078e0aed */
[----:B------:R-:W-:Y:S01]  /*6ed0*/  @!P2 IADD3 R96, -R96, RZ, RZ ;  /* 0x000000ff6060a210 */ /* 0x000fe20007ffe1ff */
[----:B------:R-:W-:Y:S01]  /*6ee0*/  @!P3 IMAD.IADD R97, R97, 0x1, -R237 ;  /* 0x000000016161b824 */ /* 0x000fe200078e0aed */
[C---:B------:R-:W-:Y:S01]  /*6ef0*/  ISETP.GT.U32.AND P3, PT, R237.reuse, R99, PT ;  /* 0x00000063ed00720c */ /* 0x040fe20003f64070 */
[----:B-1----:R-:W-:Y:S01]  /*6f00*/  VIADD R94, R10, 0x1ad ;  /* 0x000001ad0a5e7836 */ /* 0x002fe20000000000 */
[----:B------:R-:W-:Y:S01]  /*6f10*/  ISETP.GT.U32.AND P6, PT, R237, R98, PT ;  /* 0x00000062ed00720c */ /* 0x000fe20003fc4070 */
[----:B------:R-:W-:Y:S01]  /*6f20*/  @!P0 IMAD.MOV R97, RZ, RZ, -R97 ;  /* 0x000000ffff618224 */ /* 0x000fe200078e0a61 */
[----:B------:R-:W-:Y:S01]  /*6f30*/  ISETP.GE.AND P0, PT, R4, RZ, PT ;  /* 0x000000ff0400720c */ /* 0x000fe20003f06270 */
[----:B------:R-:W-:Y:S01]  /*6f40*/  STL [R1+0x4cdc], R96 ;  /* 0x004cdc6001007387 */ /* 0x000fe20000100800 */
[----:B------:R-:W-:Y:S01]  /*6f50*/  IABS R4, R4 ;  /* 0x0000000400047213 */ /* 0x000fe20000000000 */
[C---:B------:R-:W-:Y:S01]  /*6f60*/  VIADD R91, R10.reuse, 0x1b0 ;  /* 0x000001b00a5b7836 */ /* 0x040fe20000000000 */
[----:B------:R-:W-:Y:S01]  /*6f70*/  ISETP.GE.AND P2, PT, R3, RZ, PT ;  /* 0x000000ff0300720c */ /* 0x000fe20003f46270 */
[----:B------:R1:W-:Y:S01]  /*6f80*/  STL [R1+0x4ce0], R97 ;  /* 0x004ce06101007387 */ /* 0x0003e20000100800 */
[----:B------:R-:W-:Y:S01]  /*6f90*/  IABS R101, R3 ;  /* 0x0000000300657213 */ /* 0x000fe20000000000 */
[C---:B------:R-:W-:Y:S01]  /*6fa0*/  VIADD R87, R10.reuse, 0x1b4 ;  /* 0x000001b40a577836 */ /* 0x040fe20000000000 */
[C---:B--2---:R-:W-:Y:S01]  /*6fb0*/  IADD3 R95, R10.reuse, 0x1ac, RZ ;  /* 0x000001ac0a5f7810 */ /* 0x044fe20007ffe0ff */
[----:B------:R-:W-:Y:S01]  /*6fc0*/  VIADD R84, R10, 0x1b7 ;  /* 0x000001b70a547836 */ /* 0x000fe20000000000 */
[----:B------:R-:W-:Y:S01]  /*6fd0*/  @!P3 IADD3 R99, R99, -R237, RZ ;  /* 0x800000ed6363b210 */ /* 0x000fe20007ffe0ff */
[----:B------:R-:W-:Y:S01]  /*6fe0*/  @!P6 IMAD.IADD R98, R98, 0x1, -R237 ;  /* 0x000000016262e824 */ /* 0x000fe200078e0aed */
[----:B------:R-:W-:Y:S01]  /*6ff0*/  ISETP.GE.AND P6, PT, R102, RZ, PT ;  /* 0x000000ff6600720c */ /* 0x000fe20003fc6270 */
[----:B------:R-:W-:Y:S01]  /*7000*/  IMAD.MOV.U32 R102, RZ, RZ, R4 ;  /* 0x000000ffff667224 */ /* 0x000fe200078e0004 */
[----:B------:R-:W-:Y:S01]  /*7010*/  ISETP.GT.U32.AND P3, PT, R237, R99, PT ;  /* 0x00000063ed00720c */ /* 0x000fe20003f64070 */
[----:B------:R-:W-:Y:S01]  /*7020*/  IMAD.MOV R4, RZ, RZ, -R2 ;  /* 0x000000ffff047224 */ /* 0x000fe200078e0a02 */
[----:B-1----:R-:W-:Y:S01]  /*7030*/  IADD3 R97, R10, 0x1aa, RZ ;  /* 0x000001aa0a617810 */ /* 0x002fe20007ffe0ff */
[----:B------:R-:W-:Y:S01]  /*7040*/  IMAD.HI.U32 R3, R0, R102, RZ ;  /* 0x0000006600037227 */ /* 0x000fe200078e00ff */
[----:B------:R-:W-:-:S02]  /*7050*/  IADD3 R92, R10, 0x1af, RZ ;  /* 0x000001af0a5c7810 */ /* 0x000fc40007ffe0ff */
[C---:B------:R-:W-:Y:S01]  /*7060*/  IADD3 R93, R10.reuse, 0x1ae, RZ ;  /* 0x000001ae0a5d7810 */ /* 0x040fe20007ffe0ff */
[C---:B------:R-:W-:Y:S01]  /*7070*/  IMAD R100, R237.reuse, R4, R100 ;  /* 0x00000004ed647224 */ /* 0x040fe200078e0264 */
[----:B------:R-:W-:Y:S01]  /*7080*/  IADD3 R90, R10, 0x1b1, RZ ;  /* 0x000001b10a5a7810 */ /* 0x000fe20007ffe0ff */
[----:B------:R-:W-:Y:S02]  /*7090*/  IMAD.MOV R3, RZ, RZ, -R3 ;  /* 0x000000ffff037224 */ /* 0x000fe400078e0a03 */
[----:B------:R-:W-:Y:S01]  /*70a0*/  @!P4 IMAD.MOV R98, RZ, RZ, -R98 ;  /* 0x000000ffff62c224 */ /* 0x000fe200078e0a62 */
[----:B------:R-:W-:Y:S01]  /*70b0*/  ISETP.GT.U32.AND P4, PT, R237, R100, PT ;  /* 0x00000064ed00720c */ /* 0x000fe20003f84070 */
[----:B------:R-:W-:Y:S02]  /*70c0*/  @!P3 IMAD.IADD R99, R99, 0x1, -R237 ;  /* 0x000000016363b824 */ /* 0x000fe400078e0aed */
[----:B------:R-:W-:Y:S01]  /*70d0*/  IMAD R102, R237, R3, R102 ;  /* 0x00000003ed667224 */ /* 0x000fe200078e0266 */
[----:B------:R1:W-:Y:S01]  /*70e0*/  STL [R1+0x4ce4], R98 ;  /* 0x004ce46201007387 */ /* 0x0003e20000100800 */
[----:B------:R-:W-:-:S04]  /*70f0*/  IMAD.HI.U32 R2, R0, R101, RZ ;  /* 0x0000006500027227 */ /* 0x000fc800078e00ff */
[----:B------:R-:W-:Y:S01]  /*7100*/  @!P5 IMAD.MOV R99, RZ, RZ, -R99 ;  /* 0x000000ffff63d224 */ /* 0x000fe200078e0a63 */
[C---:B------:R-:W-:Y:S01]  /*7110*/  ISETP.GT.U32.AND P5, PT, R237.reuse, R102, PT ;  /* 0x00000066ed00720c */ /* 0x040fe20003fa4070 */
[----:B------:R-:W-:Y:S01]  /*7120*/  IMAD.HI.U32 R3, R0, R105, RZ ;  /* 0x0000006900037227 */ /* 0x000fe200078e00ff */
[----:B------:R-:W-:Y:S02]  /*7130*/  IADD3 R4, -R2, RZ, RZ ;  /* 0x000000ff02047210 */ /* 0x000fe40007ffe1ff */
[----:B------:R2:W-:Y:S01]  /*7140*/  STL [R1+0x4ce8], R99 ;  /* 0x004ce86301007387 */ /* 0x0005e20000100800 */
[----:B------:R-:W-:Y:S01]  /*7150*/  @!P4 IMAD.IADD R100, R100, 0x1, -R237 ;  /* 0x000000016464c824 */ /* 0x000fe200078e0aed */
[----:B-1----:R-:W-:Y:S01]  /*7160*/  IADD3 R98, R10, 0x1a9, RZ ;  /* 0x000001a90a627810 */ /* 0x002fe20007ffe0ff */
[C---:B------:R-:W-:Y:S02]  /*7170*/  IMAD R101, R237.reuse, R4, R101 ;  /* 0x00000004ed657224 */ /* 0x040fe400078e0265 */
[----:B------:R-:W-:Y:S01]  /*7180*/  IMAD.HI.U32 R2, R0, R103, RZ ;  /* 0x0000006700027227 */ /* 0x000fe200078e00ff */
[----:B------:R-:W-:-:S02]  /*7190*/  ISETP.GT.U32.AND P4, PT, R237, R100, PT ;  /* 0x00000064ed00720c */ /* 0x000fc40003f84070 */
[C---:B------:R-:W-:Y:S01]  /*71a0*/  ISETP.GT.U32.AND P3, PT, R237.reuse, R101, PT ;  /* 0x00000065ed00720c */ /* 0x040fe20003f64070 */
[----:B------:R-:W-:Y:S01]  /*71b0*/  IMAD.MOV R4, RZ, RZ, -R3 ;  /* 0x000000ffff047224 */ /* 0x000fe200078e0a03 */
[----:B------:R-:W-:Y:S01]  /*71c0*/  @!P5 IADD3 R102, R102, -R237, RZ ;  /* 0x800000ed6666d210 */ /* 0x000fe20007ffe0ff */
[----:B------:R-:W-:Y:S01]  /*71d0*/  IMAD.HI.U32 R3, R0, R107, RZ ;  /* 0x0000006b00037227 */ /* 0x000fe200078e00ff */
[----:B------:R-:W-:Y:S02]  /*71e0*/  IADD3 R2, -R2, RZ, RZ ;  /* 0x000000ff02027210 */ /* 0x000fe40007ffe1ff */
[C---:B------:R-:W-:Y:S01]  /*71f0*/  ISETP.GT.U32.AND P5, PT, R237.reuse, R102, PT ;  /* 0x00000066ed00720c */ /* 0x040fe20003fa4070 */
[C---:B------:R-:W-:Y:S01]  /*7200*/  IMAD R105, R237.reuse, R4, R105 ;  /* 0x00000004ed697224 */ /* 0x040fe200078e0269 */
[----:B--2---:R-:W-:Y:S01]  /*7210*/  IADD3 R99, R10, 0x1a8, RZ ;  /* 0x000001a80a637810 */ /* 0x004fe20007ffe0ff */
[----:B------:R-:W-:Y:S02]  /*7220*/  IMAD R103, R237, R2, R103 ;  /* 0x00000002ed677224 */ /* 0x000fe400078e0267 */
[----:B------:R-:W-:Y:S01]  /*7230*/  @!P4 IADD3 R100, R100, -R237, RZ ;  /* 0x800000ed6464c210 */ /* 0x000fe20007ffe0ff */
[----:B------:R-:W-:-:S02]  /*7240*/  IMAD.HI.U32 R2, R0, R104, RZ ;  /* 0x0000006800027227 */ /* 0x000fc400078e00ff */
[----:B------:R-:W-:Y:S02]  /*7250*/  ISETP.GT.U32.AND P4, PT, R237, R103, PT ;  /* 0x00000067ed00720c */ /* 0x000fe40003f84070 */
[--C-:B------:R-:W-:Y:S02]  /*7260*/  @!P3 IMAD.IADD R101, R101, 0x1, -R237.reuse ;  /* 0x000000016565b824 */ /* 0x100fe400078e0aed */
[----:B------:R-:W-:Y:S01]  /*7270*/  IMAD.MOV R2, RZ, RZ, -R2 ;  /* 0x000000ffff027224 */ /* 0x000fe200078e0a02 */
[----:B------:R-:W-:Y:S01]  /*7280*/  @!P5 IADD3 R102, R102, -R237, RZ ;  /* 0x800000ed6666d210 */ /* 0x000fe20007ffe0ff */
[----:B------:R-:W-:Y:S01]  /*7290*/  @!P1 IMAD.MOV R100, RZ, RZ, -R100 ;  /* 0x000000ffff649224 */ /* 0x000fe200078e0a64 */
[C---:B------:R-:W-:Y:S01]  /*72a0*/  ISETP.GT.U32.AND P3, PT, R237.reuse, R101, PT ;  /* 0x00000065ed00720c */ /* 0x040fe20003f64070 */
[C---:B------:R-:W-:Y:S01]  /*72b0*/  IMAD R104, R237.reuse, R2, R104 ;  /* 0x00000002ed687224 */ /* 0x040fe200078e0268 */
[----:B------:R-:W-:Y:S01]  /*72c0*/  ISETP.GT.U32.AND P5, PT, R237, R105, PT ;  /* 0x00000069ed00720c */ /* 0x000fe20003fa4070 */
[----:B------:R-:W-:Y:S01]  /*72d0*/  IMAD.HI.U32 R2, R0, R106, RZ ;  /* 0x0000006a00027227 */ /* 0x000fe200078e00ff */
[----:B------:R1:W-:Y:S03]  /*72e0*/  STL [R1+0x4cec], R100 ;  /* 0x004cec6401007387 */ /* 0x0003e60000100800 */
[----:B------:R-:W-:Y:S01]  /*72f0*/  @!P4 IMAD.IADD R103, R103, 0x1, -R237 ;  /* 0x000000016767c824 */ /* 0x000fe200078e0aed */
[----:B------:R-:W-:Y:S01]  /*7300*/  ISETP.GE.AND P4, PT, R108, RZ, PT ;  /* 0x000000ff6c00720c */ /* 0x000fe20003f86270 */
[----:B------:R-:W-:Y:S01]  /*7310*/  IMAD.MOV R4, RZ, RZ, -R3 ;  /* 0x000000ffff047224 */ /* 0x000fe200078e0a03 */
[----:B------:R-:W-:Y:S01]  /*7320*/  IADD3 R2, -R2, RZ, RZ ;  /* 0x000000ff02027210 */ /* 0x000fe20007ffe1ff */
[----:B------:R-:W-:Y:S01]  /*7330*/  @!P0 IMAD.MOV R102, RZ, RZ, -R102 ;  /* 0x000000ffff668224 */ /* 0x000fe200078e0a66 */
[----:B------:R-:W-:Y:S01]  /*7340*/  IABS R108, R112 ;  /* 0x00000070006c7213 */ /* 0x000fe20000000000 */
[----:B------:R-:W-:Y:S01]  /*7350*/  @!P3 IMAD.IADD R101, R101, 0x1, -R237 ;  /* 0x000000016565b824 */ /* 0x000fe200078e0aed */
[C---:B------:R-:W-:Y:S01]  /*7360*/  ISETP.GT.U32.AND P3, PT, R237.reuse, R104, PT ;  /* 0x00000068ed00720c */ /* 0x040fe20003f64070 */
[----:B------:R-:W-:Y:S01]  /*7370*/  IMAD R106, R237, R2, R106 ;  /* 0x00000002ed6a7224 */ /* 0x000fe200078e026a */
[----:B------:R-:W-:Y:S01]  /*7380*/  @!P5 IADD3 R105, R105, -R237, RZ ;  /* 0x800000ed6969d210 */ /* 0x000fe20007ffe0ff */
[----:B------:R-:W-:Y:S01]  /*7390*/  IMAD.HI.U32 R2, R0, R108, RZ ;  /* 0x0000006c00027227 */ /* 0x000fe200078e00ff */
[----:B------:R-:W-:-:S02]  /*73a0*/  ISETP.GT.U32.AND P1, PT, R237, R103, PT ;  /* 0x00000067ed00720c */ /* 0x000fc40003f24070 */
[C---:B------:R-:W-:Y:S01]  /*73b0*/  ISETP.GT.U32.AND P5, PT, R237.reuse, R105, PT ;  /* 0x00000069ed00720c */ /* 0x040fe20003fa4070 */
[----:B------:R-:W-:Y:S01]  /*73c0*/  @!P2 IMAD.MOV R101, RZ, RZ, -R101 ;  /* 0x000000ffff65a224 */ /* 0x000fe200078e0a65 */
[----:B------:R-:W-:Y:S01]  /*73d0*/  IADD3 R2, -R2, RZ, RZ ;  /* 0x000000ff02027210 */ /* 0x000fe20007ffe1ff */
[----:B------:R-:W-:Y:S01]  /*73e0*/  IMAD R107, R237, R4, R107 ;  /* 0x00000004ed6b7224 */ /* 0x000fe200078e026b */
[----:B------:R-:W-:Y:S01]  /*73f0*/  IABS R3, R114 ;  /* 0x0000007200037213 */ /* 0x000fe20000000000 */
[----:B-1----:R-:W-:Y:S01]  /*7400*/  VIADD R100, R10, 0x1a7 ;  /* 0x000001a70a647836 */ /* 0x002fe20000000000 */
[----:B------:R-:W-:Y:S01]  /*7410*/  ISETP.GE.AND P0, PT, R110, RZ, PT ;  /* 0x000000ff6e00720c */ /* 0x000fe20003f06270 */
[--C-:B------:R-:W-:Y:S01]  /*7420*/  @!P3 IMAD.IADD R104, R104, 0x1, -R237.reuse ;  /* 0x000000016868b824 */ /* 0x100fe200078e0aed */
[----:B------:R-:W-:Y:S01]  /*7430*/  ISETP.GE.AND P3, PT, R109, RZ, PT ;  /* 0x000000ff6d00720c */ /* 0x000fe20003f66270 */
[----:B------:R-:W-:Y:S01]  /*7440*/  IMAD R108, R237, R2, R108 ;  /* 0x00000002ed6c7224 */ /* 0x000fe200078e026c */
[----:B------:R-:W-:Y:S01]  /*7450*/  IABS R109, R113 ;  /* 0x00000071006d7213 */ /* 0x000fe20000000000 */
[--C-:B------:R-:W-:Y:S01]  /*7460*/  @!P1 IMAD.IADD R103, R103, 0x1, -R237.reuse ;  /* 0x0000000167679824 */ /* 0x100fe200078e0aed */
[----:B------:R-:W-:Y:S01]  /*7470*/  ISETP.GT.U32.AND P2, PT, R237, R104, PT ;  /* 0x00000068ed00720c */ /* 0x000fe20003f44070 */
[--C-:B------:R-:W-:Y:S01]  /*7480*/  @!P5 IMAD.IADD R105, R105, 0x1, -R237.reuse ;  /* 0x000000016969d824 */ /* 0x100fe200078e0aed */
[C---:B------:R-:W-:Y:S01]  /*7490*/  ISETP.GT.U32.AND P5, PT, R237.reuse, R108, PT ;  /* 0x0000006ced00720c */ /* 0x040fe20003fa4070 */
[C---:B------:R-:W-:Y:S01]  /*74a0*/  IMAD.HI.U32 R2, R0.reuse, R109, RZ ;  /* 0x0000006d00027227 */ /* 0x040fe200078e00ff */
[----:B------:R-:W-:Y:S01]  /*74b0*/  ISETP.GT.U32.AND P1, PT, R237, R106, PT ;  /* 0x0000006aed00720c */ /* 0x000fe20003f24070 */
[----:B------:R-:W-:Y:S01]  /*74c0*/  STL [R1+0x4cf0], R101 ;  /* 0x004cf06501007387 */ /* 0x000fe20000100800 */
[----:B------:R-:W-:Y:S01]  /*74d0*/  @!P6 IADD3 R103, -R103, RZ, RZ ;  /* 0x000000ff6767e210 */ /* 0x000fe20007ffe1ff */
[----:B------:R-:W-:Y:S01]  /*74e0*/  IMAD.MOV R4, RZ, RZ, -R2 ;  /* 0x000000ffff047224 */ /* 0x000fe200078e0a02 */
[----:B------:R-:W-:Y:S01]  /*74f0*/  ISETP.GT.U32.AND P6, PT, R237, R107, PT ;  /* 0x0000006bed00720c */ /* 0x000fe20003fc4070 */
[----:B------:R-:W-:Y:S01]  /*7500*/  IMAD.HI.U32 R2, R0, R3, RZ ;  /* 0x0000000300027227 */ /* 0x000fe200078e00ff */
[----:B------:R-:W-:Y:S01]  /*7510*/  IABS R110, R115 ;  /* 0x00000073006e7213 */ /* 0x000fe20000000000 */
[----:B------:R1:W-:Y:S02]  /*7520*/  STL [R1+0x4cf4], R102 ;  /* 0x004cf46601007387 */ /* 0x0003e40000100800 */
[--C-:B------:R-:W-:Y:S01]  /*7530*/  @!P2 IMAD.IADD R104, R104, 0x1, -R237.reuse ;  /* 0x000000016868a824 */ /* 0x100fe200078e0aed */
[----:B------:R-:W-:Y:S01]  /*7540*/  ISETP.GE.AND P2, PT, R111, RZ, PT ;  /* 0x000000ff6f00720c */ /* 0x000fe20003f46270 */
[--C-:B------:R-:W-:Y:S01]  /*7550*/  @!P5 IMAD.IADD R108, R108, 0x1, -R237.reuse ;  /* 0x000000016c6cd824 */ /* 0x100fe200078e0aed */
[----:B------:R-:W-:Y:S01]  /*7560*/  IABS R111, R116 ;  /* 0x00000074006f7213 */ /* 0x000fe20000000000 */
[----:B------:R-:W-:Y:S01]  /*7570*/  @!P1 IMAD.IADD R106, R106, 0x1, -R237 ;  /* 0x000000016a6a9824 */ /* 0x000fe200078e0aed */
[----:B------:R-:W-:Y:S01]  /*7580*/  @!P4 IADD3 R104, -R104, RZ, RZ ;  /* 0x000000ff6868c210 */ /* 0x000fe20007ffe1ff */
[----:B------:R-:W-:Y:S01]  /*7590*/  IMAD.MOV R2, RZ, RZ, -R2 ;  /* 0x000000ffff027224 */ /* 0x000fe200078e0a02 */
[C---:B------:R-:W-:Y:S01]  /*75a0*/  ISETP.GT.U32.AND P4, PT, R237.reuse, R108, PT ;  /* 0x0000006ced00720c */ /* 0x040fe20003f84070 */
[----:B------:R-:W-:Y:S01]  /*75b0*/  IMAD R109, R237, R4, R109 ;  /* 0x00000004ed6d7224 */ /* 0x000fe200078e026d */
[----:B------:R-:W-:Y:S01]  /*75c0*/  @!P6 IADD3 R107, R107, -R237, RZ ;  /* 0x800000ed6b6be210 */ /* 0x000fe20007ffe0ff */
[C---:B------:R-:W-:Y:S01]  /*75d0*/  IMAD R2, R237.reuse, R2, R3 ;  /* 0x00000002ed027224 */ /* 0x040fe200078e0203 */
[C---:B------:R-:W-:Y:S01]  /*75e0*/  ISETP.GT.U32.AND P6, PT, R237.reuse, R106, PT ;  /* 0x0000006aed00720c */ /* 0x040fe20003fc4070 */
[----:B------:R-:W-:Y:S01]  /*75f0*/  IMAD.HI.U32 R3, R0, R110, RZ ;  /* 0x0000006e00037227 */ /* 0x000fe200078e00ff */
[C---:B------:R-:W-:Y:S01]  /*7600*/  ISETP.GT.U32.AND P5, PT, R237.reuse, R107, PT ;  /* 0x0000006bed00720c */ /* 0x040fe20003fa4070 */
[----:B------:R2:W-:Y:S01]  /*7610*/  STL [R1+0x4cf8], R103 ;  /* 0x004cf86701007387 */ /* 0x0005e20000100800 */
[----:B------:R-:W-:Y:S01]  /*7620*/  ISETP.GE.AND P1, PT, R112, RZ, PT ;  /* 0x000000ff7000720c */ /* 0x000fe20003f26270 */
[----:B------:R-:W-:Y:S01]  /*7630*/  IMAD.HI.U32 R4, R0, R111, RZ ;  /* 0x0000006f00047227 */ /* 0x000fe200078e00ff */
[C---:B-1----:R-:W-:Y:S01]  /*7640*/  IADD3 R102, R10.reuse, 0x1a5, RZ ;  /* 0x000001a50a667810 */ /* 0x042fe20007ffe0ff */
[----:B------:R-:W-:Y:S01]  /*7650*/  STL [R1+0x4cfc], R104 ;  /* 0x004cfc6801007387 */ /* 0x000fe20000100800 */
[----:B------:R-:W-:Y:S01]  /*7660*/  IADD3 R101, R10, 0x1a6, RZ ;  /* 0x000001a60a657810 */ /* 0x000fe20007ffe0ff */
[----:B------:R-:W-:Y:S01]  /*7670*/  @!P4 IMAD.IADD R108, R108, 0x1, -R237 ;  /* 0x000000016c6cc824 */ /* 0x000fe200078e0aed */
[----:B------:R-:W-:Y:S01]  /*7680*/  ISETP.GT.U32.AND P4, PT, R237, R2, PT ;  /* 0x00000002ed00720c */ /* 0x000fe20003f84070 */
[----:B------:R-:W-:-:S02]  /*7690*/  IMAD.MOV R3, RZ, RZ, -R3 ;  /* 0x000000ffff037224 */ /* 0x000fc400078e0a03 */
[----:B------:R-:W-:Y:S01]  /*76a0*/  @!P6 IADD3 R106, R106, -R237, RZ ;  /* 0x800000ed6a6ae210 */ /* 0x000fe20007ffe0ff */
[----:B------:R-:W-:Y:S01]  /*76b0*/  IMAD.MOV R112, RZ, RZ, -R4 ;  /* 0x000000ffff707224 */ /* 0x000fe200078e0a04 */
[----:B------:R-:W-:Y:S01]  /*76c0*/  ISETP.GT.U32.AND P6, PT, R237, R109, PT ;  /* 0x0000006ded00720c */ /* 0x000fe20003fc4070 */
[----:B------:R-:W-:Y:S01]  /*76d0*/  @!P5 IMAD.IADD R107, R107, 0x1, -R237 ;  /* 0x000000016b6bd824 */ /* 0x000fe200078e0aed */
[----:B------:R-:W-:Y:S01]  /*76e0*/  ISETP.GE.AND P5, PT, R113, RZ, PT ;  /* 0x000000ff7100720c */ /* 0x000fe20003fa6270 */
[C---:B------:R-:W-:Y:S01]  /*76f0*/  IMAD R4, R237.reuse, R3, R110 ;  /* 0x00000003ed047224 */ /* 0x040fe200078e026e */
[----:B------:R-:W-:Y:S01]  /*7700*/  IADD3 R113, R10, 0x8b, RZ ;  /* 0x0000008b0a717810 */ /* 0x000fe20007ffe0ff */
[----:B------:R-:W-:Y:S01]  /*7710*/  IMAD R110, R237, R112, R111 ;  /* 0x00000070ed6e7224 */ /* 0x000fe200078e026f */
[----:B------:R-:W-:Y:S01]  /*7720*/  @!P2 IADD3 R107, -R107, RZ, RZ ;  /* 0x000000ff6b6ba210 */ /* 0x000fe20007ffe1ff */
[----:B------:R-:W-:Y:S01]  /*7730*/  @!P3 IMAD.MOV R105, RZ, RZ, -R105 ;  /* 0x000000ffff69b224 */ /* 0x000fe200078e0a69 */
[----:B------:R-:W-:Y:S01]  /*7740*/  IABS R3, R113 ;  /* 0x0000007100037213 */ /* 0x000fe20000000000 */
[----:B------:R-:W-:Y:S01]  /*7750*/  @!P0 IMAD.MOV R106, RZ, RZ, -R106 ;  /* 0x000000ffff6a8224 */ /* 0x000fe200078e0a6a */
[-C--:B------:R-:W-:Y:S01]  /*7760*/  @!P4 IADD3 R2, R2, -R237.reuse, RZ ;  /* 0x800000ed0202c210 */ /* 0x080fe20007ffe0ff */
[----:B------:R-:W-:Y:S01]  /*7770*/  @!P1 IMAD.MOV R108, RZ, RZ, -R108 ;  /* 0x000000ffff6c9224 */ /* 0x000fe200078e0a6c */
[----:B------:R-:W-:Y:S01]  /*7780*/  ISETP.GT.U32.AND P2, PT, R237, R110, PT ;  /* 0x0000006eed00720c */ /* 0x000fe20003f44070 */
[----:B------:R-:W-:Y:S01]  /*7790*/  IMAD.MOV.U32 R112, RZ, RZ, R3 ;  /* 0x000000ffff707224 */ /* 0x000fe200078e0003 */
[----:B------:R-:W-:Y:S01]  /*77a0*/  @!P6 IADD3 R109, R109, -R237, RZ ;  /* 0x800000ed6d6de210 */ /* 0x000fe20007ffe0ff */
[----:B------:R-:W-:Y:S01]  /*77b0*/  STL [R1+0x4d00], R105 ;  /* 0x004d006901007387 */ /* 0x000fe20000100800 */
[C---:B------:R-:W-:Y:S01]  /*77c0*/  ISETP.GT.U32.AND P4, PT, R237.reuse, R2, PT ;  /* 0x00000002ed00720c */ /* 0x040fe20003f84070 */
[----:B------:R-:W-:Y:S01]  /*77d0*/  IMAD.HI.U32 R3, R0, R112, RZ ;  /* 0x0000007000037227 */ /* 0x000fe200078e00ff */
[----:B------:R-:W-:Y:S01]  /*77e0*/  ISETP.GT.U32.AND P3, PT, R237, R109, PT ;  /* 0x0000006ded00720c */ /* 0x000fe20003f64070 */
[----:B------:R1:W-:Y:S01]  /*77f0*/  STL [R1+0x4d04], R106 ;  /* 0x004d046a01007387 */ /* 0x0003e20000100800 */
[----:B------:R-:W-:Y:S01]  /*7800*/  ISETP.GE.AND P6, PT, R114, RZ, PT ;  /* 0x000000ff7200720c */ /* 0x000fe20003fc6270 */
[----:B--2---:R-:W-:Y:S01]  /*7810*/  VIADD R103, R10, 0x1a4 ;  /* 0x000001a40a677836 */ /* 0x004fe20000000000 */
[----:B------:R-:W-:Y:S01]  /*7820*/  IABS R114, R117 ;  /* 0x0000007500727213 */ /* 0x000fe20000000000 */
[----:B------:R2:W-:Y:S01]  /*7830*/  STL [R1+0x4d08], R107 ;  /* 0x004d086b01007387 */ /* 0x0005e20000100800 */
[----:B------:R-:W-:Y:S01]  /*7840*/  IADD3 R3, -R3, RZ, RZ ;  /* 0x000000ff03037210 */ /* 0x000fe20007ffe1ff */
[--C-:B------:R-:W-:Y:S01]  /*7850*/  @!P2 IMAD.IADD R110, R110, 0x1, -R237.reuse ;  /* 0x000000016e6ea824 */ /* 0x100fe200078e0aed */
[----:B------:R-:W-:Y:S01]  /*7860*/  ISETP.GT.U32.AND P0, PT, R237, R4, PT ;  /* 0x00000004ed00720c */ /* 0x000fe20003f04070 */
[----:B------:R-:W-:Y:S01]  /*7870*/  IMAD.HI.U32 R111, R0, R114, RZ ;  /* 0x00000072006f7227 */ /* 0x000fe200078e00ff */
[----:B------:R-:W-:Y:S01]  /*7880*/  ISETP.GE.AND P1, PT, R115, RZ, PT ;  /* 0x000000ff7300720c */ /* 0x000fe20003f26270 */
[----:B------:R3:W-:Y:S01]  /*7890*/  STL [R1+0x4d0c], R108 ;  /* 0x004d0c6c01007387 */ /* 0x0007e20000100800 */
[----:B------:R-:W-:Y:S01]  /*78a0*/  ISETP.GT.U32.AND P2, PT, R237, R110, PT ;  /* 0x0000006eed00720c */ /* 0x000fe20003f44070 */
[--C-:B------:R-:W-:Y:S01]  /*78b0*/  @!P4 IMAD.IADD R2, R2, 0x1, -R237.reuse ;  /* 0x000000010202c824 */ /* 0x100fe200078e0aed */
[----:B------:R-:W-:Y:S01]  /*78c0*/  IADD3 R115, R10, 0x8e, RZ ;  /* 0x0000008e0a737810 */ /* 0x000fe20007ffe0ff */
[----:B------:R-:W-:Y:S01]  /*78d0*/  @!P3 IMAD.IADD R109, R109, 0x1, -R237 ;  /* 0x000000016d6db824 */ /* 0x000fe200078e0aed */
[----:B------:R-:W-:Y:S01]  /*78e0*/  ISETP.GE.AND P4, PT, R113, RZ, PT ;  /* 0x000000ff7100720c */ /* 0x000fe20003f86270 */
[----:B------:R-:W-:Y:S01]  /*78f0*/  IMAD.MOV R111, RZ, RZ, -R111 ;  /* 0x000000ffff6f7224 */ /* 0x000fe200078e0a6f */
[----:B------:R-:W-:Y:S01]  /*7900*/  IABS R113, R115 ;  /* 0x0000007300717213 */ /* 0x000fe20000000000 */
[C---:B------:R-:W-:Y:S01]  /*7910*/  IMAD R112, R237.reuse, R3, R112 ;  /* 0x00000003ed707224 */ /* 0x040fe200078e0270 */
[----:B------:R-:W-:Y:S01]  /*7920*/  ISETP.GE.AND P3, PT, R116, RZ, PT ;  /* 0x000000ff7400720c */ /* 0x000fe20003f66270 */
[----:B------:R-:W-:Y:S01]  /*7930*/  IMAD.MOV.U32 R6, RZ, RZ, R2 ;  /* 0x000000ffff067224 */ /* 0x000fe200078e0002 */
[----:B------:R-:W-:Y:S01]  /*7940*/  @!P0 IADD3 R4, R4, -R237, RZ ;  /* 0x800000ed04048210 */ /* 0x000fe20007ffe0ff */
[C---:B------:R-:W-:Y:S01]  /*7950*/  IMAD R114, R237.reuse, R111, R114 ;  /* 0x0000006fed727224 */ /* 0x040fe200078e0272 */
[C---:B-1----:R-:W-:Y:S01]  /*7960*/  IADD3 R106, R10.reuse, 0x1a1, RZ ;  /* 0x000001a10a6a7810 */ /* 0x042fe20007ffe0ff */
[----:B------:R-:W-:Y:S01]  /*7970*/  @!P5 IMAD.MOV R109, RZ, RZ, -R109 ;  /* 0x000000ffff6dd224 */ /* 0x000fe200078e0a6d */
[C---:B------:R-:W-:Y:S01]  /*7980*/  ISETP.GT.U32.AND P5, PT, R237.reuse, R112, PT ;  /* 0x00000070ed00720c */ /* 0x040fe20003fa4070 */
[----:B------:R-:W-:Y:S01]  /*7990*/  VIADD R3, R10, 0x8d ;  /* 0x0000008d0a037836 */ /* 0x000fe20000000000 */
[----:B------:R-:W-:Y:S01]  /*79a0*/  @!P6 IADD3 R6, -R6, RZ, RZ ;  /* 0x000000ff0606e210 */ /* 0x000fe20007ffe1ff */
[C---:B--2---:R-:W-:Y:S01]  /*79b0*/  VIADD R107, R10.reuse, 0x1a0 ;  /* 0x000001a00a6b7836 */ /* 0x044fe20000000000 */
[C---:B------:R-:W-:Y:S01]  /*79c0*/  ISETP.GT.U32.AND P6, PT, R237.reuse, R114, PT ;  /* 0x00000072ed00720c */ /* 0x040fe20003fc4070 */
[----:B------:R1:W-:Y:S01]  /*79d0*/  STL [R1+0x4d10], R109 ;  /* 0x004d106d01007387 */ /* 0x0003e20000100800 */
[----:B------:R-:W-:Y:S01]  /*79e0*/  ISETP.GT.U32.AND P0, PT, R237, R4, PT ;  /* 0x00000004ed00720c */ /* 0x000fe20003f04070 */
[----:B---3--:R-:W-:Y:S01]  /*79f0*/  VIADD R108, R10, 0x19f ;  /* 0x0000019f0a6c7836 */ /* 0x008fe20000000000 */
[----:B------:R-:W-:Y:S01]  /*7a00*/  IABS R111, R3 ;  /* 0x00000003006f7213 */ /* 0x000fe20000000000 */
[----:B------:R-:W-:Y:S01]  /*7a10*/  STL [R1+0xa0], R6 ;  /* 0x0000a00601007387 */ /* 0x000fe20000100800 */
[----:B------:R-:W-:Y:S01]  /*7a20*/  @!P2 IADD3 R110, R110, -R237, RZ ;  /* 0x800000ed6e6ea210 */ /* 0x000fe20007ffe0ff */
[----:B------:R-:W-:Y:S01]  /*7a30*/  VIADD R105, R10, 0x1a2 ;  /* 0x000001a20a697836 */ /* 0x000fe20000000000 */
[----:B------:R-:W-:Y:S01]  /*7a40*/  ISETP.GE.AND P2, PT, R3, RZ, PT ;  /* 0x000000ff0300720c */ /* 0x000fe20003f46270 */
[----:B------:R-:W-:Y:S01]  /*7a50*/  @!P5 IMAD.IADD R112, R112, 0x1, -R237 ;  /* 0x000000017070d824 */ /* 0x000fe200078e0aed */
[----:B------:R-:W-:Y:S01]  /*7a60*/  IADD3 R104, R10, 0x1a3, RZ ;  /* 0x000001a30a687810 */ /* 0x000fe20007ffe0ff */
[----:B------:R-:W-:Y:S01]  /*7a70*/  IMAD.HI.U32 R2, R0, R111, RZ ;  /* 0x0000006f00027227 */ /* 0x000fe200078e00ff */
[----:B-1----:R-:W-:-:S02]  /*7a80*/  IADD3 R109, R10, 0x19e, RZ ;  /* 0x0000019e0a6d7810 */ /* 0x002fc40007ffe0ff */
[----:B------:R-:W-:Y:S01]  /*7a90*/  ISETP.GT.U32.AND P5, PT, R237, R112, PT ;  /* 0x00000070ed00720c */ /* 0x000fe20003fa4070 */
[--C-:B------:R-:W-:Y:S02]  /*7aa0*/  @!P6 IMAD.IADD R114, R114, 0x1, -R237.reuse ;  /* 0x000000017272e824 */ /* 0x100fe400078e0aed */
[----:B------:R-:W-:Y:S01]  /*7ab0*/  @!P0 IMAD.IADD R4, R4, 0x1, -R237 ;  /* 0x0000000104048824 */ /* 0x000fe200078e0aed */
[----:B------:R-:W-:Y:S01]  /*7ac0*/  ISETP.GE.AND P0, PT, R117, RZ, PT ;  /* 0x000000ff7500720c */ /* 0x000fe20003f06270 */
[----:B------:R-:W-:Y:S01]  /*7ad0*/  IMAD.HI.U32 R3, R0, R113, RZ ;  /* 0x0000007100037227 */ /* 0x000fe200078e00ff */
[----:B------:R-:W-:Y:S02]  /*7ae0*/  ISETP.GT.U32.AND P6, PT, R237, R114, PT ;  /* 0x00000072ed00720c */ /* 0x000fe40003fc4070 */
[----:B------:R-:W-:Y:S01]  /*7af0*/  MOV R5, R4 ;  /* 0x0000000400057202 */ /* 0x000fe20000000f00 */
[----:B------:R-:W-:Y:S02]  /*7b00*/  IMAD.MOV R2, RZ, RZ, -R2 ;  /* 0x000000ffff027224 */ /* 0x000fe400078e0a02 */
[----:B------:R-:W-:Y:S01]  /*7b10*/  IMAD.MOV R4, RZ, RZ, -R3 ;  /* 0x000000ffff047224 */ /* 0x000fe200078e0a03 */
[----:B------:R-:W-:Y:S01]  /*7b20*/  @!P1 IADD3 R5, -R5, RZ, RZ ;  /* 0x000000ff05059210 */ /* 0x000fe20007ffe1ff */
[----:B------:R-:W-:Y:S01]  /*7b30*/  IMAD R2, R237, R2, R111 ;  /* 0x00000002ed027224 */ /* 0x000fe200078e026f */
[----:B------:R-:W-:Y:S01]  /*7b40*/  ISETP.GE.AND P1, PT, R115, RZ, PT ;  /* 0x000000ff7300720c */ /* 0x000fe20003f26270 */
[C---:B------:R-:W-:Y:S01]  /*7b50*/  IMAD R4, R237.reuse, R4, R113 ;  /* 0x00000004ed047224 */ /* 0x040fe200078e0271 */
[----:B------:R-:W-:Y:S01]  /*7b60*/  IABS R113, R119 ;  /* 0x0000007700717213 */ /* 0x000fe20000000000 */
[----:B------:R-:W-:Y:S01]  /*7b70*/  @!P5 IMAD.IADD R112, R112, 0x1, -R237 ;  /* 0x000000017070d824 */ /* 0x000fe200078e0aed */
[C---:B------:R-:W-:Y:S01]  /*7b80*/  ISETP.GT.U32.AND P5, PT, R237.reuse, R2, PT ;  /* 0x00000002ed00720c */ /* 0x040fe20003fa4070 */
[----:B------:R-:W-:Y:S01]  /*7b90*/  VIADD R117, R10, 0x8f ;  /* 0x0000008f0a757836 */ /* 0x000fe20000000000 */
[----:B------:R-:W-:Y:S01]  /*7ba0*/  @!P6 IADD3 R114, R114, -R237, RZ ;  /* 0x800000ed7272e210 */ /* 0x000fe20007ffe0ff */
[----:B------:R1:W-:Y:S01]  /*7bb0*/  STL [R1+0xa4], R5 ;  /* 0x0000a40501007387 */ /* 0x0003e20000100800 */
[----:B------:R-:W-:Y:S01]  /*7bc0*/  ISETP.GT.U32.AND P6, PT, R237, R4, PT ;  /* 0x00000004ed00720c */ /* 0x000fe20003fc4070 */
[----:B------:R-:W-:Y:S01]  /*7bd0*/  IMAD.HI.U32 R111, R0, R118, RZ ;  /* 0x00000076006f7227 */ /* 0x000fe200078e00ff */
[----:B------:R-:W-:-:S02]  /*7be0*/  IABS R116, R117 ;  /* 0x0000007500747213 */ /* 0x000fc40000000000 */
[----:B------:R-:W-:Y:S01]  /*7bf0*/  IABS R115, R121 ;  /* 0x0000007900737213 */ /* 0x000fe20000000000 */
[----:B------:R-:W-:Y:S02]  /*7c00*/  IMAD.MOV R111, RZ, RZ, -R111 ;  /* 0x000000ffff6f7224 */ /* 0x000fe400078e0a6f */
[----:B------:R-:W-:Y:S01]  /*7c10*/  IMAD.HI.U32 R3, R0, R116, RZ ;  /* 0x0000007400037227 */ /* 0x000fe200078e00ff */
[----:B-1----:R-:W-:-:S03]  /*7c20*/  MOV R5, R110 ;  /* 0x0000006e00057202 */ /* 0x002fc60000000f00 */
[----:B------:R-:W-:Y:S02]  /*7c30*/  @!P5 IMAD.IADD R2, R2, 0x1, -R237 ;  /* 0x000000010202d824 */ /* 0x000fe400078e0aed */
        /* <DEDUP_REMOVED lines=10> */
[----:B------:R-:W-:Y:S01]  /*7ce0*/  IABS R3, R123 ;  /* 0x0000007b00037213 */ /* 0x000fe20000000000 */
[C---:B------:R-:W-:Y:S01]  /*7cf0*/  IMAD R118, R237.reuse, R111, R118 ;  /* 0x0000006fed767224 */ /* 0x040fe200078e0276 */
[C---:B------:R-:W-:Y:S01]  /*7d00*/  ISETP.GT.U32.AND P5, PT, R237.reuse, R116, PT ;  /* 0x00000074ed00720c */ /* 0x040fe20003fa4070 */
[C---:B------:R-:W-:Y:S02]  /*7d10*/  IMAD R110, R237.reuse, R110, R113 ;  /* 0x0000006eed6e7224 */ /* 0x040fe400078e0271 */
[----:B------:R-:W-:Y:S01]  /*7d20*/  IMAD.MOV.U32 R113, RZ, RZ, R115 ;  /* 0x000000ffff717224 */ /* 0x000fe200078e0073 */
[----:B-1----:R-:W-:Y:S01]  /*7d30*/  MOV R5, R112 ;  /* 0x0000007000057202 */ /* 0x002fe20000000f00 */
[----:B------:R-:W-:Y:S01]  /*7d40*/  @!P6 IMAD.IADD R2, R2, 0x1, -R237 ;  /* 0x000000010202e824 */ /* 0x000fe200078e0aed */
[----:B------:R-:W-:Y:S01]  /*7d50*/  ISETP.GT.U32.AND P6, PT, R237, R110, PT ;  /* 0x0000006eed00720c */ /* 0x000fe20003fc4070 */
[----:B------:R-:W-:Y:S01]  /*7d60*/  IMAD.MOV.U32 R112, RZ, RZ, R3 ;  /* 0x000000ffff707224 */ /* 0x000fe200078e0003 */
[----:B------:R-:W-:Y:S01]  /*7d70*/  @!P4 IADD3 R5, -R5, RZ, RZ ;  /* 0x000000ff0505c210 */ /* 0x000fe20007ffe1ff */
[----:B------:R-:W-:Y:S01]  /*7d80*/  IMAD.HI.U32 R3, R0, R113, RZ ;  /* 0x0000007100037227 */ /* 0x000fe200078e00ff */
[----:B------:R-:W-:-:S03]  /*7d90*/  ISETP.GT.U32.AND P4, PT, R237, R4, PT ;  /* 0x00000004ed00720c */ /* 0x000fc60003f84070 */
[----:B------:R1:W-:Y:S01]  /*7da0*/  STL [R1+0xac], R5 ;  /* 0x0000ac0501007387 */ /* 0x0003e20000100800 */
[----:B------:R-:W-:Y:S01]  /*7db0*/  IMAD.MOV.U32 R6, RZ, RZ, R114 ;  /* 0x000000ffff067224 */ /* 0x000fe200078e0072 */
[----:B------:R-:W-:Y:S01]  /*7dc0*/  IABS R114, R117 ;  /* 0x0000007500727213 */ /* 0x000fe20000000000 */
[----:B------:R-:W-:Y:S02]  /*7dd0*/  VIADD R115, R10, 0x94 ;  /* 0x000000940a737836 */ /* 0x000fe40000000000 */
[----:B------:R-:W-:-:S04]  /*7de0*/  IMAD.HI.U32 R111, R0, R112, RZ ;  /* 0x00000070006f7227 */ /* 0x000fc800078e00ff */
[----:B------:R-:W-:Y:S01]  /*7df0*/  @!P6 IMAD.IADD R110, R110, 0x1, -R237 ;  /* 0x000000016e6ee824 */ /* 0x000fe200078e0aed */
[----:B-1----:R-:W-:Y:S01]  /*7e00*/  MOV R5, R2 ;  /* 0x0000000200057202 */ /* 0x002fe20000000f00 */
[----:B------:R-:W-:Y:S01]  /*7e10*/  IMAD.MOV R2, RZ, RZ, -R3 ;  /* 0x000000ffff027224 */ /* 0x000fe200078e0a03 */
[----:B------:R-:W-:Y:S01]  /*7e20*/  IADD3 R111, -R111, RZ, RZ ;  /* 0x000000ff6f6f7210 */ /* 0x000fe20007ffe1ff */
[----:B------:R-:W-:Y:S01]  /*7e30*/  @!P4 IMAD.IADD R4, R4, 0x1, -R237 ;  /* 0x000000010404c824 */ /* 0x000fe200078e0aed */
[----:B------:R-:W-:Y:S01]  /*7e40*/  ISETP.GE.AND P4, PT, R120, RZ, PT ;  /* 0x000000ff7800720c */ /* 0x000fe20003f86270 */
[C---:B------:R-:W-:Y:S02]  /*7e50*/  IMAD R2, R237.reuse, R2, R113 ;  /* 0x00000002ed027224 */ /* 0x040fe400078e0271 */
[----:B------:R-:W-:Y:S01]  /*7e60*/  IMAD.MOV.U32 R3, RZ, RZ, R4 ;  /* 0x000000ffff037224 */ /* 0x000fe200078e0004 */
[----:B------:R-:W-:Y:S01]  /*7e70*/  IABS R4, R115 ;  /* 0x0000007300047213 */ /* 0x000fe20000000000 */
[----:B------:R-:W-:Y:S01]  /*7e80*/  @!P0 IMAD.MOV R6, RZ, RZ, -R6 ;  /* 0x000000ffff068224 */ /* 0x000fe200078e0a06 */
[C---:B------:R-:W-:Y:S01]  /*7e90*/  ISETP.GT.U32.AND P6, PT, R237.reuse, R2, PT ;  /* 0x00000002ed00720c */ /* 0x040fe20003fc4070 */
[----:B------:R-:W-:Y:S01]  /*7ea0*/  @!P1 IMAD.MOV R3, RZ, RZ, -R3 ;  /* 0x000000ffff039224 */ /* 0x000fe200078e0a03 */
[C---:B------:R-:W-:Y:S01]  /*7eb0*/  ISETP.GT.U32.AND P1, PT, R237.reuse, R110, PT ;  /* 0x0000006eed00720c */ /* 0x040fe20003f24070 */
[----:B------:R-:W-:Y:S01]  /*7ec0*/  @!P2 IMAD.MOV R5, RZ, RZ, -R5 ;  /* 0x000000ffff05a224 */ /* 0x000fe200078e0a05 */
[C---:B------:R-:W-:Y:S01]  /*7ed0*/  ISETP.GT.U32.AND P2, PT, R237.reuse, R118, PT ;  /* 0x00000076ed00720c */ /* 0x040fe20003f44070 */
[--C-:B------:R-:W-:Y:S01]  /*7ee0*/  @!P5 IMAD.IADD R116, R116, 0x1, -R237.reuse ;  /* 0x000000017474d824 */ /* 0x100fe200078e0aed */
[----:B------:R-:W-:Y:S01]  /*7ef0*/  STL [R1+0xb0], R6 ;  /* 0x0000b00601007387 */ /* 0x000fe20000100800 */
[----:B------:R-:W-:Y:S01]  /*7f00*/  IMAD R112, R237, R111, R112 ;  /* 0x0000006fed707224 */ /* 0x000fe200078e0270 */
[----:B------:R-:W-:Y:S01]  /*7f10*/  ISETP.GE.AND P0, PT, R119, RZ, PT ;  /* 0x000000ff7700720c */ /* 0x000fe20003f06270 */
[C---:B------:R-:W-:Y:S01]  /*7f20*/  VIADD R119, R10.reuse, 0x96 ;  /* 0x000000960a777836 */ /* 0x040fe20000000000 */
[----:B------:R1:W-:Y:S01]  /*7f30*/  STL [R1+0xb4], R5 ;  /* 0x0000b40501007387 */ /* 0x0003e20000100800 */
[C---:B------:R-:W-:Y:S01]  /*7f40*/  ISETP.GT.U32.AND P5, PT, R237.reuse, R116, PT ;  /* 0x00000074ed00720c */ /* 0x040fe20003fa4070 */
[----:B------:R-:W-:Y:S01]  /*7f50*/  VIADD R96, R10, 0x1ab ;  /* 0x000001ab0a607836 */ /* 0x000fe20000000000 */
[-C--:B------:R-:W-:Y:S01]  /*7f60*/  @!P6 IADD3 R2, R2, -R237.reuse, RZ ;  /* 0x800000ed0202e210 */ /* 0x080fe20007ffe0ff */
[----:B------:R2:W-:Y:S01]  /*7f70*/  STL [R1+0xb8], R3 ;  /* 0x0000b80301007387 */ /* 0x0005e20000100800 */
[----:B------:R-:W-:Y:S01]  /*7f80*/  @!P1 IMAD.IADD R110, R110, 0x1, -R237 ;  /* 0x000000016e6e9824 */ /* 0x000fe200078e0aed */
[C---:B------:R-:W-:Y:S01]  /*7f90*/  ISETP.GT.U32.AND P1, PT, R237.reuse, R112, PT ;  /* 0x00000070ed00720c */ /* 0x040fe20003f24070 */
[C---:B------:R-:W-:Y:S01]  /*7fa0*/  VIADD R81, R10.reuse, 0x1ba ;  /* 0x000001ba0a517836 */ /* 0x040fe20000000000 */
[C---:B------:R-:W-:Y:S01]  /*7fb0*/  ISETP.GT.U32.AND P6, PT, R237.reuse, R2, PT ;  /* 0x00000002ed00720c */ /* 0x040fe20003fc4070 */
[----:B------:R-:W-:Y:S01]  /*7fc0*/  VIADD R73, R10, 0x1c2 ;  /* 0x000001c20a497836 */ /* 0x000fe20000000000 */
[----:B------:R-:W-:Y:S01]  /*7fd0*/  @!P2 IADD3 R118, R118, -R237, RZ ;  /* 0x800000ed7676a210 */ /* 0x000fe20007ffe0ff */
[----:B-1----:R-:W-:Y:S01]  /*7fe0*/  IMAD.MOV.U32 R5, RZ, RZ, R110 ;  /* 0x000000ffff057224 */ /* 0x002fe200078e006e */
[----:B------:R-:W-:Y:S01]  /*7ff0*/  IABS R120, R119 ;  /* 0x0000007700787213 */ /* 0x000fe20000000000 */
[----:B------:R-:W-:Y:S01]  /*8000*/  VIADD R71, R10, 0x1c4 ;  /* 0x000001c40a477836 */ /* 0x000fe20000000000 */
[----:B------:R-:W-:Y:S01]  /*8010*/  ISETP.GT.U32.AND P2, PT, R237, R118, PT ;  /* 0x00000076ed00720c */ /* 0x000fe20003f44070 */
[----:B--2---:R-:W-:Y:S01]  /*8020*/  IMAD.HI.U32 R3, R0, R4, RZ ;  /* 0x0000000400037227 */ /* 0x004fe200078e00ff */
[----:B------:R-:W-:-:S02]  /*8030*/  @!P5 IADD3 R116, R116, -R237, RZ ;  /* 0x800000ed7474d210 */ /* 0x000fc40007ffe0ff */
[----:B------:R-:W-:Y:S01]  /*8040*/  ISETP.GE.AND P5, PT, R121, RZ, PT ;  /* 0x000000ff7900720c */ /* 0x000fe20003fa6270 */
[----:B------:R-:W-:Y:S02]  /*8050*/  IMAD.MOV R3, RZ, RZ, -R3 ;  /* 0x000000ffff037224 */ /* 0x000fe400078e0a03 */
[----:B------:R-:W-:Y:S02]  /*8060*/  @!P6 IMAD.IADD R2, R2, 0x1, -R237 ;  /* 0x000000010202e824 */ /* 0x000fe400078e0aed */
[C---:B------:R-:W-:Y:S02]  /*8070*/  IMAD R4, R237.reuse, R3, R4 ;  /* 0x00000003ed047224 */ /* 0x040fe400078e0204 */
[----:B------:R-:W-:Y:S02]  /*8080*/  IMAD.HI.U32 R3, R0, R114, RZ ;  /* 0x0000007200037227 */ /* 0x000fe400078e00ff */
[----:B------:R-:W-:Y:S02]  /*8090*/  @!P2 IADD3 R118, R118, -R237, RZ ;  /* 0x800000ed7676a210 */ /* 0x000fe40007ffe0ff */
[----:B------:R-:W-:Y:S01]  /*80a0*/  ISETP.GT.U32.AND P6, PT, R237, R4, PT ;  /* 0x00000004ed00720c */ /* 0x000fe20003fc4070 */
[----:B------:R-:W-:Y:S01]  /*80b0*/  IMAD.MOV.U32 R6, RZ, RZ, R116 ;  /* 0x000000ffff067224 */ /* 0x000fe200078e0074 */
[----:B------:R-:W-:Y:S01]  /*80c0*/  ISETP.GE.AND P2, PT, R123, RZ, PT ;  /* 0x000000ff7b00720c */ /* 0x000fe20003f46270 */
[----:B------:R-:W-:-:S04]  /*80d0*/  IMAD.HI.U32 R111, R0, R120, RZ ;  /* 0x00000078006f7227 */ /* 0x000fc800078e00ff */
[----:B------:R-:W-:Y:S01]  /*80e0*/  VIADD R121, R10, 0x97 ;  /* 0x000000970a797836 */ /* 0x000fe20000000000 */
[----:B------:R-:W-:Y:S01]  /*80f0*/  IADD3 R111, -R111, RZ, RZ ;  /* 0x000000ff6f6f7210 */ /* 0x000fe20007ffe1ff */
[----:B------:R-:W-:Y:S01]  /*8100*/  @!P1 IMAD.IADD R112, R112, 0x1, -R237 ;  /* 0x0000000170709824 */ /* 0x000fe200078e0aed */
[----:B------:R-:W-:Y:S01]  /*8110*/  ISETP.GE.AND P1, PT, R115, RZ, PT ;  /* 0x000000ff7300720c */ /* 0x000fe20003f26270 */
[----:B------:R-:W-:Y:S01]  /*8120*/  IMAD.MOV R3, RZ, RZ, -R3 ;  /* 0x000000ffff037224 */ /* 0x000fe200078e0a03 */
[----:B------:R-:W-:Y:S01]  /*8130*/  IADD3 R115, R10, 0x98, RZ ;  /* 0x000000980a737810 */ /* 0x000fe20007ffe0ff */
[----:B------:R-:W-:Y:S01]  /*8140*/  @!P3 IMAD.MOV R6, RZ, RZ, -R6 ;  /* 0x000000ffff06b224 */ /* 0x000fe200078e0a06 */
[----:B------:R-:W-:Y:S01]  /*8150*/  IABS R122, R121 ;  /* 0x00000079007a7213 */ /* 0x000fe20000000000 */
[----:B------:R-:W-:Y:S01]  /*8160*/  @!P0 IMAD.MOV R5, RZ, RZ, -R5 ;  /* 0x000000ffff058224 */ /* 0x000fe200078e0a05 */
[----:B------:R-:W-:Y:S01]  /*8170*/  @!P6 IADD3 R4, R4, -R237, RZ ;  /* 0x800000ed0404e210 */ /* 0x000fe20007ffe0ff */
[C---:B------:R-:W-:Y:S01]  /*8180*/  IMAD R114, R237.reuse, R3, R114 ;  /* 0x00000003ed727224 */ /* 0x040fe200078e0272 */
[----:B------:R-:W-:Y:S01]  /*8190*/  IABS R3, R115 ;  /* 0x0000007300037213 */ /* 0x000fe20000000000 */
[----:B------:R-:W-:Y:S01]  /*81a0*/  STL [R1+0xbc], R6 ;  /* 0x0000bc0601007387 */ /* 0x000fe20000100800 */
[C---:B------:R-:W-:Y:S01]  /*81b0*/  IMAD R120, R237.reuse, R111, R120 ;  /* 0x0000006fed787224 */ /* 0x040fe200078e0278 */
[----:B------:R-:W-:Y:S01]  /*81c0*/  ISETP.GT.U32.AND P6, PT, R237, R112, PT ;  /* 0x00000070ed00720c */ /* 0x000fe20003fc4070 */
[----:B------:R-:W-:Y:S01]  /*81d0*/  IMAD.HI.U32 R113, R0, R122, RZ ;  /* 0x0000007a00717227 */ /* 0x000fe200078e00ff */
[----:B------:R1:W-:Y:S01]  /*81e0*/  STL [R1+0xc0], R5 ;  /* 0x0000c00501007387 */ /* 0x0003e20000100800 */
[----:B------:R-:W-:-:S02]  /*81f0*/  MOV R110, R3 ;  /* 0x00000003006e7202 */ /* 0x000fc40000000f00 */
[C---:B------:R-:W-:Y:S01]  /*8200*/  ISETP.GT.U32.AND P0, PT, R237.reuse, R4, PT ;  /* 0x00000004ed00720c */ /* 0x040fe20003f04070 */
[----:B------:R-:W-:Y:S01]  /*8210*/  VIADD R123, R10, 0x99 ;  /* 0x000000990a7b7836 */ /* 0x000fe20000000000 */
[----:B------:R-:W-:Y:S01]  /*8220*/  ISETP.GT.U32.AND P3, PT, R237, R114, PT ;  /* 0x00000072ed00720c */ /* 0x000fe20003f64070 */
[----:B------:R-:W-:Y:S01]  /*8230*/  IMAD.MOV R113, RZ, RZ, -R113 ;  /* 0x000000ffff717224 */ /* 0x000fe200078e0a71 */
[----:B------:R-:W-:Y:S01]  /*8240*/  MOV R3, R2 ;  /* 0x0000000200037202 */ /* 0x000fe20000000f00 */
[----:B------:R-:W-:Y:S01]  /*8250*/  IMAD.HI.U32 R2, R0, R110, RZ ;  /* 0x0000006e00027227 */ /* 0x000fe200078e00ff */
[----:B------:R-:W-:Y:S02]  /*8260*/  IABS R111, R123 ;  /* 0x0000007b006f7213 */ /* 0x000fe40000000000 */
[----:B------:R-:W-:Y:S01]  /*8270*/  @!P6 IADD3 R112, R112, -R237, RZ ;  /* 0x800000ed7070e210 */ /* 0x000fe20007ffe0ff */
[----:B-1----:R-:W-:Y:S02]  /*8280*/  IMAD.MOV.U32 R5, RZ, RZ, R118 ;  /* 0x000000ffff057224 */ /* 0x002fe400078e0076 */
[----:B------:R-:W-:Y:S01]  /*8290*/  @!P5 IMAD.MOV R3, RZ, RZ, -R3 ;  /* 0x000000ffff03d224 */ /* 0x000fe200078e0a03 */
[----:B------:R-:W-:Y:S01]  /*82a0*/  ISETP.GE.AND P5, PT, R117, RZ, PT ;  /* 0x000000ff7500720c */ /* 0x000fe20003fa6270 */
[----:B------:R-:W-:Y:S01]  /*82b0*/  @!P4 IMAD.MOV R5, RZ, RZ, -R5 ;  /* 0x000000ffff05c224 */ /* 0x000fe200078e0a05 */
[C---:B------:R-:W-:Y:S01]  /*82c0*/  ISETP.GT.U32.AND P4, PT, R237.reuse, R120, PT ;  /* 0x00000078ed00720c */ /* 0x040fe20003f84070 */
[C---:B------:R-:W-:Y:S01]  /*82d0*/  IMAD R122, R237.reuse, R113, R122 ;  /* 0x00000071ed7a7224 */ /* 0x040fe200078e027a */
[----:B------:R-:W-:Y:S01]  /*82e0*/  @!P3 IADD3 R114, R114, -R237, RZ ;  /* 0x800000ed7272b210 */ /* 0x000fe20007ffe0ff */
[----:B------:R-:W-:Y:S01]  /*82f0*/  IMAD.MOV R2, RZ, RZ, -R2 ;  /* 0x000000ffff027224 */ /* 0x000fe200078e0a02 */
[----:B------:R1:W-:Y:S01]  /*8300*/  STL [R1+0xc4], R5 ;  /* 0x0000c40501007387 */ /* 0x0003e20000100800 */
[--C-:B------:R-:W-:Y:S01]  /*8310*/  @!P0 IMAD.IADD R4, R4, 0x1, -R237.reuse ;  /* 0x0000000104048824 */ /* 0x100fe200078e0aed */
[C---:B------:R-:W-:Y:S01]  /*8320*/  ISETP.GT.U32.AND P6, PT, R237.reuse, R122, PT ;  /* 0x0000007aed00720c */ /* 0x040fe20003fc4070 */
[----:B------:R-:W-:Y:S01]  /*8330*/  IMAD R2, R237, R2, R110 ;  /* 0x00000002ed027224 */ /* 0x000fe200078e026e */
[----:B------:R2:W-:Y:S01]  /*8340*/  STL [R1+0xc8], R3 ;  /* 0x0000c80301007387 */ /* 0x0005e20000100800 */
[C---:B------:R-:W-:Y:S01]  /*8350*/  VIADD R116, R10.reuse, 0x9b ;  /* 0x0000009b0a747836 */ /* 0x040fe20000000000 */
[----:B------:R-:W-:Y:S01]  /*8360*/  ISETP.GE.AND P0, PT, R119, RZ, PT ;  /* 0x000000ff7700720c */ /* 0x000fe20003f06270 */
[----:B------:R-:W-:Y:S01]  /*8370*/  VIADD R117, R10, 0x9c ;  /* 0x0000009c0a757836 */ /* 0x000fe20000000000 */
[----:B------:R-:W-:Y:S01]  /*8380*/  ISETP.GE.AND P3, PT, R121, RZ, PT ;  /* 0x000000ff7900720c */ /* 0x000fe20003f66270 */
[----:B------:R-:W-:Y:S01]  /*8390*/  @!P4 IMAD.IADD R120, R120, 0x1, -R237 ;  /* 0x000000017878c824 */ /* 0x000fe200078e0aed */
[----:B------:R-:W-:Y:S01]  /*83a0*/  ISETP.GT.U32.AND P4, PT, R237, R114, PT ;  /* 0x00000072ed00720c */ /* 0x000fe20003f84070 */
[----:B-1----:R-:W-:Y:S01]  /*83b0*/  IMAD.MOV.U32 R5, RZ, RZ, R112 ;  /* 0x000000ffff057224 */ /* 0x002fe200078e0070 */
[C---:B------:R-:W-:Y:S01]  /*83c0*/  IADD3 R112, R10.reuse, 0x9a, RZ ;  /* 0x0000009a0a707810 */ /* 0x040fe20007ffe0ff */
[----:B------:R-:W-:Y:S01]  /*83d0*/  VIADD R121, R10, 0xa1 ;  /* 0x000000a10a797836 */ /* 0x000fe20000000000 */
[----:B------:R-:W-:Y:S01]  /*83e0*/  IABS R113, R116 ;  /* 0x0000007400717213 */ /* 0x000fe20000000000 */
[----:B--2---:R-:W-:Y:S01]  /*83f0*/  IMAD.HI.U32 R3, R0, R111, RZ ;  /* 0x0000006f00037227 */ /* 0x004fe200078e00ff */
[----:B------:R-:W-:-:S03]  /*8400*/  IABS R119, R124 ;  /* 0x0000007c00777213 */ /* 0x000fc60000000000 */
[----:B------:R-:W-:Y:S01]  /*8410*/  @!P6 IMAD.IADD R122, R122, 0x1, -R237 ;  /* 0x000000017a7ae824 */ /* 0x000fe200078e0aed */
[----:B------:R-:W-:Y:S01]  /*8420*/  IADD3 R110, -R3, RZ, RZ ;  /* 0x000000ff036e7210 */ /* 0x000fe20007ffe1ff */
[----:B------:R-:W-:Y:S01]  /*8430*/  IMAD.MOV.U32 R3, RZ, RZ, R4 ;  /* 0x000000ffff037224 */ /* 0x000fe200078e0004 */
[C---:B------:R-:W-:Y:S01]  /*8440*/  ISETP.GT.U32.AND P6, PT, R237.reuse, R120, PT ;  /* 0x00000078ed00720c */ /* 0x040fe20003fc4070 */
[----:B------:R-:W-:Y:S01]  /*8450*/  @!P2 IMAD.MOV R5, RZ, RZ, -R5 ;  /* 0x000000ffff05a224 */ /* 0x000fe200078e0a05 */
[----:B------:R-:W-:Y:S01]  /*8460*/  ISETP.GT.U32.AND P2, PT, R237, R122, PT ;  /* 0x0000007aed00720c */ /* 0x000fe20003f44070 */
[----:B------:R-:W-:Y:S01]  /*8470*/  @!P4 IMAD.IADD R114, R114, 0x1, -R237 ;  /* 0x000000017272c824 */ /* 0x000fe200078e0aed */
[----:B------:R-:W-:Y:S01]  /*8480*/  @!P1 IADD3 R3, -R3, RZ, RZ ;  /* 0x000000ff03039210 */ /* 0x000fe20007ffe1ff */
[C---:B------:R-:W-:Y:S01]  /*8490*/  IMAD R4, R237.reuse, R110, R111 ;  /* 0x0000006eed047224 */ /* 0x040fe200078e026f */
[----:B------:R-:W-:Y:S01]  /*84a0*/  ISETP.GT.U32.AND P1, PT, R237, R2, PT ;  /* 0x00000002ed00720c */ /* 0x000fe20003f24070 */
[----:B------:R1:W-:Y:S01]  /*84b0*/  STL [R1+0xcc], R5 ;  /* 0x0000cc0501007387 */ /* 0x0003e20000100800 */
[----:B------:R-:W-:Y:S01]  /*84c0*/  IABS R111, R112 ;  /* 0x00000070006f7213 */ /* 0x000fe20000000000 */
[----:B------:R-:W-:Y:S01]  /*84d0*/  IMAD.HI.U32 R110, R0, R113, RZ ;  /* 0x00000071006e7227 */ /* 0x000fe200078e00ff */
[----:B------:R-:W-:Y:S01]  /*84e0*/  ISETP.GE.AND P4, PT, R115, RZ, PT ;  /* 0x000000ff7300720c */ /* 0x000fe20003f86270 */
[----:B------:R2:W-:Y:S01]  /*84f0*/  STL [R1+0xd4], R3 ;  /* 0x0000d40301007387 */ /* 0x0005e20000100800 */
[----:B------:R-:W-:Y:S01]  /*8500*/  IABS R115, R117 ;  /* 0x0000007500737213 */ /* 0x000fe20000000000 */
[--C-:B------:R-:W-:Y:S01]  /*8510*/  @!P6 IMAD.IADD R120, R120, 0x1, -R237.reuse ;  /* 0x000000017878e824 */ /* 0x100fe200078e0aed */
[----:B------:R-:W-:Y:S01]  /*8520*/  ISETP.GT.U32.AND P6, PT, R237, R4, PT ;  /* 0x00000004ed00720c */ /* 0x000fe20003fc4070 */
[----:B------:R-:W-:Y:S01]  /*8530*/  VIADD R70, R10, 0x1c5 ;  /* 0x000001c50a467836 */ /* 0x000fe20000000000 */
[----:B------:R-:W-:Y:S01]  /*8540*/  @!P2 IADD3 R122, R122, -R237, RZ ;  /* 0x800000ed7a7aa210 */ /* 0x000fe20007ffe0ff */
[----:B------:R-:W-:Y:S01]  /*8550*/  IMAD.MOV.U32 R6, RZ, RZ, R120 ;  /* 0x000000ffff067224 */ /* 0x000fe200078e0078 */
[----:B-1----:R-:W-:Y:S01]  /*8560*/  MOV R5, R114 ;  /* 0x0000007200057202 */ /* 0x002fe20000000f00 */
[----:B------:R-:W-:Y:S01]  /*8570*/  @!P1 IMAD.IADD R2, R2, 0x1, -R237 ;  /* 0x0000000102029824 */ /* 0x000fe200078e0aed */
[----:B------:R-:W-:Y:S01]  /*8580*/  ISETP.GE.AND P1, PT, R112, RZ, PT ;  /* 0x000000ff7000720c */ /* 0x000fe20003f26270 */
[----:B--2---:R-:W-:Y:S01]  /*8590*/  IMAD.HI.U32 R3, R0, R111, RZ ;  /* 0x0000006f00037227 */ /* 0x004fe200078e00ff */
[----:B------:R-:W-:-:S03]  /*85a0*/  ISETP.GE.AND P2, PT, R123, RZ, PT ;  /* 0x000000ff7b00720c */ /* 0x000fc60003f46270 */
[----:B------:R-:W-:Y:S01]  /*85b0*/  @!P5 IMAD.MOV R5, RZ, RZ, -R5 ;  /* 0x000000ffff05d224 */ /* 0x000fe200078e0a05 */
[C---:B------:R-:W-:Y:S01]  /*85c0*/  ISETP.GT.U32.AND P5, PT, R237.reuse, R2, PT ;  /* 0x00000002ed00720c */ /* 0x040fe20003fa4070 */
[----:B------:R-:W-:Y:S01]  /*85d0*/  IMAD.MOV R112, RZ, RZ, -R3 ;  /* 0x000000ffff707224 */ /* 0x000fe200078e0a03 */
[----:B------:R-:W-:Y:S01]  /*85e0*/  @!P6 IADD3 R4, R4, -R237, RZ ;  /* 0x800000ed0404e210 */ /* 0x000fe20007ffe0ff */
[----:B------:R-:W-:Y:S01]  /*85f0*/  IMAD.MOV R114, RZ, RZ, -R110 ;  /* 0x000000ffff727224 */ /* 0x000fe200078e0a6e */
[----:B------:R1:W-:Y:S01]  /*8600*/  STL [R1+0xd8], R5 ;  /* 0x0000d80501007387 */ /* 0x0003e20000100800 */
[----:B------:R-:W-:Y:S01]  /*8610*/  IMAD.HI.U32 R3, R0, R115, RZ ;  /* 0x0000007300037227 */ /* 0x000fe200078e00ff */
[----:B------:R-:W-:-:S03]  /*8620*/  ISETP.GT.U32.AND P6, PT, R237, R4, PT ;  /* 0x00000004ed00720c */ /* 0x000fc60003fc4070 */
[C---:B------:R-:W-:Y:S02]  /*8630*/  IMAD R110, R237.reuse, R112, R111 ;  /* 0x00000070ed6e7224 */ /* 0x040fe400078e026f */
[----:B------:R-:W-:Y:S01]  /*8640*/  IMAD R112, R237, R114, R113 ;  /* 0x00000072ed707224 */ /* 0x000fe200078e0271 */
[----:B------:R-:W-:Y:S01]  /*8650*/  IADD3 R114, -R3, RZ, RZ ;  /* 0x000000ff03727210 */ /* 0x000fe20007ffe1ff */
[----:B------:R-:W-:Y:S01]  /*8660*/  @!P0 IMAD.MOV R6, RZ, RZ, -R6 ;  /* 0x000000ffff068224 */ /* 0x000fe200078e0a06 */
[C---:B------:R-:W-:Y:S01]  /*8670*/  ISETP.GT.U32.AND P0, PT, R237.reuse, R110, PT ;  /* 0x0000006eed00720c */ /* 0x040fe20003f04070 */
[----:B------:R-:W-:Y:S01]  /*8680*/  @!P5 IMAD.IADD R2, R2, 0x1, -R237 ;  /* 0x000000010202d824 */ /* 0x000fe200078e0aed */
[C---:B------:R-:W-:Y:S01]  /*8690*/  ISETP.GT.U32.AND P5, PT, R237.reuse, R112, PT ;  /* 0x00000070ed00720c */ /* 0x040fe20003fa4070 */
[----:B------:R-:W-:Y:S01]  /*86a0*/  IMAD R114, R237, R114, R115 ;  /* 0x00000072ed727224 */ /* 0x000fe200078e0273 */
[----:B------:R2:W-:Y:S01]  /*86b0*/  STL [R1+0xdc], R6 ;  /* 0x0000dc0601007387 */ /* 0x0005e20000100800 */
[----:B-1----:R-:W-:Y:S01]  /*86c0*/  MOV R5, R122 ;  /* 0x0000007a00057202 */ /* 0x002fe20000000f00 */
[----:B------:R-:W-:Y:S01]  /*86d0*/  @!P6 IMAD.IADD R4, R4, 0x1, -R237 ;  /* 0x000000010404e824 */ /* 0x000fe200078e0aed */
[----:B------:R-:W-:Y:S01]  /*86e0*/  ISETP.GE.AND P6, PT, R117, RZ, PT ;  /* 0x000000ff7500720c */ /* 0x000fe20003fc6270 */
[C---:B------:R-:W-:Y:S01]  /*86f0*/  VIADD R117, R10.reuse, 0x9f ;  /* 0x0000009f0a757836 */ /* 0x040fe20000000000 */
[----:B------:R-:W-:Y:S01]  /*8700*/  IADD3 R3, R10, 0x9d, RZ ;  /* 0x0000009d0a037810 */ /* 0x000fe20007ffe0ff */
[----:B------:R-:W-:Y:S01]  /*8710*/  @!P3 IMAD.MOV R5, RZ, RZ, -R5 ;  /* 0x000000ffff05b224 */ /* 0x000fe200078e0a05 */
[----:B------:R-:W-:Y:S01]  /*8720*/  ISETP.GE.AND P3, PT, R116, RZ, PT ;  /* 0x000000ff7400720c */ /* 0x000fe20003f66270 */
[----:B------:R-:W-:Y:S01]  /*8730*/  VIADD R116, R10, 0x9e ;  /* 0x0000009e0a747836 */ /* 0x000fe20000000000 */
[----:B------:R-:W-:Y:S01]  /*8740*/  @!P0 IADD3 R110, R110, -R237, RZ ;  /* 0x800000ed6e6e8210 */ /* 0x000fe20007ffe0ff */
[----:B--2---:R-:W-:Y:S01]  /*8750*/  IMAD.MOV.U32 R6, RZ, RZ, R2 ;  /* 0x000000ffff067224 */ /* 0x004fe200078e0002 */
[----:B------:R1:W-:Y:S01]  /*8760*/  STL [R1+0xe0], R5 ;  /* 0x0000e00501007387 */ /* 0x0003e20000100800 */
[----:B------:R-:W-:Y:S01]  /*8770*/  @!P5 IMAD.IADD R112, R112, 0x1, -R237 ;  /* 0x000000017070d824 */ /* 0x000fe200078e0aed */
[C---:B------:R-:W-:Y:S01]  /*8780*/  ISETP.GT.U32.AND P0, PT, R237.reuse, R110, PT ;  /* 0x0000006eed00720c */ /* 0x040fe20003f04070 */
[----:B------:R-:W-:Y:S01]  /*8790*/  @!P4 IMAD.MOV R6, RZ, RZ, -R6 ;  /* 0x000000ffff06c224 */ /* 0x000fe200078e0a06 */
[C---:B------:R-:W-:Y:S01]  /*87a0*/  ISETP.GT.U32.AND P4, PT, R237.reuse, R114, PT ;  /* 0x00000072ed00720c */ /* 0x040fe20003f84070 */
[C---:B------:R-:W-:Y:S01]  /*87b0*/  VIADD R123, R10.reuse, 0xa2 ;  /* 0x000000a20a7b7836 */ /* 0x040fe20000000000 */
[----:B------:R-:W-:Y:S01]  /*87c0*/  IABS R113, R116 ;  /* 0x0000007400717213 */ /* 0x000fe20000000000 */
[C---:B------:R-:W-:Y:S01]  /*87d0*/  VIADD R68, R10.reuse, 0x1c7 ;  /* 0x000001c70a447836 */ /* 0x040fe20000000000 */
[----:B------:R-:W-:Y:S01]  /*87e0*/  IABS R115, R117 ;  /* 0x0000007500737213 */ /* 0x000fe20000000000 */
[----:B------:R2:W-:Y:S01]  /*87f0*/  STL [R1+0x190], R6 ;  /* 0x0001900601007387 */ /* 0x0005e20000100800 */
[----:B-1----:R-:W-:Y:S01]  /*8800*/  MOV R5, R4 ;  /* 0x0000000400057202 */ /* 0x002fe20000000f00 */
[----:B------:R-:W-:Y:S01]  /*8810*/  VIADD R67, R10, 0x1c8 ;  /* 0x000001c80a437836 */ /* 0x000fe20000000000 */
[----:B------:R-:W-:Y:S01]  /*8820*/  ISETP.GT.U32.AND P5, PT, R237, R112, PT ;  /* 0x00000070ed00720c */ /* 0x000fe20003fa4070 */
[----:B------:R-:W-:Y:S01]  /*8830*/  IMAD.HI.U32 R4, R0, R115, RZ ;  /* 0x0000007300047227 */ /* 0x000fe200078e00ff */
[----:B------:R-:W-:-:S02]  /*8840*/  IABS R111, R3 ;  /* 0x00000003006f7213 */ /* 0x000fc40000000000 */
[----:B------:R-:W-:Y:S01]  /*8850*/  @!P0 IADD3 R110, R110, -R237, RZ ;  /* 0x800000ed6e6e8210 */ /* 0x000fe20007ffe0ff */
[----:B------:R-:W-:Y:S01]  /*8860*/  @!P4 IMAD.IADD R114, R114, 0x1, -R237 ;  /* 0x000000017272c824 */ /* 0x000fe200078e0aed */
[----:B------:R-:W-:Y:S01]  /*8870*/  ISETP.GE.AND P0, PT, R116, RZ, PT ;  /* 0x000000ff7400720c */ /* 0x000fe20003f06270 */
[----:B------:R-:W-:Y:S01]  /*8880*/  @!P2 IMAD.MOV R5, RZ, RZ, -R5 ;  /* 0x000000ffff05a224 */ /* 0x000fe200078e0a05 */
[----:B------:R-:W-:Y:S01]  /*8890*/  ISETP.GE.AND P2, PT, R3, RZ, PT ;  /* 0x000000ff0300720c */ /* 0x000fe20003f46270 */
[----:B------:R-:W-:Y:S01]  /*88a0*/  IMAD.HI.U32 R3, R0, R113, RZ ;  /* 0x0000007100037227 */ /* 0x000fe200078e00ff */
[----:B------:R-:W-:Y:S02]  /*88b0*/  ISETP.GT.U32.AND P4, PT, R237, R114, PT ;  /* 0x00000072ed00720c */ /* 0x000fe40003f84070 */
[----:B------:R-:W-:Y:S01]  /*88c0*/  IADD3 R118, -R4, RZ, RZ ;  /* 0x000000ff04767210 */ /* 0x000fe20007ffe1ff */
[----:B------:R-:W-:Y:S01]  /*88d0*/  IMAD.MOV R116, RZ, RZ, -R3 ;  /* 0x000000ffff747224 */ /* 0x000fe200078e0a03 */
[----:B------:R1:W-:Y:S01]  /*88e0*/  STL [R1+0x194], R5 ;  /* 0x0001940501007387 */ /* 0x0003e20000100800 */
[----:B------:R-:W-:Y:S01]  /*88f0*/  IMAD.HI.U32 R2, R0, R111, RZ ;  /* 0x0000006f00027227 */ /* 0x000fe200078e00ff */
[----:B--2---:R-:W-:-:S03]  /*8900*/  MOV R6, R110 ;  /* 0x0000006e00067202 */ /* 0x004fc60000000f00 */
[----:B------:R-:W-:Y:S02]  /*8910*/  IMAD R4, R237, R116, R113 ;  /* 0x00000074ed047224 */ /* 0x000fe400078e0271 */
[--C-:B------:R-:W-:Y:S01]  /*8920*/  @!P5 IMAD.IADD R112, R112, 0x1, -R237.reuse ;  /* 0x000000017070d824 */ /* 0x100fe200078e0aed */
[----:B------:R-:W-:Y:S01]  /*8930*/  ISETP.GE.AND P5, PT, R117, RZ, PT ;  /* 0x000000ff7500720c */ /* 0x000fe20003fa6270 */
[----:B------:R-:W-:Y:S01]  /*8940*/  IMAD.MOV R2, RZ, RZ, -R2 ;  /* 0x000000ffff027224 */ /* 0x000fe200078e0a02 */
[----:B------:R-:W-:Y:S01]  /*8950*/  IABS R117, R123 ;  /* 0x0000007b00757213 */ /* 0x000fe20000000000 */
[----:B------:R-:W-:Y:S01]  /*8960*/  @!P4 IMAD.IADD R114, R114, 0x1, -R237 ;  /* 0x000000017272c824 */ /* 0x000fe200078e0aed */
[C---:B------:R-:W-:Y:S01]  /*8970*/  ISETP.GT.U32.AND P4, PT, R237.reuse, R4, PT ;  /* 0x00000004ed00720c */ /* 0x040fe20003f84070 */
[----:B------:R-:W-:Y:S01]  /*8980*/  IMAD R2, R237, R2, R111 ;  /* 0x00000002ed027224 */ /* 0x000fe200078e026f */
[----:B-1----:R-:W-:Y:S01]  /*8990*/  MOV R5, R112 ;  /* 0x0000007000057202 */ /* 0x002fe20000000f00 */
[----:B------:R-:W-:-:S02]  /*89a0*/  @!P1 IMAD.MOV R6, RZ, RZ, -R6 ;  /* 0x000000ffff069224 */ /* 0x000fc400078e0a06 */
[----:B------:R-:W-:Y:S01]  /*89b0*/  VIADD R3, R10, 0xa0 ;  /* 0x000000a00a037836 */ /* 0x000fe20000000000 */
[C---:B------:R-:W-:Y:S01]  /*89c0*/  ISETP.GT.U32.AND P1, PT, R237.reuse, R2, PT ;  /* 0x00000002ed00720c */ /* 0x040fe20003f24070 */
[----:B------:R-:W-:Y:S01]  /*89d0*/  @!P3 IMAD.MOV R5, RZ, RZ, -R5 ;  /* 0x000000ffff05b224 */ /* 0x000fe200078e0a05 */
[----:B------:R-:W-:Y:S01]  /*89e0*/  STL [R1+0x198], R6 ;  /* 0x0001980601007387 */ /* 0x000fe20000100800 */
[----:B------:R-:W-:Y:S01]  /*89f0*/  IMAD R116, R237, R118, R115 ;  /* 0x00000076ed747224 */ /* 0x000fe200078e0273 */
[----:B------:R-:W-:Y:S01]  /*8a00*/  IABS R115, R121 ;  /* 0x0000007900737213 */ /* 0x000fe20000000000 */
[----:B------:R-:W-:Y:S01]  /*8a10*/  IMAD.HI.U32 R112, R0, R119, RZ ;  /* 0x0000007700707227 */ /* 0x000fe200078e00ff */
[----:B------:R1:W-:Y:S01]  /*8a20*/  STL [R1+0x19c], R5 ;  /* 0x00019c0501007387 */ /* 0x0003e20000100800 */
[----:B------:R-:W-:Y:S02]  /*8a30*/  IABS R113, R3 ;  /* 0x0000000300717213 */ /* 0x000fe40000000000 */
[----:B------:R-:W-:Y:S01]  /*8a40*/  @!P4 IMAD.IADD R4, R4, 0x1, -R237 ;  /* 0x000000010404c824 */ /* 0x000fe200078e0aed */
[----:B------:R-:W-:Y:S01]  /*8a50*/  ISETP.GE.AND P3, PT, R3, RZ, PT ;  /* 0x000000ff0300720c */ /* 0x000fe20003f66270 */
[----:B------:R-:W-:Y:S01]  /*8a60*/  IMAD.HI.U32 R110, R0, R115, RZ ;  /* 0x00000073006e7227 */ /* 0x000fe200078e00ff */
[----:B------:R-:W-:-:S02]  /*8a70*/  IADD3 R122, -R112, RZ, RZ ;  /* 0x000000ff707a7210 */ /* 0x000fc40007ffe1ff */
[C---:B------:R-:W-:Y:S01]  /*8a80*/  ISETP.GT.U32.AND P4, PT, R237.reuse, R4, PT ;  /* 0x00000004ed00720c */ /* 0x040fe20003f84070 */
[----:B------:R-:W-:Y:S01]  /*8a90*/  IMAD.HI.U32 R3, R0, R113, RZ ;  /* 0x0000007100037227 */ /* 0x000fe200078e00ff */
[----:B------:R-:W-:Y:S02]  /*8aa0*/  @!P1 IADD3 R2, R2, -R237, RZ ;  /* 0x800000ed02029210 */ /* 0x000fe40007ffe0ff */
[----:B------:R-:W-:Y:S01]  /*8ab0*/  IADD3 R120, -R110, RZ, RZ ;  /* 0x000000ff6e787210 */ /* 0x000fe20007ffe1ff */
[----:B-1----:R-:W-:Y:S01]  /*8ac0*/  IMAD.MOV.U32 R5, RZ, RZ, R114 ;  /* 0x000000ffff057224 */ /* 0x002fe200078e0072 */
[C---:B------:R-:W-:Y:S01]  /*8ad0*/  ISETP.GT.U32.AND P1, PT, R237.reuse, R2, PT ;  /* 0x00000002ed00720c */ /* 0x040fe20003f24070 */
[----:B------:R-:W-:Y:S02]  /*8ae0*/  IMAD.MOV R118, RZ, RZ, -R3 ;  /* 0x000000ffff767224 */ /* 0x000fe400078e0a03 */
[----:B------:R-:W-:Y:S01]  /*8af0*/  @!P6 IMAD.MOV R5, RZ, RZ, -R5 ;  /* 0x000000ffff05e224 */ /* 0x000fe200078e0a05 */
[C---:B------:R-:W-:Y:S01]  /*8b00*/  ISETP.GT.U32.AND P6, PT, R237.reuse, R116, PT ;  /* 0x00000074ed00720c */ /* 0x040fe20003fc4070 */
[----:B------:R-:W-:-:S02]  /*8b10*/  IMAD R110, R237, R118, R113 ;  /* 0x00000076ed6e7224 */ /* 0x000fc400078e0271 */
[----:B------:R-:W-:Y:S01]  /*8b20*/  IMAD R112, R237, R120, R115 ;  /* 0x00000078ed707224 */ /* 0x000fe200078e0273 */
[----:B------:R1:W-:Y:S01]  /*8b30*/  STL [R1+0x1b8], R5 ;  /* 0x0001b80501007387 */ /* 0x0003e20000100800 */
[----:B------:R-:W-:Y:S01]  /*8b40*/  IMAD.HI.U32 R111, R0, R117, RZ ;  /* 0x00000075006f7227 */ /* 0x000fe200078e00ff */
[----:B------:R-:W-:-:S03]  /*8b50*/  IADD3 R115, R10, 0xa4, RZ ;  /* 0x000000a40a737810 */ /* 0x000fc60007ffe0ff */
[----:B------:R-:W-:Y:S01]  /*8b60*/  @!P4 IMAD.IADD R4, R4, 0x1, -R237 ;  /* 0x000000010404c824 */ /* 0x000fe200078e0aed */
[C---:B------:R-:W-:Y:S01]  /*8b70*/  ISETP.GT.U32.AND P4, PT, R237.reuse, R110, PT ;  /* 0x0000006eed00720c */ /* 0x040fe20003f84070 */
[----:B------:R-:W-:Y:S01]  /*8b80*/  IMAD.MOV R114, RZ, RZ, -R111 ;  /* 0x000000ffff727224 */ /* 0x000fe200078e0a6f */
[----:B------:R-:W-:Y:S01]  /*8b90*/  IABS R111, R115 ;  /* 0x00000073006f7213 */ /* 0x000fe20000000000 */
[--C-:B------:R-:W-:Y:S01]  /*8ba0*/  @!P6 IMAD.IADD R116, R116, 0x1, -R237.reuse ;  /* 0x000000017474e824 */ /* 0x100fe200078e0aed */
[----:B------:R-:W-:Y:S01]  /*8bb0*/  ISETP.GT.U32.AND P6, PT, R237, R112, PT ;  /* 0x00000070ed00720c */ /* 0x000fe20003fc4070 */
[----:B------:R-:W-:Y:S01]  /*8bc0*/  @!P1 IMAD.IADD R2, R2, 0x1, -R237 ;  /* 0x0000000102029824 */ /* 0x000fe200078e0aed */
[----:B------:R-:W-:Y:S01]  /*8bd0*/  ISETP.GE.AND P1, PT, R121, RZ, PT ;  /* 0x000000ff7900720c */ /* 0x000fe20003f26270 */
[----:B------:R-:W-:Y:S02]  /*8be0*/  IMAD R114, R237, R114, R117 ;  /* 0x00000072ed727224 */ /* 0x000fe400078e0275 */
[----:B------:R-:W-:-:S02]  /*8bf0*/  VIADD R117, R10, 0xa5 ;  /* 0x000000a50a757836 */ /* 0x000fc40000000000 */
[----:B-1----:R-:W-:Y:S02]  /*8c00*/  IMAD.MOV.U32 R5, RZ, RZ, R2 ;  /* 0x000000ffff057224 */ /* 0x002fe400078e0002 */
[----:B------:R-:W-:Y:S01]  /*8c10*/  @!P4 IADD3 R110, R110, -R237, RZ ;  /* 0x800000ed6e6ec210 */ /* 0x000fe20007ffe0ff */
[----:B------:R-:W-:Y:S01]  /*8c20*/  IMAD.HI.U32 R2, R0, R111, RZ ;  /* 0x0000006f00027227 */ /* 0x000fe200078e00ff */
[----:B------:R-:W-:Y:S02]  /*8c30*/  IABS R113, R117 ;  /* 0x0000007500717213 */ /* 0x000fe40000000000 */
[----:B------:R-:W-:Y:S01]  /*8c40*/  ISETP.GT.U32.AND P4, PT, R237, R116, PT ;  /* 0x00000074ed00720c */ /* 0x000fe20003f84070 */
[----:B------:R-:W-:Y:S01]  /*8c50*/  @!P6 IMAD.IADD R112, R112, 0x1, -R237 ;  /* 0x000000017070e824 */ /* 0x000fe200078e0aed */
[----:B------:R-:W-:Y:S01]  /*8c60*/  @!P2 IADD3 R5, -R5, RZ, RZ ;  /* 0x000000ff0505a210 */ /* 0x000fe20007ffe1ff */
[----:B------:R-:W-:Y:S01]  /*8c70*/  IMAD.HI.U32 R3, R0, R113, RZ ;  /* 0x0000007100037227 */ /* 0x000fe200078e00ff */
[----:B------:R-:W-:-:S02]  /*8c80*/  ISETP.GT.U32.AND P2, PT, R237, R110, PT ;  /* 0x0000006eed00720c */ /* 0x000fc40003f44070 */
[C---:B------:R-:W-:Y:S01]  /*8c90*/  ISETP.GT.U32.AND P6, PT, R237.reuse, R112, PT ;  /* 0x00000070ed00720c */ /* 0x040fe20003fc4070 */
[----:B------:R1:W-:Y:S01]  /*8ca0*/  STL [R1+0x1bc], R5 ;  /* 0x0001bc0501007387 */ /* 0x0003e20000100800 */
[C---:B------:R-:W-:Y:S01]  /*8cb0*/  IMAD R118, R237.reuse, R122, R119 ;  /* 0x0000007aed767224 */ /* 0x040fe200078e0277 */
[C---:B------:R-:W-:Y:S01]  /*8cc0*/  IADD3 R119, R10.reuse, 0xa6, RZ ;  /* 0x000000a60a777810 */ /* 0x040fe20007ffe0ff */
[----:B------:R-:W-:Y:S02]  /*8cd0*/  IMAD.MOV R2, RZ, RZ, -R2 ;  /* 0x000000ffff027224 */ /* 0x000fe400078e0a02 */
[----:B------:R-:W-:Y:S01]  /*8ce0*/  VIADD R121, R10, 0xa7 ;  /* 0x000000a70a797836 */ /* 0x000fe20000000000 */
[----:B------:R-:W-:Y:S01]  /*8cf0*/  IABS R120, R119 ;  /* 0x0000007700787213 */ /* 0x000fe20000000000 */
[----:B------:R-:W-:Y:S01]  /*8d00*/  @!P4 IMAD.IADD R116, R116, 0x1, -R237 ;  /* 0x000000017474c824 */ /* 0x000fe200078e0aed */
[C---:B------:R-:W-:Y:S01]  /*8d10*/  ISETP.GT.U32.AND P4, PT, R237.reuse, R118, PT ;  /* 0x00000076ed00720c */ /* 0x040fe20003f84070 */
[----:B------:R-:W-:Y:S01]  /*8d20*/  IMAD R2, R237, R2, R111 ;  /* 0x00000002ed027224 */ /* 0x000fe200078e026f */
[-C--:B------:R-:W-:Y:S01]  /*8d30*/  @!P2 IADD3 R110, R110, -R237.reuse, RZ ;  /* 0x800000ed6e6ea210 */ /* 0x080fe20007ffe0ff */
[----:B-1----:R-:W-:Y:S01]  /*8d40*/  IMAD.MOV.U32 R5, RZ, RZ, R4 ;  /* 0x000000ffff057224 */ /* 0x002fe200078e0004 */
[----:B------:R-:W-:Y:S01]  /*8d50*/  IADD3 R4, -R3, RZ, RZ ;  /* 0x000000ff03047210 */ /* 0x000fe20007ffe1ff */
[----:B------:R-:W-:Y:S01]  /*8d60*/  IMAD.HI.U32 R3, R0, R120, RZ ;  /* 0x0000007800037227 */ /* 0x000fe200078e00ff */
[----:B------:R-:W-:-:S02]  /*8d70*/  @!P6 IADD3 R112, R112, -R237, RZ ;  /* 0x800000ed7070e210 */ /* 0x000fc40007ffe0ff */
[C---:B------:R-:W-:Y:S01]  /*8d80*/  ISETP.GT.U32.AND P2, PT, R237.reuse, R2, PT ;  /* 0x00000002ed00720c */ /* 0x040fe20003f44070 */
[----:B------:R-:W-:Y:S01]  /*8d90*/  @!P0 IMAD.MOV R5, RZ, RZ, -R5 ;  /* 0x000000ffff058224 */ /* 0x000fe200078e0a05 */
[C---:B------:R-:W-:Y:S01]  /*8da0*/  ISETP.GT.U32.AND P0, PT, R237.reuse, R114, PT ;  /* 0x00000072ed00720c */ /* 0x040fe20003f04070 */
[C---:B------:R-:W-:Y:S01]  /*8db0*/  IMAD R4, R237.reuse, R4, R113 ;  /* 0x00000004ed047224 */ /* 0x040fe200078e0271 */
[----:B------:R-:W-:Y:S01]  /*8dc0*/  IABS R122, R121 ;  /* 0x00000079007a7213 */ /* 0x000fe20000000000 */
[----:B------:R-:W-:Y:S01]  /*8dd0*/  @!P4 IMAD.IADD R118, R118, 0x1, -R237 ;  /* 0x000000017676c824 */ /* 0x000fe200078e0aed */
[----:B------:R-:W-:Y:S01]  /*8de0*/  MOV R6, R116 ;  /* 0x0000007400067202 */ /* 0x000fe20000000f00 */
[----:B------:R-:W-:Y:S01]  /*8df0*/  IMAD.MOV R3, RZ, RZ, -R3 ;  /* 0x000000ffff037224 */ /* 0x000fe200078e0a03 */
[----:B------:R-:W-:Y:S01]  /*8e00*/  ISETP.GT.U32.AND P6, PT, R237, R4, PT ;  /* 0x00000004ed00720c */ /* 0x000fe20003fc4070 */
[----:B------:R-:W-:Y:S01]  /*8e10*/  IMAD.HI.U32 R111, R0, R122, RZ ;  /* 0x0000007a006f7227 */ /* 0x000fe200078e00ff */
[----:B------:R1:W-:Y:S01]  /*8e20*/  STL [R1+0x1c0], R5 ;  /* 0x0001c00501007387 */ /* 0x0003e20000100800 */
[----:B------:R-:W-:-:S02]  /*8e30*/  @!P5 IADD3 R6, -R6, RZ, RZ ;  /* 0x000000ff0606d210 */ /* 0x000fc40007ffe1ff */
[--C-:B------:R-:W-:Y:S01]  /*8e40*/  @!P2 IMAD.IADD R2, R2, 0x1, -R237.reuse ;  /* 0x000000010202a824 */ /* 0x100fe200078e0aed */
[----:B------:R-:W-:Y:S01]  /*8e50*/  ISETP.GE.AND P4, PT, R124, RZ, PT ;  /* 0x000000ff7c00720c */ /* 0x000fe20003f86270 */
[----:B------:R-:W-:Y:S01]  /*8e60*/  @!P0 IMAD.IADD R114, R114, 0x1, -R237 ;  /* 0x0000000172728824 */ /* 0x000fe200078e0aed */
[----:B------:R-:W-:Y:S01]  /*8e70*/  ISETP.GE.AND P0, PT, R123, RZ, PT ;  /* 0x000000ff7b00720c */ /* 0x000fe20003f06270 */
[C---:B------:R-:W-:Y:S01]  /*8e80*/  IMAD R120, R237.reuse, R3, R120 ;  /* 0x00000003ed787224 */ /* 0x040fe200078e0278 */
[C---:B------:R-:W-:Y:S01]  /*8e90*/  ISETP.GT.U32.AND P5, PT, R237.reuse, R2, PT ;  /* 0x00000002ed00720c */ /* 0x040fe20003fa4070 */
[----:B------:R-:W-:Y:S01]  /*8ea0*/  IMAD.MOV R111, RZ, RZ, -R111 ;  /* 0x000000ffff6f7224 */ /* 0x000fe200078e0a6f */
[C---:B------:R-:W-:Y:S01]  /*8eb0*/  ISETP.GT.U32.AND P2, PT, R237.reuse, R114, PT ;  /* 0x00000072ed00720c */ /* 0x040fe20003f44070 */
[----:B------:R-:W-:Y:S01]  /*8ec0*/  @!P6 IMAD.IADD R4, R4, 0x1, -R237 ;  /* 0x000000010404e824 */ /* 0x000fe200078e0aed */
[C---:B------:R-:W-:Y:S01]  /*8ed0*/  ISETP.GT.U32.AND P6, PT, R237.reuse, R118, PT ;  /* 0x00000076ed00720c */ /* 0x040fe20003fc4070 */
[----:B-1----:R-:W-:Y:S01]  /*8ee0*/  IMAD.MOV.U32 R5, RZ, RZ, R110 ;  /* 0x000000ffff057224 */ /* 0x002fe200078e006e */
[C---:B------:R-:W-:Y:S01]  /*8ef0*/  IADD3 R123, R10.reuse, 0xa8, RZ ;  /* 0x000000a80a7b7810 */ /* 0x040fe20007ffe0ff */
[----:B------:R-:W-:Y:S01]  /*8f00*/  IMAD.MOV.U32 R3, RZ, RZ, R112 ;  /* 0x000000ffff037224 */ /* 0x000fe200078e0070 */
[----:B------:R1:W-:Y:S01]  /*8f10*/  STL [R1+0x1c4], R6 ;  /* 0x0001c40601007387 */ /* 0x0003e20000100800 */
[----:B------:R-:W-:Y:S01]  /*8f20*/  IMAD R122, R237, R111, R122 ;  /* 0x0000006fed7a7224 */ /* 0x000fe200078e027a */
[----:B------:R-:W-:Y:S01]  /*8f30*/  IABS R111, R123 ;  /* 0x0000007b006f7213 */ /* 0x000fe20000000000 */
[----:B------:R-:W-:Y:S01]  /*8f40*/  @!P3 IMAD.MOV R5, RZ, RZ, -R5 ;  /* 0x000000ffff05b224 */ /* 0x000fe200078e0a05 */
[----:B------:R-:W-:Y:S01]  /*8f50*/  @!P1 IADD3 R3, -R3, RZ, RZ ;  /* 0x000000ff03039210 */ /* 0x000fe20007ffe1ff */
[----:B------:R-:W-:Y:S01]  /*8f60*/  VIADD R124, R10, 0xa9 ;  /* 0x000000a90a7c7836 */ /* 0x000fe20000000000 */
[C---:B------:R-:W-:Y:S01]  /*8f70*/  ISETP.GT.U32.AND P3, PT, R237.reuse, R4, PT ;  /* 0x00000004ed00720c */ /* 0x040fe20003f64070 */
[--C-:B------:R-:W-:Y:S01]  /*8f80*/  @!P2 IMAD.IADD R114, R114, 0x1, -R237.reuse ;  /* 0x000000017272a824 */ /* 0x100fe200078e0aed */
[----:B------:R2:W-:Y:S01]  /*8f90*/  STL [R1+0x1dc], R5 ;  /* 0x0001dc0501007387 */ /* 0x0005e20000100800 */
[----:B------:R-:W-:Y:S01]  /*8fa0*/  @!P6 IMAD.IADD R118, R118, 0x1, -R237 ;  /* 0x000000017676e824 */ /* 0x000fe200078e0aed */
[----:B------:R-:W-:Y:S01]  /*8fb0*/  ISETP.GT.U32.AND P6, PT, R237, R122, PT ;  /* 0x0000007aed00720c */ /* 0x000fe20003fc4070 */
[----:B-1----:R-:W-:Y:S01]  /*8fc0*/  IMAD.MOV.U32 R6, RZ, RZ, R114 ;  /* 0x000000ffff067224 */ /* 0x002fe200078e0072 */
[----:B------:R1:W-:Y:S01]  /*8fd0*/  STL [R1+0x1e0], R3 ;  /* 0x0001e00301007387 */ /* 0x0003e20000100800 */
[----:B------:R-:W-:Y:S01]  /*8fe0*/  IABS R113, R124 ;  /* 0x0000007c00717213 */ /* 0x000fe20000000000 */
[----:B------:R-:W-:Y:S01]  /*8ff0*/  VIADD R64, R10, 0x1cb ;  /* 0x000001cb0a407836 */ /* 0x000fe20000000000 */
[----:B------:R-:W-:Y:S01]  /*9000*/  ISETP.GE.AND P2, PT, R115, RZ, PT ;  /* 0x000000ff7300720c */ /* 0x000fe20003f46270 */
[----:B------:R-:W-:Y:S01]  /*9010*/  @!P0 IMAD.MOV R6, RZ, RZ, -R6 ;  /* 0x000000ffff068224 */ /* 0x000fe200078e0a06 */
[----:B------:R-:W-:Y:S01]  /*9020*/  @!P5 IADD3 R2, R2, -R237, RZ ;  /* 0x800000ed0202d210 */ /* 0x000fe20007ffe0ff */
[----:B------:R-:W-:Y:S01]  /*9030*/  IMAD.HI.U32 R110, R0, R113, RZ ;  /* 0x00000071006e7227 */ /* 0x000fe200078e00ff */
[----:B--2---:R-:W-:-:S02]  /*9040*/  MOV R5, R118 ;  /* 0x0000007600057202 */ /* 0x004fc40000000f00 */
[----:B------:R-:W-:Y:S01]  /*9050*/  ISETP.GT.U32.AND P1, PT, R237, R120, PT ;  /* 0x00000078ed00720c */ /* 0x000fe20003f24070 */
[----:B-1----:R-:W-:Y:S01]  /*9060*/  IMAD.HI.U32 R3, R0, R111, RZ ;  /* 0x0000006f00037227 */ /* 0x002fe200078e00ff */
[----:B------:R-:W-:Y:S01]  /*9070*/  ISETP.GE.AND P5, PT, R117, RZ, PT ;  /* 0x000000ff7500720c */ /* 0x000fe20003fa6270 */
[----:B------:R-:W-:Y:S01]  /*9080*/  STL [R1+0x1e4], R6 ;  /* 0x0001e40601007387 */ /* 0x000fe20000100800 */
[----:B------:R-:W-:Y:S01]  /*9090*/  @!P4 IADD3 R5, -R5, RZ, RZ ;  /* 0x000000ff0505c210 */ /* 0x000fe20007ffe1ff */
[----:B------:R-:W-:Y:S01]  /*90a0*/  @!P3 IMAD.IADD R4, R4, 0x1, -R237 ;  /* 0x000000010404b824 */ /* 0x000fe200078e0aed */
[----:B------:R-:W-:Y:S01]  /*90b0*/  IADD3 R112, -R3, RZ, RZ ;  /* 0x000000ff03707210 */ /* 0x000fe20007ffe1ff */
[----:B------:R-:W-:Y:S01]  /*90c0*/  IMAD.MOV R114, RZ, RZ, -R110 ;  /* 0x000000ffff727224 */ /* 0x000fe200078e0a6e */
[----:B------:R-:W-:Y:S01]  /*90d0*/  ISETP.GE.AND P3, PT, R119, RZ, PT ;  /* 0x000000ff7700720c */ /* 0x000fe20003f66270 */
[----:B------:R-:W-:Y:S01]  /*90e0*/  IMAD.MOV.U32 R3, RZ, RZ, R2 ;  /* 0x000000ffff037224 */ /* 0x000fe200078e0002 */
[----:B------:R1:W-:Y:S01]  /*90f0*/  STL [R1+0x1e8], R5 ;  /* 0x0001e80501007387 */ /* 0x0003e20000100800 */
[----:B------:R-:W-:-:S02]  /*9100*/  IMAD R110, R237, R112, R111 ;  /* 0x00000070ed6e7224 */ /* 0x000fc400078e026f */
[----:B------:R-:W-:Y:S01]  /*9110*/  @!P6 IMAD.IADD R122, R122, 0x1, -R237 ;  /* 0x000000017a7ae824 */ /* 0x000fe200078e0aed */
[----:B------:R-:W-:Y:S01]  /*9120*/  @!P2 IADD3 R3, -R3, RZ, RZ ;  /* 0x000000ff0303a210 */ /* 0x000fe20007ffe1ff */
[C---:B------:R-:W-:Y:S01]  /*9130*/  IMAD R2, R237.reuse, R114, R113 ;  /* 0x00000072ed027224 */ /* 0x040fe200078e0271 */
[C---:B------:R-:W-:Y:S01]  /*9140*/  ISETP.GT.U32.AND P2, PT, R237.reuse, R110, PT ;  /* 0x0000006eed00720c */ /* 0x040fe20003f44070 */
[--C-:B------:R-:W-:Y:S01]  /*9150*/  @!P1 IMAD.IADD R120, R120, 0x1, -R237.reuse ;  /* 0x0000000178789824 */ /* 0x100fe200078e0aed */
[----:B------:R-:W-:Y:S01]  /*9160*/  ISETP.GT.U32.AND P4, PT, R237, R122, PT ;  /* 0x0000007aed00720c */ /* 0x000fe20003f84070 */
[----:B------:R2:W-:Y:S01]  /*9170*/  STL [R1+0x1fc], R3 ;  /* 0x0001fc0301007387 */ /* 0x0005e20000100800 */
[----:B-1----:R-:W-:Y:S01]  /*9180*/  IMAD.MOV.U32 R5, RZ, RZ, R4 ;  /* 0x000000ffff057224 */ /* 0x002fe200078e0004 */
[----:B------:R-:W-:Y:S01]  /*9190*/  ISETP.GE.AND P1, PT, R121, RZ, PT ;  /* 0x000000ff7900720c */ /* 0x000fe20003f26270 */
[C---:B------:R-:W-:Y:S01]  /*91a0*/  VIADD R4, R10.reuse, 0xab ;  /* 0x000000ab0a047836 */ /* 0x040fe20000000000 */
[----:B------:R-:W-:Y:S01]  /*91b0*/  ISETP.GT.U32.AND P0, PT, R237, R120, PT ;  /* 0x00000078ed00720c */ /* 0x000fe20003f04070 */
[C---:B------:R-:W-:Y:S01]  /*91c0*/  VIADD R115, R10.reuse, 0xac ;  /* 0x000000ac0a737836 */ /* 0x040fe20000000000 */
[----:B------:R-:W-:Y:S01]  /*91d0*/  @!P5 IADD3 R5, -R5, RZ, RZ ;  /* 0x000000ff0505d210 */ /* 0x000fe20007ffe1ff */
[C---:B------:R-:W-:Y:S01]  /*91e0*/  VIADD R117, R10.reuse, 0xaf ;  /* 0x000000af0a757836 */ /* 0x040fe20000000000 */
[----:B------:R-:W-:Y:S01]  /*91f0*/  ISETP.GT.U32.AND P5, PT, R237, R2, PT ;  /* 0x00000002ed00720c */ /* 0x000fe20003fa4070 */
[----:B------:R-:W-:Y:S01]  /*9200*/  VIADD R119, R10, 0xb0 ;  /* 0x000000b00a777836 */ /* 0x000fe20000000000 */
[----:B------:R-:W-:Y:S01]  /*9210*/  @!P2 IADD3 R110, R110, -R237, RZ ;  /* 0x800000ed6e6ea210 */ /* 0x000fe20007ffe0ff */
[----:B--2---:R-:W-:Y:S01]  /*9220*/  VIADD R3, R10, 0xaa ;  /* 0x000000aa0a037836 */ /* 0x004fe20000000000 */
[----:B------:R-:W-:Y:S01]  /*9230*/  IABS R113, R4 ;  /* 0x0000000400717213 */ /* 0x000fe20000000000 */
[--C-:B------:R-:W-:Y:S01]  /*9240*/  @!P4 IMAD.IADD R122, R122, 0x1, -R237.reuse ;  /* 0x000000017a7ac824 */ /* 0x100fe200078e0aed */
[----:B------:R-:W-:Y:S01]  /*9250*/  ISETP.GE.AND P2, PT, R4, RZ, PT ;  /* 0x000000ff0400720c */ /* 0x000fe20003f46270 */
[----:B------:R1:W-:Y:S01]  /*9260*/  STL [R1+0x208], R5 ;  /* 0x0002080501007387 */ /* 0x0003e20000100800 */
[----:B------:R-:W-:Y:S01]  /*9270*/  IABS R111, R3 ;  /* 0x00000003006f7213 */ /* 0x000fe20000000000 */
[----:B------:R-:W-:Y:S01]  /*9280*/  @!P0 IMAD.IADD R120, R120, 0x1, -R237 ;  /* 0x0000000178788824 */ /* 0x000fe200078e0aed */
[----:B------:R-:W-:Y:S01]  /*9290*/  ISETP.GE.AND P4, PT, R3, RZ, PT ;  /* 0x000000ff0300720c */ /* 0x000fe20003f86270 */
[----:B------:R-:W-:Y:S01]  /*92a0*/  IMAD.HI.U32 R4, R0, R113, RZ ;  /* 0x0000007100047227 */ /* 0x000fe200078e00ff */
[----:B------:R-:W-:-:S02]  /*92b0*/  ISETP.GE.AND P6, PT, R123, RZ, PT ;  /* 0x000000ff7b00720c */ /* 0x000fc40003fc6270 */
[----:B------:R-:W-:Y:S01]  /*92c0*/  ISETP.GE.AND P0, PT, R124, RZ, PT ;  /* 0x000000ff7c00720c */ /* 0x000fe20003f06270 */
[----:B------:R-:W-:Y:S01]  /*92d0*/  IMAD.HI.U32 R3, R0, R111, RZ ;  /* 0x0000006f00037227 */ /* 0x000fe200078e00ff */
[----:B------:R-:W-:-:S03]  /*92e0*/  IADD3 R123, R10, 0xce, RZ ;  /* 0x000000ce0a7b7810 */ /* 0x000fc60007ffe0ff */
[----:B------:R-:W-:Y:S01]  /*92f0*/  @!P5 IMAD.IADD R2, R2, 0x1, -R237 ;  /* 0x000000010202d824 */ /* 0x000fe200078e0aed */
[----:B------:R-:W-:Y:S01]  /*9300*/  ISETP.GT.U32.AND P5, PT, R237, R110, PT ;  /* 0x0000006eed00720c */ /* 0x000fe20003fa4070 */
[----:B-1----:R-:W-:Y:S01]  /*9310*/  IMAD.MOV.U32 R5, RZ, RZ, R120 ;  /* 0x000000ffff057224 */ /* 0x002fe200078e0078 */
[----:B------:R-:W-:Y:S01]  /*9320*/  IADD3 R112, -R3, RZ, RZ ;  /* 0x000000ff03707210 */ /* 0x000fe20007ffe1ff */
[----:B------:R-:W-:Y:S01]  /*9330*/  IMAD.MOV R114, RZ, RZ, -R4 ;  /* 0x000000ffff727224 */ /* 0x000fe200078e0a04 */
[C---:B------:R-:W-:Y:S01]  /*9340*/  IADD3 R3, R10.reuse, 0xad, RZ ;  /* 0x000000ad0a037810 */ /* 0x040fe20007ffe0ff */
[C---:B------:R-:W-:Y:S01]  /*9350*/  VIADD R121, R10.reuse, 0xb2 ;  /* 0x000000b20a797836 */ /* 0x040fe20000000000 */
[----:B------:R-:W-:Y:S01]  /*9360*/  @!P3 IADD3 R5, -R5, RZ, RZ ;  /* 0x000000ff0505b210 */ /* 0x000fe20007ffe1ff */
[C---:B------:R-:W-:Y:S01]  /*9370*/  IMAD R4, R237.reuse, R112, R111 ;  /* 0x00000070ed047224 */ /* 0x040fe200078e026f */
[C---:B------:R-:W-:Y:S01]  /*9380*/  ISETP.GT.U32.AND P3, PT, R237.reuse, R2, PT ;  /* 0x00000002ed00720c */ /* 0x040fe20003f64070 */
[C---:B------:R-:W-:Y:S01]  /*9390*/  IMAD R112, R237.reuse, R114, R113 ;  /* 0x00000072ed707224 */ /* 0x040fe200078e0271 */
[----:B------:R-:W-:Y:S01]  /*93a0*/  IABS R113, R3 ;  /* 0x0000000300717213 */ /* 0x000fe20000000000 */
[----:B------:R1:W-:Y:S01]  /*93b0*/  STL [R1+0x20c], R5 ;  /* 0x00020c0501007387 */ /* 0x0003e20000100800 */
[----:B------:R-:W-:Y:S01]  /*93c0*/  VIADD R114, R10, 0xae ;  /* 0x000000ae0a727836 */ /* 0x000fe20000000000 */
[----:B------:R-:W-:Y:S01]  /*93d0*/  IABS R118, R121 ;  /* 0x0000007900767213 */ /* 0x000fe20000000000 */
[----:B------:R-:W-:Y:S01]  /*93e0*/  @!P5 IMAD.IADD R110, R110, 0x1, -R237 ;  /* 0x000000016e6ed824 */ /* 0x000fe200078e0aed */
[C---:B------:R-:W-:Y:S01]  /*93f0*/  ISETP.GT.U32.AND P5, PT, R237.reuse, R4, PT ;  /* 0x00000004ed00720c */ /* 0x040fe20003fa4070 */
[C---:B------:R-:W-:Y:S01]  /*9400*/  VIADD R62, R10.reuse, 0x1cd ;  /* 0x000001cd0a3e7836 */ /* 0x040fe20000000000 */
[----:B------:R-:W-:Y:S01]  /*9410*/  IABS R124, R123 ;  /* 0x0000007b007c7213 */ /* 0x000fe20000000000 */
[C---:B------:R-:W-:Y:S01]  /*9420*/  VIADD R61, R10.reuse, 0x1ce ;  /* 0x000001ce0a3d7836 */ /* 0x040fe20000000000 */
[----:B------:R-:W-:Y:S01]  /*9430*/  MOV R6, R110 ;  /* 0x0000006e00067202 */ /* 0x000fe20000000f00 */
[----:B------:R-:W-:Y:S01]  /*9440*/  VIADD R59, R10, 0x1d0 ;  /* 0x000001d00a3b7836 */ /* 0x000fe20000000000 */
[----:B------:R-:W-:Y:S01]  /*9450*/  @!P3 IADD3 R2, R2, -R237, RZ ;  /* 0x800000ed0202b210 */ /* 0x000fe20007ffe0ff */
[----:B-1----:R-:W-:Y:S01]  /*9460*/  IMAD.MOV.U32 R5, RZ, RZ, R122 ;  /* 0x000000ffff057224 */ /* 0x002fe200078e007a */
[----:B------:R-:W-:Y:S01]  /*9470*/  @!P6 IADD3 R6, -R6, RZ, RZ ;  /* 0x000000ff0606e210 */ /* 0x000fe20007ffe1ff */
[----:B------:R-:W-:Y:S01]  /*9480*/  VIADD R122, R10, 0xb3 ;  /* 0x000000b30a7a7836 */ /* 0x000fe20000000000 */
[----:B------:R-:W-:Y:S01]  /*9490*/  ISETP.GT.U32.AND P6, PT, R237, R112, PT ;  /* 0x00000070ed00720c */ /* 0x000fe20003fc4070 */
[----:B------:R-:W-:Y:S01]  /*94a0*/  @!P1 IMAD.MOV R5, RZ, RZ, -R5 ;  /* 0x000000ffff059224 */ /* 0x000fe200078e0a05 */
[----:B------:R-:W-:Y:S01]  /*94b0*/  ISETP.GE.AND P1, PT, R115, RZ, PT ;  /* 0x000000ff7300720c */ /* 0x000fe20003f26270 */
[----:B------:R-:W-:Y:S01]  /*94c0*/  @!P5 IMAD.IADD R4, R4, 0x1, -R237 ;  /* 0x000000010404d824 */ /* 0x000fe200078e0aed */
[----:B------:R-:W-:Y:S01]  /*94d0*/  IABS R115, R115 ;  /* 0x0000007300737213 */ /* 0x000fe20000000000 */
[C---:B------:R-:W-:Y:S01]  /*94e0*/  VIADD R57, R10.reuse, 0x1d2 ;  /* 0x000001d20a397836 */ /* 0x040fe20000000000 */
[----:B------:R1:W-:Y:S01]  /*94f0*/  STL [R1+0x218], R5 ;  /* 0x0002180501007387 */ /* 0x0003e20000100800 */
[----:B------:R-:W-:Y:S01]  /*9500*/  ISETP.GE.AND P3, PT, R3, RZ, PT ;  /* 0x000000ff0300720c */ /* 0x000fe20003f66270 */
[----:B------:R-:W-:Y:S01]  /*9510*/  VIADD R54, R10, 0x1d5 ;  /* 0x000001d50a367836 */ /* 0x000fe20000000000 */
[----:B------:R-:W-:Y:S01]  /*9520*/  ISETP.GT.U32.AND P5, PT, R237, R4, PT ;  /* 0x00000004ed00720c */ /* 0x000fe20003fa4070 */
[----:B------:R-:W-:Y:S01]  /*9530*/  IMAD.MOV.U32 R111, RZ, RZ, R115 ;  /* 0x000000ffff6f7224 */ /* 0x000fe200078e0073 */
[----:B------:R-:W-:Y:S01]  /*9540*/  IABS R115, R117 ;  /* 0x0000007500737213 */ /* 0x000fe20000000000 */
[----:B------:R-:W-:Y:S01]  /*9550*/  STL [R1+0x224], R6 ;  /* 0x0002240601007387 */ /* 0x000fe20000100800 */
[----:B------:R-:W-:Y:S01]  /*9560*/  @!P6 IMAD.IADD R112, R112, 0x1, -R237 ;  /* 0x000000017070e824 */ /* 0x000fe200078e0aed */
[----:B------:R-:W-:Y:S01]  /*9570*/  IABS R120, R122 ;  /* 0x0000007a00787213 */ /* 0x000fe20000000000 */
[----:B------:R-:W-:-:S03]  /*9580*/  IMAD.HI.U32 R3, R0, R111, RZ ;  /* 0x0000006f00037227 */ /* 0x000fc600078e00ff */
[C---:B------:R-:W-:Y:S01]  /*9590*/  ISETP.GT.U32.AND P6, PT, R237.reuse, R112, PT ;  /* 0x00000070ed00720c */ /* 0x040fe20003fc4070 */
[----:B-1----:R-:W-:Y:S02]  /*95a0*/  IMAD.MOV.U32 R5, RZ, RZ, R2 ;  /* 0x000000ffff057224 */ /* 0x002fe400078e0002 */
[----:B------:R-:W-:Y:S01]  /*95b0*/  IMAD.MOV R110, RZ, RZ, -R3 ;  /* 0x000000ffff6e7224 */ /* 0x000fe200078e0a03 */
[----:B------:R-:W-:Y:S01]  /*95c0*/  @!P5 IADD3 R4, R4, -R237, RZ ;  /* 0x800000ed0404d210 */ /* 0x000fe20007ffe0ff */
[----:B------:R-:W-:Y:S01]  /*95d0*/  @!P0 IMAD.MOV R5, RZ, RZ, -R5 ;  /* 0x000000ffff058224 */ /* 0x000fe200078e0a05 */
[----:B------:R-:W-:Y:S01]  /*95e0*/  ISETP.GE.AND P0, PT, R114, RZ, PT ;  /* 0x000000ff7200720c */ /* 0x000fe20003f06270 */
[C---:B------:R-:W-:Y:S01]  /*95f0*/  IMAD.HI.U32 R3, R0.reuse, R113, RZ ;  /* 0x0000007100037227 */ /* 0x040fe200078e00ff */
[----:B------:R-:W-:Y:S02]  /*9600*/  IABS R114, R114 ;  /* 0x0000007200727213 */ /* 0x000fe40000000000 */
[----:B------:R1:W-:Y:S01]  /*9610*/  STL [R1+0x22c], R5 ;  /* 0x00022c0501007387 */ /* 0x0003e20000100800 */
[----:B------:R-:W-:Y:S01]  /*9620*/  IMAD R2, R237, R110, R111 ;  /* 0x0000006eed027224 */ /* 0x000fe200078e026f */
[----:B------:R-:W-:Y:S01]  /*9630*/  IADD3 R110, -R3, RZ, RZ ;  /* 0x000000ff036e7210 */ /* 0x000fe20007ffe1ff */
[----:B------:R-:W-:-:S03]  /*9640*/  IMAD.HI.U32 R3, R0, R114, RZ ;  /* 0x0000007200037227 */ /* 0x000fc600078e00ff */
[----:B------:R-:W-:Y:S01]  /*9650*/  ISETP.GT.U32.AND P5, PT, R237, R2, PT ;  /* 0x00000002ed00720c */ /* 0x000fe20003fa4070 */
[----:B------:R-:W-:-:S04]  /*9660*/  IMAD.HI.U32 R111, R0, R115, RZ ;  /* 0x00000073006f7227 */ /* 0x000fc800078e00ff */
[----:B------:R-:W-:Y:S01]  /*9670*/  IMAD.MOV R3, RZ, RZ, -R3 ;  /* 0x000000ffff037224 */ /* 0x000fe200078e0a03 */
[----:B------:R-:W-:Y:S01]  /*9680*/  IADD3 R116, -R111, RZ, RZ ;  /* 0x000000ff6f747210 */ /* 0x000fe20007ffe1ff */
[----:B-1----:R-:W-:Y:S02]  /*9690*/  IMAD.MOV.U32 R5, RZ, RZ, R4 ;  /* 0x000000ffff057224 */ /* 0x002fe400078e0004 */
[C---:B------:R-:W-:Y:S02]  /*96a0*/  IMAD R4, R237.reuse, R3, R114 ;  /* 0x00000003ed047224 */ /* 0x040fe400078e0272 */
[C---:B------:R-:W-:Y:S02]  /*96b0*/  IMAD R114, R237.reuse, R116, R115 ;  /* 0x00000074ed727224 */ /* 0x040fe400078e0273 */
[C---:B------:R-:W-:Y:S01]  /*96c0*/  IMAD R110, R237.reuse, R110, R113 ;  /* 0x0000006eed6e7224 */ /* 0x040fe200078e0271 */
[----:B------:R-:W-:Y:S01]  /*96d0*/  @!P5 IADD3 R2, R2, -R237, RZ ;  /* 0x800000ed0202d210 */ /* 0x000fe20007ffe0ff */
[----:B------:R-:W-:Y:S01]  /*96e0*/  @!P6 IMAD.IADD R112, R112, 0x1, -R237 ;  /* 0x000000017070e824 */ /* 0x000fe200078e0aed */
[C---:B------:R-:W-:Y:S01]  /*96f0*/  ISETP.GT.U32.AND P6, PT, R237.reuse, R4, PT ;  /* 0x00000004ed00720c */ /* 0x040fe20003fc4070 */
[----:B------:R-:W-:Y:S01]  /*9700*/  @!P4 IMAD.MOV R5, RZ, RZ, -R5 ;  /* 0x000000ffff05c224 */ /* 0x000fe200078e0a05 */
[C---:B------:R-:W-:Y:S01]  /*9710*/  ISETP.GT.U32.AND P5, PT, R237.reuse, R114, PT ;  /* 0x00000072ed00720c */ /* 0x040fe20003fa4070 */
[C---:B------:R-:W-:Y:S01]  /*9720*/  VIADD R115, R10.reuse, 0xb1 ;  /* 0x000000b10a737836 */ /* 0x040fe20000000000 */
[----:B------:R-:W-:Y:S01]  /*9730*/  ISETP.GT.U32.AND P4, PT, R237, R110, PT ;  /* 0x0000006eed00720c */ /* 0x000fe20003f84070 */
[C---:B------:R-:W-:Y:S01]  /*9740*/  VIADD R51, R10.reuse, 0x1d8 ;  /* 0x000001d80a337836 */ /* 0x040fe20000000000 */
[----:B------:R-:W-:Y:S01]  /*9750*/  IABS R113, R119 ;  /* 0x0000007700717213 */ /* 0x000fe20000000000 */
[----:B------:R1:W-:Y:S01]  /*9760*/  STL [R1+0x234], R5 ;  /* 0x0002340501007387 */ /* 0x0003e20000100800 */
[----:B------:R-:W-:Y:S01]  /*9770*/  IABS R111, R115 ;  /* 0x00000073006f7213 */ /* 0x000fe20000000000 */
[----:B------:R-:W-:-:S02]  /*9780*/  VIADD R50, R10, 0x1d9 ;  /* 0x000001d90a327836 */ /* 0x000fc40000000000 */
[----:B------:R-:W-:Y:S02]  /*9790*/  IMAD.HI.U32 R3, R0, R113, RZ ;  /* 0x0000007100037227 */ /* 0x000fe400078e00ff */
[----:B------:R-:W-:Y:S02]  /*97a0*/  @!P6 IADD3 R4, R4, -R237, RZ ;  /* 0x800000ed0404e210 */ /* 0x000fe40007ffe0ff */
[--C-:B------:R-:W-:Y:S01]  /*97b0*/  @!P5 IMAD.IADD R114, R114, 0x1, -R237.reuse ;  /* 0x000000017272d824 */ /* 0x100fe200078e0aed */
[----:B------:R-:W-:Y:S01]  /*97c0*/  IADD3 R116, -R3, RZ, RZ ;  /* 0x000000ff03747210 */ /* 0x000fe20007ffe1ff */
[----:B------:R-:W-:Y:S01]  /*97d0*/  @!P4 IMAD.IADD R110, R110, 0x1, -R237 ;  /* 0x000000016e6ec824 */ /* 0x000fe200078e0aed */
[C---:B------:R-:W-:Y:S01]  /*97e0*/  ISETP.GT.U32.AND P5, PT, R237.reuse, R4, PT ;  /* 0x00000004ed00720c */ /* 0x040fe20003fa4070 */
[----:B------:R-:W-:Y:S01]  /*97f0*/  IMAD.HI.U32 R3, R0, R111, RZ ;  /* 0x0000006f00037227 */ /* 0x000fe200078e00ff */
[C---:B------:R-:W-:Y:S02]  /*9800*/  ISETP.GT.U32.AND P4, PT, R237.reuse, R2, PT ;  /* 0x00000002ed00720c */ /* 0x040fe40003f84070 */
[----:B------:R-:W-:Y:S01]  /*9810*/  ISETP.GT.U32.AND P6, PT, R237, R110, PT ;  /* 0x0000006eed00720c */ /* 0x000fe20003fc4070 */
[----:B-1----:R-:W-:-:S02]  /*9820*/  IMAD.MOV.U32 R5, RZ, RZ, R112 ;  /* 0x000000ffff057224 */ /* 0x002fc400078e0070 */
[----:B------:R-:W-:Y:S02]  /*9830*/  IMAD.MOV R112, RZ, RZ, -R3 ;  /* 0x000000ffff707224 */ /* 0x000fe400078e0a03 */
[----:B------:R-:W-:Y:S01]  /*9840*/  IMAD R116, R237, R116, R113 ;  /* 0x00000074ed747224 */ /* 0x000fe200078e0271 */
[----:B------:R-:W-:Y:S01]  /*9850*/  @!P2 IADD3 R5, -R5, RZ, RZ ;  /* 0x000000ff0505a210 */ /* 0x000fe20007ffe1ff */
[C---:B------:R-:W-:Y:S01]  /*9860*/  IMAD R112, R237.reuse, R112, R111 ;  /* 0x00000070ed707224 */ /* 0x040fe200078e026f */
[C---:B------:R-:W-:Y:S01]  /*9870*/  ISETP.GT.U32.AND P2, PT, R237.reuse, R114, PT ;  /* 0x00000072ed00720c */ /* 0x040fe20003f44070 */
[--C-:B------:R-:W-:Y:S02]  /*9880*/  @!P5 IMAD.IADD R4, R4, 0x1, -R237.reuse ;  /* 0x000000010404d824 */ /* 0x100fe400078e0aed */
[----:B------:R-:W-:Y:S01]  /*9890*/  @!P4 IMAD.IADD R2, R2, 0x1, -R237 ;  /* 0x000000010202c824 */ /* 0x000fe200078e0aed */
[----:B------:R-:W-:Y:S01]  /*98a0*/  ISETP.GT.U32.AND P5, PT, R237, R112, PT ;  /* 0x00000070ed00720c */ /* 0x000fe20003fa4070 */
[----:B------:R-:W-:Y:S01]  /*98b0*/  IMAD.HI.U32 R3, R0, R118, RZ ;  /* 0x0000007600037227 */ /* 0x000fe200078e00ff */
[----:B------:R-:W-:Y:S01]  /*98c0*/  @!P6 IADD3 R110, R110, -R237, RZ ;  /* 0x800000ed6e6ee210 */ /* 0x000fe20007ffe0ff */
[----:B------:R1:W-:Y:S01]  /*98d0*/  STL [R1+0x23c], R5 ;  /* 0x00023c0501007387 */ /* 0x0003e20000100800 */
[----:B------:R-:W-:Y:S01]  /*98e0*/  ISETP.GE.AND P6, PT, R117, RZ, PT ;  /* 0x000000ff7500720c */ /* 0x000fe20003fc6270 */
[----:B------:R-:W-:Y:S01]  /*98f0*/  VIADD R117, R10, 0xb4 ;  /* 0x000000b40a757836 */ /* 0x000fe20000000000 */
[----:B------:R-:W-:Y:S01]  /*9900*/  ISETP.GT.U32.AND P4, PT, R237, R116, PT ;  /* 0x00000074ed00720c */ /* 0x000fe20003f84070 */
[----:B------:R-:W-:Y:S01]  /*9910*/  IMAD.MOV.U32 R6, RZ, RZ, R2 ;  /* 0x000000ffff067224 */ /* 0x000fe200078e0002 */
[----:B------:R-:W-:Y:S01]  /*9920*/  @!P0 IADD3 R4, -R4, RZ, RZ ;  /* 0x000000ff04048210 */ /* 0x000fe20007ffe1ff */
[----:B------:R-:W-:Y:S01]  /*9930*/  IMAD.HI.U32 R111, R0, R120, RZ ;  /* 0x00000078006f7227 */ /* 0x000fe200078e00ff */
[----:B------:R-:W-:-:S02]  /*9940*/  IABS R113, R117 ;  /* 0x0000007500717213 */ /* 0x000fc40000000000 */
[-C--:B------:R-:W-:Y:S01]  /*9950*/  @!P2 IADD3 R114, R114, -R237.reuse, RZ ;  /* 0x800000ed7272a210 */ /* 0x080fe20007ffe0ff */
[----:B------:R-:W-:Y:S01]  /*9960*/  IMAD.MOV R3, RZ, RZ, -R3 ;  /* 0x000000ffff037224 */ /* 0x000fe200078e0a03 */
[----:B------:R-:W-:Y:S01]  /*9970*/  @!P5 IADD3 R112, R112, -R237, RZ ;  /* 0x800000ed7070d210 */ /* 0x000fe20007ffe0ff */
[----:B------:R-:W-:Y:S01]  /*9980*/  IMAD.HI.U32 R2, R0, R113, RZ ;  /* 0x0000007100027227 */ /* 0x000fe200078e00ff */
[----:B------:R-:W-:Y:S02]  /*9990*/  ISETP.GE.AND P2, PT, R119, RZ, PT ;  /* 0x000000ff7700720c */ /* 0x000fe40003f46270 */
[----:B------:R-:W-:Y:S01]  /*99a0*/  ISETP.GT.U32.AND P5, PT, R237, R112, PT ;  /* 0x00000070ed00720c */ /* 0x000fe20003fa4070 */
[----:B-1----:R-:W-:Y:S01]  /*99b0*/  IMAD.MOV.U32 R5, RZ, RZ, R110 ;  /* 0x000000ffff057224 */ /* 0x002fe200078e006e */
[----:B------:R-:W-:Y:S01]  /*99c0*/  IADD3 R2, -R2, RZ, RZ ;  /* 0x000000ff02027210 */ /* 0x000fe20007ffe1ff */
[----:B------:R-:W-:Y:S01]  /*99d0*/  IMAD.MOV R111, RZ, RZ, -R111 ;  /* 0x000000ffff6f7224 */ /* 0x000fe200078e0a6f */
[----:B------:R-:W-:Y:S01]  /*99e0*/  @!P4 IADD3 R116, R116, -R237, RZ ;  /* 0x800000ed7474c210 */ /* 0x000fe20007ffe0ff */
[----:B------:R-:W-:Y:S01]  /*99f0*/  @!P1 IMAD.MOV R6, RZ, RZ, -R6 ;  /* 0x000000ffff069224 */ /* 0x000fe200078e0a06 */
[----:B------:R-:W-:Y:S01]  /*9a00*/  ISETP.GE.AND P4, PT, R115, RZ, PT ;  /* 0x000000ff7300720c */ /* 0x000fe20003f86270 */
[C---:B------:R-:W-:Y:S01]  /*9a10*/  IMAD R2, R237.reuse, R2, R113 ;  /* 0x00000002ed027224 */ /* 0x040fe200078e0271 */
[C---:B------:R-:W-:Y:S01]  /*9a20*/  ISETP.GT.U32.AND P1, PT, R237.reuse, R116, PT ;  /* 0x00000074ed00720c */ /* 0x040fe20003f24070 */
[C---:B------:R-:W-:Y:S01]  /*9a30*/  IMAD R118, R237.reuse, R3, R118 ;  /* 0x00000003ed767224 */ /* 0x040fe200078e0276 */
[----:B------:R-:W-:Y:S01]  /*9a40*/  STL [R1+0x250], R6 ;  /* 0x0002500601007387 */ /* 0x000fe20000100800 */
[----:B------:R-:W-:Y:S01]  /*9a50*/  @!P3 IMAD.MOV R5, RZ, RZ, -R5 ;  /* 0x000000ffff05b224 */ /* 0x000fe200078e0a05 */
[----:B------:R-:W-:Y:S01]  /*9a60*/  IADD3 R119, R10, 0xb6, RZ ;  /* 0x000000b60a777810 */ /* 0x000fe20007ffe0ff */
[----:B------:R-:W-:Y:S01]  /*9a70*/  @!P5 IMAD.IADD R112, R112, 0x1, -R237 ;  /* 0x000000017070d824 */ /* 0x000fe200078e0aed */
[C---:B------:R-:W-:Y:S01]  /*9a80*/  ISETP.GT.U32.AND P5, PT, R237.reuse, R2, PT ;  /* 0x00000002ed00720c */ /* 0x040fe20003fa4070 */
[C---:B------:R-:W-:Y:S01]  /*9a90*/  IMAD R120, R237.reuse, R111, R120 ;  /* 0x0000006fed787224 */ /* 0x040fe200078e0278 */
[C---:B------:R-:W-:Y:S01]  /*9aa0*/  ISETP.GT.U32.AND P3, PT, R237.reuse, R118, PT ;  /* 0x00000076ed00720c */ /* 0x040fe20003f64070 */
[----:B------:R-:W-:Y:S01]  /*9ab0*/  IMAD.MOV.U32 R3, RZ, RZ, R114 ;  /* 0x000000ffff037224 */ /* 0x000fe200078e0072 */
[----:B------:R1:W-:Y:S01]  /*9ac0*/  STL [R1+0x254], R5 ;  /* 0x0002540501007387 */ /* 0x0003e20000100800 */
[----:B------:R-:W-:Y:S01]  /*9ad0*/  VIADD R115, R10, 0xb5 ;  /* 0x000000b50a737836 */ /* 0x000fe20000000000 */
[----:B------:R-:W-:Y:S01]  /*9ae0*/  IABS R111, R119 ;  /* 0x00000077006f7213 */ /* 0x000fe20000000000 */
[----:B------:R-:W-:Y:S01]  /*9af0*/  @!P6 IMAD.MOV R3, RZ, RZ, -R3 ;  /* 0x000000ffff03e224 */ /* 0x000fe200078e0a03 */
[----:B------:R2:W-:Y:S01]  /*9b00*/  STL [R1+0x258], R4 ;  /* 0x0002580401007387 */ /* 0x0005e20000100800 */
[----:B------:R-:W-:Y:S01]  /*9b10*/  ISETP.GT.U32.AND P6, PT, R237, R120, PT ;  /* 0x00000078ed00720c */ /* 0x000fe20003fc4070 */
[--C-:B------:R-:W-:Y:S01]  /*9b20*/  @!P1 IMAD.IADD R116, R116, 0x1, -R237.reuse ;  /* 0x0000000174749824 */ /* 0x100fe200078e0aed */
[----:B------:R-:W-:Y:S01]  /*9b30*/  ISETP.GE.AND P0, PT, R121, RZ, PT ;  /* 0x000000ff7900720c */ /* 0x000fe20003f06270 */
[----:B------:R3:W-:Y:S01]  /*9b40*/  STL [R1+0x25c], R3 ;  /* 0x00025c0301007387 */ /* 0x0007e20000100800 */
[----:B------:R-:W-:Y:S01]  /*9b50*/  @!P5 IADD3 R2, R2, -R237, RZ ;  /* 0x800000ed0202d210 */ /* 0x000fe20007ffe0ff */
[----:B-1----:R-:W-:Y:S01]  /*9b60*/  IMAD.MOV.U32 R5, RZ, RZ, R116 ;  /* 0x000000ffff057224 */ /* 0x002fe200078e0074 */
[----:B------:R-:W-:Y:S01]  /*9b70*/  ISETP.GE.AND P1, PT, R122, RZ, PT ;  /* 0x000000ff7a00720c */ /* 0x000fe20003f26270 */
[--C-:B------:R-:W-:Y:S01]  /*9b80*/  @!P3 IMAD.IADD R118, R118, 0x1, -R237.reuse ;  /* 0x000000017676b824 */ /* 0x100fe200078e0aed */
[----:B------:R-:W-:Y:S01]  /*9b90*/  ISETP.GT.U32.AND P5, PT, R237, R2, PT ;  /* 0x00000002ed00720c */ /* 0x000fe20003fa4070 */
[C---:B------:R-:W-:Y:S01]  /*9ba0*/  VIADD R121, R10.reuse, 0xb8 ;  /* 0x000000b80a797836 */ /* 0x040fe20000000000 */
[----:B--2---:R-:W-:Y:S01]  /*9bb0*/  IABS R4, R115 ;  /* 0x0000007300047213 */ /* 0x004fe20000000000 */
[----:B------:R-:W-:Y:S01]  /*9bc0*/  VIADD R48, R10, 0x1db ;  /* 0x000001db0a307836 */ /* 0x000fe20000000000 */
[----:B------:R-:W-:Y:S01]  /*9bd0*/  @!P2 IADD3 R5, -R5, RZ, RZ ;  /* 0x000000ff0505a210 */ /* 0x000fe20007ffe1ff */
[----:B------:R-:W-:Y:S01]  /*9be0*/  @!P6 IMAD.IADD R120, R120, 0x1, -R237 ;  /* 0x000000017878e824 */ /* 0x000fe200078e0aed */
[----:B------:R-:W-:Y:S01]  /*9bf0*/  ISETP.GT.U32.AND P6, PT, R237, R118, PT ;  /* 0x00000076ed00720c */ /* 0x000fe20003fc4070 */
[----:B---3--:R-:W-:Y:S01]  /*9c00*/  IMAD.HI.U32 R3, R0, R4, RZ ;  /* 0x0000000400037227 */ /* 0x008fe200078e00ff */
[----:B------:R-:W-:Y:S01]  /*9c10*/  ISETP.GE.AND P3, PT, R117, RZ, PT ;  /* 0x000000ff7500720c */ /* 0x000fe20003f66270 */
[----:B------:R1:W-:Y:S01]  /*9c20*/  STL [R1+0x274], R5 ;  /* 0x0002740501007387 */ /* 0x0003e20000100800 */
[----:B------:R-:W-:Y:S01]  /*9c30*/  ISETP.GT.U32.AND P2, PT, R237, R120, PT ;  /* 0x00000078ed00720c */ /* 0x000fe20003f44070 */
[----:B------:R-:W-:Y:S01]  /*9c40*/  IMAD.MOV R110, RZ, RZ, -R3 ;  /* 0x000000ffff6e7224 */ /* 0x000fe200078e0a03 */
[----:B------:R-:W-:Y:S01]  /*9c50*/  IADD3 R117, R10, 0xb7, RZ ;  /* 0x000000b70a757810 */ /* 0x000fe20007ffe0ff */
[----:B------:R-:W-:Y:S01]  /*9c60*/  IMAD.HI.U32 R3, R0, R111, RZ ;  /* 0x0000006f00037227 */ /* 0x000fe200078e00ff */
[----:B------:R-:W-:-:S02]  /*9c70*/  IABS R116, R121 ;  /* 0x0000007900747213 */ /* 0x000fc40000000000 */
[----:B------:R-:W-:Y:S01]  /*9c80*/  IABS R114, R117 ;  /* 0x0000007500727213 */ /* 0x000fe20000000000 */
[C---:B------:R-:W-:Y:S02]  /*9c90*/  IMAD R4, R237.reuse, R110, R4 ;  /* 0x0000006eed047224 */ /* 0x040fe400078e0204 */
[----:B------:R-:W-:Y:S02]  /*9ca0*/  IMAD.MOV R110, RZ, RZ, -R3 ;  /* 0x000000ffff6e7224 */ /* 0x000fe400078e0a03 */
[----:B------:R-:W-:Y:S02]  /*9cb0*/  @!P5 IMAD.IADD R2, R2, 0x1, -R237 ;  /* 0x000000010202d824 */ /* 0x000fe400078e0aed */
[C---:B------:R-:W-:Y:S01]  /*9cc0*/  IMAD R110, R237.reuse, R110, R111 ;  /* 0x0000006eed6e7224 */ /* 0x040fe200078e026f */
[----:B------:R-:W-:Y:S01]  /*9cd0*/  @!P2 IADD3 R120, R120, -R237, RZ ;  /* 0x800000ed7878a210 */ /* 0x000fe20007ffe0ff */
[----:B------:R-:W-:Y:S01]  /*9ce0*/  @!P6 IMAD.IADD R118, R118, 0x1, -R237 ;  /* 0x000000017676e824 */ /* 0x000fe200078e0aed */
[C---:B------:R-:W-:Y:S01]  /*9cf0*/  ISETP.GT.U32.AND P6, PT, R237.reuse, R4, PT ;  /* 0x00000004ed00720c */ /* 0x040fe20003fc4070 */
[----:B------:R-:W-:Y:S01]  /*9d00*/  IMAD.HI.U32 R3, R0, R114, RZ ;  /* 0x0000007200037227 */ /* 0x000fe200078e00ff */
[----:B------:R-:W-:-:S02]  /*9d10*/  ISETP.GT.U32.AND P5, PT, R237, R110, PT ;  /* 0x0000006eed00720c */ /* 0x000fc40003fa4070 */
[----:B------:R-:W-:Y:S01]  /*9d20*/  ISETP.GE.AND P2, PT, R115, RZ, PT ;  /* 0x000000ff7300720c */ /* 0x000fe20003f46270 */
[----:B------:R-:W-:Y:S01]  /*9d30*/  VIADD R115, R10, 0xb9 ;  /* 0x000000b90a737836 */ /* 0x000fe20000000000 */
[----:B------:R-:W-:Y:S01]  /*9d40*/  IADD3 R3, -R3, RZ, RZ ;  /* 0x000000ff03037210 */ /* 0x000fe20007ffe1ff */
[----:B-1----:R-:W-:Y:S01]  /*9d50*/  IMAD.MOV.U32 R5, RZ, RZ, R112 ;  /* 0x000000ffff057224 */ /* 0x002fe200078e0070 */
[----:B------:R-:W-:Y:S01]  /*9d60*/  MOV R6, R118 ;  /* 0x0000007600067202 */ /* 0x000fe20000000f00 */
[----:B------:R-:W-:Y:S01]  /*9d70*/  IMAD.HI.U32 R111, R0, R116, RZ ;  /* 0x00000074006f7227 */ /* 0x000fe200078e00ff */
[----:B------:R-:W-:-:S03]  /*9d80*/  IABS R113, R115 ;  /* 0x0000007300717213 */ /* 0x000fc60000000000 */
[----:B------:R-:W-:Y:S02]  /*9d90*/  IMAD R114, R237, R3, R114 ;  /* 0x00000003ed727224 */ /* 0x000fe400078e0272 */
[----:B------:R-:W-:Y:S02]  /*9da0*/  @!P5 IMAD.IADD R110, R110, 0x1, -R237 ;  /* 0x000000016e6ed824 */ /* 0x000fe400078e0aed */
[----:B------:R-:W-:-:S03]  /*9db0*/  IMAD.HI.U32 R3, R0, R113, RZ ;  /* 0x0000007100037227 */ /* 0x000fc600078e00ff */
[----:B------:R-:W-:Y:S01]  /*9dc0*/  ISETP.GT.U32.AND P5, PT, R237, R110, PT ;  /* 0x0000006eed00720c */ /* 0x000fe20003fa4070 */
[----:B------:R-:W-:Y:S01]  /*9dd0*/  @!P6 IMAD.IADD R4, R4, 0x1, -R237 ;  /* 0x000000010404e824 */ /* 0x000fe200078e0aed */
[----:B------:R-:W-:Y:S01]  /*9de0*/  ISETP.GE.AND P6, PT, R119, RZ, PT ;  /* 0x000000ff7700720c */ /* 0x000fe20003fc6270 */
[----:B------:R-:W-:Y:S01]  /*9df0*/  IMAD.MOV R112, RZ, RZ, -R3 ;  /* 0x000000ffff707224 */ /* 0x000fe200078e0a03 */
[----:B------:R-:W-:Y:S01]  /*9e00*/  IADD3 R119, R10, 0xba, RZ ;  /* 0x000000ba0a777810 */ /* 0x000fe20007ffe0ff */
[----:B------:R-:W-:Y:S01]  /*9e10*/  @!P4 IMAD.MOV R5, RZ, RZ, -R5 ;  /* 0x000000ffff05c224 */ /* 0x000fe200078e0a05 */
[C---:B------:R-:W-:Y:S01]  /*9e20*/  ISETP.GT.U32.AND P4, PT, R237.reuse, R4, PT ;  /* 0x00000004ed00720c */ /* 0x040fe20003f84070 */
[----:B------:R-:W-:Y:S02]  /*9e30*/  IMAD.MOV.U32 R3, RZ, RZ, R2 ;  /* 0x000000ffff037224 */ /* 0x000fe400078e0002 */
[C---:B------:R-:W-:Y:S01]  /*9e40*/  IMAD R2, R237.reuse, R112, R113 ;  /* 0x00000070ed027224 */ /* 0x040fe200078e0271 */
[----:B------:R1:W-:Y:S01]  /*9e50*/  STL [R1+0x27c], R5 ;  /* 0x00027c0501007387 */ /* 0x0003e20000100800 */
[----:B------:R-:W-:Y:S01]  /*9e60*/  @!P0 IMAD.MOV R6, RZ, RZ, -R6 ;  /* 0x000000ffff068224 */ /* 0x000fe200078e0a06 */
[C---:B------:R-:W-:Y:S01]  /*9e70*/  ISETP.GT.U32.AND P0, PT, R237.reuse, R114, PT ;  /* 0x00000072ed00720c */ /* 0x040fe20003f04070 */
[----:B------:R-:W-:Y:S01]  /*9e80*/  @!P5 IMAD.IADD R110, R110, 0x1, -R237 ;  /* 0x000000016e6ed824 */ /* 0x000fe200078e0aed */
[C---:B------:R-:W-:Y:S01]  /*9e90*/  ISETP.GT.U32.AND P5, PT, R237.reuse, R2, PT ;  /* 0x00000002ed00720c */ /* 0x040fe20003fa4070 */
[----:B------:R-:W-:Y:S01]  /*9ea0*/  IMAD.MOV R111, RZ, RZ, -R111 ;  /* 0x000000ffff6f7224 */ /* 0x000fe200078e0a6f */
[----:B------:R-:W-:Y:S01]  /*9eb0*/  STL [R1+0x280], R6 ;  /* 0x0002800601007387 */ /* 0x000fe20000100800 */
[----:B------:R-:W-:Y:S01]  /*9ec0*/  @!P3 IMAD.MOV R3, RZ, RZ, -R3 ;  /* 0x000000ffff03b224 */ /* 0x000fe200078e0a03 */
[----:B------:R-:W-:Y:S01]  /*9ed0*/  IADD3 R113, R10, 0xbb, RZ ;  /* 0x000000bb0a717810 */ /* 0x000fe20007ffe0ff */
[----:B------:R-:W-:Y:S01]  /*9ee0*/  IMAD R116, R237, R111, R116 ;  /* 0x0000006fed747224 */ /* 0x000fe200078e0274 */
[----:B-1----:R-:W-:Y:S01]  /*9ef0*/  MOV R5, R120 ;  /* 0x0000007800057202 */ /* 0x002fe20000000f00 */
[--C-:B------:R-:W-:Y:S01]  /*9f00*/  @!P4 IMAD.IADD R4, R4, 0x1, -R237.reuse ;  /* 0x000000010404c824 */ /* 0x100fe200078e0aed */
[----:B------:R-:W-:Y:S01]  /*9f10*/  IABS R111, R119 ;  /* 0x00000077006f7213 */ /* 0x000fe20000000000 */
[----:B------:R-:W-:Y:S01]  /*9f20*/  VIADD R118, R10, 0xbd ;  /* 0x000000bd0a767836 */ /* 0x000fe20000000000 */
[----:B------:R-:W-:Y:S01]  /*9f30*/  @!P1 IADD3 R5, -R5, RZ, RZ ;  /* 0x000000ff05059210 */ /* 0x000fe20007ffe1ff */
[--C-:B------:R-:W-:Y:S01]  /*9f40*/  @!P0 IMAD.IADD R114, R114, 0x1, -R237.reuse ;  /* 0x0000000172728824 */ /* 0x100fe200078e0aed */
[----:B------:R-:W-:Y:S01]  /*9f50*/  ISETP.GT.U32.AND P3, PT, R237, R116, PT ;  /* 0x00000074ed00720c */ /* 0x000fe20003f64070 */
[----:B------:R-:W-:Y:S01]  /*9f60*/  @!P5 IMAD.IADD R2, R2, 0x1, -R237 ;  /* 0x000000010202d824 */ /* 0x000fe200078e0aed */
[----:B------:R-:W-:Y:S01]  /*9f70*/  IABS R112, R113 ;  /* 0x0000007100707213 */ /* 0x000fe20000000000 */
[----:B------:R1:W-:Y:S01]  /*9f80*/  STL [R1+0x284], R5 ;  /* 0x0002840501007387 */ /* 0x0003e20000100800 */
[----:B------:R-:W-:Y:S01]  /*9f90*/  ISETP.GE.AND P1, PT, R117, RZ, PT ;  /* 0x000000ff7500720c */ /* 0x000fe20003f26270 */
[C---:B------:R-:W-:Y:S01]  /*9fa0*/  VIADD R120, R10.reuse, 0xc5 ;  /* 0x000000c50a787836 */ /* 0x040fe20000000000 */
[----:B------:R-:W-:Y:S01]  /*9fb0*/  ISETP.GT.U32.AND P5, PT, R237, R2, PT ;  /* 0x00000002ed00720c */ /* 0x000fe20003fa4070 */
[----:B------:R2:W-:Y:S01]  /*9fc0*/  STL [R1+0x290], R3 ;  /* 0x0002900301007387 */ /* 0x0005e20000100800 */
[----:B------:R-:W-:Y:S01]  /*9fd0*/  ISETP.GE.AND P4, PT, R121, RZ, PT ;  /* 0x000000ff7900720c */ /* 0x000fe20003f86270 */
[C---:B------:R-:W-:Y:S01]  /*9fe0*/  VIADD R121, R10.reuse, 0xd0 ;  /* 0x000000d00a797836 */ /* 0x040fe20000000000 */
[C---:B------:R-:W-:Y:S01]  /*9ff0*/  IADD3 R117, R10.reuse, 0xbc, RZ ;  /* 0x000000bc0a757810 */ /* 0x040fe20007ffe0ff */
[----:B------:R-:W-:Y:S01]  /*a000*/  VIADD R45, R10, 0x1de ;  /* 0x000001de0a2d7836 */ /* 0x000fe20000000000 */
[----:B------:R-:W-:Y:S01]  /*a010*/  ISETP.GE.AND P0, PT, R115, RZ, PT ;  /* 0x000000ff7300720c */ /* 0x000fe20003f06270 */
[----:B-1----:R-:W-:Y:S01]  /*a020*/  IMAD.MOV.U32 R5, RZ, RZ, R4 ;  /* 0x000000ffff057224 */ /* 0x002fe200078e0004 */
[----:B------:R-:W-:Y:S01]  /*a030*/  @!P3 IADD3 R116, R116, -R237, RZ ;  /* 0x800000ed7474b210 */ /* 0x000fe20007ffe0ff */
[----:B------:R-:W-:Y:S01]  /*a040*/  VIADD R43, R10, 0x1e0 ;  /* 0x000001e00a2b7836 */ /* 0x000fe20000000000 */
[----:B------:R-:W-:Y:S01]  /*a050*/  IABS R122, R121 ;  /* 0x00000079007a7213 */ /* 0x000fe20000000000 */
[----:B--2---:R-:W-:Y:S01]  /*a060*/  IMAD.HI.U32 R3, R0, R111, RZ ;  /* 0x0000006f00037227 */ /* 0x004fe200078e00ff */
[----:B------:R-:W-:-:S03]  /*a070*/  ISETP.GT.U32.AND P3, PT, R237, R116, PT ;  /* 0x00000074ed00720c */ /* 0x000fc60003f64070 */
[----:B------:R-:W-:Y:S01]  /*a080*/  @!P2 IMAD.MOV R5, RZ, RZ, -R5 ;  /* 0x000000ffff05a224 */ /* 0x000fe200078e0a05 */
[C---:B------:R-:W-:Y:S01]  /*a090*/  ISETP.GT.U32.AND P2, PT, R237.reuse, R114, PT ;  /* 0x00000072ed00720c */ /* 0x040fe20003f44070 */
[----:B------:R-:W-:Y:S02]  /*a0a0*/  IMAD.MOV R4, RZ, RZ, -R3 ;  /* 0x000000ffff047224 */ /* 0x000fe400078e0a03 */
[----:B------:R-:W-:Y:S01]  /*a0b0*/  IMAD.HI.U32 R3, R0, R112, RZ ;  /* 0x0000007000037227 */ /* 0x000fe200078e00ff */
[----:B------:R1:W-:Y:S03]  /*a0c0*/  STL [R1+0x294], R5 ;  /* 0x0002940501007387 */ /* 0x0003e60000100800 */
[----:B------:R-:W-:Y:S02]  /*a0d0*/  IMAD.MOV R3, RZ, RZ, -R3 ;  /* 0x000000ffff037224 */ /* 0x000fe400078e0a03 */
[----:B------:R-:W-:Y:S01]  /*a0e0*/  IMAD R4, R237, R4, R111 ;  /* 0x00000004ed047224 */ /* 0x000fe200078e026f */
[----:B------:R-:W-:Y:S01]  /*a0f0*/  IABS R111, R117 ;  /* 0x00000075006f7213 */ /* 0x000fe20000000000 */
[----:B------:R-:W-:-:S02]  /*a100*/  @!P5 IMAD.IADD R2, R2, 0x1, -R237 ;  /* 0x000000010202d824 */ /* 0x000fc400078e0aed */
[----:B------:R-:W-:Y:S01]  /*a110*/  @!P2 IADD3 R114, R114, -R237, RZ ;  /* 0x800000ed7272a210 */ /* 0x000fe20007ffe0ff */
[----:B------:R-:W-:Y:S01]  /*a120*/  @!P3 IMAD.IADD R116, R116, 0x1, -R237 ;  /* 0x000000017474b824 */ /* 0x000fe200078e0aed */
[----:B-1----:R-:W-:Y:S01]  /*a130*/  MOV R5, R110 ;  /* 0x0000006e00057202 */ /* 0x002fe20000000f00 */
[C---:B------:R-:W-:Y:S01]  /*a140*/  IMAD R110, R237.reuse, R3, R112 ;  /* 0x00000003ed6e7224 */ /* 0x040fe200078e0270 */
[----:B------:R-:W-:Y:S01]  /*a150*/  ISETP.GT.U32.AND P2, PT, R237, R4, PT ;  /* 0x00000004ed00720c */ /* 0x000fe20003f44070 */
[----:B------:R-:W-:Y:S01]  /*a160*/  IMAD.HI.U32 R3, R0, R111, RZ ;  /* 0x0000006f00037227 */ /* 0x000fe200078e00ff */
[----:B------:R-:W-:Y:S02]  /*a170*/  ISETP.GE.AND P3, PT, R113, RZ, PT ;  /* 0x000000ff7100720c */ /* 0x000fe40003f66270 */
[----:B------:R-:W-:Y:S01]  /*a180*/  ISETP.GT.U32.AND P5, PT, R237, R110, PT ;  /* 0x0000006eed00720c */ /* 0x000fe20003fa4070 */
[----:B------:R-:W-:Y:S01]  /*a190*/  @!P6 IMAD.MOV R5, RZ, RZ, -R5 ;  /* 0x000000ffff05e224 */ /* 0x000fe200078e0a05 */
[----:B------:R-:W-:Y:S01]  /*a1a0*/  IABS R113, R118 ;  /* 0x0000007600717213 */ /* 0x000fe20000000000 */
[----:B------:R-:W-:Y:S01]  /*a1b0*/  @!P0 IMAD.MOV R2, RZ, RZ, -R2 ;  /* 0x000000ffff028224 */ /* 0x000fe200078e0a02 */
[----:B------:R-:W-:Y:S01]  /*a1c0*/  ISETP.GE.AND P6, PT, R119, RZ, PT ;  /* 0x000000ff7700720c */ /* 0x000fe20003fc6270 */
[C---:B------:R-:W-:Y:S01]  /*a1d0*/  VIADD R41, R10.reuse, 0x1e2 ;  /* 0x000001e20a297836 */ /* 0x040fe20000000000 */
[----:B------:R1:W-:Y:S01]  /*a1e0*/  STL [R1+0x298], R5 ;  /* 0x0002980501007387 */ /* 0x0003e20000100800 */
[C---:B------:R-:W-:Y:S01]  /*a1f0*/  IADD3 R119, R10.reuse, 0xbe, RZ ;  /* 0x000000be0a777810 */ /* 0x040fe20007ffe0ff */
[----:B------:R-:W-:Y:S01]  /*a200*/  VIADD R40, R10, 0x1e3 ;  /* 0x000001e30a287836 */ /* 0x000fe20000000000 */
[----:B------:R-:W-:Y:S01]  /*a210*/  IADD3 R112, -R3, RZ, RZ ;  /* 0x000000ff03707210 */ /* 0x000fe20007ffe1ff */
[----:B------:R-:W-:Y:S01]  /*a220*/  @!P2 IMAD.IADD R4, R4, 0x1, -R237 ;  /* 0x000000010404a824 */ /* 0x000fe200078e0aed */
[----:B------:R-:W-:Y:S01]  /*a230*/  IABS R115, R119 ;  /* 0x0000007700737213 */ /* 0x000fe20000000000 */
[----:B------:R-:W-:Y:S01]  /*a240*/  IMAD.HI.U32 R3, R0, R113, RZ ;  /* 0x0000007100037227 */ /* 0x000fe200078e00ff */
[----:B------:R-:W-:-:S02]  /*a250*/  ISETP.GE.AND P2, PT, R117, RZ, PT ;  /* 0x000000ff7500720c */ /* 0x000fc40003f46270 */
[----:B------:R-:W-:Y:S01]  /*a260*/  IADD3 R117, R10, 0xc0, RZ ;  /* 0x000000c00a757810 */ /* 0x000fe20007ffe0ff */
[----:B-1----:R-:W-:Y:S01]  /*a270*/  IMAD.MOV.U32 R5, RZ, RZ, R114 ;  /* 0x000000ffff057224 */ /* 0x002fe200078e0072 */
[----:B------:R-:W-:Y:S01]  /*a280*/  MOV R114, R115 ;  /* 0x0000007300727202 */ /* 0x000fe20000000f00 */
[----:B------:R-:W-:Y:S01]  /*a290*/  @!P5 IMAD.IADD R110, R110, 0x1, -R237 ;  /* 0x000000016e6ed824 */ /* 0x000fe200078e0aed */
[----:B------:R-:W-:Y:S01]  /*a2a0*/  ISETP.GE.AND P0, PT, R118, RZ, PT ;  /* 0x000000ff7600720c */ /* 0x000fe20003f06270 */
[----:B------:R-:W-:Y:S01]  /*a2b0*/  @!P1 IMAD.MOV R5, RZ, RZ, -R5 ;  /* 0x000000ffff059224 */ /* 0x000fe200078e0a05 */
[C---:B------:R-:W-:Y:S01]  /*a2c0*/  ISETP.GT.U32.AND P1, PT, R237.reuse, R4, PT ;  /* 0x00000004ed00720c */ /* 0x040fe20003f24070 */
[C---:B------:R-:W-:Y:S01]  /*a2d0*/  IMAD R112, R237.reuse, R112, R111 ;  /* 0x00000070ed707224 */ /* 0x040fe200078e026f */
[----:B------:R-:W-:Y:S01]  /*a2e0*/  ISETP.GT.U32.AND P5, PT, R237, R110, PT ;  /* 0x0000006eed00720c */ /* 0x000fe20003fa4070 */
[----:B------:R-:W-:Y:S01]  /*a2f0*/  IMAD.HI.U32 R111, R0, R114, RZ ;  /* 0x00000072006f7227 */ /* 0x000fe200078e00ff */
[----:B------:R1:W-:Y:S01]  /*a300*/  STL [R1+0x29c], R5 ;  /* 0x00029c0501007387 */ /* 0x0003e20000100800 */
[----:B------:R-:W-:-:S02]  /*a310*/  IADD3 R118, R10, 0xc1, RZ ;  /* 0x000000c10a767810 */ /* 0x000fc40007ffe0ff */
[C---:B------:R-:W-:Y:S01]  /*a320*/  VIADD R38, R10.reuse, 0x1e5 ;  /* 0x000001e50a267836 */ /* 0x040fe20000000000 */
[----:B------:R-:W-:Y:S01]  /*a330*/  IADD3 R111, -R111, RZ, RZ ;  /* 0x000000ff6f6f7210 */ /* 0x000fe20007ffe1ff */
[C---:B------:R-:W-:Y:S01]  /*a340*/  VIADD R34, R10.reuse, 0x1e9 ;  /* 0x000001e90a227836 */ /* 0x040fe20000000000 */
[----:B------:R-:W-:Y:S01]  /*a350*/  IABS R115, R118 ;  /* 0x0000007600737213 */ /* 0x000fe20000000000 */
[----:B------:R-:W-:Y:S02]  /*a360*/  VIADD R32, R10, 0x1eb ;  /* 0x000001eb0a207836 */ /* 0x000fe40000000000 */
[--C-:B------:R-:W-:Y:S01]  /*a370*/  @!P1 IMAD.IADD R4, R4, 0x1, -R237.reuse ;  /* 0x0000000104049824 */ /* 0x100fe200078e0aed */
[----:B------:R-:W-:Y:S01]  /*a380*/  ISETP.GE.AND P1, PT, R119, RZ, PT ;  /* 0x000000ff7700720c */ /* 0x000fe20003f26270 */
[----:B-1----:R-:W-:Y:S02]  /*a390*/  IMAD.MOV.U32 R5, RZ, RZ, R116 ;  /* 0x000000ffff057224 */ /* 0x002fe400078e0074 */
[----:B------:R-:W-:-:S02]  /*a3a0*/  @!P5 IMAD.IADD R110, R110, 0x1, -R237 ;  /* 0x000000016e6ed824 */ /* 0x000fc400078e0aed */
[----:B------:R-:W-:Y:S01]  /*a3b0*/  IMAD.MOV.U32 R6, RZ, RZ, R4 ;  /* 0x000000ffff067224 */ /* 0x000fe200078e0004 */
[----:B------:R-:W-:Y:S01]  /*a3c0*/  @!P4 IADD3 R5, -R5, RZ, RZ ;  /* 0x000000ff0505c210 */ /* 0x000fe20007ffe1ff */
[C---:B------:R-:W-:Y:S01]  /*a3d0*/  IMAD R114, R237.reuse, R111, R114 ;  /* 0x0000006fed727224 */ /* 0x040fe200078e0272 */
[C---:B------:R-:W-:Y:S01]  /*a3e0*/  ISETP.GT.U32.AND P4, PT, R237.reuse, R112, PT ;  /* 0x00000070ed00720c */ /* 0x040fe20003f84070 */
[----:B------:R-:W-:Y:S01]  /*a3f0*/  VIADD R116, R10, 0xbf ;  /* 0x000000bf0a747836 */ /* 0x000fe20000000000 */
[----:B------:R-:W-:Y:S01]  /*a400*/  @!P6 IADD3 R6, -R6, RZ, RZ ;  /* 0x000000ff0606e210 */ /* 0x000fe20007ffe1ff */
[----:B------:R1:W-:Y:S01]  /*a410*/  STL [R1+0x2ac], R5 ;  /* 0x0002ac0501007387 */ /* 0x0003e20000100800 */
[----:B------:R-:W-:Y:S01]  /*a420*/  ISETP.GT.U32.AND P6, PT, R237, R114, PT ;  /* 0x00000072ed00720c */ /* 0x000fe20003fc4070 */
[C---:B------:R-:W-:Y:S01]  /*a430*/  VIADD R119, R10.reuse, 0xc4 ;  /* 0x000000c40a777836 */ /* 0x040fe20000000000 */
[----:B------:R-:W-:Y:S01]  /*a440*/  IABS R111, R116 ;  /* 0x00000074006f7213 */ /* 0x000fe20000000000 */
[----:B------:R2:W-:Y:S01]  /*a450*/  STL [R1+0x2b4], R2 ;  /* 0x0002b40201007387 */ /* 0x0005e20000100800 */
[----:B------:R-:W-:-:S02]  /*a460*/  VIADD R31, R10, 0x1ec ;  /* 0x000001ec0a1f7836 */ /* 0x000fc40000000000 */
[C---:B------:R-:W-:Y:S01]  /*a470*/  VIADD R29, R10.reuse, 0x1ee ;  /* 0x000001ee0a1d7836 */ /* 0x040fe20000000000 */
[----:B------:R-:W-:Y:S01]  /*a480*/  STL [R1+0x2b8], R6 ;  /* 0x0002b80601007387 */ /* 0x000fe20000100800 */
[----:B------:R-:W-:Y:S02]  /*a490*/  VIADD R28, R10, 0x1ef ;  /* 0x000001ef0a1c7836 */ /* 0x000fe40000000000 */
[----:B------:R-:W-:Y:S02]  /*a4a0*/  @!P4 IMAD.IADD R112, R112, 0x1, -R237 ;  /* 0x000000017070c824 */ /* 0x000fe400078e0aed */
[----:B-1----:R-:W-:Y:S02]  /*a4b0*/  IMAD.MOV.U32 R5, RZ, RZ, R110 ;  /* 0x000000ffff057224 */ /* 0x002fe400078e006e */
[----:B--2---:R-:W-:Y:S01]  /*a4c0*/  IMAD.MOV R2, RZ, RZ, -R3 ;  /* 0x000000ffff027224 */ /* 0x004fe200078e0a03 */
[----:B------:R-:W-:Y:S01]  /*a4d0*/  ISETP.GT.U32.AND P4, PT, R237, R112, PT ;  /* 0x00000070ed00720c */ /* 0x000fe20003f84070 */
[----:B------:R-:W-:-:S04]  /*a4e0*/  IMAD.HI.U32 R3, R0, R111, RZ ;  /* 0x0000006f00037227 */ /* 0x000fc800078e00ff */
[----:B------:R-:W-:Y:S01]  /*a4f0*/  IMAD R2, R237, R2, R113 ;  /* 0x00000002ed027224 */ /* 0x000fe200078e0271 */
[----:B------:R-:W-:Y:S01]  /*a500*/  IABS R113, R117 ;  /* 0x0000007500717213 */ /* 0x000fe20000000000 */
[----:B------:R-:W-:Y:S01]  /*a510*/  @!P3 IMAD.MOV R5, RZ, RZ, -R5 ;  /* 0x000000ffff05b224 */ /* 0x000fe200078e0a05 */
[----:B------:R-:W-:Y:S01]  /*a520*/  IADD3 R4, -R3, RZ, RZ ;  /* 0x000000ff03047210 */ /* 0x000fe20007ffe1ff */
[--C-:B------:R-:W-:Y:S01]  /*a530*/  @!P6 IMAD.IADD R114, R114, 0x1, -R237.reuse ;  /* 0x000000017272e824 */ /* 0x100fe200078e0aed */
[C---:B------:R-:W-:Y:S01]  /*a540*/  ISETP.GT.U32.AND P5, PT, R237.reuse, R2, PT ;  /* 0x00000002ed00720c */ /* 0x040fe20003fa4070 */
[----:B------:R-:W-:Y:S01]  /*a550*/  IMAD.HI.U32 R3, R0, R113, RZ ;  /* 0x0000007100037227 */ /* 0x000fe200078e00ff */
[----:B------:R1:W-:Y:S01]  /*a560*/  STL [R1+0x2c0], R5 ;  /* 0x0002c00501007387 */ /* 0x0003e20000100800 */
[----:B------:R-:W-:Y:S02]  /*a570*/  ISETP.GE.AND P3, PT, R116, RZ, PT ;  /* 0x000000ff7400720c */ /* 0x000fe40003f66270 */
[----:B------:R-:W-:Y:S01]  /*a580*/  @!P4 IMAD.IADD R112, R112, 0x1, -R237 ;  /* 0x000000017070c824 */ /* 0x000fe200078e0aed */
[----:B------:R-:W-:Y:S01]  /*a590*/  ISETP.GT.U32.AND P6, PT, R237, R114, PT ;  /* 0x00000072ed00720c */ /* 0x000fe20003fc4070 */
[----:B------:R-:W-:Y:S01]  /*a5a0*/  IMAD.HI.U32 R110, R0, R115, RZ ;  /* 0x00000073006e7227 */ /* 0x000fe200078e00ff */
[----:B------:R-:W-:-:S02]  /*a5b0*/  ISETP.GE.AND P4, PT, R117, RZ, PT ;  /* 0x000000ff7500720c */ /* 0x000fc40003f86270 */
[----:B------:R-:W-:Y:S01]  /*a5c0*/  IABS R117, R120 ;  /* 0x0000007800757213 */ /* 0x000fe20000000000 */
[----:B------:R-:W-:Y:S01]  /*a5d0*/  IMAD R4, R237, R4, R111 ;  /* 0x00000004ed047224 */ /* 0x000fe200078e026f */
[----:B-1----:R-:W-:Y:S01]  /*a5e0*/  MOV R5, R112 ;  /* 0x0000007000057202 */ /* 0x002fe20000000f00 */
[----:B------:R-:W-:Y:S02]  /*a5f0*/  @!P5 IMAD.IADD R2, R2, 0x1, -R237 ;  /* 0x000000010202d824 */ /* 0x000fe400078e0aed */
[----:B------:R-:W-:Y:S01]  /*a600*/  IMAD.MOV R112, RZ, RZ, -R3 ;  /* 0x000000ffff707224 */ /* 0x000fe200078e0a03 */
[----:B------:R-:W-:Y:S01]  /*a610*/  @!P2 IADD3 R5, -R5, RZ, RZ ;  /* 0x000000ff0505a210 */ /* 0x000fe20007ffe1ff */
[----:B------:R-:W-:Y:S01]  /*a620*/  IMAD.MOV R116, RZ, RZ, -R110 ;  /* 0x000000ffff747224 */ /* 0x000fe200078e0a6e */
[C---:B------:R-:W-:Y:S01]  /*a630*/  ISETP.GT.U32.AND P5, PT, R237.reuse, R2, PT ;  /* 0x00000002ed00720c */ /* 0x040fe20003fa4070 */
[C---:B------:R-:W-:Y:S01]  /*a640*/  IMAD R110, R237.reuse, R112, R113 ;  /* 0x00000070ed6e7224 */ /* 0x040fe200078e0271 */
[----:B------:R-:W-:Y:S01]  /*a650*/  ISETP.GE.AND P2, PT, R118, RZ, PT ;  /* 0x000000ff7600720c */ /* 0x000fe20003f46270 */
[----:B------:R-:W-:Y:S01]  /*a660*/  @!P6 IMAD.IADD R114, R114, 0x1, -R237 ;  /* 0x000000017272e824 */ /* 0x000fe200078e0aed */
[----:B------:R1:W-:Y:S01]  /*a670*/  STL [R1+0x2d4], R5 ;  /* 0x0002d40501007387 */ /* 0x0003e20000100800 */
[----:B------:R-:W-:Y:S01]  /*a680*/  IMAD R112, R237, R116, R115 ;  /* 0x00000074ed707224 */ /* 0x000fe200078e0273 */
[----:B------:R-:W-:Y:S01]  /*a690*/  IABS R115, R119 ;  /* 0x0000007700737213 */ /* 0x000fe20000000000 */
[----:B------:R-:W-:-:S02]  /*a6a0*/  VIADD R116, R10, 0xc3 ;  /* 0x000000c30a747836 */ /* 0x000fc40000000000 */
[C---:B------:R-:W-:Y:S02]  /*a6b0*/  VIADD R26, R10.reuse, 0x1f1 ;  /* 0x000001f10a1a7836 */ /* 0x040fe40000000000 */
[----:B------:R-:W-:Y:S01]  /*a6c0*/  VIADD R25, R10, 0x1f2 ;  /* 0x000001f20a197836 */ /* 0x000fe20000000000 */
[----:B------:R-:W-:Y:S01]  /*a6d0*/  IABS R113, R116 ;  /* 0x0000007400717213 */ /* 0x000fe20000000000 */
[----:B------:R-:W-:Y:S01]  /*a6e0*/  @!P5 IMAD.IADD R2, R2, 0x1, -R237 ;  /* 0x000000010202d824 */ /* 0x000fe200078e0aed */
[----:B------:R-:W-:Y:S01]  /*a6f0*/  ISETP.GT.U32.AND P5, PT, R237, R4, PT ;  /* 0x00000004ed00720c */ /* 0x000fe20003fa4070 */
[----:B-1----:R-:W-:Y:S02]  /*a700*/  IMAD.MOV.U32 R5, RZ, RZ, R114 ;  /* 0x000000ffff057224 */ /* 0x002fe400078e0072 */
[----:B------:R-:W-:Y:S01]  /*a710*/  IMAD.MOV.U32 R3, RZ, RZ, R2 ;  /* 0x000000ffff037224 */ /* 0x000fe200078e0002 */
[C---:B------:R-:W-:Y:S01]  /*a720*/  IADD3 R2, R10.reuse, 0xc2, RZ ;  /* 0x000000c20a027810 */ /* 0x040fe20007ffe0ff */
[C---:B------:R-:W-:Y:S01]  /*a730*/  VIADD R23, R10.reuse, 0x1f4 ;  /* 0x000001f40a177836 */ /* 0x040fe20000000000 */
[----:B------:R-:W-:Y:S01]  /*a740*/  @!P1 IADD3 R5, -R5, RZ, RZ ;  /* 0x000000ff05059210 */ /* 0x000fe20007ffe1ff */
[C---:B------:R-:W-:Y:S01]  /*a750*/  VIADD R22, R10.reuse, 0x1f5 ;  /* 0x000001f50a167836 */ /* 0x040fe20000000000 */
[----:B------:R-:W-:Y:S01]  /*a760*/  @!P0 IADD3 R3, -R3, RZ, RZ ;  /* 0x000000ff03038210 */ /* 0x000fe20007ffe1ff */
[C---:B------:R-:W-:Y:S01]  /*a770*/  VIADD R21, R10.reuse, 0x1f6 ;  /* 0x000001f60a157836 */ /* 0x040fe20000000000 */
[C---:B------:R-:W-:Y:S01]  /*a780*/  ISETP.GT.U32.AND P0, PT, R237.reuse, R110, PT ;  /* 0x0000006eed00720c */ /* 0x040fe20003f04070 */
[----:B------:R-:W-:Y:S01]  /*a790*/  VIADD R19, R10, 0x1f8 ;  /* 0x000001f80a137836 */ /* 0x000fe20000000000 */
[C---:B------:R-:W-:Y:S01]  /*a7a0*/  ISETP.GT.U32.AND P1, PT, R237.reuse, R112, PT ;  /* 0x00000070ed00720c */ /* 0x040fe20003f24070 */
[----:B------:R1:W-:Y:S01]  /*a7b0*/  STL [R1+0x2d8], R3 ;  /* 0x0002d80301007387 */ /* 0x0003e20000100800 */
[----:B------:R-:W-:Y:S01]  /*a7c0*/  @!P5 IADD3 R4, R4, -R237, RZ ;  /* 0x800000ed0404d210 */ /* 0x000fe20007ffe0ff */
[C---:B------:R-:W-:Y:S01]  /*a7d0*/  VIADD R16, R10.reuse, 0x1fa ;  /* 0x000001fa0a107836 */ /* 0x040fe20000000000 */
[----:B------:R-:W-:Y:S01]  /*a7e0*/  IABS R111, R2 ;  /* 0x00000002006f7213 */ /* 0x000fe20000000000 */
[----:B------:R2:W-:Y:S01]  /*a7f0*/  STL [R1+0x2e0], R5 ;  /* 0x0002e00501007387 */ /* 0x0005e20000100800 */
[----:B------:R-:W-:Y:S01]  /*a800*/  ISETP.GT.U32.AND P5, PT, R237, R4, PT ;  /* 0x00000004ed00720c */ /* 0x000fe20003fa4070 */
[----:B------:R-:W-:Y:S01]  /*a810*/  VIADD R14, R10, 0x1fb ;  /* 0x000001fb0a0e7836 */ /* 0x000fe20000000000 */
[----:B------:R-:W-:Y:S01]  /*a820*/  ISETP.GE.AND P6, PT, R2, RZ, PT ;  /* 0x000000ff0200720c */ /* 0x000fe20003fc6270 */
[----:B------:R-:W-:Y:S01]  /*a830*/  IMAD.HI.U32 R2, R0, R111, RZ ;  /* 0x0000006f00027227 */ /* 0x000fe200078e00ff */
[----:B------:R-:W-:-:S03]  /*a840*/  IABS R250, R16 ;  /* 0x0000001000fa7213 */ /* 0x000fc60000000000 */
[----:B------:R-:W-:Y:S01]  /*a850*/  @!P0 IMAD.IADD R110, R110, 0x1, -R237 ;  /* 0x000000016e6e8824 */ /* 0x000fe200078e0aed */
[----:B------:R-:W-:Y:S01]  /*a860*/  @!P1 IADD3 R112, R112, -R237, RZ ;  /* 0x800000ed70709210 */ /* 0x000fe20007ffe0ff */
[----:B-1----:R-:W-:-:S03]  /*a870*/  IMAD.HI.U32 R3, R0, R113, RZ ;  /* 0x0000007100037227 */ /* 0x002fc600078e00ff */
[C---:B------:R-:W-:Y:S01]  /*a880*/  ISETP.GT.U32.AND P0, PT, R237.reuse, R110, PT ;  /* 0x0000006eed00720c */ /* 0x040fe20003f04070 */
[----:B------:R-:W-:Y:S01]  /*a890*/  IMAD.MOV R114, RZ, RZ, -R3 ;  /* 0x000000ffff727224 */ /* 0x000fe200078e0a03 */
[----:B------:R-:W-:Y:S01]  /*a8a0*/  @!P5 IADD3 R4, R4, -R237, RZ ;  /* 0x800000ed0404d210 */ /* 0x000fe20007ffe0ff */
[----:B------:R-:W-:Y:S01]  /*a8b0*/  IMAD.MOV R2, RZ, RZ, -R2 ;  /* 0x000000ffff027224 */ /* 0x000fe200078e0a02 */
[C---:B------:R-:W-:Y:S01]  /*a8c0*/  ISETP.GT.U32.AND P1, PT, R237.reuse, R112, PT ;  /* 0x00000070ed00720c */ /* 0x040fe20003f24070 */
[C---:B------:R-:W-:Y:S01]  /*a8d0*/  IMAD R114, R237.reuse, R114, R113 ;  /* 0x00000072ed727224 */ /* 0x040fe200078e0271 */
[----:B------:R-:W-:Y:S01]  /*a8e0*/  ISETP.GE.AND P5, PT, R116, RZ, PT ;  /* 0x000000ff7400720c */ /* 0x000fe20003fa6270 */
[----:B------:R-:W-:Y:S01]  /*a8f0*/  IMAD.MOV.U32 R6, RZ, RZ, R4 ;  /* 0x000000ffff067224 */ /* 0x000fe200078e0004 */
[----:B------:R-:W-:Y:S01]  /*a900*/  IADD3 R113, R10, 0xc6, RZ ;  /* 0x000000c60a717810 */ /* 0x000fe20007ffe0ff */
[C---:B------:R-:W-:Y:S02]  /*a910*/  IMAD R2, R237.reuse, R2, R111 ;  /* 0x00000002ed027224 */ /* 0x040fe400078e026f */
[----:B------:R-:W-:Y:S01]  /*a920*/  @!P3 IMAD.MOV R6, RZ, RZ, -R6 ;  /* 0x000000ffff06b224 */ /* 0x000fe200078e0a06 */
[C---:B------:R-:W-:Y:S01]  /*a930*/  ISETP.GT.U32.AND P3, PT, R237.reuse, R114, PT ;  /* 0x00000072ed00720c */ /* 0x040fe20003f64070 */
[--C-:B------:R-:W-:Y:S01]  /*a940*/  @!P0 IMAD.IADD R110, R110, 0x1, -R237.reuse ;  /* 0x000000016e6e8824 */ /* 0x100fe200078e0aed */
[----:B------:R-:W-:Y:S01]  /*a950*/  ISETP.GT.U32.AND P0, PT, R237, R2, PT ;  /* 0x00000002ed00720c */ /* 0x000fe20003f04070 */
[----:B------:R-:W-:Y:S01]  /*a960*/  IMAD.HI.U32 R111, R0, R117, RZ ;  /* 0x00000075006f7227 */ /* 0x000fe200078e00ff */
[----:B------:R-:W-:Y:S02]  /*a970*/  STL [R1+0x2e4], R6 ;  /* 0x0002e40601007387 */ /* 0x000fe40000100800 */
[----:B--2---:R-:W-:Y:S01]  /*a980*/  MOV R5, R110 ;  /* 0x0000006e00057202 */ /* 0x004fe20000000f00 */
[----:B------:R-:W-:-:S02]  /*a990*/  @!P1 IMAD.IADD R112, R112, 0x1, -R237 ;  /* 0x0000000170709824 */ /* 0x000fc400078e0aed */
[----:B------:R-:W-:Y:S02]  /*a9a0*/  IMAD.MOV R118, RZ, RZ, -R111 ;  /* 0x000000ffff767224 */ /* 0x000fe400078e0a6f */
[----:B------:R-:W-:Y:S01]  /*a9b0*/  @!P4 IMAD.MOV R5, RZ, RZ, -R5 ;  /* 0x000000ffff05c224 */ /* 0x000fe200078e0a05 */
[----:B------:R-:W-:Y:S01]  /*a9c0*/  ISETP.GE.AND P4, PT, R119, RZ, PT ;  /* 0x000000ff7700720c */ /* 0x000fe20003f86270 */
[----:B------:R-:W-:-:S03]  /*a9d0*/  IMAD.HI.U32 R3, R0, R115, RZ ;  /* 0x0000007300037227 */ /* 0x000fc600078e00ff */
[----:B------:R1:W-:Y:S01]  /*a9e0*/  STL [R1+0x2fc], R5 ;  /* 0x0002fc0501007387 */ /* 0x0003e20000100800 */
[C---:B------:R-:W-:Y:S01]  /*a9f0*/  IMAD R110, R237.reuse, R118, R117 ;  /* 0x00000076ed6e7224 */ /* 0x040fe200078e0275 */
[----:B------:R-:W-:Y:S01]  /*aa00*/  IABS R118, R113 ;  /* 0x0000007100767213 */ /* 0x000fe20000000000 */
[----:B------:R-:W-:Y:S01]  /*aa10*/  IMAD.MOV R116, RZ, RZ, -R3 ;  /* 0x000000ffff747224 */ /* 0x000fe200078e0a03 */
[----:B------:R-:W-:Y:S01]  /*aa20*/  IADD3 R117, R10, 0xd1, RZ ;  /* 0x000000d10a757810 */ /* 0x000fe20007ffe0ff */
[----:B------:R-:W-:Y:S02]  /*aa30*/  @!P3 IMAD.IADD R114, R114, 0x1, -R237 ;  /* 0x000000017272b824 */ /* 0x000fe400078e0aed */
[C---:B------:R-:W-:Y:S01]  /*aa40*/  IMAD R4, R237.reuse, R116, R115 ;  /* 0x00000074ed047224 */ /* 0x040fe200078e0273 */
[C---:B------:R-:W-:Y:S01]  /*aa50*/  IADD3 R116, R10.reuse, 0xc8, RZ ;  /* 0x000000c80a747810 */ /* 0x040fe20007ffe0ff */
[----:B------:R-:W-:Y:S01]  /*aa60*/  VIADD R115, R10, 0xc7 ;  /* 0x000000c70a737836 */ /* 0x000fe20000000000 */
[----:B-1----:R-:W-:Y:S01]  /*aa70*/  MOV R5, R112 ;  /* 0x0000007000057202 */ /* 0x002fe20000000f00 */
[----:B------:R-:W-:Y:S01]  /*aa80*/  @!P0 IMAD.IADD R2, R2, 0x1, -R237 ;  /* 0x0000000102028824 */ /* 0x000fe200078e0aed */
[C---:B------:R-:W-:Y:S01]  /*aa90*/  ISETP.GT.U32.AND P3, PT, R237.reuse, R114, PT ;  /* 0x00000072ed00720c */ /* 0x040fe20003f64070 */
[----:B------:R-:W-:Y:S01]  /*aaa0*/  IMAD.HI.U32 R3, R0, R118, RZ ;  /* 0x0000007600037227 */ /* 0x000fe200078e00ff */
[----:B------:R-:W-:-:S02]  /*aab0*/  ISETP.GT.U32.AND P1, PT, R237, R4, PT ;  /* 0x00000004ed00720c */ /* 0x000fc40003f24070 */
[----:B------:R-:W-:Y:S01]  /*aac0*/  IABS R111, R115 ;  /* 0x00000073006f7213 */ /* 0x000fe20000000000 */
[----:B------:R-:W-:Y:S01]  /*aad0*/  @!P2 IMAD.MOV R5, RZ, RZ, -R5 ;  /* 0x000000ffff05a224 */ /* 0x000fe200078e0a05 */
[C---:B------:R-:W-:Y:S01]  /*aae0*/  ISETP.GT.U32.AND P2, PT, R237.reuse, R110, PT ;  /* 0x0000006eed00720c */ /* 0x040fe20003f44070 */
[----:B------:R-:W-:Y:S01]  /*aaf0*/  IMAD.MOV R3, RZ, RZ, -R3 ;  /* 0x000000ffff037224 */ /* 0x000fe200078e0a03 */
[C---:B------:R-:W-:Y:S01]  /*ab00*/  ISETP.GT.U32.AND P0, PT, R237.reuse, R2, PT ;  /* 0x00000002ed00720c */ /* 0x040fe20003f04070 */
[----:B------:R-:W-:Y:S01]  /*ab10*/  VIADD R119, R10, 0xcf ;  /* 0x000000cf0a777836 */ /* 0x000fe20000000000 */
[----:B------:R1:W-:Y:S01]  /*ab20*/  STL [R1+0x300], R5 ;  /* 0x0003000501007387 */ /* 0x0003e20000100800 */
[C---:B------:R-:W-:Y:S01]  /*ab30*/  IMAD R118, R237.reuse, R3, R118 ;  /* 0x00000003ed767224 */ /* 0x040fe200078e0276 */
[----:B------:R-:W-:Y:S01]  /*ab40*/  IABS R112, R116 ;  /* 0x0000007400707213 */ /* 0x000fe20000000000 */
[----:B------:R-:W-:Y:S02]  /*ab50*/  @!P3 IMAD.IADD R114, R114, 0x1, -R237 ;  /* 0x000000017272b824 */ /* 0x000fe400078e0aed */
[----:B------:R-:W-:Y:S01]  /*ab60*/  IMAD.HI.U32 R3, R0, R111, RZ ;  /* 0x0000006f00037227 */ /* 0x000fe200078e00ff */
[----:B------:R-:W-:-:S03]  /*ab70*/  ISETP.GT.U32.AND P3, PT, R237, R118, PT ;  /* 0x00000076ed00720c */ /* 0x000fc60003f64070 */
[-C--:B------:R-:W-:Y:S01]  /*ab80*/  @!P2 IADD3 R110, R110, -R237.reuse, RZ ;  /* 0x800000ed6e6ea210 */ /* 0x080fe20007ffe0ff */
[----:B------:R-:W-:Y:S01]  /*ab90*/  @!P1 IMAD.IADD R4, R4, 0x1, -R237 ;  /* 0x0000000104049824 */ /* 0x000fe200078e0aed */
[----:B------:R-:W-:Y:S01]  /*aba0*/  @!P0 IADD3 R2, R2, -R237, RZ ;  /* 0x800000ed02028210 */ /* 0x000fe20007ffe0ff */
[----:B-1----:R-:W-:Y:S01]  /*abb0*/  IMAD.MOV.U32 R5, RZ, RZ, R114 ;  /* 0x000000ffff057224 */ /* 0x002fe200078e0072 */
[C---:B------:R-:W-:Y:S01]  /*abc0*/  ISETP.GT.U32.AND P2, PT, R237.reuse, R110, PT ;  /* 0x0000006eed00720c */ /* 0x040fe20003f44070 */
[----:B------:R-:W-:Y:S01]  /*abd0*/  IMAD.MOV R114, RZ, RZ, -R3 ;  /* 0x000000ffff727224 */ /* 0x000fe200078e0a03 */
[C---:B------:R-:W-:Y:S01]  /*abe0*/  ISETP.GT.U32.AND P1, PT, R237.reuse, R4, PT ;  /* 0x00000004ed00720c */ /* 0x040fe20003f24070 */
[----:B------:R-:W-:Y:S01]  /*abf0*/  IMAD.MOV.U32 R6, RZ, RZ, R2 ;  /* 0x000000ffff067224 */ /* 0x000fe200078e0002 */
[----:B------:R-:W-:Y:S01]  /*ac00*/  IADD3 R3, R10, 0xc9, RZ ;  /* 0x000000c90a037810 */ /* 0x000fe20007ffe0ff */
[----:B------:R-:W-:Y:S01]  /*ac10*/  IMAD R114, R237, R114, R111 ;  /* 0x00000072ed727224 */ /* 0x000fe200078e026f */
[----:B------:R-:W-:Y:S01]  /*ac20*/  ISETP.GE.AND P0, PT, R120, RZ, PT ;  /* 0x000000ff7800720c */ /* 0x000fe20003f06270 */
[----:B------:R-:W-:Y:S01]  /*ac30*/  IMAD.HI.U32 R2, R0, R112, RZ ;  /* 0x0000007000027227 */ /* 0x000fe200078e00ff */
[----:B------:R-:W-:-:S02]  /*ac40*/  @!P6 IADD3 R6, -R6, RZ, RZ ;  /* 0x000000ff0606e210 */ /* 0x000fc40007ffe1ff */
[----:B------:R-:W-:Y:S01]  /*ac50*/  ISETP.GE.AND P6, PT, R113, RZ, PT ;  /* 0x000000ff7100720c */ /* 0x000fe20003fc6270 */
[--C-:B------:R-:W-:Y:S01]  /*ac60*/  @!P3 IMAD.IADD R118, R118, 0x1, -R237.reuse ;  /* 0x000000017676b824 */ /* 0x100fe200078e0aed */
[----:B------:R-:W-:Y:S01]  /*ac70*/  IADD3 R2, -R2, RZ, RZ ;  /* 0x000000ff02027210 */ /* 0x000fe20007ffe1ff */
[--C-:B------:R-:W-:Y:S01]  /*ac80*/  @!P2 IMAD.IADD R110, R110, 0x1, -R237.reuse ;  /* 0x000000016e6ea824 */ /* 0x100fe200078e0aed */
[C---:B------:R-:W-:Y:S01]  /*ac90*/  ISETP.GT.U32.AND P2, PT, R237.reuse, R114, PT ;  /* 0x00000072ed00720c */ /* 0x040fe20003f44070 */
[----:B------:R-:W-:Y:S01]  /*aca0*/  @!P1 IMAD.IADD R4, R4, 0x1, -R237 ;  /* 0x0000000104049824 */ /* 0x000fe200078e0aed */
[----:B------:R1:W-:Y:S01]  /*acb0*/  STL [R1+0x304], R6 ;  /* 0x0003040601007387 */ /* 0x0003e20000100800 */
[C---:B------:R-:W-:Y:S01]  /*acc0*/  IMAD R2, R237.reuse, R2, R112 ;  /* 0x00000002ed027224 */ /* 0x040fe200078e0270 */
[----:B------:R-:W-:Y:S01]  /*acd0*/  IABS R112, R3 ;  /* 0x0000000300707213 */ /* 0x000fe20000000000 */
[----:B------:R-:W-:Y:S01]  /*ace0*/  @!P5 IMAD.MOV R5, RZ, RZ, -R5 ;  /* 0x000000ffff05d224 */ /* 0x000fe200078e0a05 */
[----:B------:R-:W-:Y:S01]  /*acf0*/  ISETP.GT.U32.AND P3, PT, R237, R118, PT ;  /* 0x00000076ed00720c */ /* 0x000fe20003f64070 */
[----:B------:R-:W-:Y:S01]  /*ad00*/  VIADD R113, R10, 0xcb ;  /* 0x000000cb0a717836 */ /* 0x000fe20000000000 */
[----:B------:R-:W-:Y:S01]  /*ad10*/  ISETP.GE.AND P1, PT, R116, RZ, PT ;  /* 0x000000ff7400720c */ /* 0x000fe20003f26270 */
[----:B------:R-:W-:Y:S01]  /*ad20*/  VIADD R9, R10, 0x1fd ;  /* 0x000001fd0a097836 */ /* 0x000fe20000000000 */
[----:B------:R2:W-:Y:S01]  /*ad30*/  STL [R1+0x308], R5 ;  /* 0x0003080501007387 */ /* 0x0005e20000100800 */
[----:B------:R-:W-:Y:S01]  /*ad40*/  ISETP.GE.AND P5, PT, R115, RZ, PT ;  /* 0x000000ff7300720c */ /* 0x000fe20003fa6270 */
[----:B-1----:R-:W-:Y:S01]  /*ad50*/  IMAD.MOV.U32 R6, RZ, RZ, R4 ;  /* 0x000000ffff067224 */ /* 0x002fe200078e0004 */
[----:B------:R-:W-:Y:S01]  /*ad60*/  @!P2 IADD3 R114, R114, -R237, RZ ;  /* 0x800000ed7272a210 */ /* 0x000fe20007ffe0ff */
[C---:B------:R-:W-:Y:S01]  /*ad70*/  VIADD R115, R10.reuse, 0xcc ;  /* 0x000000cc0a737836 */ /* 0x040fe20000000000 */
[----:B------:R-:W-:Y:S01]  /*ad80*/  IADD3 R4, R10, 0xca, RZ ;  /* 0x000000ca0a047810 */ /* 0x000fe20007ffe0ff */
[----:B------:R-:W-:Y:S01]  /*ad90*/  @!P4 IMAD.MOV R6, RZ, RZ, -R6 ;  /* 0x000000ffff06c224 */ /* 0x000fe200078e0a06 */
[----:B------:R-:W-:Y:S01]  /*ada0*/  ISETP.GE.AND P4, PT, R3, RZ, PT ;  /* 0x000000ff0300720c */ /* 0x000fe20003f86270 */
[----:B------:R-:W-:Y:S01]  /*adb0*/  IMAD.HI.U32 R3, R0, R112, RZ ;  /* 0x0000007000037227 */ /* 0x000fe200078e00ff */
[----:B------:R-:W-:-:S02]  /*adc0*/  ISETP.GT.U32.AND P2, PT, R237, R114, PT ;  /* 0x00000072ed00720c */ /* 0x000fc40003f44070 */
[----:B------:R-:W-:Y:S01]  /*add0*/  IABS R116, R4 ;  /* 0x0000000400747213 */ /* 0x000fe20000000000 */
[----:B--2---:R-:W-:Y:S01]  /*ade0*/  IMAD.MOV.U32 R5, RZ, RZ, R110 ;  /* 0x000000ffff057224 */ /* 0x004fe200078e006e */
[----:B------:R1:W-:Y:S01]  /*adf0*/  STL [R1+0x320], R6 ;  /* 0x0003200601007387 */ /* 0x0003e20000100800 */
[----:B------:R-:W-:Y:S01]  /*ae00*/  IMAD.MOV R3, RZ, RZ, -R3 ;  /* 0x000000ffff037224 */ /* 0x000fe200078e0a03 */
[----:B------:R-:W-:Y:S01]  /*ae10*/  IABS R111, R115 ;  /* 0x00000073006f7213 */ /* 0x000fe20000000000 */
[--C-:B------:R-:W-:Y:S01]  /*ae20*/  @!P3 IMAD.IADD R118, R118, 0x1, -R237.reuse ;  /* 0x000000017676b824 */ /* 0x100fe200078e0aed */
[----:B------:R-:W-:Y:S01]  /*ae30*/  @!P0 IADD3 R5, -R5, RZ, RZ ;  /* 0x000000ff05058210 */ /* 0x000fe20007ffe1ff */
[C---:B------:R-:W-:Y:S01]  /*ae40*/  IMAD R112, R237.reuse, R3, R112 ;  /* 0x00000003ed707224 */ /* 0x040fe200078e0270 */
[----:B------:R-:W-:Y:S01]  /*ae50*/  ISETP.GE.AND P0, PT, R4, RZ, PT ;  /* 0x000000ff0400720c */ /* 0x000fe20003f06270 */
[----:B------:R-:W-:Y:S01]  /*ae60*/  IMAD.HI.U32 R4, R0, R116, RZ ;  /* 0x0000007400047227 */ /* 0x000fe200078e00ff */
[C---:B------:R-:W-:Y:S01]  /*ae70*/  ISETP.GT.U32.AND P3, PT, R237.reuse, R2, PT ;  /* 0x00000002ed00720c */ /* 0x040fe20003f64070 */
[----:B------:R2:W-:Y:S01]  /*ae80*/  STL [R1+0x324], R5 ;  /* 0x0003240501007387 */ /* 0x0005e20000100800 */
[----:B-1----:R-:W-:Y:S01]  /*ae90*/  MOV R6, R118 ;  /* 0x0000007600067202 */ /* 0x002fe20000000f00 */
[----:B------:R-:W-:Y:S01]  /*aea0*/  @!P2 IMAD.IADD R114, R114, 0x1, -R237 ;  /* 0x000000017272a824 */ /* 0x000fe200078e0aed */
[----:B------:R-:W-:Y:S01]  /*aeb0*/  ISETP.GT.U32.AND P2, PT, R237, R112, PT ;  /* 0x00000070ed00720c */ /* 0x000fe20003f44070 */
[----:B------:R-:W-:Y:S01]  /*aec0*/  IMAD.HI.U32 R251, R0, R250, RZ ;  /* 0x000000fa00fb7227 */ /* 0x000fe200078e00ff */
[----:B------:R-:W-:-:S02]  /*aed0*/  IADD3 R4, -R4, RZ, RZ ;  /* 0x000000ff04047210 */ /* 0x000fc40007ffe1ff */
[----:B------:R-:W-:Y:S01]  /*aee0*/  IABS R110, R113 ;  /* 0x00000071006e7213 */ /* 0x000fe20000000000 */
[----:B------:R-:W-:Y:S01]  /*aef0*/  @!P6 IMAD.MOV R6, RZ, RZ, -R6 ;  /* 0x000000ffff06e224 */ /* 0x000fe200078e0a06 */
[----:B------:R-:W-:Y:S01]  /*af00*/  IABS R118, R117 ;  /* 0x0000007500767213 */ /* 0x000fe20000000000 */
[C---:B------:R-:W-:Y:S01]  /*af10*/  IMAD R116, R237.reuse, R4, R116 ;  /* 0x00000004ed747224 */ /* 0x040fe200078e0274 */
[----:B------:R-:W-:Y:S01]  /*af20*/  IABS R120, R119 ;  /* 0x0000007700787213 */ /* 0x000fe20000000000 */
[----:B------:R-:W-:Y:S01]  /*af30*/  IMAD.HI.U32 R4, R0, R111, RZ ;  /* 0x0000006f00047227 */ /* 0x000fe200078e00ff */
[----:B------:R-:W-:Y:S02]  /*af40*/  STL [R1+0x328], R6 ;  /* 0x0003280601007387 */ /* 0x000fe40000100800 */
[----:B------:R-:W-:Y:S01]  /*af50*/  ISETP.GT.U32.AND P6, PT, R237, R116, PT ;  /* 0x00000074ed00720c */ /* 0x000fe20003fc4070 */
[----:B------:R-:W-:Y:S02]  /*af60*/  @!P2 IMAD.IADD R112, R112, 0x1, -R237 ;  /* 0x000000017070a824 */ /* 0x000fe400078e0aed */
[----:B------:R-:W-:-:S03]  /*af70*/  IMAD.HI.U32 R3, R0, R110, RZ ;  /* 0x0000006e00037227 */ /* 0x000fc600078e00ff */
[C---:B------:R-:W-:Y:S01]  /*af80*/  ISETP.GT.U32.AND P2, PT, R237.reuse, R112, PT ;  /* 0x00000070ed00720c */ /* 0x040fe20003f44070 */
[----:B--2---:R-:W-:Y:S01]  /*af90*/  IMAD.MOV.U32 R5, RZ, RZ, R114 ;  /* 0x000000ffff057224 */ /* 0x004fe200078e0072 */
[----:B------:R-:W-:Y:S01]  /*afa0*/  IADD3 R114, -R4, RZ, RZ ;  /* 0x000000ff04727210 */ /* 0x000fe20007ffe1ff */
[----:B------:R-:W-:Y:S02]  /*afb0*/  IMAD.MOV R3, RZ, RZ, -R3 ;  /* 0x000000ffff037224 */ /* 0x000fe400078e0a03 */
[----:B------:R-:W-:Y:S02]  /*afc0*/  @!P3 IMAD.IADD R2, R2, 0x1, -R237 ;  /* 0x000000010202b824 */ /* 0x000fe400078e0aed */
[C---:B------:R-:W-:Y:S02]  /*afd0*/  IMAD R4, R237.reuse, R3, R110 ;  /* 0x00000003ed047224 */ /* 0x040fe400078e026e */
[C---:B------:R-:W-:Y:S01]  /*afe0*/  IMAD R110, R237.reuse, R114, R111 ;  /* 0x00000072ed6e7224 */ /* 0x040fe200078e026f */
[C---:B------:R-:W-:Y:S01]  /*aff0*/  ISETP.GT.U32.AND P3, PT, R237.reuse, R2, PT ;  /* 0x00000002ed00720c */ /* 0x040fe20003f64070 */
[--C-:B------:R-:W-:Y:S01]  /*b000*/  @!P6 IMAD.IADD R116, R116, 0x1, -R237.reuse ;  /* 0x000000017474e824 */ /* 0x100fe200078e0aed */
[----:B------:R-:W-:Y:S01]  /*b010*/  IABS R114, R125 ;  /* 0x0000007d00727213 */ /* 0x000fe20000000000 */
[----:B------:R-:W-:Y:S01]  /*b020*/  @!P2 IMAD.IADD R112, R112, 0x1, -R237 ;  /* 0x000000017070a824 */ /* 0x000fe200078e0aed */
[C---:B------:R-:W-:Y:S01]  /*b030*/  ISETP.GT.U32.AND P2, PT, R237.reuse, R4, PT ;  /* 0x00000004ed00720c */ /* 0x040fe20003f44070 */
[----:B------:R-:W-:Y:S01]  /*b040*/  @!P5 IMAD.MOV R5, RZ, RZ, -R5 ;  /* 0x000000ffff05d224 */ /* 0x000fe200078e0a05 */
[----:B------:R-:W-:Y:S01]  /*b050*/  ISETP.GT.U32.AND P6, PT, R237, R116, PT ;  /* 0x00000074ed00720c */ /* 0x000fe20003fc4070 */
[----:B------:R-:W-:Y:S01]  /*b060*/  IMAD.HI.U32 R3, R0, R114, RZ ;  /* 0x0000007200037227 */ /* 0x000fe200078e00ff */
[----:B------:R-:W-:-:S02]  /*b070*/  ISETP.GE.AND P5, PT, R113, RZ, PT ;  /* 0x000000ff7100720c */ /* 0x000fc40003fa6270 */
[----:B------:R1:W-:Y:S01]  /*b080*/  STL [R1+0x354], R5 ;  /* 0x0003540501007387 */ /* 0x0003e20000100800 */
[----:B------:R-:W-:Y:S01]  /*b090*/  IMAD.HI.U32 R111, R0, R120, RZ ;  /* 0x00000078006f7227 */ /* 0x000fe200078e00ff */
[----:B------:R-:W-:Y:S02]  /*b0a0*/  IADD3 R113, -R3, RZ, RZ ;  /* 0x000000ff03717210 */ /* 0x000fe40007ffe1ff */
[----:B------:R-:W-:Y:S01]  /*b0b0*/  @!P3 IADD3 R2, R2, -R237, RZ ;  /* 0x800000ed0202b210 */ /* 0x000fe20007ffe0ff */
[C---:B------:R-:W-:Y:S01]  /*b0c0*/  IMAD.HI.U32 R3, R0.reuse, R124, RZ ;  /* 0x0000007c00037227 */ /* 0x040fe200078e00ff */
[----:B------:R-:W-:Y:S02]  /*b0d0*/  ISETP.GE.AND P3, PT, R115, RZ, PT ;  /* 0x000000ff7300720c */ /* 0x000fe40003f66270 */
[----:B------:R-:W-:Y:S01]  /*b0e0*/  IADD3 R111, -R111, RZ, RZ ;  /* 0x000000ff6f6f7210 */ /* 0x000fe20007ffe1ff */
[----:B------:R-:W-:Y:S01]  /*b0f0*/  IMAD.MOV R115, RZ, RZ, -R3 ;  /* 0x000000ffff737224 */ /* 0x000fe200078e0a03 */
[----:B-1----:R-:W-:Y:S01]  /*b100*/  MOV R5, R2 ;  /* 0x0000000200057202 */ /* 0x002fe20000000f00 */
[----:B------:R-:W-:-:S03]  /*b110*/  IMAD.HI.U32 R3, R0, R118, RZ ;  /* 0x0000007600037227 */ /* 0x000fc600078e00ff */
[----:B------:R-:W-:Y:S01]  /*b120*/  @!P1 IADD3 R5, -R5, RZ, RZ ;  /* 0x000000ff05059210 */ /* 0x000fe20007ffe1ff */
[----:B------:R-:W-:Y:S01]  /*b130*/  IMAD R114, R237, R113, R114 ;  /* 0x00000071ed727224 */ /* 0x000fe200078e0272 */
[----:B------:R-:W-:Y:S01]  /*b140*/  IADD3 R3, -R3, RZ, RZ ;  /* 0x000000ff03037210 */ /* 0x000fe20007ffe1ff */
[--C-:B------:R-:W-:Y:S01]  /*b150*/  @!P6 IMAD.IADD R116, R116, 0x1, -R237.reuse ;  /* 0x000000017474e824 */ /* 0x100fe200078e0aed */
[C---:B------:R-:W-:Y:S01]  /*b160*/  ISETP.GT.U32.AND P6, PT, R237.reuse, R110, PT ;  /* 0x0000006eed00720c */ /* 0x040fe20003fc4070 */
[----:B------:R-:W-:Y:S01]  /*b170*/  @!P2 IMAD.IADD R4, R4, 0x1, -R237 ;  /* 0x000000010404a824 */ /* 0x000fe200078e0aed */
[C---:B------:R-:W-:Y:S01]  /*b180*/  ISETP.GT.U32.AND P2, PT, R237.reuse, R114, PT ;  /* 0x00000072ed00720c */ /* 0x040fe20003f44070 */
[C---:B------:R-:W-:Y:S01]  /*b190*/  IMAD R118, R237.reuse, R3, R118 ;  /* 0x00000003ed767224 */ /* 0x040fe200078e0276 */
[----:B------:R-:W-:Y:S01]  /*b1a0*/  STL [R1+0x358], R5 ;  /* 0x0003580501007387 */ /* 0x000fe20000100800 */
[----:B------:R-:W-:Y:S02]  /*b1b0*/  IMAD.MOV.U32 R3, RZ, RZ, R112 ;  /* 0x000000ffff037224 */ /* 0x000fe400078e0070 */
[----:B------:R-:W-:-:S02]  /*b1c0*/  IMAD R124, R237, R115, R124 ;  /* 0x00000073ed7c7224 */ /* 0x000fc400078e027c */
[----:B------:R-:W-:Y:S01]  /*b1d0*/  IMAD.HI.U32 R113, R0, R122, RZ ;  /* 0x0000007a00717227 */ /* 0x000fe200078e00ff */
[----:B------:R-:W-:-:S03]  /*b1e0*/  @!P4 IADD3 R3, -R3, RZ, RZ ;  /* 0x000000ff0303c210 */ /* 0x000fc60007ffe1ff */
[--C-:B------:R-:W-:Y:S01]  /*b1f0*/  @!P6 IMAD.IADD R110, R110, 0x1, -R237.reuse ;  /* 0x000000016e6ee824 */ /* 0x100fe200078e0aed */
[C---:B------:R-:W-:Y:S01]  /*b200*/  ISETP.GT.U32.AND P6, PT, R237.reuse, R124, PT ;  /* 0x0000007ced00720c */ /* 0x040fe20003fc4070 */
[----:B------:R-:W-:Y:S01]  /*b210*/  @!P2 IMAD.IADD R114, R114, 0x1, -R237 ;  /* 0x000000017272a824 */ /* 0x000fe200078e0aed */
[C---:B------:R-:W-:Y:S01]  /*b220*/  ISETP.GT.U32.AND P2, PT, R237.reuse, R4, PT ;  /* 0x00000004ed00720c */ /* 0x040fe20003f44070 */
[----:B------:R1:W-:Y:S01]  /*b230*/  STL [R1+0x36c], R3 ;  /* 0x00036c0301007387 */ /* 0x0003e20000100800 */
[C---:B------:R-:W-:Y:S01]  /*b240*/  IMAD R120, R237.reuse, R111, R120 ;  /* 0x0000006fed787224 */ /* 0x040fe200078e0278 */
[C---:B------:R-:W-:Y:S01]  /*b250*/  ISETP.GT.U32.AND P1, PT, R237.reuse, R110, PT ;  /* 0x0000006eed00720c */ /* 0x040fe20003f24070 */
[----:B------:R-:W-:Y:S02]  /*b260*/  IMAD.MOV R113, RZ, RZ, -R113 ;  /* 0x000000ffff717224 */ /* 0x000fe400078e0a71 */
[----:B------:R-:W-:Y:S02]  /*b270*/  VIADD R115, R10, 0xd3 ;  /* 0x000000d30a737836 */ /* 0x000fe40000000000 */
[----:B------:R-:W-:-:S02]  /*b280*/  IMAD R122, R237, R113, R122 ;  /* 0x00000071ed7a7224 */ /* 0x000fc400078e027a */
[----:B------:R-:W-:Y:S01]  /*b290*/  VIADD R113, R10, 0xd2 ;  /* 0x000000d20a717836 */ /* 0x000fe20000000000 */
[----:B------:R-:W-:Y:S01]  /*b2a0*/  IABS R111, R115 ;  /* 0x00000073006f7213 */ /* 0x000fe20000000000 */
[----:B-1----:R-:W-:Y:S02]  /*b2b0*/  IMAD.MOV.U32 R3, RZ, RZ, R116 ;  /* 0x000000ffff037224 */ /* 0x002fe400078e0074 */
[--C-:B------:R-:W-:Y:S01]  /*b2c0*/  @!P6 IMAD.IADD R124, R124, 0x1, -R237.reuse ;  /* 0x000000017c7ce824 */ /* 0x100fe200078e0aed */
[----:B------:R-:W-:Y:S01]  /*b2d0*/  ISETP.GT.U32.AND P6, PT, R237, R114, PT ;  /* 0x00000072ed00720c */ /* 0x000fe20003fc4070 */
[--C-:B------:R-:W-:Y:S01]  /*b2e0*/  @!P2 IMAD.IADD R4, R4, 0x1, -R237.reuse ;  /* 0x000000010404a824 */ /* 0x100fe200078e0aed */
[----:B------:R-:W-:Y:S01]  /*b2f0*/  @!P0 IADD3 R3, -R3, RZ, RZ ;  /* 0x000000ff03038210 */ /* 0x000fe20007ffe1ff */
[----:B------:R-:W-:Y:S01]  /*b300*/  @!P1 IMAD.IADD R110, R110, 0x1, -R237 ;  /* 0x000000016e6e9824 */ /* 0x000fe200078e0aed */
[C---:B------:R-:W-:Y:S02]  /*b310*/  ISETP.GT.U32.AND P0, PT, R237.reuse, R120, PT ;  /* 0x00000078ed00720c */ /* 0x040fe40003f04070 */
[C---:B------:R-:W-:Y:S01]  /*b320*/  ISETP.GT.U32.AND P2, PT, R237.reuse, R122, PT ;  /* 0x0000007aed00720c */ /* 0x040fe20003f44070 */
[----:B------:R1:W-:Y:S01]  /*b330*/  STL [R1+0x370], R3 ;  /* 0x0003700301007387 */ /* 0x0003e20000100800 */
[----:B------:R-:W-:Y:S01]  /*b340*/  IABS R2, R113 ;  /* 0x0000007100027213 */ /* 0x000fe20000000000 */
[----:B------:R-:W-:Y:S01]  /*b350*/  IMAD.MOV.U32 R15, RZ, RZ, R110 ;  /* 0x000000ffff0f7224 */ /* 0x000fe200078e006e */
[----:B------:R-:W-:Y:S01]  /*b360*/  MOV R17, R4 ;  /* 0x0000000400117202 */ /* 0x000fe20000000f00 */
[----:B------:R-:W-:Y:S01]  /*b370*/  VIADD R4, R10, 0xd4 ;  /* 0x000000d40a047836 */ /* 0x000fe20000000000 */
[----:B------:R-:W-:Y:S01]  /*b380*/  ISETP.GT.U32.AND P4, PT, R237, R124, PT ;  /* 0x0000007ced00720c */ /* 0x000fe20003f84070 */
[----:B------:R-:W-:Y:S01]  /*b390*/  IMAD.MOV.U32 R112, RZ, RZ, R2 ;  /* 0x000000ffff707224 */ /* 0x000fe200078e0002 */
[----:B------:R-:W-:Y:S01]  /*b3a0*/  @!P6 IADD3 R114, R114, -R237, RZ ;  /* 0x800000ed7272e210 */ /* 0x000fe20007ffe0ff */
[----:B------:R-:W-:Y:S01]  /*b3b0*/  @!P5 IMAD.MOV R17, RZ, RZ, -R17 ;  /* 0x000000ffff11d224 */ /* 0x000fe200078e0a11 */
[----:B------:R-:W-:Y:S01]  /*b3c0*/  ISETP.GE.AND P1, PT, R125, RZ, PT ;  /* 0x000000ff7d00720c */ /* 0x000fe20003f26270 */
[----:B------:R-:W-:Y:S01]  /*b3d0*/  @!P0 IMAD.IADD R120, R120, 0x1, -R237 ;  /* 0x0000000178788824 */ /* 0x000fe200078e0aed */
[C---:B------:R-:W-:Y:S01]  /*b3e0*/  ISETP.GT.U32.AND P6, PT, R237.reuse, R118, PT ;  /* 0x00000076ed00720c */ /* 0x040fe20003fc4070 */
[C---:B-1----:R-:W-:Y:S01]  /*b3f0*/  IMAD.HI.U32 R3, R0.reuse, R111, RZ ;  /* 0x0000006f00037227 */ /* 0x042fe200078e00ff */
[----:B------:R-:W-:Y:S01]  /*b400*/  MOV R13, R114 ;  /* 0x00000072000d7202 */ /* 0x000fe20000000f00 */
[----:B------:R1:W-:Y:S01]  /*b410*/  STL [R1+0x4d14], R17 ;  /* 0x004d141101007387 */ /* 0x0003e20000100800 */
[----:B------:R-:W-:Y:S01]  /*b420*/  ISETP.GT.U32.AND P5, PT, R237, R120, PT ;  /* 0x00000078ed00720c */ /* 0x000fe20003fa4070 */
[----:B------:R-:W-:Y:S01]  /*b430*/  IMAD.HI.U32 R2, R0, R112, RZ ;  /* 0x0000007000027227 */ /* 0x000fe200078e00ff */
[----:B------:R-:W-:-:S02]  /*b440*/  IADD3 R116, -R3, RZ, RZ ;  /* 0x000000ff03747210 */ /* 0x000fc40007ffe1ff */
[----:B------:R-:W-:Y:S01]  /*b450*/  ISETP.GE.AND P0, PT, R119, RZ, PT ;  /* 0x000000ff7700720c */ /* 0x000fe20003f06270 */
[----:B------:R-:W-:Y:S01]  /*b460*/  @!P2 IMAD.IADD R122, R122, 0x1, -R237 ;  /* 0x000000017a7aa824 */ /* 0x000fe200078e0aed */
[----:B------:R-:W-:Y:S01]  /*b470*/  ISETP.GE.AND P2, PT, R121, RZ, PT ;  /* 0x000000ff7900720c */ /* 0x000fe20003f46270 */
[----:B------:R-:W-:Y:S01]  /*b480*/  IMAD.MOV R2, RZ, RZ, -R2 ;  /* 0x000000ffff027224 */ /* 0x000fe200078e0a02 */
[----:B------:R-:W-:Y:S01]  /*b490*/  @!P1 IADD3 R13, -R13, RZ, RZ ;  /* 0x000000ff0d0d9210 */ /* 0x000fe20007ffe1ff */
[----:B------:R-:W-:Y:S01]  /*b4a0*/  @!P3 IMAD.MOV R15, RZ, RZ, -R15 ;  /* 0x000000ffff0fb224 */ /* 0x000fe200078e0a0f */
[C---:B------:R-:W-:Y:S01]  /*b4b0*/  ISETP.GT.U32.AND P3, PT, R237.reuse, R122, PT ;  /* 0x0000007aed00720c */ /* 0x040fe20003f64070 */
[----:B------:R-:W-:Y:S01]  /*b4c0*/  IMAD R112, R237, R2, R112 ;  /* 0x00000002ed707224 */ /* 0x000fe200078e0270 */
[-C--:B------:R-:W-:Y:S01]  /*b4d0*/  @!P6 IADD3 R118, R118, -R237.reuse, RZ ;  /* 0x800000ed7676e210 */ /* 0x080fe20007ffe0ff */
[----:B------:R-:W-:Y:S01]  /*b4e0*/  @!P4 IMAD.IADD R124, R124, 0x1, -R237 ;  /* 0x000000017c7cc824 */ /* 0x000fe200078e0aed */
[----:B------:R-:W-:Y:S01]  /*b4f0*/  ISETP.GE.AND P4, PT, R123, RZ, PT ;  /* 0x000000ff7b00720c */ /* 0x000fe20003f86270 */
[C---:B------:R-:W-:Y:S01]  /*b500*/  IMAD R2, R237.reuse, R116, R111 ;  /* 0x00000074ed027224 */ /* 0x040fe200078e026f */
[C---:B------:R-:W-:Y:S01]  /*b510*/  ISETP.GT.U32.AND P1, PT, R237.reuse, R112, PT ;  /* 0x00000070ed00720c */ /* 0x040fe20003f24070 */
[----:B------:R-:W-:Y:S01]  /*b520*/  @!P5 IMAD.IADD R120, R120, 0x1, -R237 ;  /* 0x000000017878d824 */ /* 0x000fe200078e0aed */
[C---:B------:R-:W-:Y:S01]  /*b530*/  ISETP.GT.U32.AND P6, PT, R237.reuse, R118, PT ;  /* 0x00000076ed00720c */ /* 0x040fe20003fc4070 */
[----:B------:R-:W-:Y:S01]  /*b540*/  VIADD R116, R10, 0xd5 ;  /* 0x000000d50a747836 */ /* 0x000fe20000000000 */
[----:B------:R-:W-:Y:S01]  /*b550*/  ISETP.GT.U32.AND P5, PT, R237, R2, PT ;  /* 0x00000002ed00720c */ /* 0x000fe20003fa4070 */
[----:B------:R-:W-:Y:S01]  /*b560*/  IMAD.MOV.U32 R11, RZ, RZ, R124 ;  /* 0x000000ffff0b7224 */ /* 0x000fe200078e007c */
[----:B------:R-:W-:Y:S01]  /*b570*/  IABS R110, R4 ;  /* 0x00000004006e7213 */ /* 0x000fe20000000000 */
[----:B------:R-:W-:Y:S01]  /*b580*/  STL [R1+0x4d18], R15 ;  /* 0x004d180f01007387 */ /* 0x000fe20000100800 */
[----:B------:R-:W-:Y:S01]  /*b590*/  @!P3 IADD3 R122, R122, -R237, RZ ;  /* 0x800000ed7a7ab210 */ /* 0x000fe20007ffe0ff */
[----:B-1----:R-:W-:Y:S01]  /*b5a0*/  VIADD R17, R10, 0x19d ;  /* 0x0000019d0a117836 */ /* 0x002fe20000000000 */
[----:B------:R-:W-:Y:S01]  /*b5b0*/  MOV R6, R120 ;  /* 0x0000007800067202 */ /* 0x000fe20000000f00 */
[----:B------:R-:W-:Y:S01]  /*b5c0*/  @!P4 IMAD.MOV R11, RZ, RZ, -R11 ;  /* 0x000000ffff0bc224 */ /* 0x000fe200078e0a0b */
[----:B------:R-:W-:Y:S01]  /*b5d0*/  IABS R114, R116 ;  /* 0x0000007400727213 */ /* 0x000fe20000000000 */
[----:B------:R-:W-:Y:S01]  /*b5e0*/  IMAD.HI.U32 R3, R0, R110, RZ ;  /* 0x0000006e00037227 */ /* 0x000fe200078e00ff */
[----:B------:R-:W-:Y:S01]  /*b5f0*/  MOV R5, R122 ;  /* 0x0000007a00057202 */ /* 0x000fe20000000f00 */
[----:B------:R-:W-:Y:S01]  /*b600*/  STL [R1+0x4d1c], R13 ;  /* 0x004d1c0d01007387 */ /* 0x000fe20000100800 */
[----:B------:R-:W-:Y:S01]  /*b610*/  ISETP.GE.AND P4, PT, R117, RZ, PT ;  /* 0x000000ff7500720c */ /* 0x000fe20003f86270 */
[--C-:B------:R-:W-:Y:S01]  /*b620*/  @!P1 IMAD.IADD R112, R112, 0x1, -R237.reuse ;  /* 0x0000000170709824 */ /* 0x100fe200078e0aed */
[----:B------:R-:W-:Y:S01]  /*b630*/  ISETP.GE.AND P1, PT, R4, RZ, PT ;  /* 0x000000ff0400720c */ /* 0x000fe20003f26270 */
[----:B------:R-:W-:Y:S01]  /*b640*/  @!P0 IMAD.MOV R6, RZ, RZ, -R6 ;  /* 0x000000ffff068224 */ /* 0x000fe200078e0a06 */
[----:B------:R-:W-:Y:S01]  /*b650*/  @!P2 IADD3 R5, -R5, RZ, RZ ;  /* 0x000000ff0505a210 */ /* 0x000fe20007ffe1ff */
[----:B------:R-:W-:Y:S01]  /*b660*/  @!P5 IMAD.IADD R2, R2, 0x1, -R237 ;  /* 0x000000010202d824 */ /* 0x000fe200078e0aed */
[----:B------:R-:W-:Y:S01]  /*b670*/  STL [R1+0x4d20], R11 ;  /* 0x004d200b01007387 */ /* 0x000fe20000100800 */
[----:B------:R-:W-:Y:S01]  /*b680*/  IMAD.HI.U32 R4, R0, R114, RZ ;  /* 0x0000007200047227 */ /* 0x000fe200078e00ff */
[----:B------:R-:W-:-:S02]  /*b690*/  ISETP.GT.U32.AND P0, PT, R237, R112, PT ;  /* 0x00000070ed00720c */ /* 0x000fc40003f04070 */
[----:B------:R-:W-:Y:S01]  /*b6a0*/  STL [R1+0x4d24], R6 ;  /* 0x004d240601007387 */ /* 0x000fe20000100800 */
[----:B------:R-:W-:Y:S01]  /*b6b0*/  @!P6 IMAD.IADD R118, R118, 0x1, -R237 ;  /* 0x000000017676e824 */ /* 0x000fe200078e0aed */
[----:B------:R-:W-:Y:S01]  /*b6c0*/  ISETP.GT.U32.AND P5, PT, R237, R2, PT ;  /* 0x00000002ed00720c */ /* 0x000fe20003fa4070 */
[----:B------:R-:W-:Y:S01]  /*b6d0*/  IMAD.MOV R3, RZ, RZ, -R3 ;  /* 0x000000ffff037224 */ /* 0x000fe200078e0a03 */
[----:B------:R1:W-:Y:S01]  /*b6e0*/  STL [R1+0x3b0], R5 ;  /* 0x0003b00501007387 */ /* 0x0003e20000100800 */
[----:B------:R-:W-:Y:S01]  /*b6f0*/  IMAD.MOV R111, RZ, RZ, -R4 ;  /* 0x000000ffff6f7224 */ /* 0x000fe200078e0a04 */
[----:B------:R-:W-:Y:S01]  /*b700*/  ISETP.GE.AND P3, PT, R113, RZ, PT ;  /* 0x000000ff7100720c */ /* 0x000fe20003f66270 */
[C---:B------:R-:W-:Y:S01]  /*b710*/  IMAD R4, R237.reuse, R3, R110 ;  /* 0x00000003ed047224 */ /* 0x040fe200078e026e */
[C---:B------:R-:W-:Y:S01]  /*b720*/  IADD3 R110, R10.reuse, 0xd7, RZ ;  /* 0x000000d70a6e7810 */ /* 0x040fe20007ffe0ff */
[----:B------:R-:W-:Y:S01]  /*b730*/  IMAD R114, R237, R111, R114 ;  /* 0x0000006fed727224 */ /* 0x000fe200078e0272 */
[----:B------:R-:W-:Y:S01]  /*b740*/  ISETP.GE.AND P6, PT, R115, RZ, PT ;  /* 0x000000ff7300720c */ /* 0x000fe20003fc6270 */
[----:B------:R-:W-:Y:S01]  /*b750*/  VIADD R3, R10, 0xd6 ;  /* 0x000000d60a037836 */ /* 0x000fe20000000000 */
[----:B------:R-:W-:Y:S01]  /*b760*/  @!P0 IADD3 R112, R112, -R237, RZ ;  /* 0x800000ed70708210 */ /* 0x000fe20007ffe0ff */
[----:B------:R-:W-:Y:S01]  /*b770*/  VIADD R115, R10, 0xd8 ;  /* 0x000000d80a737836 */ /* 0x000fe20000000000 */
[----:B------:R-:W-:Y:S01]  /*b780*/  ISETP.GE.AND P2, PT, R116, RZ, PT ;  /* 0x000000ff7400720c */ /* 0x000fe20003f46270 */
[----:B-1----:R-:W-:Y:S01]  /*b790*/  IMAD.MOV.U32 R5, RZ, RZ, R118 ;  /* 0x000000ffff057224 */ /* 0x002fe200078e0076 */
[----:B------:R-:W-:Y:S01]  /*b7a0*/  ISETP.GE.AND P0, PT, R3, RZ, PT ;  /* 0x000000ff0300720c */ /* 0x000fe20003f06270 */
[----:B------:R-:W-:Y:S01]  /*b7b0*/  @!P5 IMAD.IADD R2, R2, 0x1, -R237 ;  /* 0x000000010202d824 */ /* 0x000fe200078e0aed */
[C---:B------:R-:W-:Y:S01]  /*b7c0*/  ISETP.GT.U32.AND P5, PT, R237.reuse, R114, PT ;  /* 0x00000072ed00720c */ /* 0x040fe20003fa4070 */
[----:B------:R-:W-:Y:S01]  /*b7d0*/  @!P4 IMAD.MOV R5, RZ, RZ, -R5 ;  /* 0x000000ffff05c224 */ /* 0x000fe200078e0a05 */
[----:B------:R-:W-:Y:S01]  /*b7e0*/  ISETP.GT.U32.AND P4, PT, R237, R4, PT ;  /* 0x00000004ed00720c */ /* 0x000fe20003f84070 */
[----:B------:R-:W-:Y:S01]  /*b7f0*/  VIADD R120, R10, 0xda ;  /* 0x000000da0a787836 */ /* 0x000fe20000000000 */
[----:B------:R-:W-:-:S02]  /*b800*/  IABS R113, R3 ;  /* 0x0000000300717213 */ /* 0x000fc40000000000 */
[----:B------:R1:W-:Y:S01]  /*b810*/  STL [R1+0x3b8], R5 ;  /* 0x0003b80501007387 */ /* 0x0003e20000100800 */
[----:B------:R-:W-:Y:S02]  /*b820*/  IABS R3, R110 ;  /* 0x0000006e00037213 */ /* 0x000fe40000000000 */
[----:B------:R-:W-:Y:S02]  /*b830*/  IABS R116, R115 ;  /* 0x0000007300747213 */ /* 0x000fe40000000000 */
[----:B------:R-:W-:Y:S02]  /*b840*/  IADD3 R121, R10, 0xd9, RZ ;  /* 0x000000d90a797810 */ /* 0x000fe40007ffe0ff */
[----:B------:R-:W-:Y:S01]  /*b850*/  @!P5 IADD3 R114, R114, -R237, RZ ;  /* 0x800000ed7272d210 */ /* 0x000fe20007ffe0ff */
[----:B------:R-:W-:Y:S01]  /*b860*/  IMAD.HI.U32 R111, R0, R116, RZ ;  /* 0x00000074006f7227 */ /* 0x000fe200078e00ff */
[----:B------:R-:W-:Y:S02]  /*b870*/  IABS R118, R121 ;  /* 0x0000007900767213 */ /* 0x000fe40000000000 */
[C---:B------:R-:W-:Y:S01]  /*b880*/  ISETP.GT.U32.AND P5, PT, R237.reuse, R114, PT ;  /* 0x00000072ed00720c */ /* 0x040fe20003fa4070 */
[----:B-1----:R-:W-:Y:S01]  /*b890*/  IMAD.MOV.U32 R5, RZ, RZ, R112 ;  /* 0x000000ffff057224 */ /* 0x002fe200078e0070 */
[----:B------:R-:W-:Y:S01]  /*b8a0*/  MOV R112, R3 ;  /* 0x0000000300707202 */ /* 0x000fe20000000f00 */
[----:B------:R-:W-:Y:S01]  /*b8b0*/  @!P4 IMAD.IADD R4, R4, 0x1, -R237 ;  /* 0x000000010404c824 */ /* 0x000fe200078e0aed */
[----:B------:R-:W-:Y:S01]  /*b8c0*/  IADD3 R117, R10, 0xdb, RZ ;  /* 0x000000db0a757810 */ /* 0x000fe20007ffe0ff */
[----:B------:R-:W-:Y:S01]  /*b8d0*/  @!P3 IMAD.MOV R5, RZ, RZ, -R5 ;  /* 0x000000ffff05b224 */ /* 0x000fe200078e0a05 */
[----:B------:R-:W-:Y:S01]  /*b8e0*/  ISETP.GE.AND P3, PT, R110, RZ, PT ;  /* 0x000000ff6e00720c */ /* 0x000fe20003f66270 */
[----:B------:R-:W-:Y:S01]  /*b8f0*/  IMAD.HI.U32 R3, R0, R113, RZ ;  /* 0x0000007100037227 */ /* 0x000fe200078e00ff */
[----:B------:R-:W-:-:S02]  /*b900*/  ISETP.GT.U32.AND P4, PT, R237, R4, PT ;  /* 0x00000004ed00720c */ /* 0x000fc40003f84070 */
[----:B------:R1:W-:Y:S01]  /*b910*/  STL [R1+0x3bc], R5 ;  /* 0x0003bc0501007387 */ /* 0x0003e20000100800 */
[----:B------:R-:W-:Y:S01]  /*b920*/  IMAD.HI.U32 R110, R0, R112, RZ ;  /* 0x00000070006e7227 */ /* 0x000fe200078e00ff */
[C---:B------:R-:W-:Y:S02]  /*b930*/  IADD3 R11, R10.reuse, 0x19a, RZ ;  /* 0x0000019a0a0b7810 */ /* 0x040fe40007ffe0ff */
[----:B------:R-:W-:Y:S01]  /*b940*/  IADD3 R13, R10, 0x19b, RZ ;  /* 0x0000019b0a0d7810 */ /* 0x000fe20007ffe0ff */
[----:B------:R-:W-:Y:S01]  /*b950*/  IMAD.MOV R111, RZ, RZ, -R111 ;  /* 0x000000ffff6f7224 */ /* 0x000fe200078e0a6f */
[----:B------:R-:W-:Y:S01]  /*b960*/  IADD3 R110, -R110, RZ, RZ ;  /* 0x000000ff6e6e7210 */ /* 0x000fe20007ffe1ff */
[----:B------:R-:W-:Y:S01]  /*b970*/  @!P5 IMAD.IADD R114, R114, 0x1, -R237 ;  /* 0x000000017272d824 */ /* 0x000fe200078e0aed */
[----:B------:R-:W-:Y:S01]  /*b980*/  IADD3 R15, R10, 0x19c, RZ ;  /* 0x0000019c0a0f7810 */ /* 0x000fe20007ffe0ff */
[----:B------:R-:W-:Y:S02]  /*b990*/  IMAD R116, R237, R111, R116 ;  /* 0x0000006fed747224 */ /* 0x000fe400078e0274 */
[----:B-1----:R-:W-:-:S02]  /*b9a0*/  IMAD.MOV.U32 R5, RZ, RZ, R2 ;  /* 0x000000ffff057224 */ /* 0x002fc400078e0002 */
[----:B------:R-:W-:Y:S02]  /*b9b0*/  IMAD.MOV R2, RZ, RZ, -R3 ;  /* 0x000000ffff027224 */ /* 0x000fe400078e0a03 */
[----:B------:R-:W-:Y:S01]  /*b9c0*/  @!P6 IMAD.MOV R5, RZ, RZ, -R5 ;  /* 0x000000ffff05e224 */ /* 0x000fe200078e0a05 */
[----:B------:R-:W-:Y:S01]  /*b9d0*/  ISETP.GE.AND P6, PT, R115, RZ, PT ;  /* 0x000000ff7300720c */ /* 0x000fe20003fc6270 */
[C---:B------:R-:W-:Y:S01]  /*b9e0*/  IMAD R2, R237.reuse, R2, R113 ;  /* 0x00000002ed027224 */ /* 0x040fe200078e0271 */
[----:B------:R-:W-:Y:S01]  /*b9f0*/  IABS R113, R117 ;  /* 0x0000007500717213 */ /* 0x000fe20000000000 */
[----:B------:R-:W-:Y:S01]  /*ba00*/  @!P4 IMAD.IADD R4, R4, 0x1, -R237 ;  /* 0x000000010404c824 */ /* 0x000fe200078e0aed */
[----:B------:R1:W-:Y:S01]  /*ba10*/  STL [R1+0x3cc], R5 ;  /* 0x0003cc0501007387 */ /* 0x0003e20000100800 */
[C---:B------:R-:W-:Y:S01]  /*ba20*/  IMAD R110, R237.reuse, R110, R112 ;  /* 0x0000006eed6e7224 */ /* 0x040fe200078e0270 */
[----:B------:R-:W-:Y:S01]  /*ba30*/  ISETP.GT.U32.AND P4, PT, R237, R2, PT ;  /* 0x00000002ed00720c */ /* 0x000fe20003f84070 */
[----:B------:R-:W-:Y:S01]  /*ba40*/  IMAD.HI.U32 R3, R0, R118, RZ ;  /* 0x0000007600037227 */ /* 0x000fe200078e00ff */
[----:B------:R-:W-:-:S02]  /*ba50*/  IABS R112, R120 ;  /* 0x0000007800707213 */ /* 0x000fc40000000000 */
[C---:B------:R-:W-:Y:S01]  /*ba60*/  ISETP.GT.U32.AND P5, PT, R237.reuse, R110, PT ;  /* 0x0000006eed00720c */ /* 0x040fe20003fa4070 */
[----:B------:R-:W-:Y:S02]  /*ba70*/  IMAD.MOV R3, RZ, RZ, -R3 ;  /* 0x000000ffff037224 */ /* 0x000fe400078e0a03 */
[----:B------:R-:W-:Y:S01]  /*ba80*/  VIADD R115, R10, 0xdc ;  /* 0x000000dc0a737836 */ /* 0x000fe20000000000 */
[----:B-1----:R-:W-:Y:S01]  /*ba90*/  MOV R5, R4 ;  /* 0x0000000400057202 */ /* 0x002fe20000000f00 */
[----:B------:R-:W-:Y:S02]  /*baa0*/  IMAD.MOV.U32 R4, RZ, RZ, R114 ;  /* 0x000000ffff047224 */ /* 0x000fe400078e0072 */
[C---:B------:R-:W-:Y:S01]  /*bab0*/  IMAD R118, R237.reuse, R3, R118 ;  /* 0x00000003ed767224 */ /* 0x040fe200078e0276 */
[----:B------:R-:W-:Y:S01]  /*bac0*/  IABS R119, R115 ;  /* 0x0000007300777213 */ /* 0x000fe20000000000 */
[----:B------:R-:W-:Y:S01]  /*bad0*/  @!P1 IMAD.MOV R5, RZ, RZ, -R5 ;  /* 0x000000ffff059224 */ /* 0x000fe200078e0a05 */
[C---:B------:R-:W-:Y:S01]  /*bae0*/  ISETP.GT.U32.AND P1, PT, R237.reuse, R116, PT ;  /* 0x00000074ed00720c */ /* 0x040fe20003f24070 */
[----:B------:R-:W-:Y:S01]  /*baf0*/  @!P4 IMAD.IADD R2, R2, 0x1, -R237 ;  /* 0x000000010202c824 */ /* 0x000fe200078e0aed */
[----:B------:R-:W-:Y:S01]  /*bb00*/  @!P2 IADD3 R4, -R4, RZ, RZ ;  /* 0x000000ff0404a210 */ /* 0x000fe20007ffe1ff */
[----:B------:R-:W-:Y:S01]  /*bb10*/  IMAD.HI.U32 R3, R0, R112, RZ ;  /* 0x0000007000037227 */ /* 0x000fe200078e00ff */
[----:B------:R-:W-:Y:S01]  /*bb20*/  @!P5 IADD3 R110, R110, -R237, RZ ;  /* 0x800000ed6e6ed210 */ /* 0x000fe20007ffe0ff */
[----:B------:R-:W-:Y:S01]  /*bb30*/  STL [R1+0x3d8], R5 ;  /* 0x0003d80501007387 */ /* 0x000fe20000100800 */
[C---:B------:R-:W-:Y:S01]  /*bb40*/  ISETP.GT.U32.AND P4, PT, R237.reuse, R2, PT ;  /* 0x00000002ed00720c */ /* 0x040fe20003f84070 */
[----:B------:R-:W-:Y:S01]  /*bb50*/  IMAD.HI.U32 R111, R0, R119, RZ ;  /* 0x00000077006f7227 */ /* 0x000fe200078e00ff */
[----:B------:R-:W-:Y:S01]  /*bb60*/  ISETP.GT.U32.AND P5, PT, R237, R110, PT ;  /* 0x0000006eed00720c */ /* 0x000fe20003fa4070 */
[----:B------:R1:W-:Y:S01]  /*bb70*/  STL [R1+0x3e0], R4 ;  /* 0x0003e00401007387 */ /* 0x0003e20000100800 */
[----:B------:R-:W-:-:S02]  /*bb80*/  IADD3 R3, -R3, RZ, RZ ;  /* 0x000000ff03037210 */ /* 0x000fc40007ffe1ff */
[----:B------:R-:W-:Y:S01]  /*bb90*/  ISETP.GE.AND P2, PT, R121, RZ, PT ;  /* 0x000000ff7900720c */ /* 0x000fe20003f46270 */
[----:B------:R-:W-:Y:S02]  /*bba0*/  @!P1 IMAD.IADD R116, R116, 0x1, -R237 ;  /* 0x0000000174749824 */ /* 0x000fe400078e0aed */
[----:B------:R-:W-:-:S03]  /*bbb0*/  IMAD R114, R237, R3, R112 ;  /* 0x00000003ed727224 */ /* 0x000fc600078e0270 */
[C---:B------:R-:W-:Y:S01]  /*bbc0*/  ISETP.GT.U32.AND P1, PT, R237.reuse, R116, PT ;  /* 0x00000074ed00720c */ /* 0x040fe20003f24070 */
[----:B------:R-:W-:Y:S01]  /*bbd0*/  @!P4 IMAD.IADD R2, R2, 0x1, -R237 ;  /* 0x000000010202c824 */ /* 0x000fe200078e0aed */
[----:B------:R-:W-:Y:S01]  /*bbe0*/  ISETP.GT.U32.AND P4, PT, R237, R118, PT ;  /* 0x00000076ed00720c */ /* 0x000fe20003f84070 */
[----:B-1----:R-:W-:-:S04]  /*bbf0*/  IMAD.HI.U32 R4, R0, R113, RZ ;  /* 0x0000007100047227 */ /* 0x002fc800078e00ff */
[----:B------:R-:W-:Y:S01]  /*bc00*/  @!P5 IMAD.IADD R110, R110, 0x1, -R237 ;  /* 0x000000016e6ed824 */ /* 0x000fe200078e0aed */
[----:B------:R-:W-:Y:S01]  /*bc10*/  ISETP.GE.AND P5, PT, R120, RZ, PT ;  /* 0x000000ff7800720c */ /* 0x000fe20003fa6270 */
[----:B------:R-:W-:Y:S01]  /*bc20*/  IMAD.MOV.U32 R5, RZ, RZ, R2 ;  /* 0x000000ffff057224 */ /* 0x000fe200078e0002 */
[----:B------:R-:W-:Y:S01]  /*bc30*/  IADD3 R120, -R111, RZ, RZ ;  /* 0x000000ff6f787210 */ /* 0x000fe20007ffe1ff */
[----:B------:R-:W-:Y:S02]  /*bc40*/  IMAD.MOV R4, RZ, RZ, -R4 ;  /* 0x000000ffff047224 */ /* 0x000fe400078e0a04 */
[----:B------:R-:W-:Y:S02]  /*bc50*/  VIADD R111, R10, 0xdd ;  /* 0x000000dd0a6f7836 */ /* 0x000fe40000000000 */
[----:B------:R-:W-:Y:S01]  /*bc60*/  @!P0 IMAD.MOV R5, RZ, RZ, -R5 ;  /* 0x000000ffff058224 */ /* 0x000fe200078e0a05 */
[----:B------:R-:W-:Y:S01]  /*bc70*/  @!P4 IADD3 R118, R118, -R237, RZ ;  /* 0x800000ed7676c210 */ /* 0x000fe20007ffe0ff */
[----:B------:R-:W-:Y:S01]  /*bc80*/  @!P1 IMAD.IADD R116, R116, 0x1, -R237 ;  /* 0x0000000174749824 */ /* 0x000fe200078e0aed */
[----:B------:R-:W-:Y:S01]  /*bc90*/  IABS R2, R111 ;  /* 0x0000006f00027213 */ /* 0x000fe20000000000 */
[C---:B------:R-:W-:Y:S01]  /*bca0*/  IMAD R112, R237.reuse, R4, R113 ;  /* 0x00000004ed707224 */ /* 0x040fe200078e0271 */
[----:B------:R1:W-:Y:S01]  /*bcb0*/  STL [R1+0x3e4], R5 ;  /* 0x0003e40501007387 */ /* 0x0003e20000100800 */
[C---:B------:R-:W-:Y:S01]  /*bcc0*/  IMAD R4, R237.reuse, R120, R119 ;  /* 0x00000078ed047224 */ /* 0x040fe200078e0277 */
[C---:B------:R-:W-:Y:S01]  /*bcd0*/  ISETP.GT.U32.AND P4, PT, R237.reuse, R118, PT ;  /* 0x00000076ed00720c */ /* 0x040fe20003f84070 */
[----:B------:R-:W-:Y:S01]  /*bce0*/  IMAD.MOV.U32 R3, RZ, RZ, R116 ;  /* 0x000000ffff037224 */ /* 0x000fe200078e0074 */
[C---:B------:R-:W-:Y:S01]  /*bcf0*/  ISETP.GT.U32.AND P1, PT, R237.reuse, R112, PT ;  /* 0x00000070ed00720c */ /* 0x040fe20003f24070 */
[C---:B------:R-:W-:Y:S01]  /*bd00*/  VIADD R113, R10.reuse, 0xde ;  /* 0x000000de0a717836 */ /* 0x040fe20000000000 */
[C---:B------:R-:W-:Y:S01]  /*bd10*/  ISETP.GT.U32.AND P0, PT, R237.reuse, R114, PT ;  /* 0x00000072ed00720c */ /* 0x040fe20003f04070 */
[----:B------:R-:W-:Y:S01]  /*bd20*/  @!P6 IMAD.MOV R3, RZ, RZ, -R3 ;  /* 0x000000ffff03e224 */ /* 0x000fe200078e0a03 */
[----:B------:R-:W-:Y:S01]  /*bd30*/  ISETP.GT.U32.AND P6, PT, R237, R4, PT ;  /* 0x00000004ed00720c */ /* 0x000fe20003fc4070 */
[----:B------:R-:W-:Y:S01]  /*bd40*/  VIADD R119, R10, 0xdf ;  /* 0x000000df0a777836 */ /* 0x000fe20000000000 */
[----:B-1----:R-:W-:Y:S01]  /*bd50*/  MOV R5, R110 ;  /* 0x0000006e00057202 */ /* 0x002fe20000000f00 */
[----:B------:R-:W-:-:S02]  /*bd60*/  IMAD.MOV.U32 R110, RZ, RZ, R2 ;  /* 0x000000ffff6e7224 */ /* 0x000fc400078e0002 */
[----:B------:R-:W-:Y:S01]  /*bd70*/  VIADD R116, R10, 0xe1 ;  /* 0x000000e10a747836 */ /* 0x000fe20000000000 */
[----:B------:R-:W-:Y:S01]  /*bd80*/  @!P3 IADD3 R5, -R5, RZ, RZ ;  /* 0x000000ff0505b210 */ /* 0x000fe20007ffe1ff */
[----:B------:R-:W-:Y:S01]  /*bd90*/  IMAD.HI.U32 R2, R0, R110, RZ ;  /* 0x0000006e00027227 */ /* 0x000fe200078e00ff */
[-C--:B------:R-:W-:Y:S02]  /*bda0*/  @!P4 IADD3 R118, R118, -R237.reuse, RZ ;  /* 0x800000ed7676c210 */ /* 0x080fe40007ffe0ff */
[----:B------:R-:W-:Y:S01]  /*bdb0*/  @!P1 IADD3 R112, R112, -R237, RZ ;  /* 0x800000ed70709210 */ /* 0x000fe20007ffe0ff */
[----:B------:R1:W-:Y:S01]  /*bdc0*/  STL [R1+0x3fc], R5 ;  /* 0x0003fc0501007387 */ /* 0x0003e20000100800 */
[----:B------:R-:W-:Y:S01]  /*bdd0*/  IMAD.MOV R2, RZ, RZ, -R2 ;  /* 0x000000ffff027224 */ /* 0x000fe200078e0a02 */
[----:B------:R-:W-:Y:S01]  /*bde0*/  ISETP.GE.AND P4, PT, R115, RZ, PT ;  /* 0x000000ff7300720c */ /* 0x000fe20003f86270 */
[--C-:B------:R-:W-:Y:S01]  /*bdf0*/  @!P0 IMAD.IADD R114, R114, 0x1, -R237.reuse ;  /* 0x0000000172728824 */ /* 0x100fe200078e0aed */
[----:B------:R2:W-:Y:S01]  /*be00*/  STL [R1+0x400], R3 ;  /* 0x0004000301007387 */ /* 0x0005e20000100800 */
[----:B------:R-:W-:Y:S01]  /*be10*/  IMAD R110, R237, R2, R110 ;  /* 0x00000002ed6e7224 */ /* 0x000fe200078e026e */
[----:B------:R-:W-:Y:S01]  /*be20*/  ISETP.GE.AND P0, PT, R111, RZ, PT ;  /* 0x000000ff6f00720c */ /* 0x000fe20003f06270 */
[----:B------:R-:W-:Y:S01]  /*be30*/  @!P6 IMAD.IADD R4, R4, 0x1, -R237 ;  /* 0x000000010404e824 */ /* 0x000fe200078e0aed */
[C---:B------:R-:W-:Y:S01]  /*be40*/  ISETP.GT.U32.AND P6, PT, R237.reuse, R112, PT ;  /* 0x00000070ed00720c */ /* 0x040fe20003fc4070 */
[----:B------:R-:W-:Y:S01]  /*be50*/  VIADD R115, R10, 0xe0 ;  /* 0x000000e00a737836 */ /* 0x000fe20000000000 */
[----:B------:R-:W-:Y:S01]  /*be60*/  ISETP.GT.U32.AND P1, PT, R237, R114, PT ;  /* 0x00000072ed00720c */ /* 0x000fe20003f24070 */
[----:B-1----:R-:W-:Y:S01]  /*be70*/  IMAD.MOV.U32 R5, RZ, RZ, R118 ;  /* 0x000000ffff057224 */ /* 0x002fe200078e0076 */
[----:B------:R-:W-:-:S02]  /*be80*/  IABS R118, R119 ;  /* 0x0000007700767213 */ /* 0x000fc40000000000 */
[----:B--2---:R-:W-:Y:S02]  /*be90*/  IABS R3, R113 ;  /* 0x0000007100037213 */ /* 0x004fe40000000000 */
[----:B------:R-:W-:Y:S02]  /*bea0*/  @!P2 IADD3 R5, -R5, RZ, RZ ;  /* 0x000000ff0505a210 */ /* 0x000fe40007ffe1ff */
[----:B------:R-:W-:Y:S01]  /*beb0*/  ISETP.GT.U32.AND P2, PT, R237, R4, PT ;  /* 0x00000004ed00720c */ /* 0x000fe20003f44070 */
[----:B------:R-:W-:Y:S01]  /*bec0*/  IMAD.HI.U32 R2, R0, R3, RZ ;  /* 0x0000000300027227 */ /* 0x000fe200078e00ff */
[----:B------:R-:W-:Y:S01]  /*bed0*/  ISETP.GE.AND P3, PT, R117, RZ, PT ;  /* 0x000000ff7500720c */ /* 0x000fe20003f66270 */
[----:B------:R1:W-:Y:S01]  /*bee0*/  STL [R1+0x408], R5 ;  /* 0x0004080501007387 */ /* 0x0003e20000100800 */
[----:B------:R-:W-:Y:S01]  /*bef0*/  @!P6 IADD3 R112, R112, -R237, RZ ;  /* 0x800000ed7070e210 */ /* 0x000fe20007ffe0ff */
[----:B------:R-:W-:Y:S01]  /*bf00*/  @!P1 IMAD.IADD R114, R114, 0x1, -R237 ;  /* 0x0000000172729824 */ /* 0x000fe200078e0aed */
[----:B------:R-:W-:-:S02]  /*bf10*/  IADD3 R2, -R2, RZ, RZ ;  /* 0x000000ff02027210 */ /* 0x000fc40007ffe1ff */
[C---:B------:R-:W-:Y:S02]  /*bf20*/  ISETP.GT.U32.AND P1, PT, R237.reuse, R110, PT ;  /* 0x0000006eed00720c */ /* 0x040fe40003f24070 */
[----:B------:R-:W-:Y:S01]  /*bf30*/  IABS R111, R115 ;  /* 0x00000073006f7213 */ /* 0x000fe20000000000 */
[----:B------:R-:W-:Y:S01]  /*bf40*/  IMAD R2, R237, R2, R3 ;  /* 0x00000002ed027224 */ /* 0x000fe200078e0203 */
[----:B------:R-:W-:Y:S01]  /*bf50*/  IABS R3, R116 ;  /* 0x0000007400037213 */ /* 0x000fe20000000000 */
[----:B------:R-:W-:Y:S01]  /*bf60*/  @!P2 IMAD.IADD R4, R4, 0x1, -R237 ;  /* 0x000000010404a824 */ /* 0x000fe200078e0aed */
[----:B------:R-:W-:Y:S01]  /*bf70*/  ISETP.GE.AND P2, PT, R113, RZ, PT ;  /* 0x000000ff7100720c */ /* 0x000fe20003f46270 */
[C---:B------:R-:W-:Y:S01]  /*bf80*/  IMAD.HI.U32 R113, R0.reuse, R118, RZ ;  /* 0x0000007600717227 */ /* 0x040fe200078e00ff */
[----:B------:R-:W-:Y:S02]  /*bf90*/  ISETP.GT.U32.AND P6, PT, R237, R2, PT ;  /* 0x00000002ed00720c */ /* 0x000fe40003fc4070 */
[----:B-1----:R-:W-:Y:S01]  /*bfa0*/  MOV R5, R114 ;  /* 0x0000007200057202 */ /* 0x002fe20000000f00 */
[----:B------:R-:W-:Y:S01]  /*bfb0*/  IMAD.HI.U32 R117, R0, R111, RZ ;  /* 0x0000006f00757227 */ /* 0x000fe200078e00ff */
[----:B------:R-:W-:-:S03]  /*bfc0*/  MOV R6, R112 ;  /* 0x0000007000067202 */ /* 0x000fc60000000f00 */
[----:B------:R-:W-:Y:S02]  /*bfd0*/  IMAD.MOV R113, RZ, RZ, -R113 ;  /* 0x000000ffff717224 */ /* 0x000fe400078e0a71 */
[----:B------:R-:W-:Y:S01]  /*bfe0*/  @!P1 IMAD.IADD R110, R110, 0x1, -R237 ;  /* 0x000000016e6e9824 */ /* 0x000fe200078e0aed */
[----:B------:R-:W-:Y:S01]  /*bff0*/  ISETP.GE.AND P1, PT, R119, RZ, PT ;  /* 0x000000ff7700720c */ /* 0x000fe20003f26270 */
[----:B------:R-:W-:Y:S02]  /*c000*/  @!P5 IMAD.MOV R5, RZ, RZ, -R5 ;  /* 0x000000ffff05d224 */ /* 0x000fe400078e0a05 */
[----:B------:R-:W-:Y:S01]  /*c010*/  @!P6 IADD3 R2, R2, -R237, RZ ;  /* 0x800000ed0202e210 */ /* 0x000fe20007ffe0ff */
[----:B------:R-:W-:Y:S01]  /*c020*/  IMAD.HI.U32 R119, R0, R3, RZ ;  /* 0x0000000300777227 */ /* 0x000fe200078e00ff */
[C---:B------:R-:W-:Y:S01]  /*c030*/  ISETP.GT.U32.AND P5, PT, R237.reuse, R110, PT ;  /* 0x0000006eed00720c */ /* 0x040fe20003fa4070 */
[----:B------:R1:W-:Y:S01]  /*c040*/  STL [R1+0x40c], R5 ;  /* 0x00040c0501007387 */ /* 0x0003e20000100800 */
[C---:B------:R-:W-:Y:S01]  /*c050*/  ISETP.GT.U32.AND P6, PT, R237.reuse, R2, PT ;  /* 0x00000002ed00720c */ /* 0x040fe20003fc4070 */
[----:B------:R-:W-:Y:S01]  /*c060*/  IMAD.MOV R114, RZ, RZ, -R117 ;  /* 0x000000ffff727224 */ /* 0x000fe200078e0a75 */
[----:B------:R-:W-:Y:S01]  /*c070*/  IADD3 R117, R10, 0xe2, RZ ;  /* 0x000000e20a757810 */ /* 0x000fe20007ffe0ff */
[----:B------:R-:W-:-:S02]  /*c080*/  IMAD R118, R237, R113, R118 ;  /* 0x00000071ed767224 */ /* 0x000fc400078e0276 */
[----:B------:R-:W-:Y:S01]  /*c090*/  IMAD.MOV R120, RZ, RZ, -R119 ;  /* 0x000000ffff787224 */ /* 0x000fe200078e0a77 */
[----:B------:R-:W-:Y:S01]  /*c0a0*/  IADD3 R119, R10, 0xe3, RZ ;  /* 0x000000e30a777810 */ /* 0x000fe20007ffe0ff */
[C---:B------:R-:W-:Y:S01]  /*c0b0*/  IMAD R112, R237.reuse, R114, R111 ;  /* 0x00000072ed707224 */ /* 0x040fe200078e026f */
[----:B------:R-:W-:Y:S01]  /*c0c0*/  IABS R111, R117 ;  /* 0x00000075006f7213 */ /* 0x000fe20000000000 */
[----:B-1----:R-:W-:Y:S01]  /*c0d0*/  IMAD.MOV.U32 R5, RZ, RZ, R4 ;  /* 0x000000ffff057224 */ /* 0x002fe200078e0004 */
[----:B------:R-:W-:Y:S01]  /*c0e0*/  IABS R113, R119 ;  /* 0x0000007700717213 */ /* 0x000fe20000000000 */
[----:B------:R-:W-:Y:S01]  /*c0f0*/  @!P3 IMAD.MOV R6, RZ, RZ, -R6 ;  /* 0x000000ffff06b224 */ /* 0x000fe200078e0a06 */
[C---:B------:R-:W-:Y:S01]  /*c100*/  ISETP.GT.U32.AND P3, PT, R237.reuse, R118, PT ;  /* 0x00000076ed00720c */ /* 0x040fe20003f64070 */
[C---:B------:R-:W-:Y:S02]  /*c110*/  IMAD R4, R237.reuse, R120, R3 ;  /* 0x00000078ed047224 */ /* 0x040fe400078e0203 */
[----:B------:R-:W-:Y:S01]  /*c120*/  @!P4 IMAD.MOV R5, RZ, RZ, -R5 ;  /* 0x000000ffff05c224 */ /* 0x000fe200078e0a05 */
[C---:B------:R-:W-:Y:S01]  /*c130*/  ISETP.GT.U32.AND P4, PT, R237.reuse, R112, PT ;  /* 0x00000070ed00720c */ /* 0x040fe20003f84070 */
[--C-:B------:R-:W-:Y:S01]  /*c140*/  @!P6 IMAD.IADD R2, R2, 0x1, -R237.reuse ;  /* 0x000000010202e824 */ /* 0x100fe200078e0aed */
[----:B------:R-:W-:Y:S01]  /*c150*/  ISETP.GT.U32.AND P6, PT, R237, R4, PT ;  /* 0x00000004ed00720c */ /* 0x000fe20003fc4070 */
[----:B------:R-:W-:Y:S01]  /*c160*/  @!P5 IMAD.IADD R110, R110, 0x1, -R237 ;  /* 0x000000016e6ed824 */ /* 0x000fe200078e0aed */
[----:B------:R1:W-:Y:S01]  /*c170*/  STL [R1+0x410], R6 ;  /* 0x0004100601007387 */ /* 0x0003e20000100800 */
[----:B------:R-:W-:Y:S01]  /*c180*/  IMAD.HI.U32 R3, R0, R111, RZ ;  /* 0x0000006f00037227 */ /* 0x000fe200078e00ff */
[----:B------:R-:W-:-:S02]  /*c190*/  ISETP.GE.AND P5, PT, R115, RZ, PT ;  /* 0x000000ff7300720c */ /* 0x000fc40003fa6270 */
[----:B------:R2:W-:Y:S01]  /*c1a0*/  STL [R1+0x414], R5 ;  /* 0x0004140501007387 */ /* 0x0005e20000100800 */
[--C-:B------:R-:W-:Y:S01]  /*c1b0*/  @!P3 IMAD.IADD R118, R118, 0x1, -R237.reuse ;  /* 0x000000017676b824 */ /* 0x100fe200078e0aed */
[----:B------:R-:W-:Y:S01]  /*c1c0*/  ISETP.GE.AND P3, PT, R116, RZ, PT ;  /* 0x000000ff7400720c */ /* 0x000fe20003f66270 */
[C---:B------:R-:W-:Y:S01]  /*c1d0*/  VIADD R114, R10.reuse, 0xe5 ;  /* 0x000000e50a727836 */ /* 0x040fe20000000000 */
[----:B------:R-:W-:Y:S01]  /*c1e0*/  IADD3 R116, R10, 0xe4, RZ ;  /* 0x000000e40a747810 */ /* 0x000fe20007ffe0ff */
[--C-:B------:R-:W-:Y:S01]  /*c1f0*/  @!P4 IMAD.IADD R112, R112, 0x1, -R237.reuse ;  /* 0x000000017070c824 */ /* 0x100fe200078e0aed */
[C---:B------:R-:W-:Y:S01]  /*c200*/  ISETP.GT.U32.AND P4, PT, R237.reuse, R118, PT ;  /* 0x00000076ed00720c */ /* 0x040fe20003f84070 */
[----:B------:R-:W-:Y:S01]  /*c210*/  @!P6 IMAD.IADD R4, R4, 0x1, -R237 ;  /* 0x000000010404e824 */ /* 0x000fe200078e0aed */
[----:B------:R-:W-:Y:S01]  /*c220*/  IADD3 R115, R10, 0xe6, RZ ;  /* 0x000000e60a737810 */ /* 0x000fe20007ffe0ff */
[----:B-1----:R-:W-:Y:S01]  /*c230*/  IMAD.MOV.U32 R6, RZ, RZ, R2 ;  /* 0x000000ffff067224 */ /* 0x002fe200078e0002 */
[----:B------:R-:W-:Y:S01]  /*c240*/  ISETP.GT.U32.AND P6, PT, R237, R112, PT ;  /* 0x00000070ed00720c */ /* 0x000fe20003fc4070 */
[----:B--2---:R-:W-:Y:S01]  /*c250*/  IMAD.MOV.U32 R5, RZ, RZ, R110 ;  /* 0x000000ffff057224 */ /* 0x004fe200078e006e */
[----:B------:R-:W-:Y:S01]  /*c260*/  IADD3 R110, -R3, RZ, RZ ;  /* 0x000000ff036e7210 */ /* 0x000fe20007ffe1ff */
[----:B------:R-:W-:Y:S01]  /*c270*/  IMAD.HI.U32 R3, R0, R113, RZ ;  /* 0x0000007100037227 */ /* 0x000fe200078e00ff */
[----:B------:R-:W-:-:S02]  /*c280*/  @!P2 IADD3 R6, -R6, RZ, RZ ;  /* 0x000000ff0606a210 */ /* 0x000fc40007ffe1ff */
[----:B------:R-:W-:Y:S01]  /*c290*/  IABS R121, R115 ;  /* 0x0000007300797213 */ /* 0x000fe20000000000 */
[----:B------:R-:W-:Y:S01]  /*c2a0*/  IMAD R110, R237, R110, R111 ;  /* 0x0000006eed6e7224 */ /* 0x000fe200078e026f */
[----:B------:R-:W-:Y:S01]  /*c2b0*/  IADD3 R120, -R3, RZ, RZ ;  /* 0x000000ff03787210 */ /* 0x000fe20007ffe1ff */
[----:B------:R-:W-:Y:S01]  /*c2c0*/  @!P4 IMAD.IADD R118, R118, 0x1, -R237 ;  /* 0x000000017676c824 */ /* 0x000fe200078e0aed */
[----:B------:R-:W-:Y:S01]  /*c2d0*/  IABS R111, R116 ;  /* 0x00000074006f7213 */ /* 0x000fe20000000000 */
[----:B------:R-:W-:Y:S01]  /*c2e0*/  @!P0 IMAD.MOV R5, RZ, RZ, -R5 ;  /* 0x000000ffff058224 */ /* 0x000fe200078e0a05 */
[C---:B------:R-:W-:Y:S01]  /*c2f0*/  ISETP.GT.U32.AND P4, PT, R237.reuse, R110, PT ;  /* 0x0000006eed00720c */ /* 0x040fe20003f84070 */
[C---:B------:R-:W-:Y:S01]  /*c300*/  IMAD R113, R237.reuse, R120, R113 ;  /* 0x00000078ed717224 */ /* 0x040fe200078e0271 */
[C---:B------:R-:W-:Y:S01]  /*c310*/  ISETP.GT.U32.AND P0, PT, R237.reuse, R4, PT ;  /* 0x00000004ed00720c */ /* 0x040fe20003f04070 */
[--C-:B------:R-:W-:Y:S01]  /*c320*/  @!P6 IMAD.IADD R112, R112, 0x1, -R237.reuse ;  /* 0x000000017070e824 */ /* 0x100fe200078e0aed */
[----:B------:R-:W-:Y:S01]  /*c330*/  IABS R3, R114 ;  /* 0x0000007200037213 */ /* 0x000fe20000000000 */
[----:B------:R-:W-:Y:S01]  /*c340*/  IMAD.HI.U32 R120, R0, R111, RZ ;  /* 0x0000006f00787227 */ /* 0x000fe200078e00ff */
[----:B------:R-:W-:Y:S01]  /*c350*/  ISETP.GT.U32.AND P6, PT, R237, R113, PT ;  /* 0x00000071ed00720c */ /* 0x000fe20003fc4070 */
[----:B------:R1:W-:Y:S03]  /*c360*/  STL [R1+0x418], R5 ;  /* 0x0004180501007387 */ /* 0x0003e60000100800 */
[----:B------:R-:W-:Y:S01]  /*c370*/  IADD3 R120, -R120, RZ, RZ ;  /* 0x000000ff78787210 */ /* 0x000fe20007ffe1ff */
[----:B------:R2:W-:Y:S02]  /*c380*/  STL [R1+0x430], R6 ;  /* 0x0004300601007387 */ /* 0x0005e40000100800 */
[--C-:B------:R-:W-:Y:S01]  /*c390*/  @!P4 IMAD.IADD R110, R110, 0x1, -R237.reuse ;  /* 0x000000016e6ec824 */ /* 0x100fe200078e0aed */
[----:B------:R-:W-:Y:S01]  /*c3a0*/  ISETP.GE.AND P4, PT, R119, RZ, PT ;  /* 0x000000ff7700720c */ /* 0x000fe20003f86270 */
[----:B------:R-:W-:Y:S01]  /*c3b0*/  @!P0 IMAD.IADD R4, R4, 0x1, -R237 ;  /* 0x0000000104048824 */ /* 0x000fe200078e0aed */
[----:B------:R-:W-:Y:S01]  /*c3c0*/  ISETP.GE.AND P0, PT, R117, RZ, PT ;  /* 0x000000ff7500720c */ /* 0x000fe20003f06270 */
[----:B------:R-:W-:-:S04]  /*c3d0*/  IMAD.HI.U32 R117, R0, R3, RZ ;  /* 0x0000000300757227 */ /* 0x000fc800078e00ff */
[----:B------:R-:W-:Y:S01]  /*c3e0*/  @!P6 IMAD.IADD R113, R113, 0x1, -R237 ;  /* 0x000000017171e824 */ /* 0x000fe200078e0aed */
[----:B------:R-:W-:Y:S01]  /*c3f0*/  ISETP.GT.U32.AND P6, PT, R237, R110, PT ;  /* 0x0000006eed00720c */ /* 0x000fe20003fc4070 */
[----:B-1----:R-:W-:Y:S01]  /*c400*/  IMAD.MOV.U32 R5, RZ, RZ, R118 ;  /* 0x000000ffff057224 */ /* 0x002fe200078e0076 */
[----:B------:R-:W-:Y:S01]  /*c410*/  IADD3 R2, -R117, RZ, RZ ;  /* 0x000000ff75027210 */ /* 0x000fe20007ffe1ff */
[C---:B------:R-:W-:Y:S01]  /*c420*/  IMAD R111, R237.reuse, R120, R111 ;  /* 0x00000078ed6f7224 */ /* 0x040fe200078e026f */
[C---:B------:R-:W-:Y:S01]  /*c430*/  ISETP.GT.U32.AND P2, PT, R237.reuse, R113, PT ;  /* 0x00000071ed00720c */ /* 0x040fe20003f44070 */
[----:B------:R-:W-:Y:S02]  /*c440*/  @!P1 IMAD.MOV R5, RZ, RZ, -R5 ;  /* 0x000000ffff059224 */ /* 0x000fe400078e0a05 */
[C---:B------:R-:W-:Y:S01]  /*c450*/  IMAD R3, R237.reuse, R2, R3 ;  /* 0x00000002ed037224 */ /* 0x040fe200078e0203 */
[----:B------:R-:W-:Y:S01]  /*c460*/  ISETP.GT.U32.AND P1, PT, R237, R111, PT ;  /* 0x0000006fed00720c */ /* 0x000fe20003f24070 */
[----:B--2---:R-:W-:Y:S01]  /*c470*/  IMAD.MOV.U32 R6, RZ, RZ, R112 ;  /* 0x000000ffff067224 */ /* 0x004fe200078e0070 */
[----:B------:R1:W-:Y:S01]  /*c480*/  STL [R1+0x434], R5 ;  /* 0x0004340501007387 */ /* 0x0003e20000100800 */
[C---:B------:R-:W-:Y:S01]  /*c490*/  IADD3 R2, R10.reuse, 0xe7, RZ ;  /* 0x000000e70a027810 */ /* 0x040fe20007ffe0ff */
[----:B------:R-:W-:-:S02]  /*c4a0*/  VIADD R112, R10, 0xe9 ;  /* 0x000000e90a707836 */ /* 0x000fc40000000000 */
[--C-:B------:R-:W-:Y:S01]  /*c4b0*/  @!P6 IMAD.IADD R110, R110, 0x1, -R237.reuse ;  /* 0x000000016e6ee824 */ /* 0x100fe200078e0aed */
[----:B------:R-:W-:Y:S01]  /*c4c0*/  ISETP.GT.U32.AND P6, PT, R237, R3, PT ;  /* 0x00000003ed00720c */ /* 0x000fe20003fc4070 */
[----:B------:R-:W-:Y:S01]  /*c4d0*/  @!P5 IMAD.MOV R6, RZ, RZ, -R6 ;  /* 0x000000ffff06d224 */ /* 0x000fe200078e0a06 */
[----:B------:R-:W-:Y:S01]  /*c4e0*/  IABS R120, R2 ;  /* 0x0000000200787213 */ /* 0x000fe20000000000 */
[----:B------:R-:W-:Y:S01]  /*c4f0*/  VIADD R117, R10, 0xed ;  /* 0x000000ed0a757836 */ /* 0x000fe20000000000 */
[----:B------:R-:W-:Y:S02]  /*c500*/  @!P2 IADD3 R113, R113, -R237, RZ ;  /* 0x800000ed7171a210 */ /* 0x000fe40007ffe0ff */
[----:B-1----:R-:W-:Y:S01]  /*c510*/  MOV R5, R4 ;  /* 0x0000000400057202 */ /* 0x002fe20000000f00 */
[----:B------:R-:W-:Y:S01]  /*c520*/  STL [R1+0x454], R6 ;  /* 0x0004540601007387 */ /* 0x000fe20000100800 */
[----:B------:R-:W-:Y:S01]  /*c530*/  @!P1 IMAD.IADD R111, R111, 0x1, -R237 ;  /* 0x000000016f6f9824 */ /* 0x000fe200078e0aed */
[----:B------:R-:W-:Y:S01]  /*c540*/  ISETP.GE.AND P5, PT, R116, RZ, PT ;  /* 0x000000ff7400720c */ /* 0x000fe20003fa6270 */
[----:B------:R-:W-:Y:S01]  /*c550*/  IMAD.HI.U32 R4, R0, R121, RZ ;  /* 0x0000007900047227 */ /* 0x000fe200078e00ff */
[----:B------:R-:W-:-:S02]  /*c560*/  IABS R116, R112 ;  /* 0x0000007000747213 */ /* 0x000fc40000000000 */
[----:B------:R-:W-:Y:S01]  /*c570*/  @!P6 IADD3 R3, R3, -R237, RZ ;  /* 0x800000ed0303e210 */ /* 0x000fe20007ffe0ff */
[----:B------:R-:W-:Y:S01]  /*c580*/  @!P3 IMAD.MOV R5, RZ, RZ, -R5 ;  /* 0x000000ffff05b224 */ /* 0x000fe200078e0a05 */
[C---:B------:R-:W-:Y:S01]  /*c590*/  ISETP.GT.U32.AND P6, PT, R237.reuse, R111, PT ;  /* 0x0000006fed00720c */ /* 0x040fe20003fc4070 */
[----:B------:R-:W-:Y:S01]  /*c5a0*/  IMAD.MOV R4, RZ, RZ, -R4 ;  /* 0x000000ffff047224 */ /* 0x000fe200078e0a04 */
[----:B------:R-:W-:Y:S02]  /*c5b0*/  ISETP.GE.AND P3, PT, R114, RZ, PT ;  /* 0x000000ff7200720c */ /* 0x000fe40003f66270 */
[----:B------:R1:W-:Y:S01]  /*c5c0*/  STL [R1+0x45c], R5 ;  /* 0x00045c0501007387 */ /* 0x0003e20000100800 */
[----:B------:R-:W-:Y:S01]  /*c5d0*/  IMAD R121, R237, R4, R121 ;  /* 0x00000004ed797224 */ /* 0x000fe200078e0279 */
[----:B------:R-:W-:Y:S02]  /*c5e0*/  IADD3 R4, R10, 0xe8, RZ ;  /* 0x000000e80a047810 */ /* 0x000fe40007ffe0ff */
[----:B------:R-:W-:-:S02]  /*c5f0*/  ISETP.GE.AND P1, PT, R2, RZ, PT ;  /* 0x000000ff0200720c */ /* 0x000fc40003f26270 */
[----:B------:R-:W-:Y:S02]  /*c600*/  IABS R119, R4 ;  /* 0x0000000400777213 */ /* 0x000fe40000000000 */
[----:B------:R-:W-:Y:S01]  /*c610*/  IADD3 R2, R10, 0xea, RZ ;  /* 0x000000ea0a027810 */ /* 0x000fe20007ffe0ff */
[----:B------:R-:W-:Y:S01]  /*c620*/  @!P6 IMAD.IADD R111, R111, 0x1, -R237 ;  /* 0x000000016f6fe824 */ /* 0x000fe200078e0aed */
[----:B------:R-:W-:Y:S01]  /*c630*/  ISETP.GE.AND P2, PT, R115, RZ, PT ;  /* 0x000000ff7300720c */ /* 0x000fe20003f46270 */
[----:B-1----:R-:W-:Y:S01]  /*c640*/  IMAD.MOV.U32 R5, RZ, RZ, R110 ;  /* 0x000000ffff057224 */ /* 0x002fe200078e006e */
[----:B------:R-:W-:Y:S01]  /*c650*/  IABS R118, R2 ;  /* 0x0000000200767213 */ /* 0x000fe20000000000 */
[----:B------:R-:W-:Y:S01]  /*c660*/  IMAD.HI.U32 R110, R0, R120, RZ ;  /* 0x00000078006e7227 */ /* 0x000fe200078e00ff */
[----:B------:R-:W-:-:S03]  /*c670*/  IABS R114, R117 ;  /* 0x0000007500727213 */ /* 0x000fc60000000000 */
[----:B------:R-:W-:Y:S01]  /*c680*/  @!P0 IMAD.MOV R5, RZ, RZ, -R5 ;  /* 0x000000ffff058224 */ /* 0x000fe200078e0a05 */
[----:B------:R-:W-:Y:S01]  /*c690*/  ISETP.GT.U32.AND P0, PT, R237, R3, PT ;  /* 0x00000003ed00720c */ /* 0x000fe20003f04070 */
[----:B------:R-:W-:-:S03]  /*c6a0*/  IMAD.MOV R110, RZ, RZ, -R110 ;  /* 0x000000ffff6e7224 */ /* 0x000fc600078e0a6e */
[----:B------:R1:W-:Y:S01]  /*c6b0*/  STL [R1+0x470], R5 ;  /* 0x0004700501007387 */ /* 0x0003e20000100800 */
[----:B------:R-:W-:Y:S02]  /*c6c0*/  IMAD R120, R237, R110, R120 ;  /* 0x0000006eed787224 */ /* 0x000fe400078e0278 */
[----:B------:R-:W-:-:S03]  /*c6d0*/  IMAD.HI.U32 R110, R0, R116, RZ ;  /* 0x00000074006e7227 */ /* 0x000fc600078e00ff */
[----:B------:R-:W-:Y:S02]  /*c6e0*/  ISETP.GT.U32.AND P6, PT, R237, R120, PT ;  /* 0x00000078ed00720c */ /* 0x000fe40003fc4070 */
[----:B------:R-:W-:Y:S02]  /*c6f0*/  IADD3 R110, -R110, RZ, RZ ;  /* 0x000000ff6e6e7210 */ /* 0x000fe40007ffe1ff */
[----:B-1----:R-:W-:Y:S01]  /*c700*/  MOV R5, R113 ;  /* 0x0000007100057202 */ /* 0x002fe20000000f00 */
[----:B------:R-:W-:Y:S01]  /*c710*/  IMAD.HI.U32 R113, R0, R119, RZ ;  /* 0x0000007700717227 */ /* 0x000fe200078e00ff */
[----:B------:R-:W-:Y:S02]  /*c720*/  @!P0 IADD3 R3, R3, -R237, RZ ;  /* 0x800000ed03038210 */ /* 0x000fe40007ffe0ff */
[----:B------:R-:W-:Y:S01]  /*c730*/  @!P4 IADD3 R5, -R5, RZ, RZ ;  /* 0x000000ff0505c210 */ /* 0x000fe20007ffe1ff */
[----:B------:R-:W-:Y:S01]  /*c740*/  IMAD.MOV R113, RZ, RZ, -R113 ;  /* 0x000000ffff717224 */ /* 0x000fe200078e0a71 */
[C---:B------:R-:W-:Y:S01]  /*c750*/  ISETP.GT.U32.AND P4, PT, R237.reuse, R121, PT ;  /* 0x00000079ed00720c */ /* 0x040fe20003f84070 */
[C---:B------:R-:W-:Y:S01]  /*c760*/  IMAD R116, R237.reuse, R110, R116 ;  /* 0x0000006eed747224 */ /* 0x040fe200078e0274 */
[----:B------:R-:W-:Y:S01]  /*c770*/  ISETP.GE.AND P0, PT, R4, RZ, PT ;  /* 0x000000ff0400720c */ /* 0x000fe20003f06270 */
[----:B------:R1:W-:Y:S01]  /*c780*/  STL [R1+0x4dc], R5 ;  /* 0x0004dc0501007387 */ /* 0x0003e20000100800 */
[----:B------:R-:W-:Y:S01]  /*c790*/  @!P6 IADD3 R120, R120, -R237, RZ ;  /* 0x800000ed7878e210 */ /* 0x000fe20007ffe0ff */
[----:B------:R-:W-:-:S02]  /*c7a0*/  IMAD R119, R237, R113, R119 ;  /* 0x00000071ed777224 */ /* 0x000fc400078e0277 */
[----:B------:R-:W-:Y:S02]  /*c7b0*/  VIADD R110, R10, 0xeb ;  /* 0x000000eb0a6e7836 */ /* 0x000fe40000000000 */
[----:B------:R-:W-:-:S04]  /*c7c0*/  IMAD.HI.U32 R4, R0, R118, RZ ;  /* 0x0000007600047227 */ /* 0x000fc800078e00ff */
[----:B------:R-:W-:Y:S01]  /*c7d0*/  @!P4 IMAD.IADD R121, R121, 0x1, -R237 ;  /* 0x000000017979c824 */ /* 0x000fe200078e0aed */
[----:B-1----:R-:W-:Y:S01]  /*c7e0*/  MOV R5, R111 ;  /* 0x0000006f00057202 */ /* 0x002fe20000000f00 */
[----:B------:R-:W-:Y:S01]  /*c7f0*/  IMAD.MOV R4, RZ, RZ, -R4 ;  /* 0x000000ffff047224 */ /* 0x000fe200078e0a04 */
[----:B------:R-:W-:Y:S02]  /*c800*/  ISETP.GE.AND P4, PT, R112, RZ, PT ;  /* 0x000000ff7000720c */ /* 0x000fe40003f86270 */
[C---:B------:R-:W-:Y:S01]  /*c810*/  ISETP.GT.U32.AND P6, PT, R237.reuse, R121, PT ;  /* 0x00000079ed00720c */ /* 0x040fe20003fc4070 */
[----:B------:R-:W-:Y:S01]  /*c820*/  @!P5 IMAD.MOV R5, RZ, RZ, -R5 ;  /* 0x000000ffff05d224 */ /* 0x000fe200078e0a05 */
[C---:B------:R-:W-:Y:S01]  /*c830*/  ISETP.GT.U32.AND P5, PT, R237.reuse, R120, PT ;  /* 0x00000078ed00720c */ /* 0x040fe20003fa4070 */
[----:B------:R-:W-:Y:S01]  /*c840*/  IMAD R118, R237, R4, R118 ;  /* 0x00000004ed767224 */ /* 0x000fe200078e0276 */
[----:B------:R-:W-:Y:S01]  /*c850*/  IABS R112, R110 ;  /* 0x0000006e00707213 */ /* 0x000fe20000000000 */
[----:B------:R-:W-:Y:S01]  /*c860*/  VIADD R4, R10, 0xee ;  /* 0x000000ee0a047836 */ /* 0x000fe20000000000 */
[----:B------:R1:W-:Y:S03]  /*c870*/  STL [R1+0x65c], R5 ;  /* 0x00065c0501007387 */ /* 0x0003e60000100800 */
[----:B------:R-:W-:Y:S01]  /*c880*/  IMAD.HI.U32 R115, R0, R112, RZ ;  /* 0x0000007000737227 */ /* 0x000fe200078e00ff */
[----:B------:R-:W-:-:S03]  /*c890*/  IABS R113, R4 ;  /* 0x0000000400717213 */ /* 0x000fc60000000000 */
[----:B------:R-:W-:Y:S02]  /*c8a0*/  @!P6 IADD3 R121, R121, -R237, RZ ;  /* 0x800000ed7979e210 */ /* 0x000fe40007ffe0ff */
[----:B------:R-:W-:Y:S01]  /*c8b0*/  ISETP.GT.U32.AND P6, PT, R237, R116, PT ;  /* 0x00000074ed00720c */ /* 0x000fe20003fc4070 */
[----:B------:R-:W-:Y:S01]  /*c8c0*/  @!P5 IMAD.IADD R120, R120, 0x1, -R237 ;  /* 0x000000017878d824 */ /* 0x000fe200078e0aed */
[----:B-1----:R-:W-:Y:S02]  /*c8d0*/  MOV R5, R3 ;  /* 0x0000000300057202 */ /* 0x002fe40000000f00 */
[----:B------:R-:W-:Y:S02]  /*c8e0*/  IADD3 R3, R10, 0xec, RZ ;  /* 0x000000ec0a037810 */ /* 0x000fe40007ffe0ff */
[----:B------:R-:W-:Y:S02]  /*c8f0*/  @!P3 IADD3 R5, -R5, RZ, RZ ;  /* 0x000000ff0505b210 */ /* 0x000fe40007ffe1ff */
[----:B------:R-:W-:-:S02]  /*c900*/  ISETP.GT.U32.AND P3, PT, R237, R119, PT ;  /* 0x00000077ed00720c */ /* 0x000fc40003f64070 */
[----:B------:R-:W-:Y:S01]  /*c910*/  IABS R111, R3 ;  /* 0x00000003006f7213 */ /* 0x000fe20000000000 */
[----:B------:R1:W-:Y:S01]  /*c920*/  STL [R1+0x6a8], R5 ;  /* 0x0006a80501007387 */ /* 0x0003e20000100800 */
[----:B------:R-:W-:Y:S01]  /*c930*/  MOV R6, R121 ;  /* 0x0000007900067202 */ /* 0x000fe20000000f00 */
[----:B------:R-:W-:Y:S01]  /*c940*/  @!P6 IMAD.IADD R116, R116, 0x1, -R237 ;  /* 0x000000017474e824 */ /* 0x000fe200078e0aed */
[----:B------:R-:W-:Y:S02]  /*c950*/  ISETP.GT.U32.AND P5, PT, R237, R118, PT ;  /* 0x00000076ed00720c */ /* 0x000fe40003fa4070 */
[----:B------:R-:W-:Y:S01]  /*c960*/  IADD3 R115, -R115, RZ, RZ ;  /* 0x000000ff73737210 */ /* 0x000fe20007ffe1ff */
[----:B------:R-:W-:Y:S01]  /*c970*/  @!P2 IMAD.MOV R6, RZ, RZ, -R6 ;  /* 0x000000ffff06a224 */ /* 0x000fe200078e0a06 */
[----:B------:R-:W-:-:S03]  /*c980*/  ISETP.GT.U32.AND P2, PT, R237, R116, PT ;  /* 0x00000074ed00720c */ /* 0x000fc60003f44070 */
[----:B------:R-:W-:Y:S01]  /*c990*/  @!P3 IADD3 R119, R119, -R237, RZ ;  /* 0x800000ed7777b210 */ /* 0x000fe20007ffe0ff */
[C---:B------:R-:W-:Y:S01]  /*c9a0*/  IMAD R112, R237.reuse, R115, R112 ;  /* 0x00000073ed707224 */ /* 0x040fe200078e0270 */
[----:B------:R-:W-:Y:S01]  /*c9b0*/  ISETP.GE.AND P3, PT, R2, RZ, PT ;  /* 0x000000ff0200720c */ /* 0x000fe20003f66270 */
[----:B------:R-:W-:Y:S01]  /*c9c0*/  IMAD.MOV.U32 R2, RZ, RZ, R114 ;  /* 0x000000ffff027224 */ /* 0x000fe200078e0072 */
[----:B------:R-:W-:Y:S01]  /*c9d0*/  ISETP.GT.U32.AND P6, PT, R237, R119, PT ;  /* 0x00000077ed00720c */ /* 0x000fe20003fc4070 */
[----:B------:R-:W-:Y:S01]  /*c9e0*/  IMAD.HI.U32 R114, R0, R111, RZ ;  /* 0x0000006f00727227 */ /* 0x000fe200078e00ff */
[----:B-1----:R-:W-:Y:S01]  /*c9f0*/  MOV R5, R120 ;  /* 0x0000007800057202 */ /* 0x002fe20000000f00 */
[----:B------:R1:W-:Y:S01]  /*ca00*/  STL [R1+0x674], R6 ;  /* 0x0006740601007387 */ /* 0x0003e20000100800 */
[----:B------:R-:W-:Y:S01]  /*ca10*/  IADD3 R120, R10, 0xf8, RZ ;  /* 0x000000f80a787810 */ /* 0x000fe20007ffe0ff */
[--C-:B------:R-:W-:Y:S01]  /*ca20*/  @!P5 IMAD.IADD R118, R118, 0x1, -R237.reuse ;  /* 0x000000017676d824 */ /* 0x100fe200078e0aed */
[----:B------:R-:W-:Y:S01]  /*ca30*/  IADD3 R114, -R114, RZ, RZ ;  /* 0x000000ff72727210 */ /* 0x000fe20007ffe1ff */
[----:B------:R-:W-:-:S02]  /*ca40*/  @!P2 IMAD.IADD R116, R116, 0x1, -R237 ;  /* 0x000000017474a824 */ /* 0x000fc400078e0aed */
[----:B------:R-:W-:Y:S01]  /*ca50*/  @!P1 IMAD.MOV R5, RZ, RZ, -R5 ;  /* 0x000000ffff059224 */ /* 0x000fe200078e0a05 */
[C---:B------:R-:W-:Y:S01]  /*ca60*/  ISETP.GT.U32.AND P5, PT, R237.reuse, R118, PT ;  /* 0x00000076ed00720c */ /* 0x040fe20003fa4070 */
[----:B------:R-:W-:Y:S01]  /*ca70*/  IMAD R111, R237, R114, R111 ;  /* 0x00000072ed6f7224 */ /* 0x000fe200078e026f */
[----:B------:R-:W-:Y:S01]  /*ca80*/  ISETP.GE.AND P1, PT, R110, RZ, PT ;  /* 0x000000ff6e00720c */ /* 0x000fe20003f26270 */
[C---:B------:R-:W-:Y:S01]  /*ca90*/  IMAD.HI.U32 R110, R0.reuse, R113, RZ ;  /* 0x00000071006e7227 */ /* 0x040fe200078e00ff */
[----:B------:R-:W-:Y:S01]  /*caa0*/  @!P6 IADD3 R119, R119, -R237, RZ ;  /* 0x800000ed7777e210 */ /* 0x000fe20007ffe0ff */
[----:B------:R2:W-:Y:S01]  /*cab0*/  STL [R1+0x680], R5 ;  /* 0x0006800501007387 */ /* 0x0005e20000100800 */
[C---:B------:R-:W-:Y:S01]  /*cac0*/  ISETP.GT.U32.AND P6, PT, R237.reuse, R112, PT ;  /* 0x00000070ed00720c */ /* 0x040fe20003fc4070 */
[----:B------:R-:W-:Y:S01]  /*cad0*/  IMAD.HI.U32 R115, R0, R2, RZ ;  /* 0x0000000200737227 */ /* 0x000fe200078e00ff */
[----:B------:R-:W-:Y:S02]  /*cae0*/  ISETP.GT.U32.AND P2, PT, R237, R111, PT ;  /* 0x0000006fed00720c */ /* 0x000fe40003f44070 */
[----:B------:R-:W-:Y:S01]  /*caf0*/  IADD3 R110, -R110, RZ, RZ ;  /* 0x000000ff6e6e7210 */ /* 0x000fe20007ffe1ff */
[----:B-1----:R-:W-:-:S02]  /*cb00*/  IMAD.MOV.U32 R6, RZ, RZ, R116 ;  /* 0x000000ffff067224 */ /* 0x002fc400078e0074 */
[----:B------:R-:W-:Y:S01]  /*cb10*/  @!P5 IADD3 R118, R118, -R237, RZ ;  /* 0x800000ed7676d210 */ /* 0x000fe20007ffe0ff */
[----:B------:R-:W-:Y:S01]  /*cb20*/  IMAD.MOV R115, RZ, RZ, -R115 ;  /* 0x000000ffff737224 */ /* 0x000fe200078e0a73 */
[----:B--2---:R-:W-:Y:S01]  /*cb30*/  MOV R5, R119 ;  /* 0x0000007700057202 */ /* 0x004fe20000000f00 */
[----:B------:R-:W-:Y:S01]  /*cb40*/  @!P4 IMAD.MOV R6, RZ, RZ, -R6 ;  /* 0x000000ffff06c224 */ /* 0x000fe200078e0a06 */
[----:B------:R-:W-:Y:S01]  /*cb50*/  ISETP.GE.AND P5, PT, R3, RZ, PT ;  /* 0x000000ff0300720c */ /* 0x000fe20003fa6270 */
[----:B------:R-:W-:Y:S01]  /*cb60*/  VIADD R114, R10, 0xef ;  /* 0x000000ef0a727836 */ /* 0x000fe20000000000 */
[----:B------:R-:W-:Y:S01]  /*cb70*/  @!P0 IADD3 R5, -R5, RZ, RZ ;  /* 0x000000ff05058210 */ /* 0x000fe20007ffe1ff */
[--C-:B------:R-:W-:Y:S01]  /*cb80*/  @!P6 IMAD.IADD R112, R112, 0x1, -R237.reuse ;  /* 0x000000017070e824 */ /* 0x100fe200078e0aed */
[C---:B------:R-:W-:Y:S01]  /*cb90*/  IADD3 R3, R10.reuse, 0xf0, RZ ;  /* 0x000000f00a037810 */ /* 0x040fe20007ffe0ff */
[----:B------:R-:W-:Y:S02]  /*cba0*/  @!P2 IMAD.IADD R111, R111, 0x1, -R237 ;  /* 0x000000016f6fa824 */ /* 0x000fe400078e0aed */
[----:B------:R1:W-:Y:S01]  /*cbb0*/  STL [R1+0x684], R5 ;  /* 0x0006840501007387 */ /* 0x0003e20000100800 */
[C---:B------:R-:W-:Y:S01]  /*cbc0*/  ISETP.GT.U32.AND P2, PT, R237.reuse, R112, PT ;  /* 0x00000070ed00720c */ /* 0x040fe20003f44070 */
[C---:B------:R-:W-:Y:S01]  /*cbd0*/  IMAD R2, R237.reuse, R115, R2 ;  /* 0x00000073ed027224 */ /* 0x040fe200078e0202 */
[C---:B------:R-:W-:Y:S01]  /*cbe0*/  ISETP.GT.U32.AND P0, PT, R237.reuse, R111, PT ;  /* 0x0000006fed00720c */ /* 0x040fe20003f04070 */
[C---:B------:R-:W-:Y:S01]  /*cbf0*/  IMAD R113, R237.reuse, R110, R113 ;  /* 0x0000006eed717224 */ /* 0x040fe200078e0271 */
[----:B------:R-:W-:Y:S01]  /*cc00*/  IABS R110, R3 ;  /* 0x00000003006e7213 */ /* 0x000fe20000000000 */
[----:B------:R-:W-:Y:S01]  /*cc10*/  STL [R1+0x6a4], R6 ;  /* 0x0006a40601007387 */ /* 0x000fe20000100800 */
[----:B------:R-:W-:Y:S01]  /*cc20*/  IABS R115, R114 ;  /* 0x0000007200737213 */ /* 0x000fe20000000000 */
[----:B------:R-:W-:Y:S01]  /*cc30*/  VIADD R119, R10, 0xf9 ;  /* 0x000000f90a777836 */ /* 0x000fe20000000000 */
[----:B------:R-:W-:-:S02]  /*cc40*/  ISETP.GT.U32.AND P6, PT, R237, R2, PT ;  /* 0x00000002ed00720c */ /* 0x000fc40003fc4070 */
[----:B-1----:R-:W-:Y:S01]  /*cc50*/  MOV R5, R118 ;  /* 0x0000007600057202 */ /* 0x002fe20000000f00 */
[----:B------:R-:W-:Y:S01]  /*cc60*/  IMAD.HI.U32 R116, R0, R115, RZ ;  /* 0x0000007300747227 */ /* 0x000fe200078e00ff */
[----:B------:R-:W-:-:S03]  /*cc70*/  ISETP.GT.U32.AND P4, PT, R237, R113, PT ;  /* 0x00000071ed00720c */ /* 0x000fc60003f84070 */
[----:B------:R-:W-:Y:S01]  /*cc80*/  @!P3 IMAD.MOV R5, RZ, RZ, -R5 ;  /* 0x000000ffff05b224 */ /* 0x000fe200078e0a05 */
[----:B------:R-:W-:Y:S01]  /*cc90*/  ISETP.GE.AND P3, PT, R117, RZ, PT ;  /* 0x000000ff7500720c */ /* 0x000fe20003f66270 */
[--C-:B------:R-:W-:Y:S01]  /*cca0*/  @!P2 IMAD.IADD R112, R112, 0x1, -R237.reuse ;  /* 0x000000017070a824 */ /* 0x100fe200078e0aed */
[----:B------:R-:W-:Y:S01]  /*ccb0*/  IADD3 R116, -R116, RZ, RZ ;  /* 0x000000ff74747210 */ /* 0x000fe20007ffe1ff */
[----:B------:R-:W-:Y:S01]  /*ccc0*/  IMAD.HI.U32 R117, R0, R110, RZ ;  /* 0x0000006e00757227 */ /* 0x000fe200078e00ff */
[----:B------:R1:W-:Y:S01]  /*ccd0*/  STL [R1+0x688], R5 ;  /* 0x0006880501007387 */ /* 0x0003e20000100800 */
[----:B------:R-:W-:Y:S02]  /*cce0*/  @!P6 IADD3 R2, R2, -R237, RZ ;  /* 0x800000ed0202e210 */ /* 0x000fe40007ffe0ff */
[----:B------:R-:W-:Y:S01]  /*ccf0*/  @!P0 IMAD.IADD R111, R111, 0x1, -R237 ;  /* 0x000000016f6f8824 */ /* 0x000fe200078e0aed */
[----:B------:R-:W-:Y:S02]  /*cd00*/  IADD3 R117, -R117, RZ, RZ ;  /* 0x000000ff75757210 */ /* 0x000fe40007ffe1ff */
[----:B------:R-:W-:Y:S01]  /*cd10*/  ISETP.GE.AND P2, PT, R4, RZ, PT ;  /* 0x000000ff0400720c */ /* 0x000fe20003f46270 */
[C---:B------:R-:W-:Y:S01]  /*cd20*/  IMAD R4, R237.reuse, R116, R115 ;  /* 0x00000074ed047224 */ /* 0x040fe200078e0273 */
[C---:B------:R-:W-:Y:S01]  /*cd30*/  ISETP.GT.U32.AND P6, PT, R237.reuse, R2, PT ;  /* 0x00000002ed00720c */ /* 0x040fe20003fc4070 */
[----:B------:R-:W-:Y:S01]  /*cd40*/  IMAD R110, R237, R117, R110 ;  /* 0x00000075ed6e7224 */ /* 0x000fe200078e026e */
[----:B------:R-:W-:Y:S01]  /*cd50*/  @!P4 IADD3 R113, R113, -R237, RZ ;  /* 0x800000ed7171c210 */ /* 0x000fe20007ffe0ff */
[----:B-1----:R-:W-:Y:S01]  /*cd60*/  IMAD.MOV.U32 R5, RZ, RZ, R112 ;  /* 0x000000ffff057224 */ /* 0x002fe200078e0070 */
[----:B------:R-:W-:-:S02]  /*cd70*/  IADD3 R112, R10, 0xf1, RZ ;  /* 0x000000f10a707810 */ /* 0x000fc40007ffe0ff */
[----:B------:R-:W-:Y:S02]  /*cd80*/  ISETP.GT.U32.AND P4, PT, R237, R113, PT ;  /* 0x00000071ed00720c */ /* 0x000fe40003f84070 */
[----:B------:R-:W-:Y:S02]  /*cd90*/  @!P1 IADD3 R5, -R5, RZ, RZ ;  /* 0x000000ff05059210 */ /* 0x000fe40007ffe1ff */
[----:B------:R-:W-:Y:S02]  /*cda0*/  ISETP.GT.U32.AND P1, PT, R237, R4, PT ;  /* 0x00000004ed00720c */ /* 0x000fe40003f24070 */
[----:B------:R-:W-:Y:S01]  /*cdb0*/  IADD3 R116, R10, 0xf2, RZ ;  /* 0x000000f20a747810 */ /* 0x000fe20007ffe0ff */
[----:B------:R1:W-:Y:S01]  /*cdc0*/  STL [R1+0x68c], R5 ;  /* 0x00068c0501007387 */ /* 0x0003e20000100800 */
[----:B------:R-:W-:Y:S01]  /*cdd0*/  @!P6 IMAD.IADD R2, R2, 0x1, -R237 ;  /* 0x000000010202e824 */ /* 0x000fe200078e0aed */
[----:B------:R-:W-:Y:S01]  /*cde0*/  ISETP.GE.AND P6, PT, R3, RZ, PT ;  /* 0x000000ff0300720c */ /* 0x000fe20003fc6270 */
[----:B------:R-:W-:Y:S01]  /*cdf0*/  VIADD R3, R10, 0xf3 ;  /* 0x000000f30a037836 */ /* 0x000fe20000000000 */
[----:B------:R-:W-:Y:S01]  /*ce00*/  ISETP.GE.AND P0, PT, R114, RZ, PT ;  /* 0x000000ff7200720c */ /* 0x000fe20003f06270 */
[----:B------:R-:W-:Y:S01]  /*ce10*/  @!P3 IMAD.MOV R2, RZ, RZ, -R2 ;  /* 0x000000ffff02b224 */ /* 0x000fe200078e0a02 */
[----:B------:R-:W-:Y:S01]  /*ce20*/  ISETP.GE.AND P3, PT, R112, RZ, PT ;  /* 0x000000ff7000720c */ /* 0x000fe20003f66270 */
[----:B------:R-:W-:Y:S01]  /*ce30*/  VIADD R114, R10, 0xf5 ;  /* 0x000000f50a727836 */ /* 0x000fe20000000000 */
[----:B------:R-:W-:Y:S01]  /*ce40*/  @!P4 IADD3 R113, R113, -R237, RZ ;  /* 0x800000ed7171c210 */ /* 0x000fe20007ffe0ff */
[----:B-1----:R-:W-:Y:S01]  /*ce50*/  IMAD.MOV.U32 R5, RZ, RZ, R111 ;  /* 0x000000ffff057224 */ /* 0x002fe200078e006f */
[----:B------:R-:W-:Y:S01]  /*ce60*/  IABS R111, R112 ;  /* 0x00000070006f7213 */ /* 0x000fe20000000000 */
[----:B------:R-:W-:Y:S01]  /*ce70*/  @!P1 IMAD.IADD R4, R4, 0x1, -R237 ;  /* 0x0000000104049824 */ /* 0x000fe200078e0aed */
[----:B------:R-:W-:-:S02]  /*ce80*/  ISETP.GE.AND P4, PT, R116, RZ, PT ;  /* 0x000000ff7400720c */ /* 0x000fc40003f86270 */
[----:B------:R-:W-:Y:S01]  /*ce90*/  @!P5 IADD3 R5, -R5, RZ, RZ ;  /* 0x000000ff0505d210 */ /* 0x000fe20007ffe1ff */
[----:B------:R-:W-:Y:S01]  /*cea0*/  IMAD.HI.U32 R112, R0, R111, RZ ;  /* 0x0000006f00707227 */ /* 0x000fe200078e00ff */
[C---:B------:R-:W-:Y:S02]  /*ceb0*/  ISETP.GT.U32.AND P5, PT, R237.reuse, R110, PT ;  /* 0x0000006eed00720c */ /* 0x040fe40003fa4070 */
[----:B------:R-:W-:Y:S01]  /*cec0*/  ISETP.GT.U32.AND P1, PT, R237, R4, PT ;  /* 0x00000004ed00720c */ /* 0x000fe20003f24070 */
[----:B------:R1:W-:Y:S01]  /*ced0*/  STL [R1+0x690], R5 ;  /* 0x0006900501007387 */ /* 0x0003e20000100800 */
[----:B------:R-:W-:Y:S02]  /*cee0*/  IABS R116, R116 ;  /* 0x0000007400747213 */ /* 0x000fe40000000000 */
[----:B------:R-:W-:Y:S01]  /*cef0*/  IADD3 R112, -R112, RZ, RZ ;  /* 0x000000ff70707210 */ /* 0x000fe20007ffe1ff */
[----:B------:R2:W-:Y:S01]  /*cf00*/  STL [R1+0x69c], R2 ;  /* 0x00069c0201007387 */ /* 0x0005e20000100800 */
[----:B------:R-:W-:-:S05]  /*cf10*/  IABS R117, R120 ;  /* 0x0000007800757213 */ /* 0x000fca0000000000 */
[----:B------:R-:W-:Y:S01]  /*cf20*/  @!P5 IADD3 R110, R110, -R237, RZ ;  /* 0x800000ed6e6ed210 */ /* 0x000fe20007ffe0ff */
[----:B-1----:R-:W-:Y:S02]  /*cf30*/  IMAD.MOV.U32 R5, RZ, RZ, R113 ;  /* 0x000000ffff057224 */ /* 0x002fe400078e0071 */
[----:B------:R-:W-:Y:S01]  /*cf40*/  IMAD.HI.U32 R113, R0, R116, RZ ;  /* 0x0000007400717227 */ /* 0x000fe200078e00ff */
[----:B------:R-:W-:Y:S02]  /*cf50*/  ISETP.GT.U32.AND P5, PT, R237, R110, PT ;  /* 0x0000006eed00720c */ /* 0x000fe40003fa4070 */
[----:B--2---:R-:W-:Y:S01]  /*cf60*/  IABS R2, R3 ;  /* 0x0000000300027213 */ /* 0x004fe20000000000 */
[----:B------:R-:W-:Y:S01]  /*cf70*/  @!P2 IMAD.MOV R5, RZ, RZ, -R5 ;  /* 0x000000ffff05a224 */ /* 0x000fe200078e0a05 */
[----:B------:R-:W-:Y:S01]  /*cf80*/  ISETP.GE.AND P2, PT, R3, RZ, PT ;  /* 0x000000ff0300720c */ /* 0x000fe20003f46270 */
[----:B------:R-:W-:Y:S01]  /*cf90*/  IMAD R3, R237, R112, R111 ;  /* 0x00000070ed037224 */ /* 0x000fe200078e026f */
[----:B------:R-:W-:Y:S01]  /*cfa0*/  IADD3 R113, -R113, RZ, RZ ;  /* 0x000000ff71717210 */ /* 0x000fe20007ffe1ff */
[----:B------:R-:W-:Y:S01]  /*cfb0*/  @!P1 IMAD.IADD R4, R4, 0x1, -R237 ;  /* 0x0000000104049824 */ /* 0x000fe200078e0aed */
[----:B------:R1:W-:Y:S01]  /*cfc0*/  STL [R1+0x6a0], R5 ;  /* 0x0006a00501007387 */ /* 0x0003e20000100800 */
[----:B------:R-:W-:Y:S01]  /*cfd0*/  IADD3 R112, R10, 0xf4, RZ ;  /* 0x000000f40a707810 */ /* 0x000fe20007ffe0ff */
[----:B------:R-:W-:Y:S01]  /*cfe0*/  IMAD.HI.U32 R111, R0, R2, RZ ;  /* 0x00000002006f7227 */ /* 0x000fe200078e00ff */
[----:B------:R-:W-:-:S02]  /*cff0*/  ISETP.GT.U32.AND P1, PT, R237, R3, PT ;  /* 0x00000003ed00720c */ /* 0x000fc40003f24070 */
[----:B------:R-:W-:Y:S01]  /*d000*/  @!P5 IADD3 R110, R110, -R237, RZ ;  /* 0x800000ed6e6ed210 */ /* 0x000fe20007ffe0ff */
[----:B------:R-:W-:Y:S01]  /*d010*/  IMAD R116, R237, R113, R116 ;  /* 0x00000071ed747224 */ /* 0x000fe200078e0274 */
[----:B------:R-:W-:Y:S01]  /*d020*/  IABS R115, R112 ;  /* 0x0000007000737213 */ /* 0x000fe20000000000 */
[----:B------:R-:W-:Y:S01]  /*d030*/  IMAD.MOV.U32 R6, RZ, RZ, R4 ;  /* 0x000000ffff067224 */ /* 0x000fe200078e0004 */
[----:B------:R-:W-:Y:S01]  /*d040*/  ISETP.GE.AND P5, PT, R112, RZ, PT ;  /* 0x000000ff7000720c */ /* 0x000fe20003fa6270 */
[----:B-1----:R-:W-:Y:S02]  /*d050*/  IMAD.MOV.U32 R5, RZ, RZ, R110 ;  /* 0x000000ffff057224 */ /* 0x002fe400078e006e */
[----:B------:R-:W-:Y:S01]  /*d060*/  IMAD.MOV R111, RZ, RZ, -R111 ;  /* 0x000000ffff6f7224 */ /* 0x000fe200078e0a6f */
[----:B------:R-:W-:Y:S01]  /*d070*/  @!P0 IADD3 R6, -R6, RZ, RZ ;  /* 0x000000ff06068210 */ /* 0x000fe20007ffe1ff */
[----:B------:R-:W-:Y:S01]  /*d080*/  IMAD.HI.U32 R4, R0, R115, RZ ;  /* 0x0000007300047227 */ /* 0x000fe200078e00ff */
[----:B------:R-:W-:-:S02]  /*d090*/  @!P6 IADD3 R5, -R5, RZ, RZ ;  /* 0x000000ff0505e210 */ /* 0x000fc40007ffe1ff */
[C---:B------:R-:W-:Y:S01]  /*d0a0*/  ISETP.GT.U32.AND P6, PT, R237.reuse, R116, PT ;  /* 0x00000074ed00720c */ /* 0x040fe20003fc4070 */
[----:B------:R-:W-:Y:S01]  /*d0b0*/  IMAD R2, R237, R111, R2 ;  /* 0x0000006fed027224 */ /* 0x000fe200078e0202 */
[----:B------:R-:W-:Y:S01]  /*d0c0*/  @!P1 IADD3 R3, R3, -R237, RZ ;  /* 0x800000ed03039210 */ /* 0x000fe20007ffe0ff */
[----:B------:R-:W-:Y:S01]  /*d0d0*/  IMAD.MOV R4, RZ, RZ, -R4 ;  /* 0x000000ffff047224 */ /* 0x000fe200078e0a04 */
[----:B------:R-:W-:Y:S01]  /*d0e0*/  ISETP.GE.AND P1, PT, R114, RZ, PT ;  /* 0x000000ff7200720c */ /* 0x000fe20003f26270 */
[----:B------:R1:W-:Y:S01]  /*d0f0*/  STL [R1+0x694], R6 ;  /* 0x0006940601007387 */ /* 0x0003e20000100800 */
[C---:B------:R-:W-:Y:S01]  /*d100*/  ISETP.GT.U32.AND P0, PT, R237.reuse, R3, PT ;  /* 0x00000003ed00720c */ /* 0x040fe20003f04070 */
[----:B------:R-:W-:Y:S01]  /*d110*/  IMAD R115, R237, R4, R115 ;  /* 0x00000004ed737224 */ /* 0x000fe200078e0273 */
[----:B------:R-:W-:Y:S01]  /*d120*/  IABS R114, R114 ;  /* 0x0000007200727213 */ /* 0x000fe20000000000 */
[C---:B------:R-:W-:Y:S01]  /*d130*/  VIADD R4, R10.reuse, 0xf7 ;  /* 0x000000f70a047836 */ /* 0x040fe20000000000 */
[----:B------:R-:W-:Y:S01]  /*d140*/  IADD3 R111, R10, 0xf6, RZ ;  /* 0x000000f60a6f7810 */ /* 0x000fe20007ffe0ff */
[----:B------:R2:W-:Y:S02]  /*d150*/  STL [R1+0x698], R5 ;  /* 0x0006980501007387 */ /* 0x0005e40000100800 */
[----:B------:R-:W-:Y:S01]  /*d160*/  @!P6 IMAD.IADD R116, R116, 0x1, -R237 ;  /* 0x000000017474e824 */ /* 0x000fe200078e0aed */
[----:B------:R-:W-:Y:S01]  /*d170*/  IABS R113, R111 ;  /* 0x0000006f00717213 */ /* 0x000fe20000000000 */
[----:B------:R-:W-:Y:S01]  /*d180*/  IMAD.HI.U32 R110, R0, R114, RZ ;  /* 0x00000072006e7227 */ /* 0x000fe200078e00ff */
[----:B------:R-:W-:-:S02]  /*d190*/  IABS R112, R4 ;  /* 0x0000000400707213 */ /* 0x000fc40000000000 */
[----:B------:R-:W-:Y:S01]  /*d1a0*/  ISETP.GT.U32.AND P6, PT, R237, R116, PT ;  /* 0x00000074ed00720c */ /* 0x000fe20003fc4070 */
[----:B------:R-:W-:Y:S01]  /*d1b0*/  IMAD.HI.U32 R121, R0, R113, RZ ;  /* 0x0000007100797227 */ /* 0x000fe200078e00ff */
[----:B------:R-:W-:Y:S02]  /*d1c0*/  @!P0 IADD3 R3, R3, -R237, RZ ;  /* 0x800000ed03038210 */ /* 0x000fe40007ffe0ff */
[----:B------:R-:W-:Y:S01]  /*d1d0*/  ISETP.GT.U32.AND P0, PT, R237, R2, PT ;  /* 0x00000002ed00720c */ /* 0x000fe20003f04070 */
[----:B------:R-:W-:Y:S01]  /*d1e0*/  IMAD.MOV R121, RZ, RZ, -R121 ;  /* 0x000000ffff797224 */ /* 0x000fe200078e0a79 */
[----:B------:R-:W-:Y:S01]  /*d1f0*/  IADD3 R110, -R110, RZ, RZ ;  /* 0x000000ff6e6e7210 */ /* 0x000fe20007ffe1ff */
[----:B-1----:R-:W-:Y:S02]  /*d200*/  IMAD.MOV.U32 R6, RZ, RZ, R3 ;  /* 0x000000ffff067224 */ /* 0x002fe400078e0003 */
[----:B------:R-:W-:-:S03]  /*d210*/  IMAD.HI.U32 R118, R0, R112, RZ ;  /* 0x0000007000767227 */ /* 0x000fc600078e00ff */
[----:B------:R-:W-:Y:S01]  /*d220*/  @!P3 IADD3 R6, -R6, RZ, RZ ;  /* 0x000000ff0606b210 */ /* 0x000fe20007ffe1ff */
[C---:B------:R-:W-:Y:S01]  /*d230*/  IMAD R114, R237.reuse, R110, R114 ;  /* 0x0000006eed727224 */ /* 0x040fe200078e0272 */
[----:B------:R-:W-:Y:S01]  /*d240*/  @!P6 IADD3 R116, R116, -R237, RZ ;  /* 0x800000ed7474e210 */ /* 0x000fe20007ffe0ff */
[C---:B------:R-:W-:Y:S01]  /*d250*/  IMAD R113, R237.reuse, R121, R113 ;  /* 0x00000079ed717224 */ /* 0x040fe200078e0271 */
[C---:B------:R-:W-:Y:S01]  /*d260*/  ISETP.GT.U32.AND P6, PT, R237.reuse, R115, PT ;  /* 0x00000073ed00720c */ /* 0x040fe20003fc4070 */
[----:B------:R-:W-:Y:S01]  /*d270*/  IMAD.MOV R121, RZ, RZ, -R118 ;  /* 0x000000ffff797224 */ /* 0x000fe200078e0a76 */
[C---:B------:R-:W-:Y:S01]  /*d280*/  ISETP.GT.U32.AND P3, PT, R237.reuse, R114, PT ;  /* 0x00000072ed00720c */ /* 0x040fe20003f64070 */
[----:B--2---:R-:W-:Y:S01]  /*d290*/  IMAD.MOV.U32 R5, RZ, RZ, R116 ;  /* 0x000000ffff057224 */ /* 0x004fe200078e0074 */
[----:B------:R-:W-:Y:S01]  /*d2a0*/  @!P0 IADD3 R2, R2, -R237, RZ ;  /* 0x800000ed02028210 */ /* 0x000fe20007ffe0ff */
[C---:B------:R-:W-:Y:S01]  /*d2b0*/  IMAD R112, R237.reuse, R121, R112 ;  /* 0x00000079ed707224 */ /* 0x040fe200078e0270 */
[----:B------:R-:W-:Y:S01]  /*d2c0*/  IABS R110, R119 ;  /* 0x00000077006e7213 */ /* 0x000fe20000000000 */
[C---:B------:R-:W-:Y:S01]  /*d2d0*/  IMAD.HI.U32 R118, R0.reuse, R117, RZ ;  /* 0x0000007500767227 */ /* 0x040fe200078e00ff */
[----:B------:R-:W-:Y:S01]  /*d2e0*/  ISETP.GT.U32.AND P0, PT, R237, R2, PT ;  /* 0x00000002ed00720c */ /* 0x000fe20003f04070 */
[----:B------:R-:W-:Y:S01]  /*d2f0*/  STL [R1+0x67c], R6 ;  /* 0x00067c0601007387 */ /* 0x000fe20000100800 */
[----:B------:R-:W-:Y:S01]  /*d300*/  @!P4 IADD3 R5, -R5, RZ, RZ ;  /* 0x000000ff0505c210 */ /* 0x000fe20007ffe1ff */
[----:B------:R-:W-:Y:S01]  /*d310*/  IMAD.HI.U32 R3, R0, R110, RZ ;  /* 0x0000006e00037227 */ /* 0x000fe200078e00ff */
[----:B------:R-:W-:-:S02]  /*d320*/  ISETP.GT.U32.AND P4, PT, R237, R113, PT ;  /* 0x00000071ed00720c */ /* 0x000fc40003f84070 */
[-C--:B------:R-:W-:Y:S01]  /*d330*/  @!P6 IADD3 R115, R115, -R237.reuse, RZ ;  /* 0x800000ed7373e210 */ /* 0x080fe20007ffe0ff */
[----:B------:R-:W-:Y:S01]  /*d340*/  IMAD.MOV R3, RZ, RZ, -R3 ;  /* 0x000000ffff037224 */ /* 0x000fe200078e0a03 */
[C---:B------:R-:W-:Y:S01]  /*d350*/  ISETP.GT.U32.AND P6, PT, R237.reuse, R112, PT ;  /* 0x00000070ed00720c */ /* 0x040fe20003fc4070 */
[----:B------:R-:W-:Y:S01]  /*d360*/  VIADD R116, R10, 0xfa ;  /* 0x000000fa0a747836 */ /* 0x000fe20000000000 */
[----:B------:R-:W-:Y:S01]  /*d370*/  @!P3 IADD3 R114, R114, -R237, RZ ;  /* 0x800000ed7272b210 */ /* 0x000fe20007ffe0ff */
[C---:B------:R-:W-:Y:S01]  /*d380*/  IMAD R110, R237.reuse, R3, R110 ;  /* 0x00000003ed6e7224 */ /* 0x040fe200078e026e */
[----:B------:R-:W-:Y:S01]  /*d390*/  ISETP.GT.U32.AND P3, PT, R237, R115, PT ;  /* 0x00000073ed00720c */ /* 0x000fe20003f64070 */
[--C-:B------:R-:W-:Y:S01]  /*d3a0*/  @!P0 IMAD.IADD R2, R2, 0x1, -R237.reuse ;  /* 0x0000000102028824 */ /* 0x100fe200078e0aed */
[----:B------:R-:W-:Y:S01]  /*d3b0*/  IADD3 R118, -R118, RZ, RZ ;  /* 0x000000ff76767210 */ /* 0x000fe20007ffe1ff */
[----:B------:R1:W-:Y:S01]  /*d3c0*/  STL [R1+0x678], R5 ;  /* 0x0006780501007387 */ /* 0x0003e20000100800 */
[----:B------:R-:W-:Y:S01]  /*d3d0*/  IABS R3, R116 ;  /* 0x0000007400037213 */ /* 0x000fe20000000000 */
[----:B------:R-:W-:Y:S01]  /*d3e0*/  @!P4 IMAD.IADD R113, R113, 0x1, -R237 ;  /* 0x000000017171c824 */ /* 0x000fe200078e0aed */
[----:B------:R-:W-:Y:S01]  /*d3f0*/  ISETP.GE.AND P0, PT, R111, RZ, PT ;  /* 0x000000ff6f00720c */ /* 0x000fe20003f06270 */
[C---:B------:R-:W-:Y:S01]  /*d400*/  IMAD R111, R237.reuse, R118, R117 ;  /* 0x00000076ed6f7224 */ /* 0x040fe200078e0275 */
[----:B------:R-:W-:Y:S01]  /*d410*/  ISETP.GT.U32.AND P4, PT, R237, R114, PT ;  /* 0x00000072ed00720c */ /* 0x000fe20003f84070 */
[----:B------:R-:W-:Y:S01]  /*d420*/  VIADD R118, R10, 0xfc ;  /* 0x000000fc0a767836 */ /* 0x000fe20000000000 */
[----:B------:R-:W-:-:S02]  /*d430*/  @!P6 IADD3 R112, R112, -R237, RZ ;  /* 0x800000ed7070e210 */ /* 0x000fc40007ffe0ff */
[----:B------:R-:W-:Y:S02]  /*d440*/  IADD3 R117, R10, 0xfb, RZ ;  /* 0x000000fb0a757810 */ /* 0x000fe40007ffe0ff */
[----:B-1----:R-:W-:Y:S01]  /*d450*/  MOV R5, R2 ;  /* 0x0000000200057202 */ /* 0x002fe20000000f00 */
[----:B------:R-:W-:Y:S01]  /*d460*/  IMAD.MOV.U32 R2, RZ, RZ, R3 ;  /* 0x000000ffff027224 */ /* 0x000fe200078e0003 */
[----:B------:R-:W-:Y:S02]  /*d470*/  ISETP.GT.U32.AND P6, PT, R237, R112, PT ;  /* 0x00000070ed00720c */ /* 0x000fe40003fc4070 */
[----:B------:R-:W-:Y:S01]  /*d480*/  @!P3 IADD3 R115, R115, -R237, RZ ;  /* 0x800000ed7373b210 */ /* 0x000fe20007ffe0ff */
[----:B------:R-:W-:Y:S01]  /*d490*/  IMAD.HI.U32 R122, R0, R2, RZ ;  /* 0x00000002007a7227 */ /* 0x000fe200078e00ff */
[C---:B------:R-:W-:Y:S02]  /*d4a0*/  ISETP.GT.U32.AND P3, PT, R237.reuse, R111, PT ;  /* 0x0000006fed00720c */ /* 0x040fe40003f64070 */
[----:B------:R-:W-:Y:S01]  /*d4b0*/  @!P4 IADD3 R114, R114, -R237, RZ ;  /* 0x800000ed7272c210 */ /* 0x000fe20007ffe0ff */
[----:B------:R-:W-:Y:S01]  /*d4c0*/  @!P2 IMAD.MOV R5, RZ, RZ, -R5 ;  /* 0x000000ffff05a224 */ /* 0x000fe200078e0a05 */
[C---:B------:R-:W-:Y:S01]  /*d4d0*/  ISETP.GT.U32.AND P2, PT, R237.reuse, R113, PT ;  /* 0x00000071ed00720c */ /* 0x040fe20003f44070 */
[----:B------:R-:W-:Y:S01]  /*d4e0*/  IMAD.MOV R122, RZ, RZ, -R122 ;  /* 0x000000ffff7a7224 */ /* 0x000fe200078e0a7a */
[----:B------:R-:W-:-:S02]  /*d4f0*/  ISETP.GT.U32.AND P4, PT, R237, R110, PT ;  /* 0x0000006eed00720c */ /* 0x000fc40003f84070 */
[----:B------:R-:W-:Y:S01]  /*d500*/  MOV R6, R115 ;  /* 0x0000007300067202 */ /* 0x000fe20000000f00 */
[----:B------:R-:W-:Y:S01]  /*d510*/  IMAD R2, R237, R122, R2 ;  /* 0x0000007aed027224 */ /* 0x000fe200078e0202 */
[----:B------:R-:W-:Y:S01]  /*d520*/  @!P6 IADD3 R112, R112, -R237, RZ ;  /* 0x800000ed7070e210 */ /* 0x000fe20007ffe0ff */
[----:B------:R1:W-:Y:S01]  /*d530*/  STL [R1+0x670], R5 ;  /* 0x0006700501007387 */ /* 0x0003e20000100800 */
[----:B------:R-:W-:Y:S01]  /*d540*/  IABS R121, R117 ;  /* 0x0000007500797213 */ /* 0x000fe20000000000 */
[--C-:B------:R-:W-:Y:S01]  /*d550*/  @!P3 IMAD.IADD R111, R111, 0x1, -R237.reuse ;  /* 0x000000016f6fb824 */ /* 0x100fe200078e0aed */
[----:B------:R-:W-:Y:S01]  /*d560*/  ISETP.GT.U32.AND P6, PT, R237, R2, PT ;  /* 0x00000002ed00720c */ /* 0x000fe20003fc4070 */
[----:B------:R-:W-:Y:S01]  /*d570*/  @!P5 IMAD.MOV R6, RZ, RZ, -R6 ;  /* 0x000000ffff06d224 */ /* 0x000fe200078e0a06 */
[----:B------:R-:W-:Y:S01]  /*d580*/  IABS R3, R118 ;  /* 0x0000007600037213 */ /* 0x000fe20000000000 */
[----:B------:R-:W-:Y:S01]  /*d590*/  @!P2 IMAD.IADD R113, R113, 0x1, -R237 ;  /* 0x000000017171a824 */ /* 0x000fe200078e0aed */
[----:B------:R-:W-:Y:S01]  /*d5a0*/  ISETP.GE.AND P2, PT, R4, RZ, PT ;  /* 0x000000ff0400720c */ /* 0x000fe20003f46270 */
[----:B------:R-:W-:Y:S01]  /*d5b0*/  IMAD.HI.U32 R4, R0, R121, RZ ;  /* 0x0000007900047227 */ /* 0x000fe200078e00ff */
[----:B------:R-:W-:Y:S01]  /*d5c0*/  ISETP.GT.U32.AND P5, PT, R237, R111, PT ;  /* 0x0000006fed00720c */ /* 0x000fe20003fa4070 */
[----:B------:R2:W-:Y:S01]  /*d5d0*/  STL [R1+0x66c], R6 ;  /* 0x00066c0601007387 */ /* 0x0005e20000100800 */
[----:B------:R-:W-:Y:S01]  /*d5e0*/  ISETP.GE.AND P3, PT, R120, RZ, PT ;  /* 0x000000ff7800720c */ /* 0x000fe20003f66270 */
[----:B-1----:R-:W-:Y:S01]  /*d5f0*/  IMAD.MOV.U32 R5, RZ, RZ, R114 ;  /* 0x000000ffff057224 */ /* 0x002fe200078e0072 */
[----:B------:R-:W-:Y:S01]  /*d600*/  @!P4 IADD3 R110, R110, -R237, RZ ;  /* 0x800000ed6e6ec210 */ /* 0x000fe20007ffe0ff */
[----:B------:R-:W-:Y:S01]  /*d610*/  IMAD.HI.U32 R122, R0, R3, RZ ;  /* 0x00000003007a7227 */ /* 0x000fe200078e00ff */
[----:B------:R-:W-:-:S02]  /*d620*/  IADD3 R4, -R4, RZ, RZ ;  /* 0x000000ff04047210 */ /* 0x000fc40007ffe1ff */
[----:B------:R-:W-:Y:S01]  /*d630*/  @!P1 IADD3 R5, -R5, RZ, RZ ;  /* 0x000000ff05059210 */ /* 0x000fe20007ffe1ff */
[----:B------:R-:W-:Y:S01]  /*d640*/  IMAD.MOV R120, RZ, RZ, -R122 ;  /* 0x000000ffff787224 */ /* 0x000fe200078e0a7a */
[----:B------:R-:W-:Y:S01]  /*d650*/  ISETP.GE.AND P4, PT, R119, RZ, PT ;  /* 0x000000ff7700720c */ /* 0x000fe20003f86270 */
[----:B--2---:R-:W-:Y:S01]  /*d660*/  IMAD.MOV.U32 R6, RZ, RZ, R113 ;  /* 0x000000ffff067224 */ /* 0x004fe200078e0071 */
[----:B------:R-:W-:Y:S01]  /*d670*/  @!P6 IADD3 R2, R2, -R237, RZ ;  /* 0x800000ed0202e210 */ /* 0x000fe20007ffe0ff */
[----:B------:R-:W-:Y:S01]  /*d680*/  VIADD R119, R10, 0xfd ;  /* 0x000000fd0a777836 */ /* 0x000fe20000000000 */
[----:B------:R1:W-:Y:S01]  /*d690*/  STL [R1+0x668], R5 ;  /* 0x0006680501007387 */ /* 0x0003e20000100800 */
[C---:B------:R-:W-:Y:S01]  /*d6a0*/  IMAD R3, R237.reuse, R120, R3 ;  /* 0x00000078ed037224 */ /* 0x040fe200078e0203 */
[----:B------:R-:W-:Y:S01]  /*d6b0*/  @!P0 IADD3 R6, -R6, RZ, RZ ;  /* 0x000000ff06068210 */ /* 0x000fe20007ffe1ff */
[----:B------:R-:W-:Y:S01]  /*d6c0*/  IMAD R4, R237, R4, R121 ;  /* 0x00000004ed047224 */ /* 0x000fe200078e0279 */
[----:B------:R-:W-:Y:S01]  /*d6d0*/  IABS R115, R119 ;  /* 0x0000007700737213 */ /* 0x000fe20000000000 */
[----:B------:R-:W-:Y:S01]  /*d6e0*/  @!P5 IMAD.IADD R111, R111, 0x1, -R237 ;  /* 0x000000016f6fd824 */ /* 0x000fe200078e0aed */
[C---:B------:R-:W-:Y:S01]  /*d6f0*/  ISETP.GT.U32.AND P6, PT, R237.reuse, R2, PT ;  /* 0x00000002ed00720c */ /* 0x040fe20003fc4070 */
[----:B------:R-:W-:Y:S01]  /*d700*/  STL [R1+0x664], R6 ;  /* 0x0006640601007387 */ /* 0x000fe20000100800 */
[----:B------:R-:W-:Y:S01]  /*d710*/  ISETP.GT.U32.AND P5, PT, R237, R3, PT ;  /* 0x00000003ed00720c */ /* 0x000fe20003fa4070 */
[----:B-1----:R-:W-:Y:S01]  /*d720*/  IMAD.MOV.U32 R5, RZ, RZ, R112 ;  /* 0x000000ffff057224 */ /* 0x002fe200078e0070 */
[----:B------:R-:W-:-:S02]  /*d730*/  MOV R114, R115 ;  /* 0x0000007300727202 */ /* 0x000fc40000000f00 */
[C---:B------:R-:W-:Y:S01]  /*d740*/  ISETP.GT.U32.AND P0, PT, R237.reuse, R4, PT ;  /* 0x00000004ed00720c */ /* 0x040fe20003f04070 */
[----:B------:R-:W-:Y:S01]  /*d750*/  @!P2 IMAD.MOV R5, RZ, RZ, -R5 ;  /* 0x000000ffff05a224 */ /* 0x000fe200078e0a05 */
[C---:B------:R-:W-:Y:S01]  /*d760*/  ISETP.GT.U32.AND P1, PT, R237.reuse, R110, PT ;  /* 0x0000006eed00720c */ /* 0x040fe20003f24070 */
[----:B------:R-:W-:Y:S01]  /*d770*/  IMAD.HI.U32 R112, R0, R114, RZ ;  /* 0x0000007200707227 */ /* 0x000fe200078e00ff */
[----:B------:R-:W-:Y:S02]  /*d780*/  ISETP.GE.AND P2, PT, R116, RZ, PT ;  /* 0x000000ff7400720c */ /* 0x000fe40003f46270 */
[----:B------:R1:W-:Y:S01]  /*d790*/  STL [R1+0x660], R5 ;  /* 0x0006600501007387 */ /* 0x0003e20000100800 */
[----:B------:R-:W-:Y:S01]  /*d7a0*/  IADD3 R113, R10, 0xfe, RZ ;  /* 0x000000fe0a717810 */ /* 0x000fe20007ffe0ff */
[----:B------:R-:W-:Y:S01]  /*d7b0*/  IMAD.MOV R112, RZ, RZ, -R112 ;  /* 0x000000ffff707224 */ /* 0x000fe200078e0a70 */
[----:B------:R-:W-:Y:S02]  /*d7c0*/  @!P6 IADD3 R2, R2, -R237, RZ ;  /* 0x800000ed0202e210 */ /* 0x000fe40007ffe0ff */
[----:B------:R-:W-:Y:S01]  /*d7d0*/  IABS R115, R113 ;  /* 0x0000007100737213 */ /* 0x000fe20000000000 */
[----:B------:R-:W-:Y:S01]  /*d7e0*/  IMAD R112, R237, R112, R114 ;  /* 0x00000070ed707224 */ /* 0x000fe200078e0272 */
[-C--:B------:R-:W-:Y:S01]  /*d7f0*/  @!P5 IADD3 R3, R3, -R237.reuse, RZ ;  /* 0x800000ed0303d210 */ /* 0x080fe20007ffe0ff */
[----:B------:R-:W-:Y:S01]  /*d800*/  @!P0 IMAD.IADD R4, R4, 0x1, -R237 ;  /* 0x0000000104048824 */ /* 0x000fe200078e0aed */
[----:B------:R-:W-:Y:S01]  /*d810*/  @!P1 IADD3 R110, R110, -R237, RZ ;  /* 0x800000ed6e6e9210 */ /* 0x000fe20007ffe0ff */
[----:B------:R-:W-:Y:S01]  /*d820*/  IMAD.HI.U32 R116, R0, R115, RZ ;  /* 0x0000007300747227 */ /* 0x000fe200078e00ff */
[----:B-1----:R-:W-:-:S02]  /*d830*/  MOV R5, R111 ;  /* 0x0000006f00057202 */ /* 0x002fc40000000f00 */
[C---:B------:R-:W-:Y:S01]  /*d840*/  ISETP.GT.U32.AND P5, PT, R237.reuse, R3, PT ;  /* 0x00000003ed00720c */ /* 0x040fe20003fa4070 */
[----:B------:R-:W-:Y:S01]  /*d850*/  VIADD R111, R10, 0xff ;  /* 0x000000ff0a6f7836 */ /* 0x000fe20000000000 */
[----:B------:R-:W-:Y:S01]  /*d860*/  MOV R6, R110 ;  /* 0x0000006e00067202 */ /* 0x000fe20000000f00 */
[----:B------:R-:W-:Y:S01]  /*d870*/  @!P3 IMAD.MOV R5, RZ, RZ, -R5 ;  /* 0x000000ffff05b224 */ /* 0x000fe200078e0a05 */
[C---:B------:R-:W-:Y:S01]  /*d880*/  ISETP.GT.U32.AND P3, PT, R237.reuse, R4, PT ;  /* 0x00000004ed00720c */ /* 0x040fe20003f64070 */
[----:B------:R-:W-:Y:S01]  /*d890*/  IMAD.MOV R110, RZ, RZ, -R116 ;  /* 0x000000ffff6e7224 */ /* 0x000fe200078e0a74 */
[----:B------:R-:W-:Y:S01]  /*d8a0*/  IABS R114, R111 ;  /* 0x0000006f00727213 */ /* 0x000fe20000000000 */
[----:B------:R-:W-:Y:S01]  /*d8b0*/  @!P4 IMAD.MOV R6, RZ, RZ, -R6 ;  /* 0x000000ffff06c224 */ /* 0x000fe200078e0a06 */
[----:B------:R1:W-:Y:S01]  /*d8c0*/  STL [R1+0x5d4], R5 ;  /* 0x0005d40501007387 */ /* 0x0003e20000100800 */
[----:B------:R-:W-:Y:S01]  /*d8d0*/  IMAD R110, R237, R110, R115 ;  /* 0x0000006eed6e7224 */ /* 0x000fe200078e0273 */
[----:B------:R-:W-:-:S02]  /*d8e0*/  ISETP.GE.AND P1, PT, R117, RZ, PT ;  /* 0x000000ff7500720c */ /* 0x000fc40003f26270 */
[----:B------:R2:W-:Y:S01]  /*d8f0*/  STL [R1+0x630], R6 ;  /* 0x0006300601007387 */ /* 0x0005e20000100800 */
[--C-:B------:R-:W-:Y:S01]  /*d900*/  @!P5 IMAD.IADD R3, R3, 0x1, -R237.reuse ;  /* 0x000000010303d824 */ /* 0x100fe200078e0aed */
[----:B------:R-:W-:Y:S02]  /*d910*/  ISETP.GT.U32.AND P5, PT, R237, R110, PT ;  /* 0x0000006eed00720c */ /* 0x000fe40003fa4070 */
[----:B------:R-:W-:Y:S01]  /*d920*/  ISETP.GE.AND P6, PT, R118, RZ, PT ;  /* 0x000000ff7600720c */ /* 0x000fe20003fc6270 */
[----:B------:R-:W-:Y:S01]  /*d930*/  @!P3 IMAD.IADD R4, R4, 0x1, -R237 ;  /* 0x000000010404b824 */ /* 0x000fe200078e0aed */
[----:B-1----:R-:W-:Y:S01]  /*d940*/  MOV R5, R2 ;  /* 0x0000000200057202 */ /* 0x002fe20000000f00 */
[----:B------:R-:W-:Y:S01]  /*d950*/  IMAD.HI.U32 R2, R0, R114, RZ ;  /* 0x0000007200027227 */ /* 0x000fe200078e00ff */
[----:B------:R-:W-:Y:S02]  /*d960*/  IADD3 R117, R10, 0x100, RZ ;  /* 0x000001000a757810 */ /* 0x000fe40007ffe0ff */
[----:B------:R-:W-:Y:S01]  /*d970*/  @!P2 IADD3 R5, -R5, RZ, RZ ;  /* 0x000000ff0505a210 */ /* 0x000fe20007ffe1ff */
[----:B--2---:R-:W-:Y:S01]  /*d980*/  IMAD.MOV.U32 R6, RZ, RZ, R4 ;  /* 0x000000ffff067224 */ /* 0x004fe200078e0004 */
[----:B------:R-:W-:-:S02]  /*d990*/  ISETP.GT.U32.AND P2, PT, R237, R112, PT ;  /* 0x00000070ed00720c */ /* 0x000fc40003f44070 */
[----:B------:R-:W-:Y:S01]  /*d9a0*/  IADD3 R2, -R2, RZ, RZ ;  /* 0x000000ff02027210 */ /* 0x000fe20007ffe1ff */
[----:B------:R-:W-:Y:S01]  /*d9b0*/  @!P1 IMAD.MOV R6, RZ, RZ, -R6 ;  /* 0x000000ffff069224 */ /* 0x000fe200078e0a06 */
[----:B------:R1:W-:Y:S01]  /*d9c0*/  STL [R1+0x644], R5 ;  /* 0x0006440501007387 */ /* 0x0003e20000100800 */
[----:B------:R-:W-:Y:S02]  /*d9d0*/  IABS R115, R117 ;  /* 0x0000007500737213 */ /* 0x000fe40000000000 */
[----:B------:R-:W-:Y:S01]  /*d9e0*/  IMAD R2, R237, R2, R114 ;  /* 0x00000002ed027224 */ /* 0x000fe200078e0272 */
[----:B------:R-:W-:Y:S01]  /*d9f0*/  @!P5 IADD3 R110, R110, -R237, RZ ;  /* 0x800000ed6e6ed210 */ /* 0x000fe20007ffe0ff */
[----:B------:R-:W-:Y:S01]  /*da00*/  STL [R1+0x648], R6 ;  /* 0x0006480601007387 */ /* 0x000fe20000100800 */
[----:B------:R-:W-:Y:S01]  /*da10*/  ISETP.GE.AND P0, PT, R119, RZ, PT ;  /* 0x000000ff7700720c */ /* 0x000fe20003f06270 */
[----:B------:R-:W-:Y:S01]  /*da20*/  IMAD.HI.U32 R4, R0, R115, RZ ;  /* 0x0000007300047227 */ /* 0x000fe200078e00ff */
[----:B------:R-:W-:-:S02]  /*da30*/  ISETP.GT.U32.AND P1, PT, R237, R2, PT ;  /* 0x00000002ed00720c */ /* 0x000fc40003f24070 */
[----:B-1----:R-:W-:Y:S01]  /*da40*/  MOV R5, R3 ;  /* 0x0000000300057202 */ /* 0x002fe20000000f00 */
[--C-:B------:R-:W-:Y:S01]  /*da50*/  @!P2 IMAD.IADD R112, R112, 0x1, -R237.reuse ;  /* 0x000000017070a824 */ /* 0x100fe200078e0aed */
[----:B------:R-:W-:Y:S02]  /*da60*/  ISETP.GT.U32.AND P5, PT, R237, R110, PT ;  /* 0x0000006eed00720c */ /* 0x000fe40003fa4070 */
[----:B------:R-:W-:Y:S02]  /*da70*/  @!P6 IADD3 R5, -R5, RZ, RZ ;  /* 0x000000ff0505e210 */ /* 0x000fe40007ffe1ff */
[----:B------:R-:W-:Y:S02]  /*da80*/  ISETP.GT.U32.AND P2, PT, R237, R112, PT ;  /* 0x00000070ed00720c */ /* 0x000fe40003f44070 */
[----:B------:R-:W-:Y:S01]  /*da90*/  ISETP.GE.AND P4, PT, R113, RZ, PT ;  /* 0x000000ff7100720c */ /* 0x000fe20003f86270 */
[----:B------:R-:W-:Y:S01]  /*daa0*/  VIADD R113, R10, 0x101 ;  /* 0x000001010a717836 */ /* 0x000fe20000000000 */
[----:B------:R-:W-:Y:S01]  /*dab0*/  ISETP.GE.AND P6, PT, R117, RZ, PT ;  /* 0x000000ff7500720c */ /* 0x000fe20003fc6270 */
[----:B------:R-:W-:Y:S01]  /*dac0*/  IMAD.MOV R117, RZ, RZ, -R4 ;  /* 0x000000ffff757224 */ /* 0x000fe200078e0a04 */
[----:B------:R1:W-:Y:S01]  /*dad0*/  STL [R1+0x64c], R5 ;  /* 0x00064c0501007387 */ /* 0x0003e20000100800 */
[----:B------:R-:W-:Y:S01]  /*dae0*/  @!P1 IMAD.IADD R2, R2, 0x1, -R237 ;  /* 0x0000000102029824 */ /* 0x000fe200078e0aed */
[----:B------:R-:W-:-:S02]  /*daf0*/  IABS R114, R113 ;  /* 0x0000007100727213 */ /* 0x000fc40000000000 */
[-C--:B------:R-:W-:Y:S02]  /*db00*/  @!P5 IADD3 R110, R110, -R237.reuse, RZ ;  /* 0x800000ed6e6ed210 */ /* 0x080fe40007ffe0ff */
[----:B------:R-:W-:Y:S01]  /*db10*/  ISETP.GT.U32.AND P1, PT, R237, R2, PT ;  /* 0x00000002ed00720c */ /* 0x000fe20003f24070 */
[----:B------:R-:W-:Y:S01]  /*db20*/  IMAD.HI.U32 R3, R0, R114, RZ ;  /* 0x0000007200037227 */ /* 0x000fe200078e00ff */
[----:B------:R-:W-:Y:S02]  /*db30*/  @!P2 IADD3 R112, R112, -R237, RZ ;  /* 0x800000ed7070a210 */ /* 0x000fe40007ffe0ff */
[----:B------:R-:W-:Y:S01]  /*db40*/  ISETP.GE.AND P2, PT, R113, RZ, PT ;  /* 0x000000ff7100720c */ /* 0x000fe20003f46270 */
[----:B------:R-:W-:Y:S01]  /*db50*/  IMAD R113, R237, R117, R115 ;  /* 0x00000075ed717224 */ /* 0x000fe200078e0273 */
[----:B------:R-:W-:Y:S01]  /*db60*/  ISETP.GE.AND P3, PT, R111, RZ, PT ;  /* 0x000000ff6f00720c */ /* 0x000fe20003f66270 */
[----:B-1----:R-:W-:Y:S01]  /*db70*/  IMAD.MOV.U32 R5, RZ, RZ, R112 ;  /* 0x000000ffff057224 */ /* 0x002fe200078e0070 */
[C---:B------:R-:W-:Y:S01]  /*db80*/  IADD3 R111, R10.reuse, 0x102, RZ ;  /* 0x000001020a6f7810 */ /* 0x040fe20007ffe0ff */
[C---:B------:R-:W-:Y:S01]  /*db90*/  VIADD R112, R10.reuse, 0x103 ;  /* 0x000001030a707836 */ /* 0x040fe20000000000 */
[----:B------:R-:W-:Y:S01]  /*dba0*/  ISETP.GT.U32.AND P5, PT, R237, R113, PT ;  /* 0x00000071ed00720c */ /* 0x000fe20003fa4070 */
[----:B------:R-:W-:Y:S01]  /*dbb0*/  IMAD.MOV R3, RZ, RZ, -R3 ;  /* 0x000000ffff037224 */ /* 0x000fe200078e0a03 */
[----:B------:R-:W-:Y:S01]  /*dbc0*/  @!P0 IADD3 R5, -R5, RZ, RZ ;  /* 0x000000ff05058210 */ /* 0x000fe20007ffe1ff */
[----:B------:R-:W-:Y:S01]  /*dbd0*/  VIADD R117, R10, 0x106 ;  /* 0x000001060a757836 */ /* 0x000fe20000000000 */
[----:B------:R-:W-:-:S02]  /*dbe0*/  IABS R116, R111 ;  /* 0x0000006f00747213 */ /* 0x000fc40000000000 */
[----:B------:R-:W-:Y:S01]  /*dbf0*/  @!P1 IADD3 R2, R2, -R237, RZ ;  /* 0x800000ed02029210 */ /* 0x000fe20007ffe0ff */
[----:B------:R1:W-:Y:S01]  /*dc00*/  STL [R1+0x650], R5 ;  /* 0x0006500501007387 */ /* 0x0003e20000100800 */
[----:B------:R-:W-:Y:S01]  /*dc10*/  ISETP.GE.AND P0, PT, R111, RZ, PT ;  /* 0x000000ff6f00720c */ /* 0x000fe20003f06270 */
[----:B------:R-:W-:Y:S01]  /*dc20*/  IMAD.HI.U32 R4, R0, R116, RZ ;  /* 0x0000007400047227 */ /* 0x000fe200078e00ff */
[----:B------:R-:W-:Y:S02]  /*dc30*/  IADD3 R111, R10, 0x104, RZ ;  /* 0x000001040a6f7810 */ /* 0x000fe40007ffe0ff */
[----:B------:R-:W-:Y:S02]  /*dc40*/  IABS R118, R117 ;  /* 0x0000007500767213 */ /* 0x000fe40000000000 */
[----:B------:R-:W-:Y:S02]  /*dc50*/  @!P5 IADD3 R113, R113, -R237, RZ ;  /* 0x800000ed7171d210 */ /* 0x000fe40007ffe0ff */
[----:B------:R-:W-:Y:S01]  /*dc60*/  IADD3 R115, -R4, RZ, RZ ;  /* 0x000000ff04737210 */ /* 0x000fe20007ffe1ff */
[C---:B------:R-:W-:Y:S01]  /*dc70*/  IMAD R4, R237.reuse, R3, R114 ;  /* 0x00000003ed047224 */ /* 0x040fe200078e0272 */
[----:B-1----:R-:W-:Y:S01]  /*dc80*/  MOV R5, R110 ;  /* 0x0000006e00057202 */ /* 0x002fe20000000f00 */
[----:B------:R-:W-:Y:S01]  /*dc90*/  VIADD R3, R10, 0x105 ;  /* 0x000001050a037836 */ /* 0x000fe20000000000 */
[C---:B------:R-:W-:Y:S01]  /*dca0*/  ISETP.GT.U32.AND P5, PT, R237.reuse, R113, PT ;  /* 0x00000071ed00720c */ /* 0x040fe20003fa4070 */
[----:B------:R-:W-:Y:S01]  /*dcb0*/  IMAD R116, R237, R115, R116 ;  /* 0x00000073ed747224 */ /* 0x000fe200078e0274 */
[----:B------:R-:W-:Y:S01]  /*dcc0*/  ISETP.GE.AND P1, PT, R111, RZ, PT ;  /* 0x000000ff6f00720c */ /* 0x000fe20003f26270 */
[----:B------:R-:W-:Y:S01]  /*dcd0*/  @!P4 IMAD.MOV R5, RZ, RZ, -R5 ;  /* 0x000000ffff05c224 */ /* 0x000fe200078e0a05 */
[----:B------:R-:W-:-:S02]  /*dce0*/  ISETP.GE.AND P4, PT, R112, RZ, PT ;  /* 0x000000ff7000720c */ /* 0x000fc40003f86270 */
[----:B------:R-:W-:Y:S02]  /*dcf0*/  IABS R112, R112 ;  /* 0x0000007000707213 */ /* 0x000fe40000000000 */
[----:B------:R1:W-:Y:S01]  /*dd00*/  STL [R1+0x654], R5 ;  /* 0x0006540501007387 */ /* 0x0003e20000100800 */
[----:B------:R-:W-:Y:S02]  /*dd10*/  IABS R111, R111 ;  /* 0x0000006f006f7213 */ /* 0x000fe40000000000 */
[----:B------:R-:W-:Y:S02]  /*dd20*/  IABS R110, R10 ;  /* 0x0000000a006e7213 */ /* 0x000fe40000000000 */
[----:B------:R-:W-:Y:S01]  /*dd30*/  @!P5 IADD3 R113, R113, -R237, RZ ;  /* 0x800000ed7171d210 */ /* 0x000fe20007ffe0ff */
[----:B------:R-:W-:Y:S01]  /*dd40*/  IMAD.HI.U32 R119, R0, R111, RZ ;  /* 0x0000006f00777227 */ /* 0x000fe200078e00ff */
[----:B------:R-:W-:Y:S02]  /*dd50*/  ISETP.GT.U32.AND P5, PT, R237, R116, PT ;  /* 0x00000074ed00720c */ /* 0x000fe40003fa4070 */
[----:B------:R-:W-:Y:S01]  /*dd60*/  IABS R114, R3 ;  /* 0x0000000300727213 */ /* 0x000fe20000000000 */
[----:B-1----:R-:W-:-:S02]  /*dd70*/  IMAD.MOV.U32 R5, RZ, RZ, R2 ;  /* 0x000000ffff057224 */ /* 0x002fc400078e0002 */
[----:B------:R-:W-:-:S03]  /*dd80*/  IMAD.HI.U32 R2, R0, R112, RZ ;  /* 0x0000007000027227 */ /* 0x000fc600078e00ff */
[----:B------:R-:W-:Y:S01]  /*dd90*/  @!P3 IADD3 R5, -R5, RZ, RZ ;  /* 0x000000ff0505b210 */ /* 0x000fe20007ffe1ff */
[----:B------:R-:W-:Y:S01]  /*dda0*/  IMAD.MOV R2, RZ, RZ, -R2 ;  /* 0x000000ffff027224 */ /* 0x000fe200078e0a02 */
[C---:B------:R-:W-:Y:S01]  /*ddb0*/  ISETP.GT.U32.AND P3, PT, R237.reuse, R4, PT ;  /* 0x00000004ed00720c */ /* 0x040fe20003f64070 */
[----:B------:R-:W-:Y:S02]  /*ddc0*/  IMAD.HI.U32 R120, R0, R110, RZ ;  /* 0x0000006e00787227 */ /* 0x000fe400078e00ff */
[----:B------:R1:W-:Y:S02]  /*ddd0*/  STL [R1+0x658], R5 ;  /* 0x0006580501007387 */ /* 0x0003e40000100800 */
[----:B------:R-:W-:Y:S02]  /*dde0*/  IMAD R112, R237, R2, R112 ;  /* 0x00000002ed707224 */ /* 0x000fe400078e0270 */
[----:B------:R-:W-:Y:S02]  /*ddf0*/  @!P5 IMAD.IADD R116, R116, 0x1, -R237 ;  /* 0x000000017474d824 */ /* 0x000fe400078e0aed */
[----:B------:R-:W-:-:S04]  /*de00*/  IMAD.HI.U32 R2, R0, R118, RZ ;  /* 0x0000007600027227 */ /* 0x000fc800078e00ff */
[----:B------:R-:W-:Y:S01]  /*de10*/  @!P3 IADD3 R4, R4, -R237, RZ ;  /* 0x800000ed0404b210 */ /* 0x000fe20007ffe0ff */
[----:B-1----:R-:W-:Y:S01]  /*de20*/  IMAD.MOV.U32 R5, RZ, RZ, R113 ;  /* 0x000000ffff057224 */ /* 0x002fe200078e0071 */
[C---:B------:R-:W-:Y:S01]  /*de30*/  ISETP.GT.U32.AND P3, PT, R237.reuse, R112, PT ;  /* 0x00000070ed00720c */ /* 0x040fe20003f64070 */
[----:B------:R-:W-:Y:S01]  /*de40*/  IMAD.MOV R119, RZ, RZ, -R119 ;  /* 0x000000ffff777224 */ /* 0x000fe200078e0a77 */
[----:B------:R-:W-:Y:S01]  /*de50*/  ISETP.GT.U32.AND P5, PT, R237, R4, PT ;  /* 0x00000004ed00720c */ /* 0x000fe20003fa4070 */
[----:B------:R-:W-:Y:S01]  /*de60*/  IMAD.HI.U32 R115, R0, R114, RZ ;  /* 0x0000007200737227 */ /* 0x000fe200078e00ff */
[----:B------:R-:W-:Y:S02]  /*de70*/  @!P6 IADD3 R5, -R5, RZ, RZ ;  /* 0x000000ff0505e210 */ /* 0x000fe40007ffe1ff */
[----:B------:R-:W-:Y:S01]  /*de80*/  IADD3 R2, -R2, RZ, RZ ;  /* 0x000000ff02027210 */ /* 0x000fe20007ffe1ff */
[----:B------:R-:W-:Y:S01]  /*de90*/  IMAD.MOV R120, RZ, RZ, -R120 ;  /* 0x000000ffff787224 */ /* 0x000fe200078e0a78 */
[----:B------:R-:W-:Y:S01]  /*dea0*/  IADD3 R115, -R115, RZ, RZ ;  /* 0x000000ff73737210 */ /* 0x000fe20007ffe1ff */
[C---:B------:R-:W-:Y:S01]  /*deb0*/  IMAD R111, R237.reuse, R119, R111 ;  /* 0x00000077ed6f7224 */ /* 0x040fe200078e026f */
[----:B------:R1:W-:Y:S01]  /*dec0*/  STL [R1+0x63c], R5 ;  /* 0x00063c0501007387 */ /* 0x0003e20000100800 */
[C---:B------:R-:W-:Y:S01]  /*ded0*/  IMAD R118, R237.reuse, R2, R118 ;  /* 0x00000002ed767224 */ /* 0x040fe200078e0276 */
[----:B------:R-:W-:Y:S01]  /*dee0*/  IADD3 R2, R10, 0x107, RZ ;  /* 0x000001070a027810 */ /* 0x000fe20007ffe0ff */
[--C-:B------:R-:W-:Y:S01]  /*def0*/  @!P3 IMAD.IADD R112, R112, 0x1, -R237.reuse ;  /* 0x000000017070b824 */ /* 0x100fe200078e0aed */
[C---:B------:R-:W-:Y:S01]  /*df00*/  ISETP.GT.U32.AND P3, PT, R237.reuse, R116, PT ;  /* 0x00000074ed00720c */ /* 0x040fe20003f64070 */
[C---:B------:R-:W-:Y:S01]  /*df10*/  IMAD R110, R237.reuse, R120, R110 ;  /* 0x00000078ed6e7224 */ /* 0x040fe200078e026e */
[----:B------:R-:W-:Y:S01]  /*df20*/  IABS R120, R2 ;  /* 0x0000000200787213 */ /* 0x000fe20000000000 */
[----:B------:R-:W-:Y:S01]  /*df30*/  @!P5 IMAD.IADD R4, R4, 0x1, -R237 ;  /* 0x000000010404d824 */ /* 0x000fe200078e0aed */
[C---:B------:R-:W-:Y:S01]  /*df40*/  ISETP.GT.U32.AND P6, PT, R237.reuse, R112, PT ;  /* 0x00000070ed00720c */ /* 0x040fe20003fc4070 */
[C---:B------:R-:W-:Y:S01]  /*df50*/  IMAD R114, R237.reuse, R115, R114 ;  /* 0x00000073ed727224 */ /* 0x040fe200078e0272 */
[----:B------:R-:W-:Y:S01]  /*df60*/  ISETP.GT.U32.AND P5, PT, R237, R111, PT ;  /* 0x0000006fed00720c */ /* 0x000fe20003fa4070 */
[----:B-1----:R-:W-:Y:S01]  /*df70*/  IMAD.MOV.U32 R5, RZ, RZ, R4 ;  /* 0x000000ffff057224 */ /* 0x002fe200078e0004 */
[----:B------:R-:W-:Y:S01]  /*df80*/  IADD3 R115, R10, 0x108, RZ ;  /* 0x000001080a737810 */ /* 0x000fe20007ffe0ff */
[----:B------:R-:W-:Y:S01]  /*df90*/  IMAD.HI.U32 R121, R0, R120, RZ ;  /* 0x0000007800797227 */ /* 0x000fe200078e00ff */
[----:B------:R-:W-:-:S02]  /*dfa0*/  IADD3 R4, R10, 0x109, RZ ;  /* 0x000001090a047810 */ /* 0x000fc40007ffe0ff */
[----:B------:R-:W-:Y:S01]  /*dfb0*/  IABS R119, R115 ;  /* 0x0000007300777213 */ /* 0x000fe20000000000 */
[----:B------:R-:W-:Y:S01]  /*dfc0*/  @!P2 IMAD.MOV R5, RZ, RZ, -R5 ;  /* 0x000000ffff05a224 */ /* 0x000fe200078e0a05 */
[-C--:B------:R-:W-:Y:S01]  /*dfd0*/  @!P3 IADD3 R116, R116, -R237.reuse, RZ ;  /* 0x800000ed7474b210 */ /* 0x080fe20007ffe0ff */
[----:B------:R-:W-:Y:S01]  /*dfe0*/  IMAD.MOV R121, RZ, RZ, -R121 ;  /* 0x000000ffff797224 */ /* 0x000fe200078e0a79 */
[----:B------:R-:W-:Y:S02]  /*dff0*/  ISETP.GT.U32.AND P3, PT, R237, R118, PT ;  /* 0x00000076ed00720c */ /* 0x000fe40003f64070 */
[----:B------:R-:W-:Y:S01]  /*e000*/  @!P6 IADD3 R112, R112, -R237, RZ ;  /* 0x800000ed7070e210 */ /* 0x000fe20007ffe0ff */
[----:B------:R-:W-:Y:S01]  /*e010*/  @!P5 IMAD.IADD R111, R111, 0x1, -R237 ;  /* 0x000000016f6fd824 */ /* 0x000fe200078e0aed */
[C---:B------:R-:W-:Y:S01]  /*e020*/  ISETP.GT.U32.AND P6, PT, R237.reuse, R110, PT ;  /* 0x0000006eed00720c */ /* 0x040fe20003fc4070 */
[----:B------:R1:W-:Y:S01]  /*e030*/  STL [R1+0x640], R5 ;  /* 0x0006400501007387 */ /* 0x0003e20000100800 */
[----:B------:R-:W-:-:S02]  /*e040*/  ISETP.GT.U32.AND P2, PT, R237, R114, PT ;  /* 0x00000072ed00720c */ /* 0x000fc40003f44070 */
[----:B------:R-:W-:Y:S01]  /*e050*/  ISETP.GE.AND P5, PT, R3, RZ, PT ;  /* 0x000000ff0300720c */ /* 0x000fe20003fa6270 */
[C---:B------:R-:W-:Y:S01]  /*e060*/  IMAD R3, R237.reuse, R121, R120 ;  /* 0x00000079ed037224 */ /* 0x040fe200078e0278 */
[----:B------:R-:W-:Y:S01]  /*e070*/  MOV R6, R116 ;  /* 0x0000007400067202 */ /* 0x000fe20000000f00 */
[----:B------:R-:W-:Y:S01]  /*e080*/  IMAD.HI.U32 R120, R0, R119, RZ ;  /* 0x0000007700787227 */ /* 0x000fe200078e00ff */
[----:B------:R-:W-:Y:S02]  /*e090*/  IABS R113, R4 ;  /* 0x0000000400717213 */ /* 0x000fe40000000000 */
[----:B------:R-:W-:Y:S01]  /*e0a0*/  IADD3 R121, R10, 0x11e, RZ ;  /* 0x0000011e0a797810 */ /* 0x000fe20007ffe0ff */
[--C-:B------:R-:W-:Y:S01]  /*e0b0*/  @!P3 IMAD.IADD R118, R118, 0x1, -R237.reuse ;  /* 0x000000017676b824 */ /* 0x100fe200078e0aed */
[----:B------:R-:W-:Y:S01]  /*e0c0*/  IADD3 R120, -R120, RZ, RZ ;  /* 0x000000ff78787210 */ /* 0x000fe20007ffe1ff */
[----:B------:R-:W-:Y:S01]  /*e0d0*/  @!P6 IMAD.IADD R110, R110, 0x1, -R237 ;  /* 0x000000016e6ee824 */ /* 0x000fe200078e0aed */
[----:B-1----:R-:W-:Y:S01]  /*e0e0*/  MOV R5, R112 ;  /* 0x0000007000057202 */ /* 0x002fe20000000f00 */
[----:B------:R-:W-:Y:S01]  /*e0f0*/  @!P0 IMAD.MOV R6, RZ, RZ, -R6 ;  /* 0x000000ffff068224 */ /* 0x000fe200078e0a06 */
[C---:B------:R-:W-:Y:S01]  /*e100*/  ISETP.GT.U32.AND P6, PT, R237.reuse, R118, PT ;  /* 0x00000076ed00720c */ /* 0x040fe20003fc4070 */
[C---:B------:R-:W-:Y:S01]  /*e110*/  IMAD R112, R237.reuse, R120, R119 ;  /* 0x00000078ed707224 */ /* 0x040fe200078e0277 */
[----:B------:R-:W-:Y:S01]  /*e120*/  @!P2 IADD3 R114, R114, -R237, RZ ;  /* 0x800000ed7272a210 */ /* 0x000fe20007ffe0ff */
[----:B------:R-:W-:Y:S01]  /*e130*/  IMAD.HI.U32 R116, R0, R113, RZ ;  /* 0x0000007100747227 */ /* 0x000fe200078e00ff */
[C---:B------:R-:W-:Y:S01]  /*e140*/  ISETP.GT.U32.AND P2, PT, R237.reuse, R111, PT ;  /* 0x0000006fed00720c */ /* 0x040fe20003f44070 */
[----:B------:R-:W-:Y:S01]  /*e150*/  STL [R1+0x638], R6 ;  /* 0x0006380601007387 */ /* 0x000fe20000100800 */
[C---:B------:R-:W-:Y:S01]  /*e160*/  ISETP.GT.U32.AND P3, PT, R237.reuse, R114, PT ;  /* 0x00000072ed00720c */ /* 0x040fe20003f64070 */
[----:B------:R-:W-:Y:S01]  /*e170*/  @!P4 IMAD.MOV R5, RZ, RZ, -R5 ;  /* 0x000000ffff05c224 */ /* 0x000fe200078e0a05 */
[----:B------:R-:W-:Y:S01]  /*e180*/  ISETP.GT.U32.AND P0, PT, R237, R110, PT ;  /* 0x0000006eed00720c */ /* 0x000fe20003f04070 */
[----:B------:R-:W-:Y:S01]  /*e190*/  IMAD.MOV R116, RZ, RZ, -R116 ;  /* 0x000000ffff747224 */ /* 0x000fe200078e0a74 */
[----:B------:R-:W-:-:S02]  /*e1a0*/  ISETP.GE.AND P4, PT, R117, RZ, PT ;  /* 0x000000ff7500720c */ /* 0x000fc40003f86270 */
[----:B------:R1:W-:Y:S01]  /*e1b0*/  STL [R1+0x634], R5 ;  /* 0x0006340501007387 */ /* 0x0003e20000100800 */
[-C--:B------:R-:W-:Y:S01]  /*e1c0*/  @!P6 IADD3 R118, R118, -R237.reuse, RZ ;  /* 0x800000ed7676e210 */ /* 0x080fe20007ffe0ff */
[C---:B------:R-:W-:Y:S01]  /*e1d0*/  IMAD R113, R237.reuse, R116, R113 ;  /* 0x00000074ed717224 */ /* 0x040fe200078e0271 */
[----:B------:R-:W-:Y:S02]  /*e1e0*/  ISETP.GT.U32.AND P6, PT, R237, R112, PT ;  /* 0x00000070ed00720c */ /* 0x000fe40003fc4070 */
[----:B------:R-:W-:Y:S02]  /*e1f0*/  @!P2 IADD3 R111, R111, -R237, RZ ;  /* 0x800000ed6f6fa210 */ /* 0x000fe40007ffe0ff */
[--C-:B------:R-:W-:Y:S01]  /*e200*/  @!P3 IMAD.IADD R114, R114, 0x1, -R237.reuse ;  /* 0x000000017272b824 */ /* 0x100fe200078e0aed */
[----:B------:R-:W-:Y:S01]  /*e210*/  ISETP.GT.U32.AND P2, PT, R237, R3, PT ;  /* 0x00000003ed00720c */ /* 0x000fe20003f44070 */
[----:B------:R-:W-:Y:S01]  /*e220*/  @!P0 IMAD.IADD R110, R110, 0x1, -R237 ;  /* 0x000000016e6e8824 */ /* 0x000fe200078e0aed */
[----:B------:R-:W-:-:S02]  /*e230*/  ISETP.GE.AND P3, PT, R2, RZ, PT ;  /* 0x000000ff0200720c */ /* 0x000fc40003f66270 */
[C---:B------:R-:W-:Y:S02]  /*e240*/  IADD3 R2, R10.reuse, 0x10a, RZ ;  /* 0x0000010a0a027810 */ /* 0x040fe40007ffe0ff */
[----:B-1----:R-:W-:Y:S01]  /*e250*/  MOV R5, R111 ;  /* 0x0000006f00057202 */ /* 0x002fe20000000f00 */
[----:B------:R-:W-:Y:S01]  /*e260*/  VIADD R111, R10, 0x10b ;  /* 0x0000010b0a6f7836 */ /* 0x000fe20000000000 */
[----:B------:R-:W-:Y:S01]  /*e270*/  IABS R116, R2 ;  /* 0x0000000200747213 */ /* 0x000fe20000000000 */
[--C-:B------:R-:W-:Y:S01]  /*e280*/  @!P6 IMAD.IADD R112, R112, 0x1, -R237.reuse ;  /* 0x000000017070e824 */ /* 0x100fe200078e0aed */
[----:B------:R-:W-:Y:S02]  /*e290*/  @!P1 IADD3 R5, -R5, RZ, RZ ;  /* 0x000000ff05059210 */ /* 0x000fe40007ffe1ff */
[----:B------:R-:W-:Y:S01]  /*e2a0*/  ISETP.GE.AND P0, PT, R115, RZ, PT ;  /* 0x000000ff7300720c */ /* 0x000fe20003f06270 */
[----:B------:R-:W-:Y:S01]  /*e2b0*/  IMAD.HI.U32 R115, R0, R116, RZ ;  /* 0x0000007400737227 */ /* 0x000fe200078e00ff */
[----:B------:R-:W-:Y:S01]  /*e2c0*/  ISETP.GT.U32.AND P6, PT, R237, R112, PT ;  /* 0x00000070ed00720c */ /* 0x000fe20003fc4070 */
[----:B------:R1:W-:Y:S01]  /*e2d0*/  STL [R1+0x5e4], R5 ;  /* 0x0005e40501007387 */ /* 0x0003e20000100800 */
[----:B------:R-:W-:Y:S01]  /*e2e0*/  MOV R6, R118 ;  /* 0x0000007600067202 */ /* 0x000fe20000000f00 */
[----:B------:R-:W-:Y:S01]  /*e2f0*/  @!P2 IMAD.IADD R3, R3, 0x1, -R237 ;  /* 0x000000010303a824 */ /* 0x000fe200078e0aed */
[C---:B------:R-:W-:Y:S01]  /*e300*/  ISETP.GE.AND P2, PT, R10.reuse, RZ, PT ;  /* 0x000000ff0a00720c */ /* 0x040fe20003f46270 */
[----:B------:R-:W-:Y:S01]  /*e310*/  VIADD R118, R10, 0x111 ;  /* 0x000001110a767836 */ /* 0x000fe20000000000 */
[----:B------:R-:W-:Y:S01]  /*e320*/  IADD3 R115, -R115, RZ, RZ ;  /* 0x000000ff73737210 */ /* 0x000fe20007ffe1ff */
[----:B------:R-:W-:Y:S01]  /*e330*/  @!P4 IMAD.MOV R6, RZ, RZ, -R6 ;  /* 0x000000ffff06c224 */ /* 0x000fe200078e0a06 */
[----:B------:R-:W-:-:S02]  /*e340*/  ISETP.GT.U32.AND P1, PT, R237, R3, PT ;  /* 0x00000003ed00720c */ /* 0x000fc40003f24070 */
[----:B------:R-:W-:Y:S01]  /*e350*/  ISETP.GE.AND P4, PT, R111, RZ, PT ;  /* 0x000000ff6f00720c */ /* 0x000fe20003f86270 */
[----:B------:R-:W-:Y:S01]  /*e360*/  IMAD R116, R237, R115, R116 ;  /* 0x00000073ed747224 */ /* 0x000fe200078e0274 */
[----:B-1----:R-:W-:Y:S01]  /*e370*/  MOV R5, R114 ;  /* 0x0000007200057202 */ /* 0x002fe20000000f00 */
[----:B------:R-:W-:Y:S01]  /*e380*/  @!P6 IMAD.IADD R112, R112, 0x1, -R237 ;  /* 0x000000017070e824 */ /* 0x000fe200078e0aed */
[----:B------:R-:W-:Y:S02]  /*e390*/  IABS R114, R111 ;  /* 0x0000006f00727213 */ /* 0x000fe40000000000 */
[----:B------:R-:W-:Y:S02]  /*e3a0*/  @!P5 IADD3 R5, -R5, RZ, RZ ;  /* 0x000000ff0505d210 */ /* 0x000fe40007ffe1ff */
[----:B------:R-:W-:Y:S01]  /*e3b0*/  ISETP.GT.U32.AND P6, PT, R237, R116, PT ;  /* 0x00000074ed00720c */ /* 0x000fe20003fc4070 */
[----:B------:R-:W-:Y:S01]  /*e3c0*/  IMAD.HI.U32 R117, R0, R114, RZ ;  /* 0x0000007200757227 */ /* 0x000fe200078e00ff */
[----:B------:R-:W-:Y:S01]  /*e3d0*/  ISETP.GE.AND P5, PT, R4, RZ, PT ;  /* 0x000000ff0400720c */ /* 0x000fe20003fa6270 */
[----:B------:R1:W-:Y:S01]  /*e3e0*/  STL [R1+0x604], R5 ;  /* 0x0006040501007387 */ /* 0x0003e20000100800 */
[----:B------:R-:W-:Y:S01]  /*e3f0*/  @!P1 IADD3 R3, R3, -R237, RZ ;  /* 0x800000ed03039210 */ /* 0x000fe20007ffe0ff */
[----:B------:R-:W-:Y:S01]  /*e400*/  VIADD R4, R10, 0x10c ;  /* 0x0000010c0a047836 */ /* 0x000fe20000000000 */
[----:B------:R-:W-:Y:S01]  /*e410*/  ISETP.GE.AND P1, PT, R2, RZ, PT ;  /* 0x000000ff0200720c */ /* 0x000fe20003f26270 */
[----:B------:R-:W-:Y:S01]  /*e420*/  IMAD.MOV R117, RZ, RZ, -R117 ;  /* 0x000000ffff757224 */ /* 0x000fe200078e0a75 */
[----:B------:R-:W-:-:S02]  /*e430*/  IABS R122, R121 ;  /* 0x00000079007a7213 */ /* 0x000fc40000000000 */
[----:B------:R-:W-:Y:S01]  /*e440*/  IABS R2, R4 ;  /* 0x0000000400027213 */ /* 0x000fe20000000000 */
[C---:B------:R-:W-:Y:S02]  /*e450*/  IMAD R114, R237.reuse, R117, R114 ;  /* 0x00000075ed727224 */ /* 0x040fe400078e0272 */
[----:B-1----:R-:W-:Y:S01]  /*e460*/  IMAD.MOV.U32 R5, RZ, RZ, R110 ;  /* 0x000000ffff057224 */ /* 0x002fe200078e006e */
[----:B------:R-:W-:Y:S01]  /*e470*/  @!P6 IADD3 R116, R116, -R237, RZ ;  /* 0x800000ed7474e210 */ /* 0x000fe20007ffe0ff */
[----:B------:R-:W-:Y:S01]  /*e480*/  IMAD.HI.U32 R111, R0, R2, RZ ;  /* 0x00000002006f7227 */ /* 0x000fe200078e00ff */
[----:B------:R-:W-:Y:S02]  /*e490*/  IADD3 R110, R10, 0x10d, RZ ;  /* 0x0000010d0a6e7810 */ /* 0x000fe40007ffe0ff */
[C---:B------:R-:W-:Y:S01]  /*e4a0*/  ISETP.GT.U32.AND P6, PT, R237.reuse, R116, PT ;  /* 0x00000074ed00720c */ /* 0x040fe20003fc4070 */
[----:B------:R-:W-:Y:S01]  /*e4b0*/  @!P2 IMAD.MOV R5, RZ, RZ, -R5 ;  /* 0x000000ffff05a224 */ /* 0x000fe200078e0a05 */
[----:B------:R-:W-:Y:S01]  /*e4c0*/  ISETP.GT.U32.AND P2, PT, R237, R113, PT ;  /* 0x00000071ed00720c */ /* 0x000fe20003f44070 */
[----:B------:R-:W-:Y:S01]  /*e4d0*/  IMAD.HI.U32 R125, R0, R122, RZ ;  /* 0x0000007a007d7227 */ /* 0x000fe200078e00ff */
[----:B------:R-:W-:-:S02]  /*e4e0*/  IABS R115, R110 ;  /* 0x0000006e00737213 */ /* 0x000fc40000000000 */
[----:B------:R1:W-:Y:S02]  /*e4f0*/  STL [R1+0x4d28], R5 ;  /* 0x004d280501007387 */ /* 0x0003e40000100800 */
[----:B------:R-:W-:Y:S02]  /*e500*/  IADD3 R125, -R125, RZ, RZ ;  /* 0x000000ff7d7d7210 */ /* 0x000fe40007ffe1ff */
[----:B------:R2:W-:Y:S03]  /*e510*/  STL [R1+0x610], R6 ;  /* 0x0006100601007387 */ /* 0x0005e60000100800 */
[----:B------:R-:W-:Y:S01]  /*e520*/  @!P6 IADD3 R116, R116, -R237, RZ ;  /* 0x800000ed7474e210 */ /* 0x000fe20007ffe0ff */
[----:B------:R-:W-:Y:S01]  /*e530*/  IMAD R122, R237, R125, R122 ;  /* 0x0000007ded7a7224 */ /* 0x000fe200078e027a */
[----:B------:R-:W-:Y:S02]  /*e540*/  @!P2 IADD3 R113, R113, -R237, RZ ;  /* 0x800000ed7171a210 */ /* 0x000fe40007ffe0ff */
[----:B-1----:R-:W-:-:S02]  /*e550*/  MOV R5, R112 ;  /* 0x0000007000057202 */ /* 0x002fc40000000f00 */
[----:B------:R-:W-:Y:S01]  /*e560*/  ISETP.GT.U32.AND P2, PT, R237, R113, PT ;  /* 0x00000071ed00720c */ /* 0x000fe20003f44070 */
[----:B--2---:R-:W-:Y:S01]  /*e570*/  IMAD.MOV.U32 R6, RZ, RZ, R3 ;  /* 0x000000ffff067224 */ /* 0x004fe200078e0003 */
[----:B------:R-:W-:Y:S01]  /*e580*/  @!P0 IADD3 R5, -R5, RZ, RZ ;  /* 0x000000ff05058210 */ /* 0x000fe20007ffe1ff */
[----:B------:R-:W-:Y:S01]  /*e590*/  IMAD.HI.U32 R3, R0, R115, RZ ;  /* 0x0000007300037227 */ /* 0x000fe200078e00ff */
[----:B------:R-:W-:Y:S02]  /*e5a0*/  ISETP.GE.AND P0, PT, R4, RZ, PT ;  /* 0x000000ff0400720c */ /* 0x000fe40003f06270 */
[C---:B------:R-:W-:Y:S01]  /*e5b0*/  IADD3 R112, R10.reuse, 0x10e, RZ ;  /* 0x0000010e0a707810 */ /* 0x040fe20007ffe0ff */
[----:B------:R-:W-:Y:S01]  /*e5c0*/  @!P3 IMAD.MOV R6, RZ, RZ, -R6 ;  /* 0x000000ffff06b224 */ /* 0x000fe200078e0a06 */
[----:B------:R-:W-:Y:S01]  /*e5d0*/  ISETP.GT.U32.AND P3, PT, R237, R114, PT ;  /* 0x00000072ed00720c */ /* 0x000fe20003f64070 */
[----:B------:R-:W-:Y:S01]  /*e5e0*/  IMAD.MOV R4, RZ, RZ, -R111 ;  /* 0x000000ffff047224 */ /* 0x000fe200078e0a6f */
[----:B------:R-:W-:Y:S01]  /*e5f0*/  IADD3 R3, -R3, RZ, RZ ;  /* 0x000000ff03037210 */ /* 0x000fe20007ffe1ff */
[C---:B------:R-:W-:Y:S01]  /*e600*/  VIADD R111, R10.reuse, 0x10f ;  /* 0x0000010f0a6f7836 */ /* 0x040fe20000000000 */
[----:B------:R1:W-:Y:S01]  /*e610*/  STL [R1+0x614], R6 ;  /* 0x0006140601007387 */ /* 0x0003e20000100800 */
[----:B------:R-:W-:Y:S01]  /*e620*/  IMAD R2, R237, R4, R2 ;  /* 0x00000004ed027224 */ /* 0x000fe200078e0202 */
[----:B------:R-:W-:Y:S01]  /*e630*/  IADD3 R4, R10, 0x110, RZ ;  /* 0x000001100a047810 */ /* 0x000fe20007ffe0ff */
[----:B------:R-:W-:Y:S01]  /*e640*/  @!P2 IMAD.IADD R113, R113, 0x1, -R237 ;  /* 0x000000017171a824 */ /* 0x000fe200078e0aed */
[----:B------:R2:W-:Y:S01]  /*e650*/  STL [R1+0x62c], R5 ;  /* 0x00062c0501007387 */ /* 0x0005e20000100800 */
[C---:B------:R-:W-:Y:S01]  /*e660*/  IMAD R115, R237.reuse, R3, R115 ;  /* 0x00000003ed737224 */ /* 0x040fe200078e0273 */
[----:B------:R-:W-:-:S02]  /*e670*/  ISETP.GT.U32.AND P6, PT, R237, R2, PT ;  /* 0x00000002ed00720c */ /* 0x000fc40003fc4070 */
[----:B------:R-:W-:Y:S01]  /*e680*/  IABS R3, R112 ;  /* 0x0000007000037213 */ /* 0x000fe20000000000 */
[----:B------:R-:W-:Y:S01]  /*e690*/  @!P3 IMAD.IADD R114, R114, 0x1, -R237 ;  /* 0x000000017272b824 */ /* 0x000fe200078e0aed */
[----:B------:R-:W-:Y:S01]  /*e6a0*/  ISETP.GE.AND P2, PT, R110, RZ, PT ;  /* 0x000000ff6e00720c */ /* 0x000fe20003f46270 */
[----:B-1----:R-:W-:Y:S01]  /*e6b0*/  IMAD.MOV.U32 R6, RZ, RZ, R113 ;  /* 0x000000ffff067224 */ /* 0x002fe200078e0071 */
[----:B------:R-:W-:Y:S02]  /*e6c0*/  IABS R110, R111 ;  /* 0x0000006f006e7213 */ /* 0x000fe40000000000 */
[C---:B------:R-:W-:Y:S01]  /*e6d0*/  ISETP.GT.U32.AND P3, PT, R237.reuse, R114, PT ;  /* 0x00000072ed00720c */ /* 0x040fe20003f64070 */
[----:B------:R-:W-:Y:S01]  /*e6e0*/  @!P5 IMAD.MOV R6, RZ, RZ, -R6 ;  /* 0x000000ffff06d224 */ /* 0x000fe200078e0a06 */
[----:B------:R-:W-:Y:S02]  /*e6f0*/  ISETP.GT.U32.AND P5, PT, R237, R115, PT ;  /* 0x00000073ed00720c */ /* 0x000fe40003fa4070 */
[----:B--2---:R-:W-:Y:S01]  /*e700*/  MOV R5, R116 ;  /* 0x0000007400057202 */ /* 0x004fe20000000f00 */
[----:B------:R-:W-:Y:S01]  /*e710*/  @!P6 IMAD.IADD R2, R2, 0x1, -R237 ;  /* 0x000000010202e824 */ /* 0x000fe200078e0aed */
[----:B------:R-:W-:Y:S01]  /*e720*/  STL [R1+0x628], R6 ;  /* 0x0006280601007387 */ /* 0x000fe20000100800 */
[----:B------:R-:W-:Y:S01]  /*e730*/  IMAD.HI.U32 R116, R0, R3, RZ ;  /* 0x0000000300747227 */ /* 0x000fe200078e00ff */
[----:B------:R-:W-:-:S02]  /*e740*/  @!P1 IADD3 R5, -R5, RZ, RZ ;  /* 0x000000ff05059210 */ /* 0x000fc40007ffe1ff */
[----:B------:R-:W-:Y:S02]  /*e750*/  ISETP.GT.U32.AND P6, PT, R237, R2, PT ;  /* 0x00000002ed00720c */ /* 0x000fe40003fc4070 */
[----:B------:R-:W-:Y:S01]  /*e760*/  IADD3 R116, -R116, RZ, RZ ;  /* 0x000000ff74747210 */ /* 0x000fe20007ffe1ff */
[----:B------:R-:W-:Y:S01]  /*e770*/  @!P3 IMAD.IADD R114, R114, 0x1, -R237 ;  /* 0x000000017272b824 */ /* 0x000fe200078e0aed */
[----:B------:R1:W-:Y:S01]  /*e780*/  STL [R1+0x624], R5 ;  /* 0x0006240501007387 */ /* 0x0003e20000100800 */
[----:B------:R-:W-:Y:S02]  /*e790*/  @!P5 IADD3 R115, R115, -R237, RZ ;  /* 0x800000ed7373d210 */ /* 0x000fe40007ffe0ff */
[----:B------:R-:W-:Y:S01]  /*e7a0*/  ISETP.GE.AND P3, PT, R111, RZ, PT ;  /* 0x000000ff6f00720c */ /* 0x000fe20003f66270 */
[----:B------:R-:W-:Y:S01]  /*e7b0*/  IMAD.HI.U32 R111, R0, R110, RZ ;  /* 0x0000006e006f7227 */ /* 0x000fe200078e00ff */
[C---:B------:R-:W-:Y:S02]  /*e7c0*/  ISETP.GT.U32.AND P5, PT, R237.reuse, R115, PT ;  /* 0x00000073ed00720c */ /* 0x040fe40003fa4070 */
[----:B------:R-:W-:Y:S01]  /*e7d0*/  IABS R113, R4 ;  /* 0x0000000400717213 */ /* 0x000fe20000000000 */
[----:B------:R-:W-:Y:S01]  /*e7e0*/  IMAD R3, R237, R116, R3 ;  /* 0x00000074ed037224 */ /* 0x000fe200078e0203 */
[----:B------:R-:W-:Y:S01]  /*e7f0*/  IADD3 R111, -R111, RZ, RZ ;  /* 0x000000ff6f6f7210 */ /* 0x000fe20007ffe1ff */
[----:B-1----:R-:W-:Y:S01]  /*e800*/  IMAD.MOV.U32 R5, RZ, RZ, R114 ;  /* 0x000000ffff057224 */ /* 0x002fe200078e0072 */
[----:B------:R-:W-:Y:S01]  /*e810*/  ISETP.GE.AND P1, PT, R112, RZ, PT ;  /* 0x000000ff7000720c */ /* 0x000fe20003f26270 */
[----:B------:R-:W-:Y:S01]  /*e820*/  @!P6 IMAD.IADD R2, R2, 0x1, -R237 ;  /* 0x000000010202e824 */ /* 0x000fe200078e0aed */
[----:B------:R-:W-:Y:S01]  /*e830*/  ISETP.GT.U32.AND P6, PT, R237, R3, PT ;  /* 0x00000003ed00720c */ /* 0x000fe20003fc4070 */
[----:B------:R-:W-:Y:S01]  /*e840*/  IMAD.HI.U32 R112, R0, R113, RZ ;  /* 0x0000007100707227 */ /* 0x000fe200078e00ff */
[----:B------:R-:W-:-:S02]  /*e850*/  @!P4 IADD3 R5, -R5, RZ, RZ ;  /* 0x000000ff0505c210 */ /* 0x000fc40007ffe1ff */
[----:B------:R-:W-:Y:S01]  /*e860*/  ISETP.GE.AND P4, PT, R4, RZ, PT ;  /* 0x000000ff0400720c */ /* 0x000fe20003f86270 */
[----:B------:R-:W-:Y:S01]  /*e870*/  IMAD R4, R237, R111, R110 ;  /* 0x0000006fed047224 */ /* 0x000fe200078e026e */
[----:B------:R-:W-:Y:S01]  /*e880*/  @!P5 IADD3 R115, R115, -R237, RZ ;  /* 0x800000ed7373d210 */ /* 0x000fe20007ffe0ff */
[----:B------:R1:W-:Y:S01]  /*e890*/  STL [R1+0x61c], R5 ;  /* 0x00061c0501007387 */ /* 0x0003e20000100800 */
[----:B------:R-:W-:Y:S01]  /*e8a0*/  IMAD.MOV R112, RZ, RZ, -R112 ;  /* 0x000000ffff707224 */ /* 0x000fe200078e0a70 */
[----:B------:R-:W-:Y:S01]  /*e8b0*/  ISETP.GE.AND P5, PT, R118, RZ, PT ;  /* 0x000000ff7600720c */ /* 0x000fe20003fa6270 */
[C---:B------:R-:W-:Y:S01]  /*e8c0*/  VIADD R110, R10.reuse, 0x113 ;  /* 0x000001130a6e7836 */ /* 0x040fe20000000000 */
[----:B------:R-:W-:Y:S01]  /*e8d0*/  IABS R118, R118 ;  /* 0x0000007600767213 */ /* 0x000fe20000000000 */
[----:B------:R-:W-:Y:S01]  /*e8e0*/  IMAD R113, R237, R112, R113 ;  /* 0x00000070ed717224 */ /* 0x000fe200078e0271 */
[----:B------:R-:W-:Y:S01]  /*e8f0*/  IADD3 R114, R10, 0x112, RZ ;  /* 0x000001120a727810 */ /* 0x000fe20007ffe0ff */
[----:B------:R-:W-:Y:S01]  /*e900*/  @!P6 IMAD.IADD R3, R3, 0x1, -R237 ;  /* 0x000000010303e824 */ /* 0x000fe200078e0aed */
[----:B------:R-:W-:Y:S01]  /*e910*/  IABS R111, R110 ;  /* 0x0000006e006f7213 */ /* 0x000fe20000000000 */
[----:B------:R-:W-:Y:S01]  /*e920*/  IMAD.HI.U32 R119, R0, R118, RZ ;  /* 0x0000007600777227 */ /* 0x000fe200078e00ff */
[----:B-1----:R-:W-:-:S02]  /*e930*/  MOV R5, R2 ;  /* 0x0000000200057202 */ /* 0x002fc40000000f00 */
[----:B------:R-:W-:Y:S01]  /*e940*/  ISETP.GT.U32.AND P6, PT, R237, R3, PT ;  /* 0x00000003ed00720c */ /* 0x000fe20003fc4070 */
[----:B------:R-:W-:Y:S01]  /*e950*/  VIADD R112, R10, 0x114 ;  /* 0x000001140a707836 */ /* 0x000fe20000000000 */
[----:B------:R-:W-:Y:S01]  /*e960*/  @!P0 IADD3 R5, -R5, RZ, RZ ;  /* 0x000000ff05058210 */ /* 0x000fe20007ffe1ff */
[----:B------:R-:W-:Y:S01]  /*e970*/  IMAD.MOV R119, RZ, RZ, -R119 ;  /* 0x000000ffff777224 */ /* 0x000fe200078e0a77 */
[----:B------:R-:W-:Y:S02]  /*e980*/  ISETP.GT.U32.AND P0, PT, R237, R4, PT ;  /* 0x00000004ed00720c */ /* 0x000fe40003f04070 */
[----:B------:R-:W-:Y:S01]  /*e990*/  IABS R116, R114 ;  /* 0x0000007200747213 */ /* 0x000fe20000000000 */
[----:B------:R1:W-:Y:S01]  /*e9a0*/  STL [R1+0x620], R5 ;  /* 0x0006200501007387 */ /* 0x0003e20000100800 */
[----:B------:R-:W-:-:S03]  /*e9b0*/  IABS R2, R112 ;  /* 0x0000007000027213 */ /* 0x000fc60000000000 */
[----:B------:R-:W-:-:S04]  /*e9c0*/  IMAD.HI.U32 R117, R0, R116, RZ ;  /* 0x0000007400757227 */ /* 0x000fc800078e00ff */
[----:B------:R-:W-:Y:S01]  /*e9d0*/  @!P6 IMAD.IADD R3, R3, 0x1, -R237 ;  /* 0x000000010303e824 */ /* 0x000fe200078e0aed */
[----:B------:R-:W-:Y:S01]  /*e9e0*/  ISETP.GE.AND P6, PT, R114, RZ, PT ;  /* 0x000000ff7200720c */ /* 0x000fe20003fc6270 */
[----:B-1----:R-:W-:Y:S01]  /*e9f0*/  IMAD.MOV.U32 R5, RZ, RZ, R115 ;  /* 0x000000ffff057224 */ /* 0x002fe200078e0073 */
[----:B------:R-:W-:Y:S01]  /*ea00*/  @!P0 IADD3 R4, R4, -R237, RZ ;  /* 0x800000ed04048210 */ /* 0x000fe20007ffe0ff */
[----:B------:R-:W-:Y:S01]  /*ea10*/  IMAD R114, R237, R119, R118 ;  /* 0x00000077ed727224 */ /* 0x000fe200078e0276 */
[----:B------:R-:W-:Y:S01]  /*ea20*/  IADD3 R117, -R117, RZ, RZ ;  /* 0x000000ff75757210 */ /* 0x000fe20007ffe1ff */
[----:B------:R-:W-:Y:S01]  /*ea30*/  IMAD.MOV.U32 R6, RZ, RZ, R3 ;  /* 0x000000ffff067224 */ /* 0x000fe200078e0003 */
[----:B------:R-:W-:Y:S01]  /*ea40*/  @!P2 IADD3 R5, -R5, RZ, RZ ;  /* 0x000000ff0505a210 */ /* 0x000fe20007ffe1ff */
[C---:B------:R-:W-:Y:S01]  /*ea50*/  IMAD.HI.U32 R115, R0.reuse, R111, RZ ;  /* 0x0000006f00737227 */ /* 0x040fe200078e00ff */
[C---:B------:R-:W-:Y:S02]  /*ea60*/  ISETP.GT.U32.AND P2, PT, R237.reuse, R113, PT ;  /* 0x00000071ed00720c */ /* 0x040fe40003f44070 */
[----:B------:R-:W-:Y:S01]  /*ea70*/  ISETP.GT.U32.AND P0, PT, R237, R4, PT ;  /* 0x00000004ed00720c */ /* 0x000fe20003f04070 */
[----:B------:R1:W-:Y:S01]  /*ea80*/  STL [R1+0x618], R5 ;  /* 0x0006180501007387 */ /* 0x0003e20000100800 */
[----:B------:R-:W-:Y:S01]  /*ea90*/  IMAD.HI.U32 R118, R0, R2, RZ ;  /* 0x0000000200767227 */ /* 0x000fe200078e00ff */
[----:B------:R-:W-:-:S03]  /*eaa0*/  @!P1 IADD3 R6, -R6, RZ, RZ ;  /* 0x000000ff06069210 */ /* 0x000fc60007ffe1ff */
[----:B------:R-:W-:Y:S01]  /*eab0*/  IMAD R116, R237, R117, R116 ;  /* 0x00000075ed747224 */ /* 0x000fe200078e0274 */
[----:B------:R-:W-:Y:S01]  /*eac0*/  IADD3 R117, -R115, RZ, RZ ;  /* 0x000000ff73757210 */ /* 0x000fe20007ffe1ff */
[----:B------:R-:W-:Y:S01]  /*ead0*/  STL [R1+0x60c], R6 ;  /* 0x00060c0601007387 */ /* 0x000fe20000100800 */
[----:B------:R-:W-:Y:S01]  /*eae0*/  IADD3 R115, -R118, RZ, RZ ;  /* 0x000000ff76737210 */ /* 0x000fe20007ffe1ff */
[----:B------:R-:W-:Y:S01]  /*eaf0*/  VIADD R119, R10, 0x11d ;  /* 0x0000011d0a777836 */ /* 0x000fe20000000000 */
[----:B------:R-:W-:Y:S01]  /*eb00*/  @!P2 IADD3 R113, R113, -R237, RZ ;  /* 0x800000ed7171a210 */ /* 0x000fe20007ffe0ff */
[C---:B------:R-:W-:Y:S01]  /*eb10*/  IMAD R3, R237.reuse, R117, R111 ;  /* 0x00000075ed037224 */ /* 0x040fe200078e026f */
[C---:B------:R-:W-:Y:S01]  /*eb20*/  ISETP.GT.U32.AND P1, PT, R237.reuse, R116, PT ;  /* 0x00000074ed00720c */ /* 0x040fe20003f24070 */
[----:B------:R-:W-:Y:S01]  /*eb30*/  @!P0 IMAD.IADD R4, R4, 0x1, -R237 ;  /* 0x0000000104048824 */ /* 0x000fe200078e0aed */
[C---:B------:R-:W-:Y:S01]  /*eb40*/  ISETP.GT.U32.AND P2, PT, R237.reuse, R113, PT ;  /* 0x00000071ed00720c */ /* 0x040fe20003f44070 */
[C---:B------:R-:W-:Y:S01]  /*eb50*/  IMAD R2, R237.reuse, R115, R2 ;  /* 0x00000073ed027224 */ /* 0x040fe200078e0202 */
[----:B------:R-:W-:Y:S01]  /*eb60*/  ISETP.GT.U32.AND P0, PT, R237, R114, PT ;  /* 0x00000072ed00720c */ /* 0x000fe20003f04070 */
[----:B-1----:R-:W-:Y:S01]  /*eb70*/  IMAD.MOV.U32 R5, RZ, RZ, R4 ;  /* 0x000000ffff057224 */ /* 0x002fe200078e0004 */
[C---:B------:R-:W-:Y:S01]  /*eb80*/  IADD3 R4, R10.reuse, 0x115, RZ ;  /* 0x000001150a047810 */ /* 0x040fe20007ffe0ff */
[----:B------:R-:W-:Y:S01]  /*eb90*/  VIADD R111, R10, 0x117 ;  /* 0x000001170a6f7836 */ /* 0x000fe20000000000 */
[----:B------:R-:W-:Y:S01]  /*eba0*/  IABS R124, R119 ;  /* 0x00000077007c7213 */ /* 0x000fe20000000000 */
[----:B------:R-:W-:Y:S01]  /*ebb0*/  @!P3 IMAD.MOV R5, RZ, RZ, -R5 ;  /* 0x000000ffff05b224 */ /* 0x000fe200078e0a05 */
[----:B------:R-:W-:-:S02]  /*ebc0*/  IABS R117, R4 ;  /* 0x0000000400757213 */ /* 0x000fc40000000000 */
[----:B------:R-:W-:Y:S01]  /*ebd0*/  ISETP.GE.AND P3, PT, R110, RZ, PT ;  /* 0x000000ff6e00720c */ /* 0x000fe20003f66270 */
[--C-:B------:R-:W-:Y:S01]  /*ebe0*/  @!P1 IMAD.IADD R116, R116, 0x1, -R237.reuse ;  /* 0x0000000174749824 */ /* 0x100fe200078e0aed */
[----:B------:R1:W-:Y:S01]  /*ebf0*/  STL [R1+0x608], R5 ;  /* 0x0006080501007387 */ /* 0x0003e20000100800 */
[----:B------:R-:W-:Y:S01]  /*ec00*/  @!P2 IADD3 R113, R113, -R237, RZ ;  /* 0x800000ed7171a210 */ /* 0x000fe20007ffe0ff */
[----:B------:R-:W-:Y:S01]  /*ec10*/  IMAD.HI.U32 R118, R0, R117, RZ ;  /* 0x0000007500767227 */ /* 0x000fe200078e00ff */
[C---:B------:R-:W-:Y:S02]  /*ec20*/  ISETP.GT.U32.AND P2, PT, R237.reuse, R3, PT ;  /* 0x00000003ed00720c */ /* 0x040fe40003f44070 */
[----:B------:R-:W-:Y:S01]  /*ec30*/  IADD3 R110, R10, 0x116, RZ ;  /* 0x000001160a6e7810 */ /* 0x000fe20007ffe0ff */
[----:B------:R-:W-:Y:S01]  /*ec40*/  @!P0 IMAD.IADD R114, R114, 0x1, -R237 ;  /* 0x0000000172728824 */ /* 0x000fe200078e0aed */
[----:B------:R-:W-:Y:S01]  /*ec50*/  ISETP.GT.U32.AND P1, PT, R237, R116, PT ;  /* 0x00000074ed00720c */ /* 0x000fe20003f24070 */
[----:B------:R-:W-:Y:S01]  /*ec60*/  IMAD.HI.U32 R123, R0, R124, RZ ;  /* 0x0000007c007b7227 */ /* 0x000fe200078e00ff */
[----:B------:R-:W-:-:S02]  /*ec70*/  IADD3 R118, -R118, RZ, RZ ;  /* 0x000000ff76767210 */ /* 0x000fc40007ffe1ff */
[----:B-1----:R-:W-:Y:S01]  /*ec80*/  MOV R5, R113 ;  /* 0x0000007100057202 */ /* 0x002fe20000000f00 */
[----:B------:R-:W-:Y:S01]  /*ec90*/  IMAD.MOV R123, RZ, RZ, -R123 ;  /* 0x000000ffff7b7224 */ /* 0x000fe200078e0a7b */
[C---:B------:R-:W-:Y:S01]  /*eca0*/  ISETP.GT.U32.AND P0, PT, R237.reuse, R114, PT ;  /* 0x00000072ed00720c */ /* 0x040fe20003f04070 */
[C---:B------:R-:W-:Y:S01]  /*ecb0*/  IMAD R117, R237.reuse, R118, R117 ;  /* 0x00000076ed757224 */ /* 0x040fe200078e0275 */
[----:B------:R-:W-:Y:S01]  /*ecc0*/  IABS R113, R110 ;  /* 0x0000006e00717213 */ /* 0x000fe20000000000 */
[----:B------:R-:W-:Y:S01]  /*ecd0*/  @!P4 IMAD.MOV R5, RZ, RZ, -R5 ;  /* 0x000000ffff05c224 */ /* 0x000fe200078e0a05 */
[C---:B------:R-:W-:Y:S01]  /*ece0*/  ISETP.GT.U32.AND P4, PT, R237.reuse, R2, PT ;  /* 0x00000002ed00720c */ /* 0x040fe20003f84070 */
[----:B------:R-:W-:Y:S01]  /*ecf0*/  IMAD R123, R237, R123, R124 ;  /* 0x0000007bed7b7224 */ /* 0x000fe200078e027c */
[----:B------:R-:W-:Y:S01]  /*ed00*/  @!P2 IADD3 R3, R3, -R237, RZ ;  /* 0x800000ed0303a210 */ /* 0x000fe20007ffe0ff */
[----:B------:R-:W-:Y:S01]  /*ed10*/  @!P1 IMAD.IADD R116, R116, 0x1, -R237 ;  /* 0x0000000174749824 */ /* 0x000fe200078e0aed */
[C---:B------:R-:W-:Y:S01]  /*ed20*/  ISETP.GT.U32.AND P1, PT, R237.reuse, R117, PT ;  /* 0x00000075ed00720c */ /* 0x040fe20003f24070 */
[----:B------:R1:W-:Y:S01]  /*ed30*/  STL [R1+0x5e8], R5 ;  /* 0x0005e80501007387 */ /* 0x0003e20000100800 */
[----:B------:R-:W-:-:S02]  /*ed40*/  ISETP.GT.U32.AND P2, PT, R237, R3, PT ;  /* 0x00000003ed00720c */ /* 0x000fc40003f44070 */
[----:B------:R-:W-:Y:S01]  /*ed50*/  IABS R115, R111 ;  /* 0x0000006f00737213 */ /* 0x000fe20000000000 */
[----:B------:R-:W-:Y:S01]  /*ed60*/  @!P0 IMAD.IADD R114, R114, 0x1, -R237 ;  /* 0x0000000172728824 */ /* 0x000fe200078e0aed */
[----:B------:R-:W-:Y:S01]  /*ed70*/  ISETP.GE.AND P0, PT, R112, RZ, PT ;  /* 0x000000ff7000720c */ /* 0x000fe20003f06270 */
[----:B------:R-:W-:Y:S02]  /*ed80*/  IMAD.HI.U32 R112, R0, R113, RZ ;  /* 0x0000007100707227 */ /* 0x000fe400078e00ff */
[-C--:B------:R-:W-:Y:S02]  /*ed90*/  @!P4 IADD3 R2, R2, -R237.reuse, RZ ;  /* 0x800000ed0202c210 */ /* 0x080fe40007ffe0ff */
[----:B------:R-:W-:Y:S01]  /*eda0*/  IMAD.MOV R112, RZ, RZ, -R112 ;  /* 0x000000ffff707224 */ /* 0x000fe200078e0a70 */
[----:B-1----:R-:W-:Y:S01]  /*edb0*/  MOV R5, R116 ;  /* 0x0000007400057202 */ /* 0x002fe20000000f00 */
[----:B------:R-:W-:Y:S01]  /*edc0*/  IMAD.MOV.U32 R6, RZ, RZ, R114 ;  /* 0x000000ffff067224 */ /* 0x000fe200078e0072 */
[C---:B------:R-:W-:Y:S01]  /*edd0*/  ISETP.GT.U32.AND P4, PT, R237.reuse, R2, PT ;  /* 0x00000002ed00720c */ /* 0x040fe20003f84070 */
[----:B------:R-:W-:Y:S01]  /*ede0*/  IMAD R113, R237, R112, R113 ;  /* 0x00000070ed717224 */ /* 0x000fe200078e0271 */
[----:B------:R-:W-:Y:S01]  /*edf0*/  @!P1 IADD3 R117, R117, -R237, RZ ;  /* 0x800000ed75759210 */ /* 0x000fe20007ffe0ff */
[----:B------:R-:W-:Y:S01]  /*ee00*/  @!P5 IMAD.MOV R6, RZ, RZ, -R6 ;  /* 0x000000ffff06d224 */ /* 0x000fe200078e0a06 */
[----:B------:R-:W-:Y:S01]  /*ee10*/  ISETP.GE.AND P5, PT, R4, RZ, PT ;  /* 0x000000ff0400720c */ /* 0x000fe20003fa6270 */
[----:B------:R-:W-:Y:S01]  /*ee20*/  @!P2 IMAD.IADD R3, R3, 0x1, -R237 ;  /* 0x000000010303a824 */ /* 0x000fe200078e0aed */
[----:B------:R-:W-:Y:S01]  /*ee30*/  @!P6 IADD3 R5, -R5, RZ, RZ ;  /* 0x000000ff0505e210 */ /* 0x000fe20007ffe1ff */
[----:B------:R-:W-:Y:S01]  /*ee40*/  VIADD R4, R10, 0x118 ;  /* 0x000001180a047836 */ /* 0x000fe20000000000 */
[----:B------:R1:W-:Y:S01]  /*ee50*/  STL [R1+0x5ec], R6 ;  /* 0x0005ec0601007387 */ /* 0x0003e20000100800 */
[----:B------:R-:W-:Y:S01]  /*ee60*/  ISETP.GT.U32.AND P1, PT, R237, R117, PT ;  /* 0x00000075ed00720c */ /* 0x000fe20003f24070 */
[----:B------:R-:W-:Y:S01]  /*ee70*/  IMAD.HI.U32 R114, R0, R115, RZ ;  /* 0x0000007300727227 */ /* 0x000fe200078e00ff */
[----:B------:R-:W-:Y:S01]  /*ee80*/  ISETP.GE.AND P2, PT, R111, RZ, PT ;  /* 0x000000ff6f00720c */ /* 0x000fe20003f46270 */
[----:B------:R2:W-:Y:S01]  /*ee90*/  STL [R1+0x5f8], R5 ;  /* 0x0005f80501007387 */ /* 0x0005e20000100800 */
[----:B------:R-:W-:-:S02]  /*eea0*/  @!P4 IADD3 R2, R2, -R237, RZ ;  /* 0x800000ed0202c210 */ /* 0x000fc40007ffe0ff */
[----:B------:R-:W-:Y:S02]  /*eeb0*/  ISETP.GT.U32.AND P4, PT, R237, R113, PT ;  /* 0x00000071ed00720c */ /* 0x000fe40003f84070 */
[----:B------:R-:W-:Y:S01]  /*eec0*/  IABS R116, R4 ;  /* 0x0000000400747213 */ /* 0x000fe20000000000 */
[----:B-1----:R-:W-:Y:S01]  /*eed0*/  IMAD.MOV.U32 R6, RZ, RZ, R3 ;  /* 0x000000ffff067224 */ /* 0x002fe200078e0003 */
[----:B------:R-:W-:Y:S02]  /*eee0*/  IADD3 R3, R10, 0x119, RZ ;  /* 0x000001190a037810 */ /* 0x000fe40007ffe0ff */
[----:B------:R-:W-:Y:S01]  /*eef0*/  IADD3 R114, -R114, RZ, RZ ;  /* 0x000000ff72727210 */ /* 0x000fe20007ffe1ff */
[----:B--2---:R-:W-:Y:S01]  /*ef00*/  IMAD.MOV.U32 R5, RZ, RZ, R2 ;  /* 0x000000ffff057224 */ /* 0x004fe200078e0002 */
[----:B------:R-:W-:Y:S01]  /*ef10*/  IABS R111, R3 ;  /* 0x00000003006f7213 */ /* 0x000fe20000000000 */
[----:B------:R-:W-:Y:S01]  /*ef20*/  IMAD.HI.U32 R112, R0, R116, RZ ;  /* 0x0000007400707227 */ /* 0x000fe200078e00ff */
[----:B------:R-:W-:-:S02]  /*ef30*/  @!P3 IADD3 R6, -R6, RZ, RZ ;  /* 0x000000ff0606b210 */ /* 0x000fc40007ffe1ff */
[-C--:B------:R-:W-:Y:S01]  /*ef40*/  @!P1 IADD3 R117, R117, -R237.reuse, RZ ;  /* 0x800000ed75759210 */ /* 0x080fe20007ffe0ff */
[----:B------:R-:W-:Y:S01]  /*ef50*/  @!P0 IMAD.MOV R5, RZ, RZ, -R5 ;  /* 0x000000ffff058224 */ /* 0x000fe200078e0a05 */
[----:B------:R-:W-:Y:S01]  /*ef60*/  @!P4 IADD3 R113, R113, -R237, RZ ;  /* 0x800000ed7171c210 */ /* 0x000fe20007ffe0ff */
[----:B------:R1:W-:Y:S01]  /*ef70*/  STL [R1+0x5fc], R6 ;  /* 0x0005fc0601007387 */ /* 0x0003e20000100800 */
[----:B------:R-:W-:Y:S01]  /*ef80*/  ISETP.GE.AND P0, PT, R3, RZ, PT ;  /* 0x000000ff0300720c */ /* 0x000fe20003f06270 */
[----:B------:R-:W-:Y:S01]  /*ef90*/  IMAD.HI.U32 R3, R0, R111, RZ ;  /* 0x0000006f00037227 */ /* 0x000fe200078e00ff */
[C---:B------:R-:W-:Y:S01]  /*efa0*/  ISETP.GT.U32.AND P4, PT, R237.reuse, R113, PT ;  /* 0x00000071ed00720c */ /* 0x040fe20003f84070 */
[----:B------:R2:W-:Y:S01]  /*efb0*/  STL [R1+0x600], R5 ;  /* 0x0006000501007387 */ /* 0x0005e20000100800 */
[----:B------:R-:W-:Y:S01]  /*efc0*/  IADD3 R112, -R112, RZ, RZ ;  /* 0x000000ff70707210 */ /* 0x000fe20007ffe1ff */
[----:B------:R-:W-:Y:S01]  /*efd0*/  IMAD.MOV R3, RZ, RZ, -R3 ;  /* 0x000000ffff037224 */ /* 0x000fe200078e0a03 */
[----:B------:R-:W-:Y:S01]  /*efe0*/  ISETP.GE.AND P6, PT, R110, RZ, PT ;  /* 0x000000ff6e00720c */ /* 0x000fe20003fc6270 */
[----:B------:R-:W-:Y:S01]  /*eff0*/  VIADD R2, R10, 0x11a ;  /* 0x0000011a0a027836 */ /* 0x000fe20000000000 */
[----:B------:R-:W-:Y:S01]  /*f000*/  ISETP.GE.AND P3, PT, R4, RZ, PT ;  /* 0x000000ff0400720c */ /* 0x000fe20003f66270 */
[C---:B------:R-:W-:Y:S01]  /*f010*/  IMAD R116, R237.reuse, R112, R116 ;  /* 0x00000070ed747224 */ /* 0x040fe200078e0274 */
[----:B-1----:R-:W-:Y:S01]  /*f020*/  MOV R6, R117 ;  /* 0x0000007500067202 */ /* 0x002fe20000000f00 */
[C---:B------:R-:W-:Y:S01]  /*f030*/  IMAD R111, R237.reuse, R3, R111 ;  /* 0x00000003ed6f7224 */ /* 0x040fe200078e026f */
[----:B------:R-:W-:Y:S01]  /*f040*/  IABS R4, R2 ;  /* 0x0000000200047213 */ /* 0x000fe20000000000 */
[----:B------:R-:W-:Y:S01]  /*f050*/  IMAD R115, R237, R114, R115 ;  /* 0x00000072ed737224 */ /* 0x000fe200078e0273 */
[----:B------:R-:W-:Y:S01]  /*f060*/  @!P5 IADD3 R6, -R6, RZ, RZ ;  /* 0x000000ff0606d210 */ /* 0x000fe20007ffe1ff */
[----:B------:R-:W-:Y:S01]  /*f070*/  @!P4 IMAD.IADD R113, R113, 0x1, -R237 ;  /* 0x000000017171c824 */ /* 0x000fe200078e0aed */
[C---:B------:R-:W-:Y:S01]  /*f080*/  ISETP.GT.U32.AND P4, PT, R237.reuse, R116, PT ;  /* 0x00000074ed00720c */ /* 0x040fe20003f84070 */
[----:B------:R-:W-:Y:S01]  /*f090*/  VIADD R110, R10, 0x11b ;  /* 0x0000011b0a6e7836 */ /* 0x000fe20000000000 */
[C---:B------:R-:W-:Y:S01]  /*f0a0*/  ISETP.GT.U32.AND P5, PT, R237.reuse, R111, PT ;  /* 0x0000006fed00720c */ /* 0x040fe20003fa4070 */
[----:B------:R-:W-:Y:S01]  /*f0b0*/  IMAD.HI.U32 R112, R0, R4, RZ ;  /* 0x0000000400707227 */ /* 0x000fe200078e00ff */
[----:B------:R-:W-:Y:S01]  /*f0c0*/  ISETP.GT.U32.AND P1, PT, R237, R115, PT ;  /* 0x00000073ed00720c */ /* 0x000fe20003f24070 */
[----:B------:R-:W-:Y:S01]  /*f0d0*/  STL [R1+0x5f0], R6 ;  /* 0x0005f00601007387 */ /* 0x000fe20000100800 */
[----:B--2---:R-:W-:Y:S01]  /*f0e0*/  MOV R5, R113 ;  /* 0x0000007100057202 */ /* 0x004fe20000000f00 */
[----:B------:R-:W-:Y:S01]  /*f0f0*/  IMAD.MOV R112, RZ, RZ, -R112 ;  /* 0x000000ffff707224 */ /* 0x000fe200078e0a70 */
[----:B------:R-:W-:-:S02]  /*f100*/  IABS R114, R110 ;  /* 0x0000006e00727213 */ /* 0x000fc40000000000 */
[----:B------:R-:W-:Y:S01]  /*f110*/  IADD3 R117, R10, 0x120, RZ ;  /* 0x000001200a757810 */ /* 0x000fe20007ffe0ff */
[----:B------:R-:W-:Y:S01]  /*f120*/  @!P6 IMAD.MOV R5, RZ, RZ, -R5 ;  /* 0x000000ffff05e224 */ /* 0x000fe200078e0a05 */
[----:B------:R-:W-:Y:S01]  /*f130*/  ISETP.GE.AND P6, PT, R2, RZ, PT ;  /* 0x000000ff0200720c */ /* 0x000fe20003fc6270 */
[----:B------:R-:W-:Y:S01]  /*f140*/  IMAD.HI.U32 R3, R0, R114, RZ ;  /* 0x0000007200037227 */ /* 0x000fe200078e00ff */
[-C--:B------:R-:W-:Y:S02]  /*f150*/  @!P4 IADD3 R116, R116, -R237.reuse, RZ ;  /* 0x800000ed7474c210 */ /* 0x080fe40007ffe0ff */
[----:B------:R1:W-:Y:S01]  /*f160*/  STL [R1+0x5f4], R5 ;  /* 0x0005f40501007387 */ /* 0x0003e20000100800 */
[----:B------:R-:W-:Y:S01]  /*f170*/  @!P5 IMAD.IADD R111, R111, 0x1, -R237 ;  /* 0x000000016f6fd824 */ /* 0x000fe200078e0aed */
[C---:B------:R-:W-:Y:S01]  /*f180*/  ISETP.GT.U32.AND P4, PT, R237.reuse, R116, PT ;  /* 0x00000074ed00720c */ /* 0x040fe20003f84070 */
[----:B------:R-:W-:Y:S01]  /*f190*/  IMAD R2, R237, R112, R4 ;  /* 0x00000070ed027224 */ /* 0x000fe200078e0204 */
[----:B------:R-:W-:Y:S01]  /*f1a0*/  @!P1 IADD3 R115, R115, -R237, RZ ;  /* 0x800000ed73739210 */ /* 0x000fe20007ffe0ff */
[----:B------:R-:W-:Y:S01]  /*f1b0*/  VIADD R112, R10, 0x11c ;  /* 0x0000011c0a707836 */ /* 0x000fe20000000000 */
[C---:B------:R-:W-:Y:S01]  /*f1c0*/  ISETP.GT.U32.AND P5, PT, R237.reuse, R111, PT ;  /* 0x0000006fed00720c */ /* 0x040fe20003fa4070 */
[----:B------:R-:W-:Y:S01]  /*f1d0*/  IMAD.MOV R3, RZ, RZ, -R3 ;  /* 0x000000ffff037224 */ /* 0x000fe200078e0a03 */
[----:B------:R-:W-:-:S02]  /*f1e0*/  ISETP.GT.U32.AND P1, PT, R237, R115, PT ;  /* 0x00000073ed00720c */ /* 0x000fc40003f24070 */
[----:B------:R-:W-:Y:S01]  /*f1f0*/  IABS R4, R112 ;  /* 0x0000007000047213 */ /* 0x000fe20000000000 */
[C---:B------:R-:W-:Y:S02]  /*f200*/  IMAD R114, R237.reuse, R3, R114 ;  /* 0x00000003ed727224 */ /* 0x040fe400078e0272 */
[----:B------:R-:W-:Y:S02]  /*f210*/  VIADD R3, R10, 0x11f ;  /* 0x0000011f0a037836 */ /* 0x000fe40000000000 */
[-C--:B------:R-:W-:Y:S01]  /*f220*/  @!P4 IADD3 R116, R116, -R237.reuse, RZ ;  /* 0x800000ed7474c210 */ /* 0x080fe20007ffe0ff */
[----:B------:R-:W-:Y:S01]  /*f230*/  IMAD.HI.U32 R118, R0, R4, RZ ;  /* 0x0000000400767227 */ /* 0x000fe200078e00ff */
[----:B------:R-:W-:Y:S02]  /*f240*/  ISETP.GT.U32.AND P4, PT, R237, R2, PT ;  /* 0x00000002ed00720c */ /* 0x000fe40003f84070 */
[----:B------:R-:W-:Y:S01]  /*f250*/  @!P5 IADD3 R111, R111, -R237, RZ ;  /* 0x800000ed6f6fd210 */ /* 0x000fe20007ffe0ff */
[----:B------:R-:W-:Y:S01]  /*f260*/  IMAD.MOV R118, RZ, RZ, -R118 ;  /* 0x000000ffff767224 */ /* 0x000fe200078e0a76 */
[----:B------:R-:W-:-:S02]  /*f270*/  ISETP.GT.U32.AND P5, PT, R237, R114, PT ;  /* 0x00000072ed00720c */ /* 0x000fc40003fa4070 */
[----:B------:R-:W-:Y:S01]  /*f280*/  @!P1 IADD3 R115, R115, -R237, RZ ;  /* 0x800000ed73739210 */ /* 0x000fe20007ffe0ff */
[C---:B------:R-:W-:Y:S01]  /*f290*/  IMAD R4, R237.reuse, R118, R4 ;  /* 0x00000076ed047224 */ /* 0x040fe200078e0204 */
[----:B------:R-:W-:Y:S02]  /*f2a0*/  IABS R113, R3 ;  /* 0x0000000300717213 */ /* 0x000fe40000000000 */
[----:B-1----:R-:W-:Y:S01]  /*f2b0*/  MOV R5, R115 ;  /* 0x0000007300057202 */ /* 0x002fe20000000f00 */
[----:B------:R-:W-:Y:S01]  /*f2c0*/  VIADD R115, R10, 0x122 ;  /* 0x000001220a737836 */ /* 0x000fe20000000000 */
[----:B------:R-:W-:Y:S01]  /*f2d0*/  ISETP.GE.AND P1, PT, R110, RZ, PT ;  /* 0x000000ff6e00720c */ /* 0x000fe20003f26270 */
[----:B------:R-:W-:Y:S01]  /*f2e0*/  @!P4 IMAD.IADD R2, R2, 0x1, -R237 ;  /* 0x000000010202c824 */ /* 0x000fe200078e0aed */
[----:B------:R-:W-:Y:S01]  /*f2f0*/  ISETP.GT.U32.AND P4, PT, R237, R4, PT ;  /* 0x00000004ed00720c */ /* 0x000fe20003f84070 */
[----:B------:R-:W-:Y:S01]  /*f300*/  @!P2 IMAD.MOV R5, RZ, RZ, -R5 ;  /* 0x000000ffff05a224 */ /* 0x000fe200078e0a05 */
[----:B------:R-:W-:Y:S01]  /*f310*/  IABS R110, R117 ;  /* 0x00000075006e7213 */ /* 0x000fe20000000000 */
[----:B------:R-:W-:Y:S01]  /*f320*/  IMAD.HI.U32 R120, R0, R113, RZ ;  /* 0x0000007100787227 */ /* 0x000fe200078e00ff */
[----:B------:R-:W-:-:S02]  /*f330*/  @!P5 IADD3 R114, R114, -R237, RZ ;  /* 0x800000ed7272d210 */ /* 0x000fc40007ffe0ff */
[C---:B------:R-:W-:Y:S01]  /*f340*/  ISETP.GT.U32.AND P5, PT, R237.reuse, R123, PT ;  /* 0x0000007bed00720c */ /* 0x040fe20003fa4070 */
[----:B------:R1:W-:Y:S01]  /*f350*/  STL [R1+0x5e0], R5 ;  /* 0x0005e00501007387 */ /* 0x0003e20000100800 */
[----:B------:R-:W-:Y:S01]  /*f360*/  IMAD.HI.U32 R118, R0, R110, RZ ;  /* 0x0000006e00767227 */ /* 0x000fe200078e00ff */
[----:B------:R-:W-:Y:S02]  /*f370*/  IADD3 R120, -R120, RZ, RZ ;  /* 0x000000ff78787210 */ /* 0x000fe40007ffe1ff */
[C---:B------:R-:W-:Y:S01]  /*f380*/  ISETP.GT.U32.AND P2, PT, R237.reuse, R114, PT ;  /* 0x00000072ed00720c */ /* 0x040fe20003f44070 */
[----:B------:R-:W-:Y:S01]  /*f390*/  IMAD.MOV R118, RZ, RZ, -R118 ;  /* 0x000000ffff767224 */ /* 0x000fe200078e0a76 */
[----:B------:R-:W-:Y:S01]  /*f3a0*/  @!P4 IADD3 R4, R4, -R237, RZ ;  /* 0x800000ed0404c210 */ /* 0x000fe20007ffe0ff */
[C---:B------:R-:W-:Y:S01]  /*f3b0*/  IMAD R113, R237.reuse, R120, R113 ;  /* 0x00000078ed717224 */ /* 0x040fe200078e0271 */
[C---:B------:R-:W-:Y:S01]  /*f3c0*/  ISETP.GT.U32.AND P4, PT, R237.reuse, R2, PT ;  /* 0x00000002ed00720c */ /* 0x040fe20003f84070 */
[----:B------:R-:W-:Y:S01]  /*f3d0*/  IMAD R110, R237, R118, R110 ;  /* 0x00000076ed6e7224 */ /* 0x000fe200078e026e */
[----:B-1----:R-:W-:Y:S01]  /*f3e0*/  MOV R5, R116 ;  /* 0x0000007400057202 */ /* 0x002fe20000000f00 */
[----:B------:R-:W-:Y:S01]  /*f3f0*/  VIADD R120, R10, 0x121 ;  /* 0x000001210a787836 */ /* 0x000fe20000000000 */
[----:B------:R-:W-:Y:S01]  /*f400*/  IABS R116, R115 ;  /* 0x0000007300747213 */ /* 0x000fe20000000000 */
[----:B------:R-:W-:Y:S01]  /*f410*/  @!P5 IMAD.IADD R123, R123, 0x1, -R237 ;  /* 0x000000017b7bd824 */ /* 0x000fe200078e0aed */
[----:B------:R-:W-:-:S02]  /*f420*/  @!P3 IADD3 R5, -R5, RZ, RZ ;  /* 0x000000ff0505b210 */ /* 0x000fc40007ffe1ff */
[C---:B------:R-:W-:Y:S02]  /*f430*/  ISETP.GT.U32.AND P5, PT, R237.reuse, R4, PT ;  /* 0x00000004ed00720c */ /* 0x040fe40003fa4070 */
[C---:B------:R-:W-:Y:S01]  /*f440*/  ISETP.GT.U32.AND P3, PT, R237.reuse, R123, PT ;  /* 0x0000007bed00720c */ /* 0x040fe20003f64070 */
[----:B------:R1:W-:Y:S01]  /*f450*/  STL [R1+0x5dc], R5 ;  /* 0x0005dc0501007387 */ /* 0x0003e20000100800 */
[----:B------:R-:W-:Y:S01]  /*f460*/  @!P2 IADD3 R114, R114, -R237, RZ ;  /* 0x800000ed7272a210 */ /* 0x000fe20007ffe0ff */
[----:B------:R-:W-:Y:S01]  /*f470*/  @!P4 IMAD.IADD R2, R2, 0x1, -R237 ;  /* 0x000000010202c824 */ /* 0x000fe200078e0aed */
[----:B------:R-:W-:Y:S02]  /*f480*/  ISETP.GT.U32.AND P4, PT, R237, R113, PT ;  /* 0x00000071ed00720c */ /* 0x000fe40003f84070 */
[----:B------:R-:W-:Y:S01]  /*f490*/  IABS R118, R120 ;  /* 0x0000007800767213 */ /* 0x000fe20000000000 */
[----:B------:R-:W-:Y:S01]  /*f4a0*/  IMAD.MOV.U32 R6, RZ, RZ, R2 ;  /* 0x000000ffff067224 */ /* 0x000fe200078e0002 */
[----:B------:R-:W-:Y:S01]  /*f4b0*/  ISETP.GE.AND P2, PT, R112, RZ, PT ;  /* 0x000000ff7000720c */ /* 0x000fe20003f46270 */
[----:B------:R-:W-:Y:S01]  /*f4c0*/  IMAD.HI.U32 R112, R0, R116, RZ ;  /* 0x0000007400707227 */ /* 0x000fe200078e00ff */
[----:B------:R-:W-:-:S03]  /*f4d0*/  IADD3 R2, R10, 0x123, RZ ;  /* 0x000001230a027810 */ /* 0x000fc60007ffe0ff */
[----:B-1----:R-:W-:Y:S01]  /*f4e0*/  IMAD.MOV.U32 R5, RZ, RZ, R111 ;  /* 0x000000ffff057224 */ /* 0x002fe200078e006f */
[-C--:B------:R-:W-:Y:S01]  /*f4f0*/  @!P3 IADD3 R123, R123, -R237.reuse, RZ ;  /* 0x800000ed7b7bb210 */ /* 0x080fe20007ffe0ff */
[----:B------:R-:W-:Y:S01]  /*f500*/  @!P5 IMAD.IADD R4, R4, 0x1, -R237 ;  /* 0x000000010404d824 */ /* 0x000fe200078e0aed */
[----:B------:R-:W-:Y:S01]  /*f510*/  ISETP.GT.U32.AND P5, PT, R237, R110, PT ;  /* 0x0000006eed00720c */ /* 0x000fe20003fa4070 */
[----:B------:R-:W-:Y:S01]  /*f520*/  @!P6 IMAD.MOV R6, RZ, RZ, -R6 ;  /* 0x000000ffff06e224 */ /* 0x000fe200078e0a06 */
[----:B------:R-:W-:Y:S01]  /*f530*/  @!P0 IADD3 R5, -R5, RZ, RZ ;  /* 0x000000ff05058210 */ /* 0x000fe20007ffe1ff */
[----:B------:R-:W-:Y:S01]  /*f540*/  IMAD.HI.U32 R111, R0, R118, RZ ;  /* 0x00000076006f7227 */ /* 0x000fe200078e00ff */
[----:B------:R-:W-:Y:S02]  /*f550*/  ISETP.GT.U32.AND P0, PT, R237, R122, PT ;  /* 0x0000007aed00720c */ /* 0x000fe40003f04070 */
[----:B------:R-:W-:Y:S01]  /*f560*/  @!P4 IADD3 R113, R113, -R237, RZ ;  /* 0x800000ed7171c210 */ /* 0x000fe20007ffe0ff */
[----:B------:R1:W-:Y:S01]  /*f570*/  STL [R1+0x5d8], R5 ;  /* 0x0005d80501007387 */ /* 0x0003e20000100800 */
[----:B------:R-:W-:Y:S01]  /*f580*/  ISETP.GE.AND P3, PT, R119, RZ, PT ;  /* 0x000000ff7700720c */ /* 0x000fe20003f66270 */
[----:B------:R-:W-:Y:S01]  /*f590*/  IMAD.MOV R111, RZ, RZ, -R111 ;  /* 0x000000ffff6f7224 */ /* 0x000fe200078e0a6f */
[C---:B------:R-:W-:Y:S01]  /*f5a0*/  ISETP.GT.U32.AND P6, PT, R237.reuse, R113, PT ;  /* 0x00000071ed00720c */ /* 0x040fe20003fc4070 */
[----:B------:R2:W-:Y:S01]  /*f5b0*/  STL [R1+0x5d0], R6 ;  /* 0x0005d00601007387 */ /* 0x0005e20000100800 */
[----:B------:R-:W-:Y:S01]  /*f5c0*/  IADD3 R112, -R112, RZ, RZ ;  /* 0x000000ff70707210 */ /* 0x000fe20007ffe1ff */
[----:B------:R-:W-:Y:S01]  /*f5d0*/  IMAD R111, R237, R111, R118 ;  /* 0x0000006fed6f7224 */ /* 0x000fe200078e0276 */
[----:B------:R-:W-:Y:S01]  /*f5e0*/  @!P5 IADD3 R110, R110, -R237, RZ ;  /* 0x800000ed6e6ed210 */ /* 0x000fe20007ffe0ff */
[----:B------:R-:W-:Y:S01]  /*f5f0*/  @!P2 IMAD.MOV R4, RZ, RZ, -R4 ;  /* 0x000000ffff04a224 */ /* 0x000fe200078e0a04 */
[----:B------:R-:W-:Y:S01]  /*f600*/  ISETP.GE.AND P4, PT, R3, RZ, PT ;  /* 0x000000ff0300720c */ /* 0x000fe20003f86270 */
[----:B------:R-:W-:Y:S01]  /*f610*/  @!P0 IMAD.IADD R122, R122, 0x1, -R237 ;  /* 0x000000017a7a8824 */ /* 0x000fe200078e0aed */
[----:B------:R-:W-:Y:S01]  /*f620*/  ISETP.GE.AND P0, PT, R121, RZ, PT ;  /* 0x000000ff7900720c */ /* 0x000fe20003f06270 */
[----:B-1----:R-:W-:Y:S01]  /*f630*/  IMAD.MOV.U32 R5, RZ, RZ, R114 ;  /* 0x000000ffff057224 */ /* 0x002fe200078e0072 */
[C---:B------:R-:W-:Y:S01]  /*f640*/  ISETP.GT.U32.AND P2, PT, R237.reuse, R111, PT ;  /* 0x0000006fed00720c */ /* 0x040fe20003f44070 */
[C---:B------:R-:W-:Y:S01]  /*f650*/  IMAD R112, R237.reuse, R112, R116 ;  /* 0x00000070ed707224 */ /* 0x040fe200078e0274 */
[----:B------:R-:W-:Y:S01]  /*f660*/  ISETP.GT.U32.AND P5, PT, R237, R122, PT ;  /* 0x0000007aed00720c */ /* 0x000fe20003fa4070 */
[----:B------:R-:W-:Y:S01]  /*f670*/  VIADD R3, R10, 0x124 ;  /* 0x000001240a037836 */ /* 0x000fe20000000000 */
[----:B------:R-:W-:-:S02]  /*f680*/  @!P1 IADD3 R5, -R5, RZ, RZ ;  /* 0x000000ff05059210 */ /* 0x000fc40007ffe1ff */
[----:B------:R-:W-:Y:S02]  /*f690*/  ISETP.GT.U32.AND P1, PT, R237, R110, PT ;  /* 0x0000006eed00720c */ /* 0x000fe40003f24070 */
[----:B------:R-:W-:Y:S01]  /*f6a0*/  @!P6 IADD3 R113, R113, -R237, RZ ;  /* 0x800000ed7171e210 */ /* 0x000fe20007ffe0ff */
[----:B------:R1:W-:Y:S01]  /*f6b0*/  STL [R1+0x5cc], R5 ;  /* 0x0005cc0501007387 */ /* 0x0003e20000100800 */
[----:B------:R-:W-:Y:S02]  /*f6c0*/  IABS R116, R2 ;  /* 0x0000000200747213 */ /* 0x000fe40000000000 */
[----:B------:R-:W-:Y:S01]  /*f6d0*/  IABS R119, R3 ;  /* 0x0000000300777213 */ /* 0x000fe20000000000 */
[----:B------:R3:W-:Y:S01]  /*f6e0*/  STL [R1+0x5c8], R4 ;  /* 0x0005c80401007387 */ /* 0x0007e20000100800 */
[----:B------:R-:W-:Y:S01]  /*f6f0*/  @!P2 IADD3 R111, R111, -R237, RZ ;  /* 0x800000ed6f6fa210 */ /* 0x000fe20007ffe0ff */
[----:B------:R-:W-:Y:S01]  /*f700*/  @!P5 IMAD.IADD R122, R122, 0x1, -R237 ;  /* 0x000000017a7ad824 */ /* 0x000fe200078e0aed */
[----:B------:R-:W-:-:S02]  /*f710*/  ISETP.GT.U32.AND P5, PT, R237, R112, PT ;  /* 0x00000070ed00720c */ /* 0x000fc40003fa4070 */
[----:B------:R-:W-:Y:S01]  /*f720*/  ISETP.GE.AND P2, PT, R2, RZ, PT ;  /* 0x000000ff0200720c */ /* 0x000fe20003f46270 */
[----:B--2---:R-:W-:Y:S01]  /*f730*/  IMAD.MOV.U32 R6, RZ, RZ, R122 ;  /* 0x000000ffff067224 */ /* 0x004fe200078e007a */
[----:B-1----:R-:W-:Y:S01]  /*f740*/  MOV R5, R123 ;  /* 0x0000007b00057202 */ /* 0x002fe20000000f00 */
[--C-:B------:R-:W-:Y:S01]  /*f750*/  @!P1 IMAD.IADD R110, R110, 0x1, -R237.reuse ;  /* 0x000000016e6e9824 */ /* 0x100fe200078e0aed */
[----:B------:R-:W-:Y:S01]  /*f760*/  ISETP.GE.AND P6, PT, R120, RZ, PT ;  /* 0x000000ff7800720c */ /* 0x000fe20003fc6270 */
[----:B---3--:R-:W-:Y:S01]  /*f770*/  IMAD.HI.U32 R4, R0, R116, RZ ;  /* 0x0000007400047227 */ /* 0x008fe200078e00ff */
[----:B------:R-:W-:Y:S02]  /*f780*/  @!P3 IADD3 R5, -R5, RZ, RZ ;  /* 0x000000ff0505b210 */ /* 0x000fe40007ffe1ff */
[----:B------:R-:W-:Y:S01]  /*f790*/  ISETP.GE.AND P3, PT, R117, RZ, PT ;  /* 0x000000ff7500720c */ /* 0x000fe20003f66270 */
[----:B------:R-:W-:Y:S01]  /*f7a0*/  @!P0 IMAD.MOV R6, RZ, RZ, -R6 ;  /* 0x000000ffff068224 */ /* 0x000fe200078e0a06 */
[----:B------:R-:W-:Y:S01]  /*f7b0*/  IADD3 R4, -R4, RZ, RZ ;  /* 0x000000ff04047210 */ /* 0x000fe20007ffe1ff */
[----:B------:R1:W-:Y:S01]  /*f7c0*/  STL [R1+0x5c4], R5 ;  /* 0x0005c40501007387 */ /* 0x0003e20000100800 */
[----:B------:R-:W-:Y:S01]  /*f7d0*/  @!P5 IMAD.IADD R112, R112, 0x1, -R237 ;  /* 0x000000017070d824 */ /* 0x000fe200078e0aed */
[----:B------:R-:W-:Y:S01]  /*f7e0*/  ISETP.GT.U32.AND P0, PT, R237, R111, PT ;  /* 0x0000006fed00720c */ /* 0x000fe20003f04070 */
[----:B------:R-:W-:Y:S01]  /*f7f0*/  IMAD.HI.U32 R2, R0, R119, RZ ;  /* 0x0000007700027227 */ /* 0x000fe200078e00ff */
[----:B------:R-:W-:Y:S01]  /*f800*/  STL [R1+0x5c0], R6 ;  /* 0x0005c00601007387 */ /* 0x000fe20000100800 */
[----:B------:R-:W-:-:S02]  /*f810*/  ISETP.GE.AND P1, PT, R115, RZ, PT ;  /* 0x000000ff7300720c */ /* 0x000fc40003f26270 */
[C---:B------:R-:W-:Y:S01]  /*f820*/  IMAD R116, R237.reuse, R4, R116 ;  /* 0x00000004ed747224 */ /* 0x040fe200078e0274 */
[----:B------:R-:W-:Y:S01]  /*f830*/  ISETP.GT.U32.AND P5, PT, R237, R112, PT ;  /* 0x00000070ed00720c */ /* 0x000fe20003fa4070 */
[C---:B------:R-:W-:Y:S01]  /*f840*/  VIADD R117, R10.reuse, 0x125 ;  /* 0x000001250a757836 */ /* 0x040fe20000000000 */
[----:B-1----:R-:W-:Y:S01]  /*f850*/  MOV R5, R113 ;  /* 0x0000007100057202 */ /* 0x002fe20000000f00 */
[----:B------:R-:W-:Y:S01]  /*f860*/  VIADD R113, R10, 0x12a ;  /* 0x0000012a0a717836 */ /* 0x000fe20000000000 */
[----:B------:R-:W-:Y:S02]  /*f870*/  IADD3 R2, -R2, RZ, RZ ;  /* 0x000000ff02027210 */ /* 0x000fe40007ffe1ff */
[----:B------:R-:W-:Y:S01]  /*f880*/  IADD3 R4, R10, 0x126, RZ ;  /* 0x000001260a047810 */ /* 0x000fe20007ffe0ff */
[----:B------:R-:W-:Y:S01]  /*f890*/  @!P4 IMAD.MOV R5, RZ, RZ, -R5 ;  /* 0x000000ffff05c224 */ /* 0x000fe200078e0a05 */
[----:B------:R-:W-:Y:S01]  /*f8a0*/  ISETP.GE.AND P4, PT, R3, RZ, PT ;  /* 0x000000ff0300720c */ /* 0x000fe20003f86270 */
[----:B------:R-:W-:Y:S01]  /*f8b0*/  @!P0 IMAD.IADD R111, R111, 0x1, -R237 ;  /* 0x000000016f6f8824 */ /* 0x000fe200078e0aed */
[----:B------:R-:W-:Y:S01]  /*f8c0*/  ISETP.GE.AND P0, PT, R117, RZ, PT ;  /* 0x000000ff7500720c */ /* 0x000fe20003f06270 */
[----:B------:R-:W-:Y:S01]  /*f8d0*/  IMAD R119, R237, R2, R119 ;  /* 0x00000002ed777224 */ /* 0x000fe200078e0277 */
[----:B------:R1:W-:Y:S01]  /*f8e0*/  STL [R1+0x5bc], R5 ;  /* 0x0005bc0501007387 */ /* 0x0003e20000100800 */
[----:B------:R-:W-:-:S02]  /*f8f0*/  IABS R117, R117 ;  /* 0x0000007500757213 */ /* 0x000fc40000000000 */
[----:B------:R-:W-:Y:S02]  /*f900*/  @!P5 IADD3 R112, R112, -R237, RZ ;  /* 0x800000ed7070d210 */ /* 0x000fe40007ffe0ff */
[----:B------:R-:W-:Y:S02]  /*f910*/  ISETP.GT.U32.AND P5, PT, R237, R119, PT ;  /* 0x00000077ed00720c */ /* 0x000fe40003fa4070 */
[----:B------:R-:W-:Y:S02]  /*f920*/  IADD3 R2, R10, 0x127, RZ ;  /* 0x000001270a027810 */ /* 0x000fe40007ffe0ff */
[----:B------:R-:W-:Y:S02]  /*f930*/  IABS R3, R4 ;  /* 0x0000000400037213 */ /* 0x000fe40000000000 */
[----:B-1----:R-:W-:Y:S02]  /*f940*/  MOV R5, R110 ;  /* 0x0000006e00057202 */ /* 0x002fe40000000f00 */
[----:B------:R-:W-:Y:S01]  /*f950*/  IABS R114, R2 ;  /* 0x0000000200727213 */ /* 0x000fe20000000000 */
[----:B------:R-:W-:Y:S01]  /*f960*/  IMAD.HI.U32 R110, R0, R3, RZ ;  /* 0x00000003006e7227 */ /* 0x000fe200078e00ff */
[----:B------:R-:W-:-:S03]  /*f970*/  IABS R115, R113 ;  /* 0x0000007100737213 */ /* 0x000fc60000000000 */
[----:B------:R-:W-:Y:S01]  /*f980*/  @!P3 IMAD.MOV R5, RZ, RZ, -R5 ;  /* 0x000000ffff05b224 */ /* 0x000fe200078e0a05 */
[----:B------:R-:W-:Y:S01]  /*f990*/  ISETP.GT.U32.AND P3, PT, R237, R116, PT ;  /* 0x00000074ed00720c */ /* 0x000fe20003f64070 */
[----:B------:R-:W-:Y:S01]  /*f9a0*/  IMAD.MOV R110, RZ, RZ, -R110 ;  /* 0x000000ffff6e7224 */ /* 0x000fe200078e0a6e */
[----:B------:R-:W-:Y:S02]  /*f9b0*/  @!P5 IADD3 R119, R119, -R237, RZ ;  /* 0x800000ed7777d210 */ /* 0x000fe40007ffe0ff */
[----:B------:R1:W-:Y:S01]  /*f9c0*/  STL [R1+0x5b8], R5 ;  /* 0x0005b80501007387 */ /* 0x0003e20000100800 */
[C---:B------:R-:W-:Y:S01]  /*f9d0*/  IMAD R3, R237.reuse, R110, R3 ;  /* 0x0000006eed037224 */ /* 0x040fe200078e0203 */
[----:B------:R-:W-:-:S07]  /*f9e0*/  ISETP.GT.U32.AND P5, PT, R237, R119, PT ;  /* 0x00000077ed00720c */ /* 0x000fce0003fa4070 */
[----:B------:R-:W-:Y:S01]  /*f9f0*/  @!P3 IADD3 R116, R116, -R237, RZ ;  /* 0x800000ed7474b210 */ /* 0x000fe20007ffe0ff */
[----:B-1----:R-:W-:Y:S02]  /*fa00*/  IMAD.MOV.U32 R5, RZ, RZ, R111 ;  /* 0x000000ffff057224 */ /* 0x002fe400078e006f */
[----:B------:R-:W-:Y:S01]  /*fa10*/  IMAD.HI.U32 R111, R0, R117, RZ ;  /* 0x00000075006f7227 */ /* 0x000fe200078e00ff */
[----:B------:R-:W-:Y:S02]  /*fa20*/  ISETP.GT.U32.AND P3, PT, R237, R116, PT ;  /* 0x00000074ed00720c */ /* 0x000fe40003f64070 */
[----:B------:R-:W-:Y:S01]  /*fa30*/  @!P5 IADD3 R119, R119, -R237, RZ ;  /* 0x800000ed7777d210 */ /* 0x000fe20007ffe0ff */
[----:B------:R-:W-:Y:S01]  /*fa40*/  @!P6 IMAD.MOV R5, RZ, RZ, -R5 ;  /* 0x000000ffff05e224 */ /* 0x000fe200078e0a05 */
[----:B------:R-:W-:Y:S02]  /*fa50*/  IADD3 R111, -R111, RZ, RZ ;  /* 0x000000ff6f6f7210 */ /* 0x000fe40007ffe1ff */
[----:B------:R-:W-:Y:S01]  /*fa60*/  ISETP.GE.AND P6, PT, R4, RZ, PT ;  /* 0x000000ff0400720c */ /* 0x000fe20003fc6270 */
[----:B------:R-:W-:Y:S01]  /*fa70*/  IMAD.HI.U32 R4, R0, R114, RZ ;  /* 0x0000007200047227 */ /* 0x000fe200078e00ff */
[----:B------:R1:W-:Y:S01]  /*fa80*/  STL [R1+0x568], R5 ;  /* 0x0005680501007387 */ /* 0x0003e20000100800 */
[----:B------:R-:W-:-:S02]  /*fa90*/  ISETP.GT.U32.AND P5, PT, R237, R3, PT ;  /* 0x00000003ed00720c */ /* 0x000fc40003fa4070 */
[C---:B------:R-:W-:Y:S02]  /*faa0*/  IMAD R117, R237.reuse, R111, R117 ;  /* 0x0000006fed757224 */ /* 0x040fe400078e0275 */
[----:B------:R-:W-:Y:S02]  /*fab0*/  @!P3 IMAD.IADD R116, R116, 0x1, -R237 ;  /* 0x000000017474b824 */ /* 0x000fe400078e0aed */
[----:B------:R-:W-:Y:S01]  /*fac0*/  IMAD.MOV R4, RZ, RZ, -R4 ;  /* 0x000000ffff047224 */ /* 0x000fe200078e0a04 */
[C---:B------:R-:W-:Y:S01]  /*fad0*/  ISETP.GT.U32.AND P3, PT, R237.reuse, R117, PT ;  /* 0x00000075ed00720c */ /* 0x040fe20003f64070 */
[----:B-1----:R-:W-:Y:S01]  /*fae0*/  IMAD.MOV.U32 R5, RZ, RZ, R112 ;  /* 0x000000ffff057224 */ /* 0x002fe200078e0070 */
[----:B------:R-:W-:Y:S01]  /*faf0*/  IADD3 R112, R10, 0x129, RZ ;  /* 0x000001290a707810 */ /* 0x000fe20007ffe0ff */
[----:B------:R-:W-:-:S03]  /*fb00*/  IMAD R114, R237, R4, R114 ;  /* 0x00000004ed727224 */ /* 0x000fc600078e0272 */
[--C-:B------:R-:W-:Y:S01]  /*fb10*/  @!P5 IMAD.IADD R3, R3, 0x1, -R237.reuse ;  /* 0x000000010303d824 */ /* 0x100fe200078e0aed */
[----:B------:R-:W-:Y:S01]  /*fb20*/  @!P1 IADD3 R5, -R5, RZ, RZ ;  /* 0x000000ff05059210 */ /* 0x000fe20007ffe1ff */
[----:B------:R-:W-:Y:S01]  /*fb30*/  VIADD R4, R10, 0x12b ;  /* 0x0000012b0a047836 */ /* 0x000fe20000000000 */
[----:B------:R-:W-:Y:S02]  /*fb40*/  ISETP.GE.AND P1, PT, R2, RZ, PT ;  /* 0x000000ff0200720c */ /* 0x000fe40003f26270 */
[----:B------:R-:W-:Y:S01]  /*fb50*/  IADD3 R2, R10, 0x128, RZ ;  /* 0x000001280a027810 */ /* 0x000fe20007ffe0ff */
[----:B------:R1:W-:Y:S01]  /*fb60*/  STL [R1+0x5b4], R5 ;  /* 0x0005b40501007387 */ /* 0x0003e20000100800 */
[----:B------:R-:W-:Y:S01]  /*fb70*/  @!P3 IMAD.IADD R117, R117, 0x1, -R237 ;  /* 0x000000017575b824 */ /* 0x000fe200078e0aed */
[----:B------:R-:W-:Y:S02]  /*fb80*/  ISETP.GT.U32.AND P3, PT, R237, R114, PT ;  /* 0x00000072ed00720c */ /* 0x000fe40003f64070 */
[----:B------:R-:W-:-:S02]  /*fb90*/  IABS R111, R2 ;  /* 0x00000002006f7213 */ /* 0x000fc40000000000 */
[----:B------:R-:W-:Y:S02]  /*fba0*/  ISETP.GT.U32.AND P5, PT, R237, R3, PT ;  /* 0x00000003ed00720c */ /* 0x000fe40003fa4070 */
[----:B------:R-:W-:Y:S02]  /*fbb0*/  IABS R118, R112 ;  /* 0x0000007000767213 */ /* 0x000fe40000000000 */
[----:B-1----:R-:W-:Y:S01]  /*fbc0*/  MOV R5, R116 ;  /* 0x0000007400057202 */ /* 0x002fe20000000f00 */
[----:B------:R-:W-:Y:S01]  /*fbd0*/  IMAD.HI.U32 R116, R0, R111, RZ ;  /* 0x0000006f00747227 */ /* 0x000fe200078e00ff */
[----:B------:R-:W-:Y:S02]  /*fbe0*/  IABS R110, R4 ;  /* 0x00000004006e7213 */ /* 0x000fe40000000000 */
[----:B------:R-:W-:Y:S01]  /*fbf0*/  @!P2 IADD3 R5, -R5, RZ, RZ ;  /* 0x000000ff0505a210 */ /* 0x000fe20007ffe1ff */
[----:B------:R-:W-:Y:S01]  /*fc00*/  IMAD.MOV R116, RZ, RZ, -R116 ;  /* 0x000000ffff747224 */ /* 0x000fe200078e0a74 */
[----:B------:R-:W-:-:S02]  /*fc10*/  ISETP.GT.U32.AND P2, PT, R237, R117, PT ;  /* 0x00000075ed00720c */ /* 0x000fc40003f44070 */
[----:B------:R-:W-:Y:S01]  /*fc20*/  @!P3 IADD3 R114, R114, -R237, RZ ;  /* 0x800000ed7272b210 */ /* 0x000fe20007ffe0ff */
[----:B------:R1:W-:Y:S01]  /*fc30*/  STL [R1+0x57c], R5 ;  /* 0x00057c0501007387 */ /* 0x0003e20000100800 */
[--C-:B------:R-:W-:Y:S01]  /*fc40*/  @!P5 IMAD.IADD R3, R3, 0x1, -R237.reuse ;  /* 0x000000010303d824 */ /* 0x100fe200078e0aed */
[----:B------:R-:W-:Y:S02]  /*fc50*/  ISETP.GE.AND P5, PT, R112, RZ, PT ;  /* 0x000000ff7000720c */ /* 0x000fe40003fa6270 */
[----:B------:R-:W-:Y:S02]  /*fc60*/  ISETP.GT.U32.AND P3, PT, R237, R114, PT ;  /* 0x00000072ed00720c */ /* 0x000fe40003f64070 */
[----:B------:R-:W-:Y:S02]  /*fc70*/  MOV R6, R3 ;  /* 0x0000000300067202 */ /* 0x000fe40000000f00 */
[----:B-1----:R-:W-:Y:S02]  /*fc80*/  MOV R5, R119 ;  /* 0x0000007700057202 */ /* 0x002fe40000000f00 */
[----:B------:R-:W-:-:S02]  /*fc90*/  @!P2 IMAD.IADD R117, R117, 0x1, -R237 ;  /* 0x000000017575a824 */ /* 0x000fc400078e0aed */
[----:B------:R-:W-:Y:S01]  /*fca0*/  IMAD.HI.U32 R119, R0, R118, RZ ;  /* 0x0000007600777227 */ /* 0x000fe200078e00ff */
[----:B------:R-:W-:Y:S02]  /*fcb0*/  @!P4 IADD3 R5, -R5, RZ, RZ ;  /* 0x000000ff0505c210 */ /* 0x000fe40007ffe1ff */
[----:B------:R-:W-:Y:S01]  /*fcc0*/  ISETP.GE.AND P4, PT, R2, RZ, PT ;  /* 0x000000ff0200720c */ /* 0x000fe20003f86270 */
[C---:B------:R-:W-:Y:S02]  /*fcd0*/  IMAD R2, R237.reuse, R116, R111 ;  /* 0x00000074ed027224 */ /* 0x040fe400078e026f */
[----:B------:R1:W-:Y:S01]  /*fce0*/  STL [R1+0x5b0], R5 ;  /* 0x0005b00501007387 */ /* 0x0003e20000100800 */
[C---:B------:R-:W-:Y:S02]  /*fcf0*/  IMAD.HI.U32 R111, R0.reuse, R115, RZ ;  /* 0x00000073006f7227 */ /* 0x040fe400078e00ff */
[----:B------:R-:W-:Y:S02]  /*fd00*/  ISETP.GT.U32.AND P2, PT, R237, R2, PT ;  /* 0x00000002ed00720c */ /* 0x000fe40003f44070 */
[----:B------:R-:W-:Y:S01]  /*fd10*/  IMAD.HI.U32 R116, R0, R110, RZ ;  /* 0x0000006e00747227 */ /* 0x000fe200078e00ff */
[----:B------:R-:W-:-:S03]  /*fd20*/  IADD3 R111, -R111, RZ, RZ ;  /* 0x000000ff6f6f7210 */ /* 0x000fc60007ffe1ff */
[----:B------:R-:W-:Y:S01]  /*fd30*/  IMAD.MOV R119, RZ, RZ, -R119 ;  /* 0x000000ffff777224 */ /* 0x000fe200078e0a77 */
[----:B-1----:R-:W-:Y:S01]  /*fd40*/  MOV R5, R117 ;  /* 0x0000007500057202 */ /* 0x002fe20000000f00 */
[----:B------:R-:W-:Y:S01]  /*fd50*/  @!P3 IMAD.IADD R114, R114, 0x1, -R237 ;  /* 0x000000017272b824 */ /* 0x000fe200078e0aed */
[----:B------:R-:W-:Y:S01]  /*fd60*/  IADD3 R116, -R116, RZ, RZ ;  /* 0x000000ff74747210 */ /* 0x000fe20007ffe1ff */
[----:B------:R-:W-:Y:S01]  /*fd70*/  IMAD R112, R237, R119, R118 ;  /* 0x00000077ed707224 */ /* 0x000fe200078e0276 */
[----:B------:R-:W-:Y:S01]  /*fd80*/  @!P0 IADD3 R5, -R5, RZ, RZ ;  /* 0x000000ff05058210 */ /* 0x000fe20007ffe1ff */
[C---:B------:R-:W-:Y:S02]  /*fd90*/  IMAD R115, R237.reuse, R111, R115 ;  /* 0x0000006fed737224 */ /* 0x040fe400078e0273 */
[----:B------:R-:W-:Y:S01]  /*fda0*/  @!P2 IMAD.IADD R2, R2, 0x1, -R237 ;  /* 0x000000010202a824 */ /* 0x000fe200078e0aed */
[C---:B------:R-:W-:Y:S01]  /*fdb0*/  ISETP.GT.U32.AND P0, PT, R237.reuse, R112, PT ;  /* 0x00000070ed00720c */ /* 0x040fe20003f04070 */
[----:B------:R1:W-:Y:S01]  /*fdc0*/  STL [R1+0x59c], R5 ;  /* 0x00059c0501007387 */ /* 0x0003e20000100800 */
[----:B------:R-:W-:Y:S01]  /*fdd0*/  VIADD R111, R10, 0x12c ;  /* 0x0000012c0a6f7836 */ /* 0x000fe20000000000 */
[C---:B------:R-:W-:Y:S01]  /*fde0*/  ISETP.GT.U32.AND P3, PT, R237.reuse, R115, PT ;  /* 0x00000073ed00720c */ /* 0x040fe20003f64070 */
[C---:B------:R-:W-:Y:S01]  /*fdf0*/  IMAD R110, R237.reuse, R116, R110 ;  /* 0x00000074ed6e7224 */ /* 0x040fe200078e026e */
[----:B------:R-:W-:Y:S01]  /*fe00*/  ISETP.GT.U32.AND P2, PT, R237, R2, PT ;  /* 0x00000002ed00720c */ /* 0x000fe20003f44070 */
[----:B------:R-:W-:Y:S01]  /*fe10*/  @!P6 IMAD.MOV R6, RZ, RZ, -R6 ;  /* 0x000000ffff06e224 */ /* 0x000fe200078e0a06 */
[----:B------:R-:W-:-:S02]  /*fe20*/  IABS R116, R111 ;  /* 0x0000006f00747213 */ /* 0x000fc40000000000 */
[----:B------:R-:W-:Y:S02]  /*fe30*/  ISETP.GE.AND P6, PT, R113, RZ, PT ;  /* 0x000000ff7100720c */ /* 0x000fe40003fc6270 */
[----:B-1----:R-:W-:Y:S01]  /*fe40*/  MOV R5, R114 ;  /* 0x0000007200057202 */ /* 0x002fe20000000f00 */
[----:B------:R-:W-:Y:S01]  /*fe50*/  IMAD.MOV.U32 R3, RZ, RZ, R116 ;  /* 0x000000ffff037224 */ /* 0x000fe200078e0074 */
[----:B------:R-:W-:Y:S01]  /*fe60*/  IADD3 R113, R10, 0x12d, RZ ;  /* 0x0000012d0a717810 */ /* 0x000fe20007ffe0ff */
[----:B------:R-:W-:Y:S01]  /*fe70*/  @!P0 IMAD.IADD R112, R112, 0x1, -R237 ;  /* 0x0000000170708824 */ /* 0x000fe200078e0aed */
[----:B------:R-:W-:Y:S01]  /*fe80*/  STL [R1+0x5a4], R6 ;  /* 0x0005a40601007387 */ /* 0x000fe20000100800 */
[----:B------:R-:W-:Y:S01]  /*fe90*/  @!P1 IMAD.MOV R5, RZ, RZ, -R5 ;  /* 0x000000ffff059224 */ /* 0x000fe200078e0a05 */
[----:B------:R-:W-:Y:S01]  /*fea0*/  ISETP.GT.U32.AND P1, PT, R237, R110, PT ;  /* 0x0000006eed00720c */ /* 0x000fe20003f24070 */
[----:B------:R-:W-:Y:S01]  /*feb0*/  IMAD.HI.U32 R114, R0, R3, RZ ;  /* 0x0000000300727227 */ /* 0x000fe200078e00ff */
[----:B------:R-:W-:-:S02]  /*fec0*/  @!P2 IADD3 R2, R2, -R237, RZ ;  /* 0x800000ed0202a210 */ /* 0x000fc40007ffe0ff */
[----:B------:R1:W-:Y:S01]  /*fed0*/  STL [R1+0x5a8], R5 ;  /* 0x0005a80501007387 */ /* 0x0003e20000100800 */
[----:B------:R-:W-:Y:S01]  /*fee0*/  @!P3 IMAD.IADD R115, R115, 0x1, -R237 ;  /* 0x000000017373b824 */ /* 0x000fe200078e0aed */
[----:B------:R-:W-:Y:S02]  /*fef0*/  IADD3 R114, -R114, RZ, RZ ;  /* 0x000000ff72727210 */ /* 0x000fe40007ffe1ff */
[----:B------:R-:W-:Y:S02]  /*ff00*/  IABS R116, R113 ;  /* 0x0000007100747213 */ /* 0x000fe40000000000 */
[C---:B------:R-:W-:Y:S01]  /*ff10*/  ISETP.GT.U32.AND P3, PT, R237.reuse, R112, PT ;  /* 0x00000070ed00720c */ /* 0x040fe20003f64070 */
[----:B------:R-:W-:Y:S01]  /*ff20*/  IMAD R3, R237, R114, R3 ;  /* 0x00000072ed037224 */ /* 0x000fe200078e0203 */
[----:B------:R-:W-:Y:S01]  /*ff30*/  ISETP.GE.AND P2, PT, R4, RZ, PT ;  /* 0x000000ff0400720c */ /* 0x000fe20003f46270 */
[----:B------:R-:W-:Y:S01]  /*ff40*/  @!P1 IMAD.IADD R110, R110, 0x1, -R237 ;  /* 0x000000016e6e9824 */ /* 0x000fe200078e0aed */
[----:B-1----:R-:W-:Y:S01]  /*ff50*/  MOV R5, R2 ;  /* 0x0000000200057202 */ /* 0x002fe20000000f00 */
[----:B------:R-:W-:Y:S01]  /*ff60*/  IMAD.HI.U32 R114, R0, R116, RZ ;  /* 0x0000007400727227 */ /* 0x000fe200078e00ff */
[----:B------:R-:W-:-:S02]  /*ff70*/  ISETP.GE.AND P0, PT, R111, RZ, PT ;  /* 0x000000ff6f00720c */ /* 0x000fc40003f06270 */
[----:B------:R-:W-:Y:S01]  /*ff80*/  @!P4 IADD3 R5, -R5, RZ, RZ ;  /* 0x000000ff0505c210 */ /* 0x000fe20007ffe1ff */
[----:B------:R-:W-:Y:S01]  /*ff90*/  VIADD R4, R10, 0x12e ;  /* 0x0000012e0a047836 */ /* 0x000fe20000000000 */
[C---:B------:R-:W-:Y:S01]  /*ffa0*/  ISETP.GT.U32.AND P1, PT, R237.reuse, R110, PT ;  /* 0x0000006eed00720c */ /* 0x040fe20003f24070 */
[----:B------:R-:W-:Y:S01]  /*ffb0*/  IMAD.MOV R114, RZ, RZ, -R114 ;  /* 0x000000ffff727224 */ /* 0x000fe200078e0a72 */
[C---:B------:R-:W-:Y:S01]  /*ffc0*/  ISETP.GT.U32.AND P4, PT, R237.reuse, R115, PT ;  /* 0x00000073ed00720c */ /* 0x040fe20003f84070 */
[----:B------:R-:W-:Y:S01]  /*ffd0*/  @!P3 IMAD.IADD R112, R112, 0x1, -R237 ;  /* 0x000000017070b824 */ /* 0x000fe200078e0aed */
[C---:B------:R-:W-:Y:S01]  /*ffe0*/  IADD3 R111, R10.reuse, 0x130, RZ ;  /* 0x000001300a6f7810 */ /* 0x040fe20007ffe0ff */
[----:B------:R-:W-:Y:S01]  /*fff0*/  IMAD R116, R237, R114, R116 ;  /* 0x00000072ed747224 */ /* 0x000fe200078e0274 */
[----:B------:R-:W-:Y:S01]  /*10000*/  IADD3 R2, R10, 0x12f, RZ ;  /* 0x0000012f0a027810 */ /* 0x000fe20007ffe0ff */
[----:B------:R1:W-:Y:S01]  /*10010*/  STL [R1+0x5ac], R5 ;  /* 0x0005ac0501007387 */ /* 0x0003e20000100800 */
[----:B------:R-:W-:-:S02]  /*10020*/  IABS R117, R4 ;  /* 0x0000000400757213 */ /* 0x000fc40000000000 */
[----:B------:R-:W-:Y:S02]  /*10030*/  IABS R118, R111 ;  /* 0x0000006f00767213 */ /* 0x000fe40000000000 */
[----:B------:R-:W-:Y:S01]  /*10040*/  IABS R114, R2 ;  /* 0x0000000200727213 */ /* 0x000fe20000000000 */
[----:B------:R-:W-:Y:S01]  /*10050*/  @!P1 IMAD.IADD R110, R110, 0x1, -R237 ;  /* 0x000000016e6e9824 */ /* 0x000fe200078e0aed */
[----:B------:R-:W-:Y:S02]  /*10060*/  ISETP.GE.AND P1, PT, R113, RZ, PT ;  /* 0x000000ff7100720c */ /* 0x000fe40003f26270 */
[----:B------:R-:W-:Y:S01]  /*10070*/  @!P4 IADD3 R115, R115, -R237, RZ ;  /* 0x800000ed7373c210 */ /* 0x000fe20007ffe0ff */
[C---:B------:R-:W-:Y:S01]  /*10080*/  IMAD.HI.U32 R119, R0.reuse, R114, RZ ;  /* 0x0000007200777227 */ /* 0x040fe200078e00ff */
[C---:B------:R-:W-:Y:S02]  /*10090*/  ISETP.GT.U32.AND P4, PT, R237.reuse, R116, PT ;  /* 0x00000074ed00720c */ /* 0x040fe40003f84070 */
[----:B------:R-:W-:Y:S01]  /*100a0*/  MOV R113, R118 ;  /* 0x0000007600717202 */ /* 0x000fe20000000f00 */
[----:B------:R-:W-:Y:S01]  /*100b0*/  IMAD.HI.U32 R118, R0, R117, RZ ;  /* 0x0000007500767227 */ /* 0x000fe200078e00ff */
[----:B------:R-:W-:-:S02]  /*100c0*/  ISETP.GT.U32.AND P3, PT, R237, R3, PT ;  /* 0x00000003ed00720c */ /* 0x000fc40003f64070 */
[----:B-1----:R-:W-:Y:S01]  /*100d0*/  MOV R5, R112 ;  /* 0x0000007000057202 */ /* 0x002fe20000000f00 */
[----:B------:R-:W-:Y:S01]  /*100e0*/  IMAD.MOV R118, RZ, RZ, -R118 ;  /* 0x000000ffff767224 */ /* 0x000fe200078e0a76 */
[----:B------:R-:W-:Y:S02]  /*100f0*/  IADD3 R112, -R119, RZ, RZ ;  /* 0x000000ff77707210 */ /* 0x000fe40007ffe1ff */
[----:B------:R-:W-:Y:S01]  /*10100*/  @!P5 IADD3 R5, -R5, RZ, RZ ;  /* 0x000000ff0505d210 */ /* 0x000fe20007ffe1ff */
[C---:B------:R-:W-:Y:S01]  /*10110*/  IMAD R117, R237.reuse, R118, R117 ;  /* 0x00000076ed757224 */ /* 0x040fe200078e0275 */
[----:B------:R-:W-:Y:S01]  /*10120*/  MOV R6, R115 ;  /* 0x0000007300067202 */ /* 0x000fe20000000f00 */
[----:B------:R-:W-:Y:S01]  /*10130*/  IMAD R114, R237, R112, R114 ;  /* 0x00000070ed727224 */ /* 0x000fe200078e0272 */
[----:B------:R-:W-:Y:S01]  /*10140*/  IADD3 R115, R10, 0x135, RZ ;  /* 0x000001350a737810 */ /* 0x000fe20007ffe0ff */
[----:B------:R1:W-:Y:S01]  /*10150*/  STL [R1+0x5a0], R5 ;  /* 0x0005a00501007387 */ /* 0x0003e20000100800 */
[--C-:B------:R-:W-:Y:S01]  /*10160*/  @!P4 IMAD.IADD R116, R116, 0x1, -R237.reuse ;  /* 0x000000017474c824 */ /* 0x100fe200078e0aed */
[----:B------:R-:W-:Y:S01]  /*10170*/  @!P6 IADD3 R6, -R6, RZ, RZ ;  /* 0x000000ff0606e210 */ /* 0x000fe20007ffe1ff */
[----:B------:R-:W-:Y:S01]  /*10180*/  @!P3 IMAD.IADD R3, R3, 0x1, -R237 ;  /* 0x000000010303b824 */ /* 0x000fe200078e0aed */
[C---:B------:R-:W-:Y:S01]  /*10190*/  ISETP.GT.U32.AND P6, PT, R237.reuse, R117, PT ;  /* 0x00000075ed00720c */ /* 0x040fe20003fc4070 */
[----:B------:R-:W-:Y:S01]  /*101a0*/  VIADD R118, R10, 0x131 ;  /* 0x000001310a767836 */ /* 0x000fe20000000000 */
[----:B------:R-:W-:Y:S01]  /*101b0*/  ISETP.GE.AND P3, PT, R4, RZ, PT ;  /* 0x000000ff0400720c */ /* 0x000fe20003f66270 */
[----:B------:R-:W-:Y:S01]  /*101c0*/  IMAD.HI.U32 R4, R0, R113, RZ ;  /* 0x0000007100047227 */ /* 0x000fe200078e00ff */
[C---:B------:R-:W-:Y:S01]  /*101d0*/  ISETP.GT.U32.AND P4, PT, R237.reuse, R116, PT ;  /* 0x00000074ed00720c */ /* 0x040fe20003f84070 */
[----:B------:R2:W-:Y:S01]  /*101e0*/  STL [R1+0x590], R6 ;  /* 0x0005900601007387 */ /* 0x0005e20000100800 */
[----:B------:R-:W-:Y:S01]  /*101f0*/  ISETP.GT.U32.AND P5, PT, R237, R3, PT ;  /* 0x00000003ed00720c */ /* 0x000fe20003fa4070 */
[----:B-1----:R-:W-:-:S02]  /*10200*/  IMAD.MOV.U32 R5, RZ, RZ, R110 ;  /* 0x000000ffff057224 */ /* 0x002fc400078e006e */
[----:B------:R-:W-:Y:S02]  /*10210*/  IMAD.MOV R4, RZ, RZ, -R4 ;  /* 0x000000ffff047224 */ /* 0x000fe400078e0a04 */
[----:B------:R-:W-:Y:S01]  /*10220*/  VIADD R112, R10, 0x133 ;  /* 0x000001330a707836 */ /* 0x000fe20000000000 */
[----:B------:R-:W-:Y:S01]  /*10230*/  @!P2 IADD3 R5, -R5, RZ, RZ ;  /* 0x000000ff0505a210 */ /* 0x000fe20007ffe1ff */
[C---:B------:R-:W-:Y:S01]  /*10240*/  IMAD R113, R237.reuse, R4, R113 ;  /* 0x00000004ed717224 */ /* 0x040fe200078e0271 */
[----:B------:R-:W-:Y:S02]  /*10250*/  ISETP.GT.U32.AND P2, PT, R237, R114, PT ;  /* 0x00000072ed00720c */ /* 0x000fe40003f44070 */
[----:B------:R-:W-:Y:S01]  /*10260*/  IABS R4, R118 ;  /* 0x0000007600047213 */ /* 0x000fe20000000000 */
[--C-:B------:R-:W-:Y:S01]  /*10270*/  @!P4 IMAD.IADD R116, R116, 0x1, -R237.reuse ;  /* 0x000000017474c824 */ /* 0x100fe200078e0aed */
[----:B------:R-:W-:Y:S01]  /*10280*/  @!P6 IADD3 R117, R117, -R237, RZ ;  /* 0x800000ed7575e210 */ /* 0x000fe20007ffe0ff */
[----:B------:R-:W-:Y:S01]  /*10290*/  @!P5 IMAD.IADD R3, R3, 0x1, -R237 ;  /* 0x000000010303d824 */ /* 0x000fe200078e0aed */
[----:B------:R-:W-:Y:S01]  /*102a0*/  ISETP.GE.AND P6, PT, R111, RZ, PT ;  /* 0x000000ff6f00720c */ /* 0x000fe20003fc6270 */
[----:B------:R-:W-:Y:S01]  /*102b0*/  IMAD.HI.U32 R111, R0, R4, RZ ;  /* 0x00000004006f7227 */ /* 0x000fe200078e00ff */
[----:B------:R-:W-:Y:S01]  /*102c0*/  ISETP.GT.U32.AND P4, PT, R237, R113, PT ;  /* 0x00000071ed00720c */ /* 0x000fe20003f84070 */
[----:B------:R1:W-:Y:S01]  /*102d0*/  STL [R1+0x594], R5 ;  /* 0x0005940501007387 */ /* 0x0003e20000100800 */
[----:B------:R-:W-:Y:S01]  /*102e0*/  ISETP.GE.AND P5, PT, R2, RZ, PT ;  /* 0x000000ff0200720c */ /* 0x000fe20003fa6270 */
[----:B--2---:R-:W-:Y:S01]  /*102f0*/  IMAD.MOV.U32 R6, RZ, RZ, R116 ;  /* 0x000000ffff067224 */ /* 0x004fe200078e0074 */
[----:B------:R-:W-:-:S02]  /*10300*/  IADD3 R111, -R111, RZ, RZ ;  /* 0x000000ff6f6f7210 */ /* 0x000fc40007ffe1ff */
[----:B------:R-:W-:Y:S01]  /*10310*/  @!P2 IADD3 R114, R114, -R237, RZ ;  /* 0x800000ed7272a210 */ /* 0x000fe20007ffe0ff */
[----:B------:R-:W-:Y:S01]  /*10320*/  @!P1 IMAD.MOV R6, RZ, RZ, -R6 ;  /* 0x000000ffff069224 */ /* 0x000fe200078e0a06 */
[C---:B------:R-:W-:Y:S01]  /*10330*/  ISETP.GT.U32.AND P2, PT, R237.reuse, R117, PT ;  /* 0x00000075ed00720c */ /* 0x040fe20003f44070 */
[----:B------:R-:W-:Y:S01]  /*10340*/  IMAD R4, R237, R111, R4 ;  /* 0x0000006fed047224 */ /* 0x000fe200078e0204 */
[C---:B------:R-:W-:Y:S01]  /*10350*/  IADD3 R2, R10.reuse, 0x132, RZ ;  /* 0x000001320a027810 */ /* 0x040fe20007ffe0ff */
[----:B-1----:R-:W-:Y:S01]  /*10360*/  IMAD.MOV.U32 R5, RZ, RZ, R3 ;  /* 0x000000ffff057224 */ /* 0x002fe200078e0003 */
[----:B------:R-:W-:Y:S01]  /*10370*/  IADD3 R111, R10, 0x134, RZ ;  /* 0x000001340a6f7810 */ /* 0x000fe20007ffe0ff */
[----:B------:R-:W-:Y:S01]  /*10380*/  @!P4 IMAD.IADD R113, R113, 0x1, -R237 ;  /* 0x000000017171c824 */ /* 0x000fe200078e0aed */
[----:B------:R-:W-:Y:S02]  /*10390*/  IABS R110, R2 ;  /* 0x00000002006e7213 */ /* 0x000fe40000000000 */
[----:B------:R-:W-:-:S02]  /*103a0*/  ISETP.GT.U32.AND P4, PT, R237, R114, PT ;  /* 0x00000072ed00720c */ /* 0x000fc40003f84070 */
[----:B------:R-:W-:Y:S01]  /*103b0*/  @!P0 IADD3 R5, -R5, RZ, RZ ;  /* 0x000000ff05058210 */ /* 0x000fe20007ffe1ff */
[C---:B------:R-:W-:Y:S01]  /*103c0*/  IMAD.HI.U32 R3, R0.reuse, R110, RZ ;  /* 0x0000006e00037227 */ /* 0x040fe200078e00ff */
[----:B------:R-:W-:Y:S02]  /*103d0*/  ISETP.GT.U32.AND P0, PT, R237, R113, PT ;  /* 0x00000071ed00720c */ /* 0x000fe40003f04070 */
[----:B------:R-:W-:Y:S01]  /*103e0*/  IABS R120, R112 ;  /* 0x0000007000787213 */ /* 0x000fe20000000000 */
[----:B------:R-:W-:Y:S01]  /*103f0*/  @!P2 IMAD.IADD R117, R117, 0x1, -R237 ;  /* 0x000000017575a824 */ /* 0x000fe200078e0aed */
[----:B------:R-:W-:Y:S01]  /*10400*/  ISETP.GT.U32.AND P2, PT, R237, R4, PT ;  /* 0x00000004ed00720c */ /* 0x000fe20003f44070 */
[----:B------:R-:W-:Y:S01]  /*10410*/  IMAD.MOV R3, RZ, RZ, -R3 ;  /* 0x000000ffff037224 */ /* 0x000fe200078e0a03 */
[----:B------:R1:W-:Y:S01]  /*10420*/  STL [R1+0x598], R5 ;  /* 0x0005980501007387 */ /* 0x0003e20000100800 */
[----:B------:R-:W-:-:S03]  /*10430*/  IMAD.HI.U32 R121, R0, R120, RZ ;  /* 0x0000007800797227 */ /* 0x000fc600078e00ff */
[----:B------:R2:W-:Y:S01]  /*10440*/  STL [R1+0x58c], R6 ;  /* 0x00058c0601007387 */ /* 0x0005e20000100800 */
[----:B------:R-:W-:Y:S01]  /*10450*/  IMAD R110, R237, R3, R110 ;  /* 0x00000003ed6e7224 */ /* 0x000fe200078e026e */
[----:B------:R-:W-:Y:S01]  /*10460*/  IABS R3, R111 ;  /* 0x0000006f00037213 */ /* 0x000fe20000000000 */
[----:B------:R-:W-:Y:S01]  /*10470*/  @!P4 IMAD.IADD R114, R114, 0x1, -R237 ;  /* 0x000000017272c824 */ /* 0x000fe200078e0aed */
[----:B------:R-:W-:Y:S01]  /*10480*/  @!P0 IADD3 R113, R113, -R237, RZ ;  /* 0x800000ed71718210 */ /* 0x000fe20007ffe0ff */
[----:B------:R-:W-:Y:S01]  /*10490*/  IMAD.MOV R121, RZ, RZ, -R121 ;  /* 0x000000ffff797224 */ /* 0x000fe200078e0a79 */
[----:B-1----:R-:W-:Y:S01]  /*104a0*/  MOV R5, R117 ;  /* 0x0000007500057202 */ /* 0x002fe20000000f00 */
[----:B------:R-:W-:Y:S01]  /*104b0*/  IMAD.HI.U32 R119, R0, R3, RZ ;  /* 0x0000000300777227 */ /* 0x000fe200078e00ff */
[----:B------:R-:W-:Y:S02]  /*104c0*/  @!P2 IADD3 R4, R4, -R237, RZ ;  /* 0x800000ed0404a210 */ /* 0x000fe40007ffe0ff */
[C---:B------:R-:W-:Y:S01]  /*104d0*/  ISETP.GT.U32.AND P4, PT, R237.reuse, R110, PT ;  /* 0x0000006eed00720c */ /* 0x040fe20003f84070 */
[----:B------:R-:W-:Y:S01]  /*104e0*/  @!P3 IMAD.MOV R5, RZ, RZ, -R5 ;  /* 0x000000ffff05b224 */ /* 0x000fe200078e0a05 */
[----:B------:R-:W-:-:S02]  /*104f0*/  ISETP.GT.U32.AND P1, PT, R237, R4, PT ;  /* 0x00000004ed00720c */ /* 0x000fc40003f24070 */
[----:B------:R-:W-:Y:S01]  /*10500*/  ISETP.GE.AND P2, PT, R2, RZ, PT ;  /* 0x000000ff0200720c */ /* 0x000fe20003f46270 */
[----:B------:R-:W-:Y:S01]  /*10510*/  IMAD R2, R237, R121, R120 ;  /* 0x00000079ed027224 */ /* 0x000fe200078e0278 */
[----:B------:R-:W-:Y:S01]  /*10520*/  IADD3 R119, -R119, RZ, RZ ;  /* 0x000000ff77777210 */ /* 0x000fe20007ffe1ff */
[----:B------:R1:W-:Y:S01]  /*10530*/  STL [R1+0x588], R5 ;  /* 0x0005880501007387 */ /* 0x0003e20000100800 */
[----:B--2---:R-:W-:Y:S02]  /*10540*/  MOV R6, R114 ;  /* 0x0000007200067202 */ /* 0x004fe40000000f00 */
[C---:B------:R-:W-:Y:S02]  /*10550*/  ISETP.GT.U32.AND P3, PT, R237.reuse, R2, PT ;  /* 0x00000002ed00720c */ /* 0x040fe40003f64070 */
[----:B------:R-:W-:Y:S01]  /*10560*/  ISETP.GE.AND P0, PT, R118, RZ, PT ;  /* 0x000000ff7600720c */ /* 0x000fe20003f06270 */
[--C-:B------:R-:W-:Y:S01]  /*10570*/  @!P4 IMAD.IADD R110, R110, 0x1, -R237.reuse ;  /* 0x000000016e6ec824 */ /* 0x100fe200078e0aed */
[----:B------:R-:W-:Y:S01]  /*10580*/  IABS R118, R115 ;  /* 0x0000007300767213 */ /* 0x000fe20000000000 */
[----:B------:R-:W-:Y:S01]  /*10590*/  @!P1 IMAD.IADD R4, R4, 0x1, -R237 ;  /* 0x0000000104049824 */ /* 0x000fe200078e0aed */
[----:B-1----:R-:W-:Y:S01]  /*105a0*/  MOV R5, R113 ;  /* 0x0000007100057202 */ /* 0x002fe20000000f00 */
[C---:B------:R-:W-:Y:S01]  /*105b0*/  IMAD R113, R237.reuse, R119, R3 ;  /* 0x00000077ed717224 */ /* 0x040fe200078e0203 */
[----:B------:R-:W-:Y:S01]  /*105c0*/  ISETP.GT.U32.AND P4, PT, R237, R110, PT ;  /* 0x0000006eed00720c */ /* 0x000fe20003f84070 */
[----:B------:R-:W-:Y:S01]  /*105d0*/  @!P5 IMAD.MOV R6, RZ, RZ, -R6 ;  /* 0x000000ffff06d224 */ /* 0x000fe200078e0a06 */
[----:B------:R-:W-:Y:S01]  /*105e0*/  @!P6 IADD3 R5, -R5, RZ, RZ ;  /* 0x000000ff0505e210 */ /* 0x000fe20007ffe1ff */
[----:B------:R-:W-:Y:S01]  /*105f0*/  VIADD R3, R10, 0x136 ;  /* 0x000001360a037836 */ /* 0x000fe20000000000 */
[----:B------:R-:W-:Y:S01]  /*10600*/  ISETP.GT.U32.AND P1, PT, R237, R113, PT ;  /* 0x00000071ed00720c */ /* 0x000fe20003f24070 */
[----:B------:R-:W-:Y:S01]  /*10610*/  @!P3 IMAD.IADD R2, R2, 0x1, -R237 ;  /* 0x000000010202b824 */ /* 0x000fe200078e0aed */
[----:B------:R-:W-:Y:S01]  /*10620*/  STL [R1+0x584], R6 ;  /* 0x0005840601007387 */ /* 0x000fe20000100800 */
[----:B------:R-:W-:Y:S01]  /*10630*/  ISETP.GE.AND P5, PT, R112, RZ, PT ;  /* 0x000000ff7000720c */ /* 0x000fe20003fa6270 */
[----:B------:R-:W-:Y:S01]  /*10640*/  IMAD.HI.U32 R112, R0, R118, RZ ;  /* 0x0000007600707227 */ /* 0x000fe200078e00ff */
[----:B------:R-:W-:Y:S01]  /*10650*/  IABS R120, R3 ;  /* 0x0000000300787213 */ /* 0x000fe20000000000 */
[----:B------:R1:W-:Y:S01]  /*10660*/  STL [R1+0x580], R5 ;  /* 0x0005800501007387 */ /* 0x0003e20000100800 */
[----:B------:R-:W-:Y:S01]  /*10670*/  ISETP.GE.AND P6, PT, R111, RZ, PT ;  /* 0x000000ff6f00720c */ /* 0x000fe20003fc6270 */
[----:B------:R-:W-:Y:S01]  /*10680*/  VIADD R111, R10, 0x138 ;  /* 0x000001380a6f7836 */ /* 0x000fe20000000000 */
[----:B------:R-:W-:-:S02]  /*10690*/  IADD3 R112, -R112, RZ, RZ ;  /* 0x000000ff70707210 */ /* 0x000fc40007ffe1ff */
[-C--:B------:R-:W-:Y:S02]  /*106a0*/  @!P4 IADD3 R110, R110, -R237.reuse, RZ ;  /* 0x800000ed6e6ec210 */ /* 0x080fe40007ffe0ff */
[----:B------:R-:W-:Y:S01]  /*106b0*/  @!P1 IADD3 R113, R113, -R237, RZ ;  /* 0x800000ed71719210 */ /* 0x000fe20007ffe0ff */
[C---:B------:R-:W-:Y:S01]  /*106c0*/  IMAD R121, R237.reuse, R112, R118 ;  /* 0x00000070ed797224 */ /* 0x040fe200078e0276 */
[----:B------:R-:W-:Y:S01]  /*106d0*/  ISETP.GT.U32.AND P1, PT, R237, R2, PT ;  /* 0x00000002ed00720c */ /* 0x000fe20003f24070 */
[----:B-1----:R-:W-:Y:S01]  /*106e0*/  IMAD.MOV.U32 R5, RZ, RZ, R4 ;  /* 0x000000ffff057224 */ /* 0x002fe200078e0004 */
[----:B------:R-:W-:Y:S01]  /*106f0*/  IADD3 R112, R10, 0x137, RZ ;  /* 0x000001370a707810 */ /* 0x000fe20007ffe0ff */
[----:B------:R-:W-:Y:S01]  /*10700*/  IMAD.HI.U32 R4, R0, R120, RZ ;  /* 0x0000007800047227 */ /* 0x000fe200078e00ff */
[----:B------:R-:W-:Y:S02]  /*10710*/  ISETP.GE.AND P3, PT, R3, RZ, PT ;  /* 0x000000ff0300720c */ /* 0x000fe40003f66270 */
[----:B------:R-:W-:Y:S01]  /*10720*/  IABS R116, R112 ;  /* 0x0000007000747213 */ /* 0x000fe20000000000 */
[----:B------:R-:W-:Y:S01]  /*10730*/  @!P0 IMAD.MOV R5, RZ, RZ, -R5 ;  /* 0x000000ffff058224 */ /* 0x000fe200078e0a05 */
[----:B------:R-:W-:Y:S01]  /*10740*/  ISETP.GT.U32.AND P0, PT, R237, R113, PT ;  /* 0x00000071ed00720c */ /* 0x000fe20003f04070 */
[----:B------:R-:W-:Y:S01]  /*10750*/  IMAD.MOV R4, RZ, RZ, -R4 ;  /* 0x000000ffff047224 */ /* 0x000fe200078e0a04 */
[----:B------:R-:W-:-:S02]  /*10760*/  IABS R119, R111 ;  /* 0x0000006f00777213 */ /* 0x000fc40000000000 */
[----:B------:R1:W-:Y:S01]  /*10770*/  STL [R1+0x578], R5 ;  /* 0x0005780501007387 */ /* 0x0003e20000100800 */
[----:B------:R-:W-:Y:S01]  /*10780*/  IMAD R120, R237, R4, R120 ;  /* 0x00000004ed787224 */ /* 0x000fe200078e0278 */
[----:B------:R-:W-:Y:S01]  /*10790*/  IADD3 R3, R10, 0x139, RZ ;  /* 0x000001390a037810 */ /* 0x000fe20007ffe0ff */
[----:B------:R-:W-:Y:S01]  /*107a0*/  @!P1 IMAD.IADD R2, R2, 0x1, -R237 ;  /* 0x0000000102029824 */ /* 0x000fe200078e0aed */
[----:B------:R-:W-:Y:S01]  /*107b0*/  ISETP.GE.AND P4, PT, R115, RZ, PT ;  /* 0x000000ff7300720c */ /* 0x000fe20003f86270 */
[----:B------:R-:W-:Y:S01]  /*107c0*/  IMAD.HI.U32 R4, R0, R116, RZ ;  /* 0x0000007400047227 */ /* 0x000fe200078e00ff */
[----:B------:R-:W-:Y:S02]  /*107d0*/  ISETP.GT.U32.AND P1, PT, R237, R120, PT ;  /* 0x00000078ed00720c */ /* 0x000fe40003f24070 */
[----:B------:R-:W-:Y:S01]  /*107e0*/  IABS R118, R3 ;  /* 0x0000000300767213 */ /* 0x000fe20000000000 */
[----:B------:R-:W-:Y:S01]  /*107f0*/  VIADD R115, R10, 0x13d ;  /* 0x0000013d0a737836 */ /* 0x000fe20000000000 */
[----:B-1----:R-:W-:Y:S01]  /*10800*/  MOV R5, R110 ;  /* 0x0000006e00057202 */ /* 0x002fe20000000f00 */
[----:B------:R-:W-:Y:S01]  /*10810*/  IMAD.HI.U32 R110, R0, R119, RZ ;  /* 0x00000077006e7227 */ /* 0x000fe200078e00ff */
[----:B------:R-:W-:-:S02]  /*10820*/  @!P0 IADD3 R113, R113, -R237, RZ ;  /* 0x800000ed71718210 */ /* 0x000fc40007ffe0ff */
[----:B------:R-:W-:Y:S02]  /*10830*/  @!P2 IADD3 R5, -R5, RZ, RZ ;  /* 0x000000ff0505a210 */ /* 0x000fe40007ffe1ff */
[C---:B------:R-:W-:Y:S02]  /*10840*/  ISETP.GT.U32.AND P2, PT, R237.reuse, R121, PT ;  /* 0x00000079ed00720c */ /* 0x040fe40003f44070 */
[----:B------:R-:W-:Y:S01]  /*10850*/  ISETP.GE.AND P0, PT, R112, RZ, PT ;  /* 0x000000ff7000720c */ /* 0x000fe20003f06270 */
[----:B------:R1:W-:Y:S01]  /*10860*/  STL [R1+0x574], R5 ;  /* 0x0005740501007387 */ /* 0x0003e20000100800 */
[----:B------:R-:W-:Y:S01]  /*10870*/  @!P1 IADD3 R120, R120, -R237, RZ ;  /* 0x800000ed78789210 */ /* 0x000fe20007ffe0ff */
[----:B------:R-:W-:Y:S01]  /*10880*/  IMAD.MOV R112, RZ, RZ, -R4 ;  /* 0x000000ffff707224 */ /* 0x000fe200078e0a04 */
[----:B------:R-:W-:Y:S01]  /*10890*/  IADD3 R110, -R110, RZ, RZ ;  /* 0x000000ff6e6e7210 */ /* 0x000fe20007ffe1ff */
[----:B------:R-:W-:Y:S01]  /*108a0*/  IMAD.HI.U32 R4, R0, R118, RZ ;  /* 0x0000007600047227 */ /* 0x000fe200078e00ff */
[----:B------:R-:W-:-:S03]  /*108b0*/  ISETP.GT.U32.AND P1, PT, R237, R120, PT ;  /* 0x00000078ed00720c */ /* 0x000fc60003f24070 */
[----:B------:R-:W-:Y:S01]  /*108c0*/  IMAD R116, R237, R112, R116 ;  /* 0x00000070ed747224 */ /* 0x000fe200078e0274 */
[C---:B------:R-:W-:Y:S01]  /*108d0*/  IADD3 R112, R10.reuse, 0x13a, RZ ;  /* 0x0000013a0a707810 */ /* 0x040fe20007ffe0ff */
[----:B------:R-:W-:Y:S01]  /*108e0*/  @!P2 IMAD.IADD R121, R121, 0x1, -R237 ;  /* 0x000000017979a824 */ /* 0x000fe200078e0aed */
[----:B-1----:R-:W-:Y:S01]  /*108f0*/  MOV R5, R2 ;  /* 0x0000000200057202 */ /* 0x002fe20000000f00 */
[----:B------:R-:W-:Y:S01]  /*10900*/  IMAD.MOV R4, RZ, RZ, -R4 ;  /* 0x000000ffff047224 */ /* 0x000fe200078e0a04 */
[----:B------:R-:W-:Y:S01]  /*10910*/  IADD3 R2, R10, 0x13b, RZ ;  /* 0x0000013b0a027810 */ /* 0x000fe20007ffe0ff */
[----:B------:R-:W-:Y:S01]  /*10920*/  IMAD R119, R237, R110, R119 ;  /* 0x0000006eed777224 */ /* 0x000fe200078e0277 */
[----:B------:R-:W-:Y:S01]  /*10930*/  ISETP.GE.AND P2, PT, R111, RZ, PT ;  /* 0x000000ff6f00720c */ /* 0x000fe20003f46270 */
[----:B------:R-:W-:Y:S01]  /*10940*/  @!P5 IMAD.MOV R5, RZ, RZ, -R5 ;  /* 0x000000ffff05d224 */ /* 0x000fe200078e0a05 */
[C---:B------:R-:W-:Y:S01]  /*10950*/  ISETP.GT.U32.AND P5, PT, R237.reuse, R121, PT ;  /* 0x00000079ed00720c */ /* 0x040fe20003fa4070 */
[----:B------:R-:W-:Y:S01]  /*10960*/  IMAD R118, R237, R4, R118 ;  /* 0x00000004ed767224 */ /* 0x000fe200078e0276 */
[----:B------:R-:W-:Y:S01]  /*10970*/  IABS R114, R112 ;  /* 0x0000007000727213 */ /* 0x000fe20000000000 */
[----:B------:R-:W-:Y:S01]  /*10980*/  @!P1 IMAD.IADD R120, R120, 0x1, -R237 ;  /* 0x0000000178789824 */ /* 0x000fe200078e0aed */
[----:B------:R1:W-:Y:S01]  /*10990*/  STL [R1+0x570], R5 ;  /* 0x0005700501007387 */ /* 0x0003e20000100800 */
[----:B------:R-:W-:-:S02]  /*109a0*/  IABS R111, R2 ;  /* 0x00000002006f7213 */ /* 0x000fc40000000000 */
[----:B------:R-:W-:Y:S01]  /*109b0*/  ISETP.GT.U32.AND P1, PT, R237, R118, PT ;  /* 0x00000076ed00720c */ /* 0x000fe20003f24070 */
[----:B------:R-:W-:Y:S01]  /*109c0*/  IMAD.HI.U32 R117, R0, R114, RZ ;  /* 0x0000007200757227 */ /* 0x000fe200078e00ff */
[----:B------:R-:W-:-:S03]  /*109d0*/  IABS R4, R115 ;  /* 0x0000007300047213 */ /* 0x000fc60000000000 */
[----:B------:R-:W-:Y:S01]  /*109e0*/  IMAD.MOV R117, RZ, RZ, -R117 ;  /* 0x000000ffff757224 */ /* 0x000fe200078e0a75 */
[----:B------:R-:W-:Y:S01]  /*109f0*/  @!P5 IADD3 R121, R121, -R237, RZ ;  /* 0x800000ed7979d210 */ /* 0x000fe20007ffe0ff */
[----:B-1----:R-:W-:Y:S01]  /*10a00*/  IMAD.MOV.U32 R5, RZ, RZ, R113 ;  /* 0x000000ffff057224 */ /* 0x002fe200078e0071 */
[C---:B------:R-:W-:Y:S01]  /*10a10*/  ISETP.GT.U32.AND P5, PT, R237.reuse, R119, PT ;  /* 0x00000077ed00720c */ /* 0x040fe20003fa4070 */
[----:B------:R-:W-:Y:S02]  /*10a20*/  VIADD R113, R10, 0x13c ;  /* 0x0000013c0a717836 */ /* 0x000fe40000000000 */
[----:B------:R-:W-:Y:S01]  /*10a30*/  IMAD R114, R237, R117, R114 ;  /* 0x00000075ed727224 */ /* 0x000fe200078e0272 */
[----:B------:R-:W-:Y:S01]  /*10a40*/  @!P6 IADD3 R5, -R5, RZ, RZ ;  /* 0x000000ff0505e210 */ /* 0x000fe20007ffe1ff */
[----:B------:R-:W-:Y:S01]  /*10a50*/  @!P1 IMAD.IADD R118, R118, 0x1, -R237 ;  /* 0x0000000176769824 */ /* 0x000fe200078e0aed */
[C---:B------:R-:W-:Y:S01]  /*10a60*/  ISETP.GT.U32.AND P6, PT, R237.reuse, R116, PT ;  /* 0x00000074ed00720c */ /* 0x040fe20003fc4070 */
[----:B------:R-:W-:Y:S01]  /*10a70*/  IMAD.MOV.U32 R6, RZ, RZ, R121 ;  /* 0x000000ffff067224 */ /* 0x000fe200078e0079 */
[----:B------:R-:W-:Y:S01]  /*10a80*/  IABS R110, R113 ;  /* 0x00000071006e7213 */ /* 0x000fe20000000000 */
[----:B------:R1:W-:Y:S01]  /*10a90*/  STL [R1+0x56c], R5 ;  /* 0x00056c0501007387 */ /* 0x0003e20000100800 */
[----:B------:R-:W-:Y:S01]  /*10aa0*/  IADD3 R121, R10, 0x140, RZ ;  /* 0x000001400a797810 */ /* 0x000fe20007ffe0ff */
[----:B------:R-:W-:Y:S01]  /*10ab0*/  @!P4 IMAD.MOV R6, RZ, RZ, -R6 ;  /* 0x000000ffff06c224 */ /* 0x000fe200078e0a06 */
[----:B------:R-:W-:Y:S01]  /*10ac0*/  ISETP.GT.U32.AND P4, PT, R237, R118, PT ;  /* 0x00000076ed00720c */ /* 0x000fe20003f84070 */
[----:B------:R-:W-:Y:S01]  /*10ad0*/  IMAD.HI.U32 R117, R0, R110, RZ ;  /* 0x0000006e00757227 */ /* 0x000fe200078e00ff */
[----:B------:R-:W-:-:S02]  /*10ae0*/  @!P5 IADD3 R119, R119, -R237, RZ ;  /* 0x800000ed7777d210 */ /* 0x000fc40007ffe0ff */
[----:B------:R2:W-:Y:S01]  /*10af0*/  STL [R1+0x564], R6 ;  /* 0x0005640601007387 */ /* 0x0005e20000100800 */
[----:B------:R-:W-:Y:S01]  /*10b00*/  IMAD.MOV R117, RZ, RZ, -R117 ;  /* 0x000000ffff757224 */ /* 0x000fe200078e0a75 */
[C---:B------:R-:W-:Y:S02]  /*10b10*/  ISETP.GT.U32.AND P1, PT, R237.reuse, R119, PT ;  /* 0x00000077ed00720c */ /* 0x040fe40003f24070 */
[----:B------:R-:W-:Y:S01]  /*10b20*/  @!P6 IADD3 R116, R116, -R237, RZ ;  /* 0x800000ed7474e210 */ /* 0x000fe20007ffe0ff */
[----:B------:R-:W-:Y:S01]  /*10b30*/  IMAD R110, R237, R117, R110 ;  /* 0x00000075ed6e7224 */ /* 0x000fe200078e026e */
[----:B------:R-:W-:Y:S01]  /*10b40*/  ISETP.GE.AND P6, PT, R3, RZ, PT ;  /* 0x000000ff0300720c */ /* 0x000fe20003fc6270 */
[----:B------:R-:W-:Y:S01]  /*10b50*/  IMAD.HI.U32 R3, R0, R111, RZ ;  /* 0x0000006f00037227 */ /* 0x000fe200078e00ff */
[----:B------:R-:W-:Y:S02]  /*10b60*/  ISETP.GT.U32.AND P5, PT, R237, R116, PT ;  /* 0x00000074ed00720c */ /* 0x000fe40003fa4070 */
[----:B-1----:R-:W-:Y:S01]  /*10b70*/  MOV R5, R120 ;  /* 0x0000007800057202 */ /* 0x002fe20000000f00 */
[----:B------:R-:W-:Y:S01]  /*10b80*/  VIADD R120, R10, 0x144 ;  /* 0x000001440a787836 */ /* 0x000fe20000000000 */
[----:B------:R-:W-:-:S02]  /*10b90*/  IADD3 R3, -R3, RZ, RZ ;  /* 0x000000ff03037210 */ /* 0x000fc40007ffe1ff */
[----:B------:R-:W-:Y:S01]  /*10ba0*/  @!P3 IADD3 R5, -R5, RZ, RZ ;  /* 0x000000ff0505b210 */ /* 0x000fe20007ffe1ff */
[----:B------:R-:W-:Y:S01]  /*10bb0*/  @!P1 IMAD.IADD R119, R119, 0x1, -R237 ;  /* 0x0000000177779824 */ /* 0x000fe200078e0aed */
[----:B------:R-:W-:Y:S01]  /*10bc0*/  ISETP.GE.AND P3, PT, R112, RZ, PT ;  /* 0x000000ff7000720c */ /* 0x000fe20003f66270 */
[C---:B------:R-:W-:Y:S01]  /*10bd0*/  IMAD R111, R237.reuse, R3, R111 ;  /* 0x00000003ed6f7224 */ /* 0x040fe200078e026f */
[----:B------:R-:W-:Y:S01]  /*10be0*/  IADD3 R3, R10, 0x13e, RZ ;  /* 0x0000013e0a037810 */ /* 0x000fe20007ffe0ff */
[----:B------:R-:W-:Y:S01]  /*10bf0*/  IMAD.HI.U32 R112, R0, R4, RZ ;  /* 0x0000000400707227 */ /* 0x000fe200078e00ff */
[----:B--2---:R-:W-:Y:S01]  /*10c00*/  MOV R6, R119 ;  /* 0x0000007700067202 */ /* 0x004fe20000000f00 */
[----:B------:R1:W-:Y:S01]  /*10c10*/  STL [R1+0x560], R5 ;  /* 0x0005600501007387 */ /* 0x0003e20000100800 */
[C---:B------:R-:W-:Y:S01]  /*10c20*/  ISETP.GT.U32.AND P1, PT, R237.reuse, R111, PT ;  /* 0x0000006fed00720c */ /* 0x040fe20003f24070 */
[----:B------:R-:W-:Y:S01]  /*10c30*/  @!P5 IMAD.IADD R116, R116, 0x1, -R237 ;  /* 0x000000017474d824 */ /* 0x000fe200078e0aed */
[----:B------:R-:W-:Y:S01]  /*10c40*/  ISETP.GT.U32.AND P5, PT, R237, R114, PT ;  /* 0x00000072ed00720c */ /* 0x000fe20003fa4070 */
[----:B------:R-:W-:Y:S01]  /*10c50*/  @!P2 IMAD.MOV R6, RZ, RZ, -R6 ;  /* 0x000000ffff06a224 */ /* 0x000fe200078e0a06 */
[----:B------:R-:W-:-:S02]  /*10c60*/  IADD3 R112, -R112, RZ, RZ ;  /* 0x000000ff70707210 */ /* 0x000fc40007ffe1ff */
[----:B------:R-:W-:Y:S02]  /*10c70*/  @!P4 IADD3 R118, R118, -R237, RZ ;  /* 0x800000ed7676c210 */ /* 0x000fe40007ffe0ff */
[----:B------:R-:W-:Y:S01]  /*10c80*/  ISETP.GE.AND P4, PT, R2, RZ, PT ;  /* 0x000000ff0200720c */ /* 0x000fe20003f86270 */
[----:B------:R-:W-:Y:S01]  /*10c90*/  IMAD R4, R237, R112, R4 ;  /* 0x00000070ed047224 */ /* 0x000fe200078e0204 */
[----:B------:R-:W-:Y:S01]  /*10ca0*/  IABS R2, R3 ;  /* 0x0000000300027213 */ /* 0x000fe20000000000 */
[----:B-1----:R-:W-:Y:S02]  /*10cb0*/  IMAD.MOV.U32 R5, RZ, RZ, R116 ;  /* 0x000000ffff057224 */ /* 0x002fe400078e0074 */
[-C--:B------:R-:W-:Y:S01]  /*10cc0*/  @!P1 IADD3 R111, R111, -R237.reuse, RZ ;  /* 0x800000ed6f6f9210 */ /* 0x080fe20007ffe0ff */
[----:B------:R-:W-:Y:S01]  /*10cd0*/  VIADD R112, R10, 0x13f ;  /* 0x0000013f0a707836 */ /* 0x000fe20000000000 */
[----:B------:R-:W-:Y:S01]  /*10ce0*/  @!P5 IADD3 R114, R114, -R237, RZ ;  /* 0x800000ed7272d210 */ /* 0x000fe20007ffe0ff */
[----:B------:R-:W-:Y:S01]  /*10cf0*/  @!P0 IMAD.MOV R5, RZ, RZ, -R5 ;  /* 0x000000ffff058224 */ /* 0x000fe200078e0a05 */
[C---:B------:R-:W-:Y:S01]  /*10d00*/  ISETP.GT.U32.AND P5, PT, R237.reuse, R110, PT ;  /* 0x0000006eed00720c */ /* 0x040fe20003fa4070 */
[----:B------:R-:W-:Y:S01]  /*10d10*/  IMAD.HI.U32 R116, R0, R2, RZ ;  /* 0x0000000200747227 */ /* 0x000fe200078e00ff */
[----:B------:R-:W-:-:S02]  /*10d20*/  ISETP.GT.U32.AND P2, PT, R237, R4, PT ;  /* 0x00000004ed00720c */ /* 0x000fc40003f44070 */
[C---:B------:R-:W-:Y:S01]  /*10d30*/  ISETP.GT.U32.AND P1, PT, R237.reuse, R114, PT ;  /* 0x00000072ed00720c */ /* 0x040fe20003f24070 */
[----:B------:R1:W-:Y:S01]  /*10d40*/  STL [R1+0x55c], R5 ;  /* 0x00055c0501007387 */ /* 0x0003e20000100800 */
[C---:B------:R-:W-:Y:S01]  /*10d50*/  ISETP.GT.U32.AND P0, PT, R237.reuse, R111, PT ;  /* 0x0000006fed00720c */ /* 0x040fe20003f04070 */
[----:B------:R-:W-:Y:S01]  /*10d60*/  IMAD.MOV R116, RZ, RZ, -R116 ;  /* 0x000000ffff747224 */ /* 0x000fe200078e0a74 */
[----:B------:R-:W-:Y:S01]  /*10d70*/  IABS R117, R112 ;  /* 0x0000007000757213 */ /* 0x000fe20000000000 */
[----:B------:R-:W-:Y:S02]  /*10d80*/  STL [R1+0x558], R6 ;  /* 0x0005580601007387 */ /* 0x000fe40000100800 */
[----:B------:R-:W-:Y:S02]  /*10d90*/  IMAD R2, R237, R116, R2 ;  /* 0x00000074ed027224 */ /* 0x000fe400078e0202 */
[----:B------:R-:W-:Y:S02]  /*10da0*/  @!P5 IADD3 R110, R110, -R237, RZ ;  /* 0x800000ed6e6ed210 */ /* 0x000fe40007ffe0ff */
[----:B-1----:R-:W-:-:S02]  /*10db0*/  MOV R5, R118 ;  /* 0x0000007600057202 */ /* 0x002fc40000000f00 */
[----:B------:R-:W-:Y:S01]  /*10dc0*/  ISETP.GE.AND P5, PT, R113, RZ, PT ;  /* 0x000000ff7100720c */ /* 0x000fe20003fa6270 */
[----:B------:R-:W-:Y:S01]  /*10dd0*/  @!P1 IMAD.IADD R114, R114, 0x1, -R237 ;  /* 0x0000000172729824 */ /* 0x000fe200078e0aed */
[----:B------:R-:W-:Y:S01]  /*10de0*/  MOV R113, R117 ;  /* 0x0000007500717202 */ /* 0x000fe20000000f00 */
[----:B------:R-:W-:Y:S01]  /*10df0*/  @!P6 IMAD.MOV R5, RZ, RZ, -R5 ;  /* 0x000000ffff05e224 */ /* 0x000fe200078e0a05 */
[----:B------:R-:W-:Y:S01]  /*10e00*/  @!P2 IADD3 R4, R4, -R237, RZ ;  /* 0x800000ed0404a210 */ /* 0x000fe20007ffe0ff */
[----:B------:R-:W-:Y:S01]  /*10e10*/  VIADD R117, R10, 0x145 ;  /* 0x000001450a757836 */ /* 0x000fe20000000000 */
[----:B------:R-:W-:Y:S01]  /*10e20*/  ISETP.GE.AND P1, PT, R115, RZ, PT ;  /* 0x000000ff7300720c */ /* 0x000fe20003f26270 */
[----:B------:R-:W-:Y:S01]  /*10e30*/  IMAD.HI.U32 R115, R0, R113, RZ ;  /* 0x0000007100737227 */ /* 0x000fe200078e00ff */
[----:B------:R-:W-:Y:S01]  /*10e40*/  @!P0 IADD3 R111, R111, -R237, RZ ;  /* 0x800000ed6f6f8210 */ /* 0x000fe20007ffe0ff */
[----:B------:R1:W-:Y:S01]  /*10e50*/  STL [R1+0x554], R5 ;  /* 0x0005540501007387 */ /* 0x0003e20000100800 */
[C---:B------:R-:W-:Y:S01]  /*10e60*/  ISETP.GT.U32.AND P2, PT, R237.reuse, R4, PT ;  /* 0x00000004ed00720c */ /* 0x040fe20003f44070 */
[----:B------:R-:W-:Y:S01]  /*10e70*/  IMAD.MOV R115, RZ, RZ, -R115 ;  /* 0x000000ffff737224 */ /* 0x000fe200078e0a73 */
[----:B------:R-:W-:-:S02]  /*10e80*/  ISETP.GT.U32.AND P0, PT, R237, R2, PT ;  /* 0x00000002ed00720c */ /* 0x000fc40003f04070 */
[----:B------:R-:W-:Y:S02]  /*10e90*/  ISETP.GT.U32.AND P6, PT, R237, R110, PT ;  /* 0x0000006eed00720c */ /* 0x000fe40003fc4070 */
[----:B------:R-:W-:Y:S01]  /*10ea0*/  IABS R119, R117 ;  /* 0x0000007500777213 */ /* 0x000fe20000000000 */
[----:B-1----:R-:W-:Y:S02]  /*10eb0*/  IMAD.MOV.U32 R5, RZ, RZ, R114 ;  /* 0x000000ffff057224 */ /* 0x002fe400078e0072 */
[----:B------:R-:W-:-:S04]  /*10ec0*/  VIADD R114, R10, 0x141 ;  /* 0x000001410a727836 */ /* 0x000fc80000000000 */
[----:B------:R-:W-:Y:S01]  /*10ed0*/  @!P2 IMAD.IADD R4, R4, 0x1, -R237 ;  /* 0x000000010404a824 */ /* 0x000fe200078e0aed */
[----:B------:R-:W-:Y:S02]  /*10ee0*/  @!P3 IADD3 R5, -R5, RZ, RZ ;  /* 0x000000ff0505b210 */ /* 0x000fe40007ffe1ff */
[----:B------:R-:W-:Y:S01]  /*10ef0*/  ISETP.GE.AND P3, PT, R3, RZ, PT ;  /* 0x000000ff0300720c */ /* 0x000fe20003f66270 */
[C---:B------:R-:W-:Y:S01]  /*10f00*/  IMAD R3, R237.reuse, R115, R113 ;  /* 0x00000073ed037224 */ /* 0x040fe200078e0271 */
[----:B------:R-:W-:Y:S01]  /*10f10*/  @!P0 IADD3 R2, R2, -R237, RZ ;  /* 0x800000ed02028210 */ /* 0x000fe20007ffe0ff */
[----:B------:R1:W-:Y:S01]  /*10f20*/  STL [R1+0x550], R5 ;  /* 0x0005500501007387 */ /* 0x0003e20000100800 */
[----:B------:R-:W-:Y:S01]  /*10f30*/  @!P6 IMAD.IADD R110, R110, 0x1, -R237 ;  /* 0x000000016e6ee824 */ /* 0x000fe200078e0aed */
[----:B------:R-:W-:Y:S01]  /*10f40*/  ISETP.GE.AND P6, PT, R112, RZ, PT ;  /* 0x000000ff7000720c */ /* 0x000fe20003fc6270 */
[----:B------:R-:W-:Y:S01]  /*10f50*/  VIADD R112, R10, 0x142 ;  /* 0x000001420a707836 */ /* 0x000fe20000000000 */
[----:B------:R-:W-:-:S02]  /*10f60*/  ISETP.GT.U32.AND P2, PT, R237, R3, PT ;  /* 0x00000003ed00720c */ /* 0x000fc40003f44070 */
[----:B------:R-:W-:Y:S02]  /*10f70*/  ISETP.GT.U32.AND P0, PT, R237, R2, PT ;  /* 0x00000002ed00720c */ /* 0x000fe40003f04070 */
[----:B------:R-:W-:Y:S02]  /*10f80*/  MOV R6, R110 ;  /* 0x0000006e00067202 */ /* 0x000fe40000000f00 */
[----:B-1----:R-:W-:Y:S01]  /*10f90*/  MOV R5, R111 ;  /* 0x0000006f00057202 */ /* 0x002fe20000000f00 */
[----:B------:R-:W-:Y:S01]  /*10fa0*/  VIADD R111, R10, 0x143 ;  /* 0x000001430a6f7836 */ /* 0x000fe20000000000 */
[----:B------:R-:W-:Y:S02]  /*10fb0*/  @!P5 IADD3 R6, -R6, RZ, RZ ;  /* 0x000000ff0606d210 */ /* 0x000fe40007ffe1ff */
[----:B------:R-:W-:Y:S02]  /*10fc0*/  @!P4 IADD3 R5, -R5, RZ, RZ ;  /* 0x000000ff0505c210 */ /* 0x000fe40007ffe1ff */
[----:B------:R-:W-:Y:S01]  /*10fd0*/  ISETP.GE.AND P4, PT, R121, RZ, PT ;  /* 0x000000ff7900720c */ /* 0x000fe20003f86270 */
[----:B------:R-:W-:Y:S01]  /*10fe0*/  @!P2 IMAD.IADD R3, R3, 0x1, -R237 ;  /* 0x000000010303a824 */ /* 0x000fe200078e0aed */
[----:B------:R-:W-:Y:S01]  /*10ff0*/  IABS R121, R121 ;  /* 0x0000007900797213 */ /* 0x000fe20000000000 */
[----:B------:R1:W-:Y:S01]  /*11000*/  STL [R1+0x54c], R5 ;  /* 0x00054c0501007387 */ /* 0x0003e20000100800 */
[----:B------:R-:W-:-:S02]  /*11010*/  ISETP.GE.AND P5, PT, R114, RZ, PT ;  /* 0x000000ff7200720c */ /* 0x000fc40003fa6270 */
[----:B------:R-:W-:Y:S01]  /*11020*/  IABS R114, R114 ;  /* 0x0000007200727213 */ /* 0x000fe20000000000 */
[----:B------:R-:W-:Y:S01]  /*11030*/  IMAD.HI.U32 R113, R0, R121, RZ ;  /* 0x0000007900717227 */ /* 0x000fe200078e00ff */
[----:B------:R-:W-:Y:S01]  /*11040*/  @!P0 IADD3 R2, R2, -R237, RZ ;  /* 0x800000ed02028210 */ /* 0x000fe20007ffe0ff */
[----:B------:R-:W-:Y:S01]  /*11050*/  STL [R1+0x548], R6 ;  /* 0x0005480601007387 */ /* 0x000fe20000100800 */
[----:B------:R-:W-:Y:S01]  /*11060*/  ISETP.GT.U32.AND P2, PT, R237, R3, PT ;  /* 0x00000003ed00720c */ /* 0x000fe20003f44070 */
[----:B------:R-:W-:Y:S01]  /*11070*/  IMAD.HI.U32 R110, R0, R114, RZ ;  /* 0x00000072006e7227 */ /* 0x000fe200078e00ff */
[----:B------:R-:W-:Y:S02]  /*11080*/  IADD3 R113, -R113, RZ, RZ ;  /* 0x000000ff71717210 */ /* 0x000fe40007ffe1ff */
[----:B------:R-:W-:Y:S01]  /*11090*/  ISETP.GE.AND P0, PT, R111, RZ, PT ;  /* 0x000000ff6f00720c */ /* 0x000fe20003f06270 */
[----:B-1----:R-:W-:Y:S01]  /*110a0*/  IMAD.MOV.U32 R5, RZ, RZ, R4 ;  /* 0x000000ffff057224 */ /* 0x002fe200078e0004 */
[----:B------:R-:W-:Y:S01]  /*110b0*/  IADD3 R110, -R110, RZ, RZ ;  /* 0x000000ff6e6e7210 */ /* 0x000fe20007ffe1ff */
[C---:B------:R-:W-:Y:S01]  /*110c0*/  IMAD R121, R237.reuse, R113, R121 ;  /* 0x00000071ed797224 */ /* 0x040fe200078e0279 */
[----:B------:R-:W-:Y:S01]  /*110d0*/  IABS R111, R111 ;  /* 0x0000006f006f7213 */ /* 0x000fe20000000000 */
[----:B------:R-:W-:Y:S01]  /*110e0*/  @!P1 IMAD.MOV R5, RZ, RZ, -R5 ;  /* 0x000000ffff059224 */ /* 0x000fe200078e0a05 */
[----:B------:R-:W-:Y:S01]  /*110f0*/  ISETP.GE.AND P1, PT, R112, RZ, PT ;  /* 0x000000ff7000720c */ /* 0x000fe20003f26270 */
[----:B------:R-:W-:Y:S01]  /*11100*/  IMAD R114, R237, R110, R114 ;  /* 0x0000006eed727224 */ /* 0x000fe200078e0272 */
[----:B------:R-:W-:Y:S01]  /*11110*/  IABS R112, R112 ;  /* 0x0000007000707213 */ /* 0x000fe20000000000 */
[----:B------:R-:W-:Y:S01]  /*11120*/  VIADD R110, R10, 0x147 ;  /* 0x000001470a6e7836 */ /* 0x000fe20000000000 */
[----:B------:R1:W-:Y:S01]  /*11130*/  STL [R1+0x544], R5 ;  /* 0x0005440501007387 */ /* 0x0003e20000100800 */
[----:B------:R-:W-:-:S02]  /*11140*/  @!P2 IADD3 R3, R3, -R237, RZ ;  /* 0x800000ed0303a210 */ /* 0x000fc40007ffe0ff */
[----:B------:R-:W-:Y:S01]  /*11150*/  IMAD.HI.U32 R4, R0, R112, RZ ;  /* 0x0000007000047227 */ /* 0x000fe200078e00ff */
[C---:B------:R-:W-:Y:S02]  /*11160*/  ISETP.GT.U32.AND P2, PT, R237.reuse, R114, PT ;  /* 0x00000072ed00720c */ /* 0x040fe40003f44070 */
[----:B------:R-:W-:Y:S01]  /*11170*/  IABS R118, R110 ;  /* 0x0000006e00767213 */ /* 0x000fe20000000000 */
[----:B------:R-:W-:Y:S02]  /*11180*/  IMAD.MOV R4, RZ, RZ, -R4 ;  /* 0x000000ffff047224 */ /* 0x000fe400078e0a04 */
[----:B-1----:R-:W-:Y:S02]  /*11190*/  IMAD.MOV.U32 R5, RZ, RZ, R2 ;  /* 0x000000ffff057224 */ /* 0x002fe400078e0002 */
[----:B------:R-:W-:Y:S01]  /*111a0*/  IMAD R112, R237, R4, R112 ;  /* 0x00000004ed707224 */ /* 0x000fe200078e0270 */
[----:B------:R-:W-:Y:S01]  /*111b0*/  IADD3 R4, R10, 0x146, RZ ;  /* 0x000001460a047810 */ /* 0x000fe20007ffe0ff */
[----:B------:R-:W-:Y:S01]  /*111c0*/  IMAD.HI.U32 R2, R0, R111, RZ ;  /* 0x0000006f00027227 */ /* 0x000fe200078e00ff */
[----:B------:R-:W-:-:S02]  /*111d0*/  @!P3 IADD3 R5, -R5, RZ, RZ ;  /* 0x000000ff0505b210 */ /* 0x000fc40007ffe1ff */
[C---:B------:R-:W-:Y:S01]  /*111e0*/  ISETP.GT.U32.AND P3, PT, R237.reuse, R121, PT ;  /* 0x00000079ed00720c */ /* 0x040fe20003f64070 */
[----:B------:R-:W-:Y:S01]  /*111f0*/  IMAD.MOV R2, RZ, RZ, -R2 ;  /* 0x000000ffff027224 */ /* 0x000fe200078e0a02 */
[----:B------:R-:W-:Y:S01]  /*11200*/  @!P2 IADD3 R114, R114, -R237, RZ ;  /* 0x800000ed7272a210 */ /* 0x000fe20007ffe0ff */
[----:B------:R1:W-:Y:S01]  /*11210*/  STL [R1+0x540], R5 ;  /* 0x0005400501007387 */ /* 0x0003e20000100800 */
[----:B------:R-:W-:Y:S01]  /*11220*/  IABS R115, R4 ;  /* 0x0000000400737213 */ /* 0x000fe20000000000 */
[C---:B------:R-:W-:Y:S01]  /*11230*/  IMAD R111, R237.reuse, R2, R111 ;  /* 0x00000002ed6f7224 */ /* 0x040fe200078e026f */
[----:B------:R-:W-:Y:S02]  /*11240*/  IABS R2, R120 ;  /* 0x0000007800027213 */ /* 0x000fe40000000000 */
[----:B------:R-:W-:Y:S01]  /*11250*/  ISETP.GT.U32.AND P2, PT, R237, R114, PT ;  /* 0x00000072ed00720c */ /* 0x000fe20003f44070 */
[----:B------:R-:W-:Y:S01]  /*11260*/  IMAD.HI.U32 R116, R0, R115, RZ ;  /* 0x0000007300747227 */ /* 0x000fe200078e00ff */
[----:B-1----:R-:W-:-:S03]  /*11270*/  MOV R5, R3 ;  /* 0x0000000300057202 */ /* 0x002fc60000000f00 */
[----:B------:R-:W-:Y:S02]  /*11280*/  @!P3 IMAD.IADD R121, R121, 0x1, -R237 ;  /* 0x000000017979b824 */ /* 0x000fe400078e0aed */
[C---:B------:R-:W-:Y:S01]  /*11290*/  IMAD.HI.U32 R113, R0.reuse, R2, RZ ;  /* 0x0000000200717227 */ /* 0x040fe200078e00ff */
[----:B------:R-:W-:Y:S02]  /*112a0*/  @!P6 IADD3 R5, -R5, RZ, RZ ;  /* 0x000000ff0505e210 */ /* 0x000fe40007ffe1ff */
[C---:B------:R-:W-:Y:S01]  /*112b0*/  ISETP.GT.U32.AND P6, PT, R237.reuse, R112, PT ;  /* 0x00000070ed00720c */ /* 0x040fe20003fc4070 */
[----:B------:R-:W-:Y:S01]  /*112c0*/  IMAD.HI.U32 R3, R0, R119, RZ ;  /* 0x0000007700037227 */ /* 0x000fe200078e00ff */
[----:B------:R-:W-:Y:S01]  /*112d0*/  ISETP.GT.U32.AND P3, PT, R237, R121, PT ;  /* 0x00000079ed00720c */ /* 0x000fe20003f64070 */
[----:B------:R1:W-:Y:S01]  /*112e0*/  STL [R1+0x53c], R5 ;  /* 0x00053c0501007387 */ /* 0x0003e20000100800 */
[----:B------:R-:W-:Y:S01]  /*112f0*/  IADD3 R113, -R113, RZ, RZ ;  /* 0x000000ff71717210 */ /* 0x000fe20007ffe1ff */
[----:B------:R-:W-:Y:S01]  /*11300*/  IMAD.MOV R3, RZ, RZ, -R3 ;  /* 0x000000ffff037224 */ /* 0x000fe200078e0a03 */
[----:B------:R-:W-:Y:S01]  /*11310*/  @!P2 IADD3 R114, R114, -R237, RZ ;  /* 0x800000ed7272a210 */ /* 0x000fe20007ffe0ff */
[----:B------:R-:W-:-:S02]  /*11320*/  IMAD.MOV R116, RZ, RZ, -R116 ;  /* 0x000000ffff747224 */ /* 0x000fc400078e0a74 */
[C---:B------:R-:W-:Y:S02]  /*11330*/  IMAD R2, R237.reuse, R113, R2 ;  /* 0x00000071ed027224 */ /* 0x040fe400078e0202 */
[C---:B------:R-:W-:Y:S02]  /*11340*/  IMAD R119, R237.reuse, R3, R119 ;  /* 0x00000003ed777224 */ /* 0x040fe400078e0277 */
[----:B------:R-:W-:Y:S01]  /*11350*/  @!P6 IMAD.IADD R112, R112, 0x1, -R237 ;  /* 0x000000017070e824 */ /* 0x000fe200078e0aed */
[----:B------:R-:W-:Y:S01]  /*11360*/  ISETP.GT.U32.AND P2, PT, R237, R2, PT ;  /* 0x00000002ed00720c */ /* 0x000fe20003f44070 */
[----:B------:R-:W-:Y:S01]  /*11370*/  VIADD R3, R10, 0x148 ;  /* 0x000001480a037836 */ /* 0x000fe20000000000 */
[----:B------:R-:W-:Y:S01]  /*11380*/  @!P3 IADD3 R121, R121, -R237, RZ ;  /* 0x800000ed7979b210 */ /* 0x000fe20007ffe0ff */
[----:B------:R-:W-:Y:S01]  /*11390*/  IMAD.HI.U32 R113, R0, R118, RZ ;  /* 0x0000007600717227 */ /* 0x000fe200078e00ff */
[C---:B------:R-:W-:Y:S02]  /*113a0*/  ISETP.GT.U32.AND P6, PT, R237.reuse, R112, PT ;  /* 0x00000070ed00720c */ /* 0x040fe40003fc4070 */
[----:B------:R-:W-:Y:S01]  /*113b0*/  ISETP.GT.U32.AND P3, PT, R237, R111, PT ;  /* 0x0000006fed00720c */ /* 0x000fe20003f64070 */
[----:B-1----:R-:W-:Y:S01]  /*113c0*/  IMAD.MOV.U32 R5, RZ, RZ, R121 ;  /* 0x000000ffff057224 */ /* 0x002fe200078e0079 */
[----:B------:R-:W-:Y:S01]  /*113d0*/  IADD3 R113, -R113, RZ, RZ ;  /* 0x000000ff71717210 */ /* 0x000fe20007ffe1ff */
[----:B------:R-:W-:-:S03]  /*113e0*/  IMAD R115, R237, R116, R115 ;  /* 0x00000074ed737224 */ /* 0x000fc600078e0273 */
[----:B------:R-:W-:Y:S01]  /*113f0*/  @!P4 IADD3 R5, -R5, RZ, RZ ;  /* 0x000000ff0505c210 */ /* 0x000fe20007ffe1ff */
[--C-:B------:R-:W-:Y:S01]  /*11400*/  @!P2 IMAD.IADD R2, R2, 0x1, -R237.reuse ;  /* 0x000000010202a824 */ /* 0x100fe200078e0aed */
[----:B------:R-:W-:Y:S01]  /*11410*/  ISETP.GE.AND P2, PT, R117, RZ, PT ;  /* 0x000000ff7500720c */ /* 0x000fe20003f46270 */
[C---:B------:R-:W-:Y:S02]  /*11420*/  IMAD R118, R237.reuse, R113, R118 ;  /* 0x00000071ed767224 */ /* 0x040fe400078e0276 */
[----:B------:R-:W-:Y:S01]  /*11430*/  @!P6 IADD3 R112, R112, -R237, RZ ;  /* 0x800000ed7070e210 */ /* 0x000fe20007ffe0ff */
[----:B------:R1:W-:Y:S01]  /*11440*/  STL [R1+0x538], R5 ;  /* 0x0005380501007387 */ /* 0x0003e20000100800 */
[----:B------:R-:W-:Y:S01]  /*11450*/  ISETP.GT.U32.AND P6, PT, R237, R119, PT ;  /* 0x00000077ed00720c */ /* 0x000fe20003fc4070 */
[----:B------:R-:W-:Y:S01]  /*11460*/  @!P3 IMAD.IADD R111, R111, 0x1, -R237 ;  /* 0x000000016f6fb824 */ /* 0x000fe200078e0aed */
[----:B------:R-:W-:Y:S01]  /*11470*/  ISETP.GE.AND P3, PT, R120, RZ, PT ;  /* 0x000000ff7800720c */ /* 0x000fe20003f66270 */
[----:B------:R-:W-:Y:S01]  /*11480*/  IMAD.MOV.U32 R6, RZ, RZ, R112 ;  /* 0x000000ffff067224 */ /* 0x000fe200078e0070 */
[----:B------:R-:W-:-:S02]  /*11490*/  IABS R120, R3 ;  /* 0x0000000300787213 */ /* 0x000fc40000000000 */
[----:B------:R-:W-:Y:S02]  /*114a0*/  ISETP.GT.U32.AND P4, PT, R237, R111, PT ;  /* 0x0000006fed00720c */ /* 0x000fe40003f84070 */
[----:B------:R-:W-:Y:S01]  /*114b0*/  MOV R117, R120 ;  /* 0x0000007800757202 */ /* 0x000fe20000000f00 */
[----:B-1----:R-:W-:Y:S01]  /*114c0*/  IMAD.MOV.U32 R5, RZ, RZ, R114 ;  /* 0x000000ffff057224 */ /* 0x002fe200078e0072 */
[----:B------:R-:W-:Y:S02]  /*114d0*/  @!P1 IADD3 R6, -R6, RZ, RZ ;  /* 0x000000ff06069210 */ /* 0x000fe40007ffe1ff */
[----:B------:R-:W-:Y:S01]  /*114e0*/  ISETP.GE.AND P1, PT, R4, RZ, PT ;  /* 0x000000ff0400720c */ /* 0x000fe20003f26270 */
[----:B------:R-:W-:Y:S01]  /*114f0*/  IMAD.HI.U32 R113, R0, R117, RZ ;  /* 0x0000007500717227 */ /* 0x000fe200078e00ff */
[----:B------:R-:W-:-:S03]  /*11500*/  @!P6 IADD3 R119, R119, -R237, RZ ;  /* 0x800000ed7777e210 */ /* 0x000fc60007ffe0ff */
[----:B------:R-:W-:Y:S01]  /*11510*/  @!P5 IMAD.MOV R5, RZ, RZ, -R5 ;  /* 0x000000ffff05d224 */ /* 0x000fe200078e0a05 */
[----:B------:R-:W-:Y:S01]  /*11520*/  ISETP.GT.U32.AND P6, PT, R237, R119, PT ;  /* 0x00000077ed00720c */ /* 0x000fe20003fc4070 */
[----:B------:R-:W-:Y:S01]  /*11530*/  VIADD R4, R10, 0x149 ;  /* 0x000001490a047836 */ /* 0x000fe20000000000 */
[----:B------:R-:W-:Y:S02]  /*11540*/  @!P4 IADD3 R111, R111, -R237, RZ ;  /* 0x800000ed6f6fc210 */ /* 0x000fe40007ffe0ff */
[----:B------:R-:W-:Y:S01]  /*11550*/  IADD3 R113, -R113, RZ, RZ ;  /* 0x000000ff71717210 */ /* 0x000fe20007ffe1ff */
[----:B------:R1:W-:Y:S01]  /*11560*/  STL [R1+0x534], R5 ;  /* 0x0005340501007387 */ /* 0x0003e20000100800 */
[C---:B------:R-:W-:Y:S02]  /*11570*/  ISETP.GT.U32.AND P5, PT, R237.reuse, R2, PT ;  /* 0x00000002ed00720c */ /* 0x040fe40003fa4070 */
[C---:B------:R-:W-:Y:S01]  /*11580*/  ISETP.GT.U32.AND P4, PT, R237.reuse, R115, PT ;  /* 0x00000073ed00720c */ /* 0x040fe20003f84070 */
[----:B------:R-:W-:Y:S01]  /*11590*/  IMAD R117, R237, R113, R117 ;  /* 0x00000071ed757224 */ /* 0x000fe200078e0275 */
[----:B------:R-:W-:Y:S01]  /*115a0*/  IABS R113, R4 ;  /* 0x0000000400717213 */ /* 0x000fe20000000000 */
[----:B------:R2:W-:Y:S02]  /*115b0*/  STL [R1+0x530], R6 ;  /* 0x0005300601007387 */ /* 0x0005e40000100800 */
[----:B------:R-:W-:Y:S01]  /*115c0*/  @!P6 IADD3 R119, R119, -R237, RZ ;  /* 0x800000ed7777e210 */ /* 0x000fe20007ffe0ff */
[----:B-1----:R-:W-:Y:S01]  /*115d0*/  IMAD.MOV.U32 R5, RZ, RZ, R111 ;  /* 0x000000ffff057224 */ /* 0x002fe200078e006f */
[----:B------:R-:W-:Y:S01]  /*115e0*/  ISETP.GT.U32.AND P6, PT, R237, R117, PT ;  /* 0x00000075ed00720c */ /* 0x000fe20003fc4070 */
[----:B------:R-:W-:-:S03]  /*115f0*/  IMAD.HI.U32 R114, R0, R113, RZ ;  /* 0x0000007100727227 */ /* 0x000fc600078e00ff */
[----:B------:R-:W-:Y:S01]  /*11600*/  @!P0 IADD3 R5, -R5, RZ, RZ ;  /* 0x000000ff05058210 */ /* 0x000fe20007ffe1ff */
[--C-:B------:R-:W-:Y:S01]  /*11610*/  @!P5 IMAD.IADD R2, R2, 0x1, -R237.reuse ;  /* 0x000000010202d824 */ /* 0x100fe200078e0aed */
[----:B------:R-:W-:Y:S01]  /*11620*/  ISETP.GT.U32.AND P0, PT, R237, R118, PT ;  /* 0x00000076ed00720c */ /* 0x000fe20003f04070 */
[----:B------:R-:W-:Y:S01]  /*11630*/  VIADD R111, R10, 0x14b ;  /* 0x0000014b0a6f7836 */ /* 0x000fe20000000000 */
[----:B------:R-:W-:Y:S01]  /*11640*/  ISETP.GE.AND P5, PT, R110, RZ, PT ;  /* 0x000000ff6e00720c */ /* 0x000fe20003fa6270 */
[----:B------:R-:W-:Y:S01]  /*11650*/  VIADD R110, R10, 0x14a ;  /* 0x0000014a0a6e7836 */ /* 0x000fe20000000000 */
[----:B------:R-:W-:Y:S01]  /*11660*/  @!P4 IADD3 R115, R115, -R237, RZ ;  /* 0x800000ed7373c210 */ /* 0x000fe20007ffe0ff */
[----:B------:R1:W-:Y:S01]  /*11670*/  STL [R1+0x52c], R5 ;  /* 0x00052c0501007387 */ /* 0x0003e20000100800 */
[----:B------:R-:W-:Y:S01]  /*11680*/  ISETP.GE.AND P4, PT, R3, RZ, PT ;  /* 0x000000ff0300720c */ /* 0x000fe20003f86270 */
[----:B------:R-:W-:Y:S01]  /*11690*/  @!P6 IMAD.IADD R117, R117, 0x1, -R237 ;  /* 0x000000017575e824 */ /* 0x000fe200078e0aed */
[----:B------:R-:W-:Y:S01]  /*116a0*/  IABS R3, R110 ;  /* 0x0000006e00037213 */ /* 0x000fe20000000000 */
[----:B--2---:R-:W-:Y:S01]  /*116b0*/  IMAD.MOV.U32 R6, RZ, RZ, R119 ;  /* 0x000000ffff067224 */ /* 0x004fe200078e0077 */
[----:B------:R-:W-:-:S02]  /*116c0*/  IADD3 R114, -R114, RZ, RZ ;  /* 0x000000ff72727210 */ /* 0x000fc40007ffe1ff */
[----:B------:R-:W-:Y:S01]  /*116d0*/  IABS R116, R111 ;  /* 0x0000006f00747213 */ /* 0x000fe20000000000 */
[----:B------:R-:W-:Y:S01]  /*116e0*/  IMAD.HI.U32 R112, R0, R3, RZ ;  /* 0x0000000300707227 */ /* 0x000fe200078e00ff */
[----:B------:R-:W-:Y:S02]  /*116f0*/  @!P0 IADD3 R118, R118, -R237, RZ ;  /* 0x800000ed76768210 */ /* 0x000fe40007ffe0ff */
[C---:B------:R-:W-:Y:S01]  /*11700*/  ISETP.GT.U32.AND P0, PT, R237.reuse, R115, PT ;  /* 0x00000073ed00720c */ /* 0x040fe20003f04070 */
[----:B-1----:R-:W-:Y:S01]  /*11710*/  IMAD.MOV.U32 R5, RZ, RZ, R2 ;  /* 0x000000ffff057224 */ /* 0x002fe200078e0002 */
[----:B------:R-:W-:Y:S01]  /*11720*/  IADD3 R112, -R112, RZ, RZ ;  /* 0x000000ff70707210 */ /* 0x000fe20007ffe1ff */
[C---:B------:R-:W-:Y:S01]  /*11730*/  IMAD R113, R237.reuse, R114, R113 ;  /* 0x00000072ed717224 */ /* 0x040fe200078e0271 */
[----:B------:R-:W-:Y:S01]  /*11740*/  ISETP.GT.U32.AND P6, PT, R237, R118, PT ;  /* 0x00000076ed00720c */ /* 0x000fe20003fc4070 */
[----:B------:R-:W-:Y:S01]  /*11750*/  VIADD R2, R10, 0x14c ;  /* 0x0000014c0a027836 */ /* 0x000fe20000000000 */
[----:B------:R-:W-:Y:S01]  /*11760*/  @!P3 IADD3 R5, -R5, RZ, RZ ;  /* 0x000000ff0505b210 */ /* 0x000fe20007ffe1ff */
[C---:B------:R-:W-:Y:S01]  /*11770*/  IMAD R3, R237.reuse, R112, R3 ;  /* 0x00000070ed037224 */ /* 0x040fe200078e0203 */
[----:B------:R-:W-:Y:S01]  /*11780*/  ISETP.GT.U32.AND P3, PT, R237, R117, PT ;  /* 0x00000075ed00720c */ /* 0x000fe20003f64070 */
[----:B------:R-:W-:Y:S01]  /*11790*/  IMAD.HI.U32 R114, R0, R116, RZ ;  /* 0x0000007400727227 */ /* 0x000fe200078e00ff */
[----:B------:R-:W-:Y:S01]  /*117a0*/  IABS R121, R2 ;  /* 0x0000000200797213 */ /* 0x000fe20000000000 */
[----:B------:R1:W-:Y:S01]  /*117b0*/  STL [R1+0x528], R5 ;  /* 0x0005280501007387 */ /* 0x0003e20000100800 */
[----:B------:R-:W-:Y:S01]  /*117c0*/  @!P2 IADD3 R6, -R6, RZ, RZ ;  /* 0x000000ff0606a210 */ /* 0x000fe20007ffe1ff */
[----:B------:R-:W-:Y:S01]  /*117d0*/  @!P0 IMAD.IADD R115, R115, 0x1, -R237 ;  /* 0x0000000173738824 */ /* 0x000fe200078e0aed */
[----:B------:R-:W-:Y:S01]  /*117e0*/  ISETP.GT.U32.AND P0, PT, R237, R113, PT ;  /* 0x00000071ed00720c */ /* 0x000fe20003f04070 */
[----:B------:R-:W-:-:S02]  /*117f0*/  IMAD.MOV R114, RZ, RZ, -R114 ;  /* 0x000000ffff727224 */ /* 0x000fc400078e0a72 */
[----:B------:R-:W-:Y:S01]  /*11800*/  IMAD.HI.U32 R112, R0, R121, RZ ;  /* 0x0000007900707227 */ /* 0x000fe200078e00ff */
[----:B------:R-:W-:Y:S01]  /*11810*/  @!P6 IADD3 R118, R118, -R237, RZ ;  /* 0x800000ed7676e210 */ /* 0x000fe20007ffe0ff */
[----:B------:R2:W-:Y:S01]  /*11820*/  STL [R1+0x524], R6 ;  /* 0x0005240601007387 */ /* 0x0005e20000100800 */
[----:B------:R-:W-:Y:S01]  /*11830*/  ISETP.GE.AND P6, PT, R4, RZ, PT ;  /* 0x000000ff0400720c */ /* 0x000fe20003fc6270 */
[----:B------:R-:W-:Y:S01]  /*11840*/  @!P3 IMAD.IADD R117, R117, 0x1, -R237 ;  /* 0x000000017575b824 */ /* 0x000fe200078e0aed */
[C---:B------:R-:W-:Y:S01]  /*11850*/  ISETP.GT.U32.AND P3, PT, R237.reuse, R3, PT ;  /* 0x00000003ed00720c */ /* 0x040fe20003f64070 */
[----:B------:R-:W-:Y:S01]  /*11860*/  IMAD R116, R237, R114, R116 ;  /* 0x00000072ed747224 */ /* 0x000fe200078e0274 */
[----:B------:R-:W-:Y:S01]  /*11870*/  IADD3 R4, R10, 0x14d, RZ ;  /* 0x0000014d0a047810 */ /* 0x000fe20007ffe0ff */
[----:B-1----:R-:W-:Y:S01]  /*11880*/  IMAD.MOV.U32 R5, RZ, RZ, R115 ;  /* 0x000000ffff057224 */ /* 0x002fe200078e0073 */
[----:B------:R-:W-:Y:S01]  /*11890*/  IADD3 R112, -R112, RZ, RZ ;  /* 0x000000ff70707210 */ /* 0x000fe20007ffe1ff */
[----:B------:R-:W-:Y:S01]  /*118a0*/  @!P0 IMAD.IADD R113, R113, 0x1, -R237 ;  /* 0x0000000171718824 */ /* 0x000fe200078e0aed */
[----:B------:R-:W-:Y:S01]  /*118b0*/  ISETP.GE.AND P0, PT, R110, RZ, PT ;  /* 0x000000ff6e00720c */ /* 0x000fe20003f06270 */
[----:B------:R-:W-:Y:S01]  /*118c0*/  @!P1 IMAD.MOV R5, RZ, RZ, -R5 ;  /* 0x000000ffff059224 */ /* 0x000fe200078e0a05 */
[----:B------:R-:W-:Y:S01]  /*118d0*/  IADD3 R110, R10, 0x14e, RZ ;  /* 0x0000014e0a6e7810 */ /* 0x000fe20007ffe0ff */
[C---:B------:R-:W-:Y:S01]  /*118e0*/  IMAD R121, R237.reuse, R112, R121 ;  /* 0x00000070ed797224 */ /* 0x040fe200078e0279 */
[----:B------:R-:W-:-:S02]  /*118f0*/  ISETP.GT.U32.AND P2, PT, R237, R113, PT ;  /* 0x00000071ed00720c */ /* 0x000fc40003f44070 */
[----:B------:R-:W-:Y:S01]  /*11900*/  IABS R114, R4 ;  /* 0x0000000400727213 */ /* 0x000fe20000000000 */
[----:B------:R1:W-:Y:S01]  /*11910*/  STL [R1+0x520], R5 ;  /* 0x0005200501007387 */ /* 0x0003e20000100800 */
[----:B------:R-:W-:Y:S02]  /*11920*/  @!P3 IADD3 R3, R3, -R237, RZ ;  /* 0x800000ed0303b210 */ /* 0x000fe40007ffe0ff */
[C---:B------:R-:W-:Y:S01]  /*11930*/  ISETP.GT.U32.AND P3, PT, R237.reuse, R116, PT ;  /* 0x00000074ed00720c */ /* 0x040fe20003f64070 */
[C---:B------:R-:W-:Y:S01]  /*11940*/  IMAD.HI.U32 R115, R0.reuse, R114, RZ ;  /* 0x0000007200737227 */ /* 0x040fe200078e00ff */
[----:B------:R-:W-:Y:S02]  /*11950*/  ISETP.GT.U32.AND P1, PT, R237, R3, PT ;  /* 0x00000003ed00720c */ /* 0x000fe40003f24070 */
[----:B------:R-:W-:Y:S01]  /*11960*/  IABS R112, R110 ;  /* 0x0000006e00707213 */ /* 0x000fe20000000000 */
[----:B------:R-:W-:Y:S01]  /*11970*/  IMAD.MOV R115, RZ, RZ, -R115 ;  /* 0x000000ffff737224 */ /* 0x000fe200078e0a73 */
[----:B--2---:R-:W-:Y:S01]  /*11980*/  MOV R6, R118 ;  /* 0x0000007600067202 */ /* 0x004fe20000000f00 */
[----:B-1----:R-:W-:Y:S01]  /*11990*/  IMAD.MOV.U32 R5, RZ, RZ, R117 ;  /* 0x000000ffff057224 */ /* 0x002fe200078e0075 */
[----:B------:R-:W-:Y:S01]  /*119a0*/  @!P2 IADD3 R113, R113, -R237, RZ ;  /* 0x800000ed7171a210 */ /* 0x000fe20007ffe0ff */
[----:B------:R-:W-:Y:S01]  /*119b0*/  IMAD.HI.U32 R117, R0, R112, RZ ;  /* 0x0000007000757227 */ /* 0x000fe200078e00ff */
[----:B------:R-:W-:-:S02]  /*119c0*/  @!P5 IADD3 R6, -R6, RZ, RZ ;  /* 0x000000ff0606d210 */ /* 0x000fc40007ffe1ff */
[----:B------:R-:W-:Y:S01]  /*119d0*/  ISETP.GT.U32.AND P5, PT, R237, R121, PT ;  /* 0x00000079ed00720c */ /* 0x000fe20003fa4070 */
[----:B------:R-:W-:Y:S01]  /*119e0*/  @!P4 IMAD.MOV R5, RZ, RZ, -R5 ;  /* 0x000000ffff05c224 */ /* 0x000fe200078e0a05 */
[----:B------:R-:W-:Y:S01]  /*119f0*/  @!P3 IADD3 R116, R116, -R237, RZ ;  /* 0x800000ed7474b210 */ /* 0x000fe20007ffe0ff */
[----:B------:R1:W-:Y:S01]  /*11a00*/  STL [R1+0x51c], R6 ;  /* 0x00051c0601007387 */ /* 0x0003e20000100800 */
[----:B------:R-:W-:Y:S01]  /*11a10*/  ISETP.GE.AND P2, PT, R2, RZ, PT ;  /* 0x000000ff0200720c */ /* 0x000fe20003f46270 */
[----:B------:R-:W-:Y:S01]  /*11a20*/  @!P1 IMAD.IADD R3, R3, 0x1, -R237 ;  /* 0x0000000103039824 */ /* 0x000fe200078e0aed */
[----:B------:R-:W-:Y:S01]  /*11a30*/  IADD3 R117, -R117, RZ, RZ ;  /* 0x000000ff75757210 */ /* 0x000fe20007ffe1ff */
[C---:B------:R-:W-:Y:S01]  /*11a40*/  IMAD R2, R237.reuse, R115, R114 ;  /* 0x00000073ed027224 */ /* 0x040fe200078e0272 */
[C---:B------:R-:W-:Y:S01]  /*11a50*/  ISETP.GT.U32.AND P3, PT, R237.reuse, R116, PT ;  /* 0x00000074ed00720c */ /* 0x040fe20003f64070 */
[----:B------:R2:W-:Y:S01]  /*11a60*/  STL [R1+0x518], R5 ;  /* 0x0005180501007387 */ /* 0x0005e20000100800 */
[----:B------:R-:W-:Y:S01]  /*11a70*/  ISETP.GE.AND P1, PT, R4, RZ, PT ;  /* 0x000000ff0400720c */ /* 0x000fe20003f26270 */
[----:B------:R-:W-:Y:S01]  /*11a80*/  IMAD R112, R237, R117, R112 ;  /* 0x00000075ed707224 */ /* 0x000fe200078e0270 */
[----:B------:R-:W-:Y:S01]  /*11a90*/  ISETP.GE.AND P4, PT, R111, RZ, PT ;  /* 0x000000ff6f00720c */ /* 0x000fe20003f86270 */
[C---:B------:R-:W-:Y:S01]  /*11aa0*/  VIADD R4, R10.reuse, 0x14f ;  /* 0x0000014f0a047836 */ /* 0x040fe20000000000 */
[----:B-1----:R-:W-:Y:S01]  /*11ab0*/  MOV R6, R113 ;  /* 0x0000007100067202 */ /* 0x002fe20000000f00 */
[----:B------:R-:W-:Y:S01]  /*11ac0*/  VIADD R111, R10, 0x150 ;  /* 0x000001500a6f7836 */ /* 0x000fe20000000000 */
[----:B------:R-:W-:-:S02]  /*11ad0*/  @!P5 IADD3 R121, R121, -R237, RZ ;  /* 0x800000ed7979d210 */ /* 0x000fc40007ffe0ff */
[----:B------:R-:W-:Y:S01]  /*11ae0*/  @!P6 IADD3 R6, -R6, RZ, RZ ;  /* 0x000000ff0606e210 */ /* 0x000fe20007ffe1ff */
[----:B--2---:R-:W-:Y:S01]  /*11af0*/  IMAD.MOV.U32 R5, RZ, RZ, R3 ;  /* 0x000000ffff057224 */ /* 0x004fe200078e0003 */
[C---:B------:R-:W-:Y:S02]  /*11b00*/  ISETP.GT.U32.AND P6, PT, R237.reuse, R2, PT ;  /* 0x00000002ed00720c */ /* 0x040fe40003fc4070 */
[C---:B------:R-:W-:Y:S01]  /*11b10*/  ISETP.GT.U32.AND P5, PT, R237.reuse, R121, PT ;  /* 0x00000079ed00720c */ /* 0x040fe20003fa4070 */
[----:B------:R-:W-:Y:S01]  /*11b20*/  @!P0 IMAD.MOV R5, RZ, RZ, -R5 ;  /* 0x000000ffff058224 */ /* 0x000fe200078e0a05 */
[----:B------:R-:W-:Y:S01]  /*11b30*/  ISETP.GT.U32.AND P0, PT, R237, R112, PT ;  /* 0x00000070ed00720c */ /* 0x000fe20003f04070 */
[----:B------:R-:W-:Y:S01]  /*11b40*/  STL [R1+0x514], R6 ;  /* 0x0005140601007387 */ /* 0x000fe20000100800 */
[----:B------:R-:W-:Y:S02]  /*11b50*/  @!P3 IADD3 R116, R116, -R237, RZ ;  /* 0x800000ed7474b210 */ /* 0x000fe40007ffe0ff */
[----:B------:R-:W-:Y:S01]  /*11b60*/  IABS R115, R4 ;  /* 0x0000000400737213 */ /* 0x000fe20000000000 */
[----:B------:R1:W-:Y:S01]  /*11b70*/  STL [R1+0x510], R5 ;  /* 0x0005100501007387 */ /* 0x0003e20000100800 */
[----:B------:R-:W-:-:S02]  /*11b80*/  IABS R3, R111 ;  /* 0x0000006f00037213 */ /* 0x000fc40000000000 */
[----:B------:R-:W-:Y:S01]  /*11b90*/  ISETP.GE.AND P3, PT, R110, RZ, PT ;  /* 0x000000ff6e00720c */ /* 0x000fe20003f66270 */
[----:B------:R-:W-:Y:S01]  /*11ba0*/  @!P6 IMAD.IADD R2, R2, 0x1, -R237 ;  /* 0x000000010202e824 */ /* 0x000fe200078e0aed */
[----:B------:R-:W-:Y:S01]  /*11bb0*/  IADD3 R117, R10, 0x153, RZ ;  /* 0x000001530a757810 */ /* 0x000fe20007ffe0ff */
[----:B------:R-:W-:Y:S01]  /*11bc0*/  IMAD.HI.U32 R113, R0, R115, RZ ;  /* 0x0000007300717227 */ /* 0x000fe200078e00ff */
[-C--:B------:R-:W-:Y:S02]  /*11bd0*/  @!P5 IADD3 R121, R121, -R237.reuse, RZ ;  /* 0x800000ed7979d210 */ /* 0x080fe40007ffe0ff */
[----:B------:R-:W-:Y:S01]  /*11be0*/  @!P0 IADD3 R112, R112, -R237, RZ ;  /* 0x800000ed70708210 */ /* 0x000fe20007ffe0ff */
[----:B-1----:R-:W-:Y:S01]  /*11bf0*/  IMAD.MOV.U32 R5, RZ, RZ, R116 ;  /* 0x000000ffff057224 */ /* 0x002fe200078e0074 */
[----:B------:R-:W-:Y:S01]  /*11c00*/  ISETP.GT.U32.AND P6, PT, R237, R2, PT ;  /* 0x00000002ed00720c */ /* 0x000fe20003fc4070 */
[----:B------:R-:W-:Y:S01]  /*11c10*/  VIADD R110, R10, 0x151 ;  /* 0x000001510a6e7836 */ /* 0x000fe20000000000 */
[----:B------:R-:W-:Y:S01]  /*11c20*/  ISETP.GE.AND P5, PT, R4, RZ, PT ;  /* 0x000000ff0400720c */ /* 0x000fe20003fa6270 */
[----:B------:R-:W-:Y:S01]  /*11c30*/  IMAD.HI.U32 R4, R0, R3, RZ ;  /* 0x0000000300047227 */ /* 0x000fe200078e00ff */
[----:B------:R-:W-:-:S02]  /*11c40*/  @!P4 IADD3 R5, -R5, RZ, RZ ;  /* 0x000000ff0505c210 */ /* 0x000fc40007ffe1ff */
[----:B------:R-:W-:Y:S01]  /*11c50*/  ISETP.GT.U32.AND P4, PT, R237, R112, PT ;  /* 0x00000070ed00720c */ /* 0x000fe20003f84070 */
[----:B------:R-:W-:Y:S01]  /*11c60*/  IMAD.MOV R4, RZ, RZ, -R4 ;  /* 0x000000ffff047224 */ /* 0x000fe200078e0a04 */
[----:B------:R-:W-:Y:S01]  /*11c70*/  IADD3 R113, -R113, RZ, RZ ;  /* 0x000000ff71717210 */ /* 0x000fe20007ffe1ff */
[----:B------:R-:W-:Y:S01]  /*11c80*/  VIADD R116, R10, 0x152 ;  /* 0x000001520a747836 */ /* 0x000fe20000000000 */
[----:B------:R-:W-:Y:S01]  /*11c90*/  IABS R114, R110 ;  /* 0x0000006e00727213 */ /* 0x000fe20000000000 */
[----:B------:R-:W-:Y:S01]  /*11ca0*/  IMAD R3, R237, R4, R3 ;  /* 0x00000004ed037224 */ /* 0x000fe200078e0203 */
[----:B------:R-:W-:Y:S01]  /*11cb0*/  ISETP.GE.AND P0, PT, R111, RZ, PT ;  /* 0x000000ff6f00720c */ /* 0x000fe20003f06270 */
[C---:B------:R-:W-:Y:S01]  /*11cc0*/  IMAD R115, R237.reuse, R113, R115 ;  /* 0x00000071ed737224 */ /* 0x040fe200078e0273 */
[----:B------:R-:W-:Y:S01]  /*11cd0*/  @!P6 IADD3 R2, R2, -R237, RZ ;  /* 0x800000ed0202e210 */ /* 0x000fe20007ffe0ff */
[----:B------:R1:W-:Y:S01]  /*11ce0*/  STL [R1+0x50c], R5 ;  /* 0x00050c0501007387 */ /* 0x0003e20000100800 */
[----:B------:R-:W-:Y:S01]  /*11cf0*/  IABS R119, R116 ;  /* 0x0000007400777213 */ /* 0x000fe20000000000 */
[----:B------:R-:W-:Y:S01]  /*11d00*/  IMAD.HI.U32 R111, R0, R114, RZ ;  /* 0x00000072006f7227 */ /* 0x000fe200078e00ff */
[----:B------:R-:W-:-:S02]  /*11d10*/  ISETP.GT.U32.AND P6, PT, R237, R115, PT ;  /* 0x00000073ed00720c */ /* 0x000fc40003fc4070 */
[----:B------:R-:W-:Y:S01]  /*11d20*/  @!P4 IADD3 R112, R112, -R237, RZ ;  /* 0x800000ed7070c210 */ /* 0x000fe20007ffe0ff */
[----:B------:R-:W-:Y:S01]  /*11d30*/  VIADD R4, R10, 0x154 ;  /* 0x000001540a047836 */ /* 0x000fe20000000000 */
[----:B------:R-:W-:Y:S01]  /*11d40*/  ISETP.GT.U32.AND P4, PT, R237, R3, PT ;  /* 0x00000003ed00720c */ /* 0x000fe20003f84070 */
[----:B------:R-:W-:Y:S01]  /*11d50*/  IMAD.MOV R111, RZ, RZ, -R111 ;  /* 0x000000ffff6f7224 */ /* 0x000fe200078e0a6f */
[----:B------:R-:W-:Y:S01]  /*11d60*/  IABS R118, R117 ;  /* 0x0000007500767213 */ /* 0x000fe20000000000 */
[----:B-1----:R-:W-:Y:S02]  /*11d70*/  IMAD.MOV.U32 R5, RZ, RZ, R121 ;  /* 0x000000ffff057224 */ /* 0x002fe400078e0079 */
[----:B------:R-:W-:-:S04]  /*11d80*/  IMAD.HI.U32 R122, R0, R119, RZ ;  /* 0x00000077007a7227 */ /* 0x000fc800078e00ff */
[----:B------:R-:W-:Y:S01]  /*11d90*/  @!P6 IADD3 R115, R115, -R237, RZ ;  /* 0x800000ed7373e210 */ /* 0x000fe20007ffe0ff */
[----:B------:R-:W-:Y:S01]  /*11da0*/  @!P2 IMAD.MOV R5, RZ, RZ, -R5 ;  /* 0x000000ffff05a224 */ /* 0x000fe200078e0a05 */
[----:B------:R-:W-:Y:S01]  /*11db0*/  IADD3 R122, -R122, RZ, RZ ;  /* 0x000000ff7a7a7210 */ /* 0x000fe20007ffe1ff */
[----:B------:R-:W-:Y:S01]  /*11dc0*/  IMAD R114, R237, R111, R114 ;  /* 0x0000006fed727224 */ /* 0x000fe200078e0272 */
[----:B------:R-:W-:Y:S01]  /*11dd0*/  @!P4 IADD3 R3, R3, -R237, RZ ;  /* 0x800000ed0303c210 */ /* 0x000fe20007ffe0ff */
[----:B------:R-:W-:Y:S01]  /*11de0*/  IMAD.HI.U32 R120, R0, R118, RZ ;  /* 0x0000007600787227 */ /* 0x000fe200078e00ff */
[C---:B------:R-:W-:Y:S01]  /*11df0*/  ISETP.GT.U32.AND P4, PT, R237.reuse, R115, PT ;  /* 0x00000073ed00720c */ /* 0x040fe20003f84070 */
[----:B------:R1:W-:Y:S01]  /*11e00*/  STL [R1+0x508], R5 ;  /* 0x0005080501007387 */ /* 0x0003e20000100800 */
[----:B------:R-:W-:Y:S01]  /*11e10*/  IABS R111, R4 ;  /* 0x00000004006f7213 */ /* 0x000fe20000000000 */
[----:B------:R-:W-:Y:S01]  /*11e20*/  IMAD.MOV R120, RZ, RZ, -R120 ;  /* 0x000000ffff787224 */ /* 0x000fe200078e0a78 */
[----:B------:R-:W-:Y:S01]  /*11e30*/  ISETP.GE.AND P2, PT, R110, RZ, PT ;  /* 0x000000ff6e00720c */ /* 0x000fe20003f46270 */
[C---:B------:R-:W-:Y:S01]  /*11e40*/  IMAD R110, R237.reuse, R122, R119 ;  /* 0x0000007aed6e7224 */ /* 0x040fe200078e0277 */
[----:B------:R-:W-:Y:S01]  /*11e50*/  MOV R121, R111 ;  /* 0x0000006f00797202 */ /* 0x000fe20000000f00 */
[C---:B------:R-:W-:Y:S01]  /*11e60*/  IMAD R111, R237.reuse, R120, R118 ;  /* 0x00000078ed6f7224 */ /* 0x040fe200078e0276 */
[----:B------:R-:W-:Y:S01]  /*11e70*/  ISETP.GT.U32.AND P6, PT, R237, R114, PT ;  /* 0x00000072ed00720c */ /* 0x000fe20003fc4070 */
[----:B------:R-:W-:-:S02]  /*11e80*/  IMAD.MOV.U32 R6, RZ, RZ, R112 ;  /* 0x000000ffff067224 */ /* 0x000fc400078e0070 */
[----:B-1----:R-:W-:Y:S02]  /*11e90*/  IMAD.MOV.U32 R5, RZ, RZ, R2 ;  /* 0x000000ffff057224 */ /* 0x002fe400078e0002 */
[----:B------:R-:W-:Y:S01]  /*11ea0*/  @!P4 IADD3 R115, R115, -R237, RZ ;  /* 0x800000ed7373c210 */ /* 0x000fe20007ffe0ff */
[----:B------:R-:W-:Y:S01]  /*11eb0*/  IMAD.HI.U32 R2, R0, R121, RZ ;  /* 0x0000007900027227 */ /* 0x000fe200078e00ff */
[----:B------:R-:W-:-:S03]  /*11ec0*/  ISETP.GT.U32.AND P4, PT, R237, R110, PT ;  /* 0x0000006eed00720c */ /* 0x000fc60003f84070 */
[----:B------:R-:W-:Y:S01]  /*11ed0*/  @!P1 IMAD.MOV R5, RZ, RZ, -R5 ;  /* 0x000000ffff059224 */ /* 0x000fe200078e0a05 */
[C---:B------:R-:W-:Y:S01]  /*11ee0*/  ISETP.GT.U32.AND P1, PT, R237.reuse, R3, PT ;  /* 0x00000003ed00720c */ /* 0x040fe20003f24070 */
[----:B------:R-:W-:Y:S01]  /*11ef0*/  VIADD R113, R10, 0x155 ;  /* 0x000001550a717836 */ /* 0x000fe20000000000 */
[----:B------:R-:W-:Y:S01]  /*11f00*/  IADD3 R2, -R2, RZ, RZ ;  /* 0x000000ff02027210 */ /* 0x000fe20007ffe1ff */
[----:B------:R-:W-:Y:S01]  /*11f10*/  @!P3 IMAD.MOV R6, RZ, RZ, -R6 ;  /* 0x000000ffff06b224 */ /* 0x000fe200078e0a06 */
[----:B------:R1:W-:Y:S01]  /*11f20*/  STL [R1+0x504], R5 ;  /* 0x0005040501007387 */ /* 0x0003e20000100800 */
[----:B------:R-:W-:Y:S02]  /*11f30*/  @!P6 IADD3 R114, R114, -R237, RZ ;  /* 0x800000ed7272e210 */ /* 0x000fe40007ffe0ff */
[C---:B------:R-:W-:Y:S01]  /*11f40*/  IMAD R2, R237.reuse, R2, R121 ;  /* 0x00000002ed027224 */ /* 0x040fe200078e0279 */
[----:B------:R-:W-:Y:S01]  /*11f50*/  IABS R119, R113 ;  /* 0x0000007100777213 */ /* 0x000fe20000000000 */
[----:B------:R-:W-:Y:S01]  /*11f60*/  @!P4 IMAD.IADD R110, R110, 0x1, -R237 ;  /* 0x000000016e6ec824 */ /* 0x000fe200078e0aed */
[----:B------:R-:W-:Y:S01]  /*11f70*/  STL [R1+0x500], R6 ;  /* 0x0005000601007387 */ /* 0x000fe20000100800 */
[----:B------:R-:W-:-:S02]  /*11f80*/  ISETP.GT.U32.AND P6, PT, R237, R114, PT ;  /* 0x00000072ed00720c */ /* 0x000fc40003fc4070 */
[----:B------:R-:W-:Y:S01]  /*11f90*/  ISETP.GT.U32.AND P4, PT, R237, R2, PT ;  /* 0x00000002ed00720c */ /* 0x000fe20003f84070 */
[----:B------:R-:W-:Y:S01]  /*11fa0*/  @!P1 IMAD.IADD R3, R3, 0x1, -R237 ;  /* 0x0000000103039824 */ /* 0x000fe200078e0aed */
[----:B-1----:R-:W-:Y:S01]  /*11fb0*/  MOV R5, R115 ;  /* 0x0000007300057202 */ /* 0x002fe20000000f00 */
[----:B------:R-:W-:Y:S01]  /*11fc0*/  IMAD.HI.U32 R112, R0, R119, RZ ;  /* 0x0000007700707227 */ /* 0x000fe200078e00ff */
[----:B------:R-:W-:Y:S02]  /*11fd0*/  ISETP.GE.AND P1, PT, R117, RZ, PT ;  /* 0x000000ff7500720c */ /* 0x000fe40003f26270 */
[----:B------:R-:W-:Y:S01]  /*11fe0*/  @!P5 IADD3 R5, -R5, RZ, RZ ;  /* 0x000000ff0505d210 */ /* 0x000fe20007ffe1ff */
[----:B------:R-:W-:Y:S01]  /*11ff0*/  IMAD.MOV R112, RZ, RZ, -R112 ;  /* 0x000000ffff707224 */ /* 0x000fe200078e0a70 */
[C---:B------:R-:W-:Y:S02]  /*12000*/  ISETP.GT.U32.AND P5, PT, R237.reuse, R111, PT ;  /* 0x0000006fed00720c */ /* 0x040fe40003fa4070 */
[----:B------:R-:W-:Y:S01]  /*12010*/  IADD3 R117, R10, 0x156, RZ ;  /* 0x000001560a757810 */ /* 0x000fe20007ffe0ff */
[----:B------:R1:W-:Y:S01]  /*12020*/  STL [R1+0x4fc], R5 ;  /* 0x0004fc0501007387 */ /* 0x0003e20000100800 */
[----:B------:R-:W-:Y:S01]  /*12030*/  IMAD R118, R237, R112, R119 ;  /* 0x00000070ed767224 */ /* 0x000fe200078e0277 */
[----:B------:R-:W-:Y:S01]  /*12040*/  ISETP.GE.AND P3, PT, R116, RZ, PT ;  /* 0x000000ff7400720c */ /* 0x000fe20003f66270 */
[----:B------:R-:W-:Y:S01]  /*12050*/  @!P4 IMAD.IADD R2, R2, 0x1, -R237 ;  /* 0x000000010202c824 */ /* 0x000fe200078e0aed */
[----:B------:R-:W-:Y:S01]  /*12060*/  IABS R120, R117 ;  /* 0x0000007500787213 */ /* 0x000fe20000000000 */
[----:B------:R-:W-:Y:S01]  /*12070*/  VIADD R112, R10, 0x157 ;  /* 0x000001570a707836 */ /* 0x000fe20000000000 */
[----:B------:R-:W-:-:S02]  /*12080*/  @!P6 IADD3 R114, R114, -R237, RZ ;  /* 0x800000ed7272e210 */ /* 0x000fc40007ffe0ff */
[----:B------:R-:W-:Y:S01]  /*12090*/  ISETP.GT.U32.AND P4, PT, R237, R2, PT ;  /* 0x00000002ed00720c */ /* 0x000fe20003f84070 */
[----:B------:R-:W-:Y:S01]  /*120a0*/  IMAD.HI.U32 R121, R0, R120, RZ ;  /* 0x0000007800797227 */ /* 0x000fe200078e00ff */
[----:B------:R-:W-:Y:S02]  /*120b0*/  @!P5 IADD3 R111, R111, -R237, RZ ;  /* 0x800000ed6f6fd210 */ /* 0x000fe40007ffe0ff */
[----:B-1----:R-:W-:Y:S01]  /*120c0*/  MOV R5, R3 ;  /* 0x0000000300057202 */ /* 0x002fe20000000f00 */
[----:B------:R-:W-:Y:S01]  /*120d0*/  VIADD R3, R10, 0x158 ;  /* 0x000001580a037836 */ /* 0x000fe20000000000 */
[----:B------:R-:W-:Y:S02]  /*120e0*/  ISETP.GT.U32.AND P5, PT, R237, R110, PT ;  /* 0x0000006eed00720c */ /* 0x000fe40003fa4070 */
[----:B------:R-:W-:Y:S01]  /*120f0*/  IADD3 R121, -R121, RZ, RZ ;  /* 0x000000ff79797210 */ /* 0x000fe20007ffe1ff */
[----:B------:R-:W-:Y:S01]  /*12100*/  @!P0 IMAD.MOV R5, RZ, RZ, -R5 ;  /* 0x000000ffff058224 */ /* 0x000fe200078e0a05 */
[----:B------:R-:W-:-:S02]  /*12110*/  ISETP.GT.U32.AND P0, PT, R237, R111, PT ;  /* 0x0000006fed00720c */ /* 0x000fc40003f04070 */
[----:B------:R-:W-:Y:S01]  /*12120*/  ISETP.GE.AND P6, PT, R4, RZ, PT ;  /* 0x000000ff0400720c */ /* 0x000fe20003fc6270 */
[--C-:B------:R-:W-:Y:S01]  /*12130*/  @!P4 IMAD.IADD R2, R2, 0x1, -R237.reuse ;  /* 0x000000010202c824 */ /* 0x100fe200078e0aed */
[----:B------:R-:W-:Y:S01]  /*12140*/  IADD3 R4, R10, 0x159, RZ ;  /* 0x000001590a047810 */ /* 0x000fe20007ffe0ff */
[----:B------:R1:W-:Y:S01]  /*12150*/  STL [R1+0x4f8], R5 ;  /* 0x0004f80501007387 */ /* 0x0003e20000100800 */
[----:B------:R-:W-:Y:S02]  /*12160*/  IABS R116, R3 ;  /* 0x0000000300747213 */ /* 0x000fe40000000000 */
[----:B------:R-:W-:Y:S01]  /*12170*/  MOV R6, R114 ;  /* 0x0000007200067202 */ /* 0x000fe20000000f00 */
[----:B------:R-:W-:Y:S01]  /*12180*/  @!P5 IMAD.IADD R110, R110, 0x1, -R237 ;  /* 0x000000016e6ed824 */ /* 0x000fe200078e0aed */
[----:B------:R-:W-:Y:S01]  /*12190*/  ISETP.GT.U32.AND P5, PT, R237, R118, PT ;  /* 0x00000076ed00720c */ /* 0x000fe20003fa4070 */
[----:B------:R-:W-:Y:S01]  /*121a0*/  IMAD.HI.U32 R122, R0, R116, RZ ;  /* 0x00000074007a7227 */ /* 0x000fe200078e00ff */
[----:B------:R-:W-:-:S02]  /*121b0*/  IABS R115, R4 ;  /* 0x0000000400737213 */ /* 0x000fc40000000000 */
[----:B------:R-:W-:Y:S01]  /*121c0*/  @!P0 IADD3 R111, R111, -R237, RZ ;  /* 0x800000ed6f6f8210 */ /* 0x000fe20007ffe0ff */
[----:B------:R-:W-:Y:S01]  /*121d0*/  @!P2 IMAD.MOV R6, RZ, RZ, -R6 ;  /* 0x000000ffff06a224 */ /* 0x000fe200078e0a06 */
[----:B------:R-:W-:Y:S01]  /*121e0*/  ISETP.GE.AND P0, PT, R113, RZ, PT ;  /* 0x000000ff7100720c */ /* 0x000fe20003f06270 */
[C---:B------:R-:W-:Y:S01]  /*121f0*/  IMAD R113, R237.reuse, R121, R120 ;  /* 0x00000079ed717224 */ /* 0x040fe200078e0278 */
[----:B-1----:R-:W-:Y:S01]  /*12200*/  MOV R5, R110 ;  /* 0x0000006e00057202 */ /* 0x002fe20000000f00 */
[----:B------:R-:W-:Y:S01]  /*12210*/  IMAD.HI.U32 R120, R0, R115, RZ ;  /* 0x0000007300787227 */ /* 0x000fe200078e00ff */
[----:B------:R-:W-:Y:S01]  /*12220*/  IABS R119, R112 ;  /* 0x0000007000777213 */ /* 0x000fe20000000000 */
[----:B------:R-:W-:Y:S01]  /*12230*/  STL [R1+0x4f4], R6 ;  /* 0x0004f40601007387 */ /* 0x000fe20000100800 */
[----:B------:R-:W-:Y:S01]  /*12240*/  ISETP.GT.U32.AND P4, PT, R237, R113, PT ;  /* 0x00000071ed00720c */ /* 0x000fe20003f84070 */
[----:B------:R-:W-:Y:S01]  /*12250*/  @!P5 IMAD.IADD R118, R118, 0x1, -R237 ;  /* 0x000000017676d824 */ /* 0x000fe200078e0aed */
[----:B------:R-:W-:Y:S01]  /*12260*/  IADD3 R120, -R120, RZ, RZ ;  /* 0x000000ff78787210 */ /* 0x000fe20007ffe1ff */
[----:B------:R-:W-:Y:S01]  /*12270*/  @!P3 IMAD.MOV R5, RZ, RZ, -R5 ;  /* 0x000000ffff05b224 */ /* 0x000fe200078e0a05 */
[----:B------:R-:W-:Y:S01]  /*12280*/  ISETP.GE.AND P5, PT, R117, RZ, PT ;  /* 0x000000ff7500720c */ /* 0x000fe20003fa6270 */
[----:B------:R-:W-:Y:S01]  /*12290*/  IMAD.MOV R122, RZ, RZ, -R122 ;  /* 0x000000ffff7a7224 */ /* 0x000fe200078e0a7a */
[----:B------:R-:W-:Y:S01]  /*122a0*/  ISETP.GT.U32.AND P2, PT, R237, R118, PT ;  /* 0x00000076ed00720c */ /* 0x000fe20003f44070 */
[----:B------:R-:W-:Y:S01]  /*122b0*/  IMAD.HI.U32 R121, R0, R119, RZ ;  /* 0x0000007700797227 */ /* 0x000fe200078e00ff */
[----:B------:R1:W-:Y:S01]  /*122c0*/  STL [R1+0x4f0], R5 ;  /* 0x0004f00501007387 */ /* 0x0003e20000100800 */
[----:B------:R-:W-:-:S02]  /*122d0*/  IADD3 R117, R10, 0x15a, RZ ;  /* 0x0000015a0a757810 */ /* 0x000fc40007ffe0ff */
[----:B------:R-:W-:Y:S01]  /*122e0*/  IMAD R116, R237, R122, R116 ;  /* 0x0000007aed747224 */ /* 0x000fe200078e0274 */
[----:B------:R-:W-:Y:S01]  /*122f0*/  IADD3 R121, -R121, RZ, RZ ;  /* 0x000000ff79797210 */ /* 0x000fe20007ffe1ff */
[----:B------:R-:W-:Y:S01]  /*12300*/  @!P4 IMAD.IADD R113, R113, 0x1, -R237 ;  /* 0x000000017171c824 */ /* 0x000fe200078e0aed */
[----:B------:R-:W-:Y:S01]  /*12310*/  @!P6 IADD3 R2, -R2, RZ, RZ ;  /* 0x000000ff0202e210 */ /* 0x000fe20007ffe1ff */
[C---:B------:R-:W-:Y:S01]  /*12320*/  IMAD R115, R237.reuse, R120, R115 ;  /* 0x00000078ed737224 */ /* 0x040fe200078e0273 */
[----:B------:R-:W-:Y:S01]  /*12330*/  ISETP.GE.AND P6, PT, R112, RZ, PT ;  /* 0x000000ff7000720c */ /* 0x000fe20003fc6270 */
[C---:B------:R-:W-:Y:S01]  /*12340*/  IMAD R119, R237.reuse, R121, R119 ;  /* 0x00000079ed777224 */ /* 0x040fe200078e0277 */
[----:B-1----:R-:W-:Y:S01]  /*12350*/  MOV R5, R111 ;  /* 0x0000006f00057202 */ /* 0x002fe20000000f00 */
[----:B------:R-:W-:Y:S01]  /*12360*/  VIADD R120, R10, 0x15b ;  /* 0x0000015b0a787836 */ /* 0x000fe20000000000 */
[C---:B------:R-:W-:Y:S01]  /*12370*/  ISETP.GT.U32.AND P3, PT, R237.reuse, R113, PT ;  /* 0x00000071ed00720c */ /* 0x040fe20003f64070 */
[----:B------:R-:W-:Y:S01]  /*12380*/  @!P2 IMAD.IADD R118, R118, 0x1, -R237 ;  /* 0x000000017676a824 */ /* 0x000fe200078e0aed */
[C---:B------:R-:W-:Y:S01]  /*12390*/  ISETP.GT.U32.AND P2, PT, R237.reuse, R115, PT ;  /* 0x00000073ed00720c */ /* 0x040fe20003f44070 */
[----:B------:R-:W-:Y:S01]  /*123a0*/  @!P1 IMAD.MOV R5, RZ, RZ, -R5 ;  /* 0x000000ffff059224 */ /* 0x000fe200078e0a05 */
[----:B------:R-:W-:-:S02]  /*123b0*/  ISETP.GT.U32.AND P1, PT, R237, R116, PT ;  /* 0x00000074ed00720c */ /* 0x000fc40003f24070 */
[----:B------:R-:W-:Y:S02]  /*123c0*/  IABS R121, R117 ;  /* 0x0000007500797213 */ /* 0x000fe40000000000 */
[----:B------:R-:W-:Y:S01]  /*123d0*/  IABS R114, R120 ;  /* 0x0000007800727213 */ /* 0x000fe20000000000 */
[----:B------:R-:W-:Y:S01]  /*123e0*/  STL [R1+0x4ec], R5 ;  /* 0x0004ec0501007387 */ /* 0x000fe20000100800 */
[----:B------:R-:W-:Y:S02]  /*123f0*/  ISETP.GT.U32.AND P4, PT, R237, R119, PT ;  /* 0x00000077ed00720c */ /* 0x000fe40003f84070 */
[----:B------:R-:W-:Y:S01]  /*12400*/  MOV R110, R121 ;  /* 0x00000079006e7202 */ /* 0x000fe20000000f00 */
[----:B------:R1:W-:Y:S01]  /*12410*/  STL [R1+0x4e8], R2 ;  /* 0x0004e80201007387 */ /* 0x0003e20000100800 */
[-C--:B------:R-:W-:Y:S01]  /*12420*/  @!P3 IADD3 R113, R113, -R237.reuse, RZ ;  /* 0x800000ed7171b210 */ /* 0x080fe20007ffe0ff */
[----:B------:R-:W-:Y:S01]  /*12430*/  @!P2 IMAD.IADD R115, R115, 0x1, -R237 ;  /* 0x000000017373a824 */ /* 0x000fe200078e0aed */
[----:B------:R-:W-:Y:S01]  /*12440*/  ISETP.GE.AND P3, PT, R3, RZ, PT ;  /* 0x000000ff0300720c */ /* 0x000fe20003f66270 */
[----:B------:R-:W-:Y:S01]  /*12450*/  IMAD.HI.U32 R111, R0, R110, RZ ;  /* 0x0000006e006f7227 */ /* 0x000fe200078e00ff */
[----:B------:R-:W-:-:S02]  /*12460*/  @!P1 IADD3 R116, R116, -R237, RZ ;  /* 0x800000ed74749210 */ /* 0x000fc40007ffe0ff */
[----:B------:R-:W-:Y:S01]  /*12470*/  IADD3 R112, R10, 0x15e, RZ ;  /* 0x0000015e0a707810 */ /* 0x000fe20007ffe0ff */
[----:B------:R-:W-:Y:S01]  /*12480*/  IMAD.MOV R111, RZ, RZ, -R111 ;  /* 0x000000ffff6f7224 */ /* 0x000fe200078e0a6f */
[----:B------:R-:W-:Y:S01]  /*12490*/  ISETP.GT.U32.AND P2, PT, R237, R116, PT ;  /* 0x00000074ed00720c */ /* 0x000fe20003f44070 */
[----:B------:R-:W-:Y:S01]  /*124a0*/  @!P4 IMAD.IADD R119, R119, 0x1, -R237 ;  /* 0x000000017777c824 */ /* 0x000fe200078e0aed */
[----:B-1----:R-:W-:Y:S01]  /*124b0*/  MOV R2, R114 ;  /* 0x0000007200027202 */ /* 0x002fe20000000f00 */
[C---:B------:R-:W-:Y:S01]  /*124c0*/  IMAD R110, R237.reuse, R111, R110 ;  /* 0x0000006fed6e7224 */ /* 0x040fe200078e026e */
[----:B------:R-:W-:Y:S01]  /*124d0*/  ISETP.GE.AND P4, PT, R4, RZ, PT ;  /* 0x000000ff0400720c */ /* 0x000fe20003f86270 */
[----:B------:R-:W-:Y:S01]  /*124e0*/  IMAD.MOV.U32 R5, RZ, RZ, R118 ;  /* 0x000000ffff057224 */ /* 0x000fe200078e0076 */
[----:B------:R-:W-:Y:S01]  /*124f0*/  MOV R4, R113 ;  /* 0x0000007100047202 */ /* 0x000fe20000000f00 */
[----:B------:R-:W-:Y:S01]  /*12500*/  IMAD.HI.U32 R3, R0, R2, RZ ;  /* 0x0000000200037227 */ /* 0x000fe200078e00ff */
[----:B------:R-:W-:-:S02]  /*12510*/  ISETP.GT.U32.AND P1, PT, R237, R119, PT ;  /* 0x00000077ed00720c */ /* 0x000fc40003f24070 */
[----:B------:R-:W-:Y:S01]  /*12520*/  @!P5 IADD3 R4, -R4, RZ, RZ ;  /* 0x000000ff0404d210 */ /* 0x000fe20007ffe1ff */
[C---:B------:R-:W-:Y:S01]  /*12530*/  VIADD R111, R10.reuse, 0x15d ;  /* 0x0000015d0a6f7836 */ /* 0x040fe20000000000 */
[----:B------:R-:W-:Y:S01]  /*12540*/  IADD3 R3, -R3, RZ, RZ ;  /* 0x000000ff03037210 */ /* 0x000fe20007ffe1ff */
[----:B------:R-:W-:Y:S01]  /*12550*/  VIADD R114, R10, 0x15c ;  /* 0x0000015c0a727836 */ /* 0x000fe20000000000 */
[C---:B------:R-:W-:Y:S02]  /*12560*/  ISETP.GT.U32.AND P5, PT, R237.reuse, R110, PT ;  /* 0x0000006eed00720c */ /* 0x040fe40003fa4070 */
[----:B------:R-:W-:Y:S01]  /*12570*/  @!P2 IADD3 R116, R116, -R237, RZ ;  /* 0x800000ed7474a210 */ /* 0x000fe20007ffe0ff */
[----:B------:R-:W-:Y:S01]  /*12580*/  IMAD R3, R237, R3, R2 ;  /* 0x00000003ed037224 */ /* 0x000fe200078e0202 */
[----:B------:R-:W-:Y:S02]  /*12590*/  @!P0 IADD3 R5, -R5, RZ, RZ ;  /* 0x000000ff05058210 */ /* 0x000fe40007ffe1ff */
[----:B------:R-:W-:Y:S01]  /*125a0*/  IABS R2, R114 ;  /* 0x0000007200027213 */ /* 0x000fe20000000000 */
[--C-:B------:R-:W-:Y:S01]  /*125b0*/  @!P1 IMAD.IADD R119, R119, 0x1, -R237.reuse ;  /* 0x0000000177779824 */ /* 0x100fe200078e0aed */
[C---:B------:R-:W-:Y:S01]  /*125c0*/  ISETP.GT.U32.AND P2, PT, R237.reuse, R3, PT ;  /* 0x00000003ed00720c */ /* 0x040fe20003f44070 */
[----:B------:R1:W-:Y:S01]  /*125d0*/  STL [R1+0x4e4], R5 ;  /* 0x0004e40501007387 */ /* 0x0003e20000100800 */
[----:B------:R-:W-:Y:S01]  /*125e0*/  ISETP.GT.U32.AND P0, PT, R237, R115, PT ;  /* 0x00000073ed00720c */ /* 0x000fe20003f04070 */
[----:B------:R-:W-:Y:S01]  /*125f0*/  IMAD.HI.U32 R118, R0, R2, RZ ;  /* 0x0000000200767227 */ /* 0x000fe200078e00ff */
[----:B------:R-:W-:Y:S01]  /*12600*/  ISETP.GE.AND P1, PT, R117, RZ, PT ;  /* 0x000000ff7500720c */ /* 0x000fe20003f26270 */
[----:B------:R2:W-:Y:S01]  /*12610*/  STL [R1+0x4e0], R4 ;  /* 0x0004e00401007387 */ /* 0x0005e20000100800 */
[----:B------:R-:W-:Y:S01]  /*12620*/  IABS R113, R112 ;  /* 0x0000007000717213 */ /* 0x000fe20000000000 */
[----:B------:R-:W-:Y:S01]  /*12630*/  @!P5 IMAD.IADD R110, R110, 0x1, -R237 ;  /* 0x000000016e6ed824 */ /* 0x000fe200078e0aed */
[----:B------:R-:W-:Y:S01]  /*12640*/  ISETP.GE.AND P5, PT, R114, RZ, PT ;  /* 0x000000ff7200720c */ /* 0x000fe20003fa6270 */
[----:B------:R-:W-:Y:S01]  /*12650*/  IMAD.MOV R118, RZ, RZ, -R118 ;  /* 0x000000ffff767224 */ /* 0x000fe200078e0a76 */
[----:B-1----:R-:W-:Y:S01]  /*12660*/  MOV R5, R119 ;  /* 0x0000007700057202 */ /* 0x002fe20000000f00 */
[----:B------:R-:W-:-:S02]  /*12670*/  IMAD.MOV.U32 R6, RZ, RZ, R116 ;  /* 0x000000ffff067224 */ /* 0x000fc400078e0074 */
[--C-:B------:R-:W-:Y:S01]  /*12680*/  @!P2 IMAD.IADD R3, R3, 0x1, -R237.reuse ;  /* 0x000000010303a824 */ /* 0x100fe200078e0aed */
[----:B--2---:R-:W-:Y:S01]  /*12690*/  IABS R4, R111 ;  /* 0x0000006f00047213 */ /* 0x004fe20000000000 */
[C---:B------:R-:W-:Y:S01]  /*126a0*/  IMAD R2, R237.reuse, R118, R2 ;  /* 0x00000076ed027224 */ /* 0x040fe200078e0202 */
[----:B------:R-:W-:Y:S01]  /*126b0*/  ISETP.GT.U32.AND P2, PT, R237, R110, PT ;  /* 0x0000006eed00720c */ /* 0x000fe20003f44070 */
[--C-:B------:R-:W-:Y:S01]  /*126c0*/  @!P0 IMAD.IADD R115, R115, 0x1, -R237.reuse ;  /* 0x0000000173738824 */ /* 0x100fe200078e0aed */
[----:B------:R-:W-:Y:S01]  /*126d0*/  @!P6 IADD3 R5, -R5, RZ, RZ ;  /* 0x000000ff0505e210 */ /* 0x000fe20007ffe1ff */
[----:B------:R-:W-:Y:S01]  /*126e0*/  IMAD.HI.U32 R117, R0, R4, RZ ;  /* 0x0000000400757227 */ /* 0x000fe200078e00ff */
[----:B------:R-:W-:Y:S02]  /*126f0*/  ISETP.GT.U32.AND P6, PT, R237, R3, PT ;  /* 0x00000003ed00720c */ /* 0x000fe40003fc4070 */
[----:B------:R-:W-:Y:S01]  /*12700*/  ISETP.GE.AND P0, PT, R120, RZ, PT ;  /* 0x000000ff7800720c */ /* 0x000fe20003f06270 */
[----:B------:R-:W-:Y:S01]  /*12710*/  @!P3 IMAD.MOV R6, RZ, RZ, -R6 ;  /* 0x000000ffff06b224 */ /* 0x000fe200078e0a06 */
[----:B------:R-:W-:Y:S01]  /*12720*/  IADD3 R114, -R117, RZ, RZ ;  /* 0x000000ff75727210 */ /* 0x000fe20007ffe1ff */
[----:B------:R1:W-:Y:S01]  /*12730*/  STL [R1+0x4d8], R5 ;  /* 0x0004d80501007387 */ /* 0x0003e20000100800 */
[C---:B------:R-:W-:Y:S01]  /*12740*/  ISETP.GT.U32.AND P3, PT, R237.reuse, R2, PT ;  /* 0x00000002ed00720c */ /* 0x040fe20003f64070 */
[C---:B------:R-:W-:Y:S01]  /*12750*/  VIADD R117, R10.reuse, 0x164 ;  /* 0x000001640a757836 */ /* 0x040fe20000000000 */
[----:B------:R-:W-:Y:S01]  /*12760*/  IADD3 R118, R10, 0x15f, RZ ;  /* 0x0000015f0a767810 */ /* 0x000fe20007ffe0ff */
[C---:B------:R-:W-:Y:S01]  /*12770*/  IMAD R4, R237.reuse, R114, R4 ;  /* 0x00000072ed047224 */ /* 0x040fe200078e0204 */
[----:B------:R-:W-:Y:S01]  /*12780*/  @!P2 IADD3 R110, R110, -R237, RZ ;  /* 0x800000ed6e6ea210 */ /* 0x000fe20007ffe0ff */
[----:B------:R-:W-:Y:S01]  /*12790*/  IMAD.HI.U32 R114, R0, R113, RZ ;  /* 0x0000007100727227 */ /* 0x000fe200078e00ff */
[----:B------:R-:W-:Y:S02]  /*127a0*/  STL [R1+0x4d4], R6 ;  /* 0x0004d40601007387 */ /* 0x000fe40000100800 */
[----:B------:R-:W-:Y:S01]  /*127b0*/  ISETP.GT.U32.AND P2, PT, R237, R4, PT ;  /* 0x00000004ed00720c */ /* 0x000fe20003f44070 */
[----:B------:R-:W-:Y:S01]  /*127c0*/  IMAD.MOV R114, RZ, RZ, -R114 ;  /* 0x000000ffff727224 */ /* 0x000fe200078e0a72 */
[----:B-1----:R-:W-:Y:S01]  /*127d0*/  MOV R5, R115 ;  /* 0x0000007300057202 */ /* 0x002fe20000000f00 */
[----:B------:R-:W-:Y:S01]  /*127e0*/  @!P6 IMAD.IADD R3, R3, 0x1, -R237 ;  /* 0x000000010303e824 */ /* 0x000fe200078e0aed */
[----:B------:R-:W-:Y:S01]  /*127f0*/  ISETP.GE.AND P6, PT, R112, RZ, PT ;  /* 0x000000ff7000720c */ /* 0x000fe20003fc6270 */
[----:B------:R-:W-:Y:S01]  /*12800*/  VIADD R112, R10, 0x161 ;  /* 0x000001610a707836 */ /* 0x000fe20000000000 */
[----:B------:R-:W-:Y:S01]  /*12810*/  @!P4 IADD3 R5, -R5, RZ, RZ ;  /* 0x000000ff0505c210 */ /* 0x000fe20007ffe1ff */
[----:B------:R-:W-:Y:S01]  /*12820*/  @!P0 IMAD.MOV R3, RZ, RZ, -R3 ;  /* 0x000000ffff038224 */ /* 0x000fe200078e0a03 */
[----:B------:R-:W-:Y:S01]  /*12830*/  ISETP.GE.AND P4, PT, R111, RZ, PT ;  /* 0x000000ff6f00720c */ /* 0x000fe20003f86270 */
[C---:B------:R-:W-:Y:S01]  /*12840*/  IMAD R111, R237.reuse, R114, R113 ;  /* 0x00000072ed6f7224 */ /* 0x040fe200078e0271 */
[----:B------:R-:W-:Y:S01]  /*12850*/  @!P3 IADD3 R2, R2, -R237, RZ ;  /* 0x800000ed0202b210 */ /* 0x000fe20007ffe0ff */
[----:B------:R1:W-:Y:S01]  /*12860*/  STL [R1+0x4d0], R5 ;  /* 0x0004d00501007387 */ /* 0x0003e20000100800 */
[C---:B------:R-:W-:Y:S01]  /*12870*/  IADD3 R113, R10.reuse, 0x160, RZ ;  /* 0x000001600a717810 */ /* 0x040fe20007ffe0ff */
[----:B------:R-:W-:Y:S01]  /*12880*/  VIADD R116, R10, 0x166 ;  /* 0x000001660a747836 */ /* 0x000fe20000000000 */
[----:B------:R-:W-:-:S02]  /*12890*/  ISETP.GT.U32.AND P0, PT, R237, R111, PT ;  /* 0x0000006fed00720c */ /* 0x000fc40003f04070 */
[----:B------:R-:W-:Y:S02]  /*128a0*/  @!P2 IADD3 R4, R4, -R237, RZ ;  /* 0x800000ed0404a210 */ /* 0x000fe40007ffe0ff */
[C---:B------:R-:W-:Y:S02]  /*128b0*/  ISETP.GT.U32.AND P3, PT, R237.reuse, R2, PT ;  /* 0x00000002ed00720c */ /* 0x040fe40003f64070 */
[----:B------:R-:W-:Y:S01]  /*128c0*/  ISETP.GT.U32.AND P2, PT, R237, R4, PT ;  /* 0x00000004ed00720c */ /* 0x000fe20003f44070 */
[----:B-1----:R-:W-:Y:S01]  /*128d0*/  IMAD.MOV.U32 R5, RZ, RZ, R110 ;  /* 0x000000ffff057224 */ /* 0x002fe200078e006e */
[----:B------:R-:W-:Y:S02]  /*128e0*/  IABS R121, R113 ;  /* 0x0000007100797213 */ /* 0x000fe40000000000 */
[----:B------:R-:W-:Y:S01]  /*128f0*/  IABS R120, R112 ;  /* 0x0000007000787213 */ /* 0x000fe20000000000 */
[----:B------:R-:W-:Y:S01]  /*12900*/  @!P1 IMAD.MOV R5, RZ, RZ, -R5 ;  /* 0x000000ffff059224 */ /* 0x000fe200078e0a05 */
[----:B------:R-:W-:Y:S01]  /*12910*/  ISETP.GE.AND P1, PT, R118, RZ, PT ;  /* 0x000000ff7600720c */ /* 0x000fe20003f26270 */
[----:B------:R-:W-:Y:S01]  /*12920*/  @!P0 IMAD.IADD R111, R111, 0x1, -R237 ;  /* 0x000000016f6f8824 */ /* 0x000fe200078e0aed */
[----:B------:R-:W-:Y:S01]  /*12930*/  IABS R118, R118 ;  /* 0x0000007600767213 */ /* 0x000fe20000000000 */
[----:B------:R-:W-:Y:S01]  /*12940*/  IMAD.HI.U32 R110, R0, R121, RZ ;  /* 0x00000079006e7227 */ /* 0x000fe200078e00ff */
[----:B------:R1:W-:Y:S01]  /*12950*/  STL [R1+0x4cc], R5 ;  /* 0x0004cc0501007387 */ /* 0x0003e20000100800 */
[----:B------:R-:W-:-:S02]  /*12960*/  @!P3 IADD3 R2, R2, -R237, RZ ;  /* 0x800000ed0202b210 */ /* 0x000fc40007ffe0ff */
[----:B------:R-:W-:Y:S01]  /*12970*/  IMAD.HI.U32 R114, R0, R118, RZ ;  /* 0x0000007600727227 */ /* 0x000fe200078e00ff */
[----:B------:R-:W-:Y:S01]  /*12980*/  ISETP.GT.U32.AND P0, PT, R237, R111, PT ;  /* 0x0000006fed00720c */ /* 0x000fe20003f04070 */
[----:B------:R2:W-:Y:S01]  /*12990*/  STL [R1+0x4c8], R3 ;  /* 0x0004c80301007387 */ /* 0x0005e20000100800 */
[----:B------:R-:W-:Y:S01]  /*129a0*/  ISETP.GE.AND P3, PT, R113, RZ, PT ;  /* 0x000000ff7100720c */ /* 0x000fe20003f66270 */
[----:B------:R-:W-:Y:S01]  /*129b0*/  IMAD.MOV R113, RZ, RZ, -R114 ;  /* 0x000000ffff717224 */ /* 0x000fe200078e0a72 */
[----:B------:R-:W-:Y:S02]  /*129c0*/  @!P2 IADD3 R4, R4, -R237, RZ ;  /* 0x800000ed0404a210 */ /* 0x000fe40007ffe0ff */
[----:B------:R-:W-:Y:S01]  /*129d0*/  IADD3 R110, -R110, RZ, RZ ;  /* 0x000000ff6e6e7210 */ /* 0x000fe20007ffe1ff */
[C---:B------:R-:W-:Y:S01]  /*129e0*/  IMAD R118, R237.reuse, R113, R118 ;  /* 0x00000071ed767224 */ /* 0x040fe200078e0276 */
[----:B------:R-:W-:Y:S01]  /*129f0*/  MOV R6, R2 ;  /* 0x0000000200067202 */ /* 0x000fe20000000f00 */
[----:B-1----:R-:W-:Y:S01]  /*12a00*/  IMAD.MOV.U32 R5, RZ, RZ, R4 ;  /* 0x000000ffff057224 */ /* 0x002fe200078e0004 */
[----:B------:R-:W-:Y:S01]  /*12a10*/  IADD3 R115, R10, 0x162, RZ ;  /* 0x000001620a737810 */ /* 0x000fe20007ffe0ff */
[C---:B------:R-:W-:Y:S01]  /*12a20*/  IMAD R121, R237.reuse, R110, R121 ;  /* 0x0000006eed797224 */ /* 0x040fe200078e0279 */
[----:B------:R-:W-:Y:S01]  /*12a30*/  @!P5 IADD3 R6, -R6, RZ, RZ ;  /* 0x000000ff0606d210 */ /* 0x000fe20007ffe1ff */
[----:B------:R-:W-:Y:S01]  /*12a40*/  @!P4 IMAD.MOV R5, RZ, RZ, -R5 ;  /* 0x000000ffff05c224 */ /* 0x000fe200078e0a05 */
[----:B------:R-:W-:Y:S01]  /*12a50*/  ISETP.GT.U32.AND P4, PT, R237, R118, PT ;  /* 0x00000076ed00720c */ /* 0x000fe20003f84070 */
[----:B--2---:R-:W-:Y:S01]  /*12a60*/  IMAD.HI.U32 R3, R0, R120, RZ ;  /* 0x0000007800037227 */ /* 0x004fe200078e00ff */
[----:B------:R-:W-:Y:S01]  /*12a70*/  @!P0 IADD3 R111, R111, -R237, RZ ;  /* 0x800000ed6f6f8210 */ /* 0x000fe20007ffe0ff */
[----:B------:R-:W-:Y:S01]  /*12a80*/  STL [R1+0x4c4], R6 ;  /* 0x0004c40601007387 */ /* 0x000fe20000100800 */
[C---:B------:R-:W-:Y:S01]  /*12a90*/  ISETP.GT.U32.AND P0, PT, R237.reuse, R121, PT ;  /* 0x00000079ed00720c */ /* 0x040fe20003f04070 */
[----:B------:R-:W-:Y:S01]  /*12aa0*/  IMAD.MOV R3, RZ, RZ, -R3 ;  /* 0x000000ffff037224 */ /* 0x000fe200078e0a03 */
[----:B------:R-:W-:Y:S01]  /*12ab0*/  IABS R110, R117 ;  /* 0x00000075006e7213 */ /* 0x000fe20000000000 */
[----:B------:R1:W-:Y:S01]  /*12ac0*/  STL [R1+0x4c0], R5 ;  /* 0x0004c00501007387 */ /* 0x0003e20000100800 */
[----:B------:R-:W-:Y:S01]  /*12ad0*/  ISETP.GE.AND P2, PT, R112, RZ, PT ;  /* 0x000000ff7000720c */ /* 0x000fe20003f46270 */
[----:B------:R-:W-:Y:S01]  /*12ae0*/  IMAD R120, R237, R3, R120 ;  /* 0x00000003ed787224 */ /* 0x000fe200078e0278 */
[C---:B------:R-:W-:Y:S01]  /*12af0*/  IADD3 R2, R10.reuse, 0x165, RZ ;  /* 0x000001650a027810 */ /* 0x040fe20007ffe0ff */
[----:B------:R-:W-:Y:S01]  /*12b00*/  VIADD R3, R10, 0x163 ;  /* 0x000001630a037836 */ /* 0x000fe20000000000 */
[----:B------:R-:W-:Y:S01]  /*12b10*/  ISETP.GE.AND P5, PT, R115, RZ, PT ;  /* 0x000000ff7300720c */ /* 0x000fe20003fa6270 */
[----:B------:R-:W-:Y:S01]  /*12b20*/  IMAD.HI.U32 R112, R0, R110, RZ ;  /* 0x0000006e00707227 */ /* 0x000fe200078e00ff */
[----:B------:R-:W-:-:S02]  /*12b30*/  @!P4 IADD3 R118, R118, -R237, RZ ;  /* 0x800000ed7676c210 */ /* 0x000fc40007ffe0ff */
[----:B------:R-:W-:Y:S01]  /*12b40*/  ISETP.GT.U32.AND P4, PT, R237, R120, PT ;  /* 0x00000078ed00720c */ /* 0x000fe20003f84070 */
[----:B-1----:R-:W-:Y:S01]  /*12b50*/  IMAD.MOV.U32 R5, RZ, RZ, R111 ;  /* 0x000000ffff057224 */ /* 0x002fe200078e006f */
[----:B------:R-:W-:Y:S01]  /*12b60*/  @!P0 IADD3 R121, R121, -R237, RZ ;  /* 0x800000ed79798210 */ /* 0x000fe20007ffe0ff */
[----:B------:R-:W-:Y:S01]  /*12b70*/  IMAD.MOV R112, RZ, RZ, -R112 ;  /* 0x000000ffff707224 */ /* 0x000fe200078e0a70 */
[C---:B------:R-:W-:Y:S01]  /*12b80*/  ISETP.GT.U32.AND P0, PT, R237.reuse, R118, PT ;  /* 0x00000076ed00720c */ /* 0x040fe20003f04070 */
[----:B------:R-:W-:Y:S01]  /*12b90*/  @!P6 IMAD.MOV R5, RZ, RZ, -R5 ;  /* 0x000000ffff05e224 */ /* 0x000fe200078e0a05 */
[----:B------:R-:W-:Y:S01]  /*12ba0*/  IABS R114, R3 ;  /* 0x0000000300727213 */ /* 0x000fe20000000000 */
[C---:B------:R-:W-:Y:S01]  /*12bb0*/  IMAD R110, R237.reuse, R112, R110 ;  /* 0x00000070ed6e7224 */ /* 0x040fe200078e026e */
[----:B------:R-:W-:Y:S02]  /*12bc0*/  IABS R115, R115 ;  /* 0x0000007300737213 */ /* 0x000fe40000000000 */
[----:B------:R-:W-:Y:S01]  /*12bd0*/  IABS R4, R2 ;  /* 0x0000000200047213 */ /* 0x000fe20000000000 */
[----:B------:R-:W-:Y:S01]  /*12be0*/  IMAD.HI.U32 R113, R0, R114, RZ ;  /* 0x0000007200717227 */ /* 0x000fe200078e00ff */
[----:B------:R-:W-:Y:S01]  /*12bf0*/  ISETP.GT.U32.AND P6, PT, R237, R121, PT ;  /* 0x00000079ed00720c */ /* 0x000fe20003fc4070 */
[----:B------:R1:W-:Y:S01]  /*12c00*/  STL [R1+0x4bc], R5 ;  /* 0x0004bc0501007387 */ /* 0x0003e20000100800 */
[----:B------:R-:W-:Y:S01]  /*12c10*/  @!P4 IADD3 R120, R120, -R237, RZ ;  /* 0x800000ed7878c210 */ /* 0x000fe20007ffe0ff */
[----:B------:R-:W-:Y:S01]  /*12c20*/  IMAD.HI.U32 R119, R0, R115, RZ ;  /* 0x0000007300777227 */ /* 0x000fe200078e00ff */
[----:B------:R-:W-:-:S02]  /*12c30*/  IADD3 R113, -R113, RZ, RZ ;  /* 0x000000ff71717210 */ /* 0x000fc40007ffe1ff */
[-C--:B------:R-:W-:Y:S01]  /*12c40*/  @!P0 IADD3 R118, R118, -R237.reuse, RZ ;  /* 0x800000ed76768210 */ /* 0x080fe20007ffe0ff */
[----:B------:R-:W-:Y:S01]  /*12c50*/  IMAD.HI.U32 R112, R0, R4, RZ ;  /* 0x0000000400707227 */ /* 0x000fe200078e00ff */
[----:B------:R-:W-:Y:S02]  /*12c60*/  ISETP.GT.U32.AND P4, PT, R237, R120, PT ;  /* 0x00000078ed00720c */ /* 0x000fe40003f84070 */
[----:B------:R-:W-:Y:S01]  /*12c70*/  IADD3 R111, R10, 0x167, RZ ;  /* 0x000001670a6f7810 */ /* 0x000fe20007ffe0ff */
[----:B------:R-:W-:Y:S02]  /*12c80*/  IMAD.MOV R119, RZ, RZ, -R119 ;  /* 0x000000ffff777224 */ /* 0x000fe400078e0a77 */
[----:B-1----:R-:W-:Y:S01]  /*12c90*/  IMAD.MOV.U32 R5, RZ, RZ, R118 ;  /* 0x000000ffff057224 */ /* 0x002fe200078e0076 */
[----:B------:R-:W-:Y:S01]  /*12ca0*/  @!P6 IADD3 R121, R121, -R237, RZ ;  /* 0x800000ed7979e210 */ /* 0x000fe20007ffe0ff */
[C---:B------:R-:W-:Y:S01]  /*12cb0*/  IMAD R114, R237.reuse, R113, R114 ;  /* 0x00000071ed727224 */ /* 0x040fe200078e0272 */
[----:B------:R-:W-:Y:S01]  /*12cc0*/  ISETP.GT.U32.AND P6, PT, R237, R110, PT ;  /* 0x0000006eed00720c */ /* 0x000fe20003fc4070 */
[----:B------:R-:W-:Y:S01]  /*12cd0*/  IMAD.MOV R112, RZ, RZ, -R112 ;  /* 0x000000ffff707224 */ /* 0x000fe200078e0a70 */
[----:B------:R-:W-:Y:S01]  /*12ce0*/  @!P1 IADD3 R5, -R5, RZ, RZ ;  /* 0x000000ff05059210 */ /* 0x000fe20007ffe1ff */
[C---:B------:R-:W-:Y:S01]  /*12cf0*/  IMAD R115, R237.reuse, R119, R115 ;  /* 0x00000077ed737224 */ /* 0x040fe200078e0273 */
[C---:B------:R-:W-:Y:S01]  /*12d00*/  ISETP.GT.U32.AND P1, PT, R237.reuse, R114, PT ;  /* 0x00000072ed00720c */ /* 0x040fe20003f24070 */
[C---:B------:R-:W-:Y:S01]  /*12d10*/  IMAD R4, R237.reuse, R112, R4 ;  /* 0x00000070ed047224 */ /* 0x040fe200078e0204 */
[----:B------:R-:W-:Y:S01]  /*12d20*/  IABS R113, R116 ;  /* 0x0000007400717213 */ /* 0x000fe20000000000 */
[----:B------:R-:W-:Y:S01]  /*12d30*/  @!P4 IMAD.IADD R120, R120, 0x1, -R237 ;  /* 0x000000017878c824 */ /* 0x000fe200078e0aed */
[C---:B------:R-:W-:Y:S01]  /*12d40*/  ISETP.GT.U32.AND P0, PT, R237.reuse, R115, PT ;  /* 0x00000073ed00720c */ /* 0x040fe20003f04070 */
[----:B------:R1:W-:Y:S01]  /*12d50*/  STL [R1+0x4b8], R5 ;  /* 0x0004b80501007387 */ /* 0x0003e20000100800 */
[----:B------:R-:W-:Y:S01]  /*12d60*/  ISETP.GT.U32.AND P4, PT, R237, R4, PT ;  /* 0x00000004ed00720c */ /* 0x000fe20003f84070 */
[----:B------:R-:W-:Y:S01]  /*12d70*/  IMAD.HI.U32 R119, R0, R113, RZ ;  /* 0x0000007100777227 */ /* 0x000fe200078e00ff */
[----:B------:R-:W-:-:S02]  /*12d80*/  IABS R118, R111 ;  /* 0x0000006f00767213 */ /* 0x000fc40000000000 */
[-C--:B------:R-:W-:Y:S01]  /*12d90*/  @!P6 IADD3 R110, R110, -R237.reuse, RZ ;  /* 0x800000ed6e6ee210 */ /* 0x080fe20007ffe0ff */
[----:B------:R-:W-:Y:S01]  /*12da0*/  IMAD.MOV R119, RZ, RZ, -R119 ;  /* 0x000000ffff777224 */ /* 0x000fe200078e0a77 */
[----:B------:R-:W-:Y:S02]  /*12db0*/  IADD3 R112, R10, 0x168, RZ ;  /* 0x000001680a707810 */ /* 0x000fe40007ffe0ff */
[----:B------:R-:W-:Y:S01]  /*12dc0*/  @!P1 IADD3 R114, R114, -R237, RZ ;  /* 0x800000ed72729210 */ /* 0x000fe20007ffe0ff */
[----:B-1----:R-:W-:Y:S02]  /*12dd0*/  IMAD.MOV.U32 R5, RZ, RZ, R121 ;  /* 0x000000ffff057224 */ /* 0x002fe400078e0079 */
[--C-:B------:R-:W-:Y:S01]  /*12de0*/  @!P0 IMAD.IADD R115, R115, 0x1, -R237.reuse ;  /* 0x0000000173738824 */ /* 0x100fe200078e0aed */
[----:B------:R-:W-:Y:S01]  /*12df0*/  ISETP.GT.U32.AND P6, PT, R237, R114, PT ;  /* 0x00000072ed00720c */ /* 0x000fe20003fc4070 */
[----:B------:R-:W-:Y:S01]  /*12e00*/  @!P4 IMAD.IADD R4, R4, 0x1, -R237 ;  /* 0x000000010404c824 */ /* 0x000fe200078e0aed */
[----:B------:R-:W-:-:S02]  /*12e10*/  @!P3 IADD3 R5, -R5, RZ, RZ ;  /* 0x000000ff0505b210 */ /* 0x000fc40007ffe1ff */
[----:B------:R-:W-:Y:S01]  /*12e20*/  ISETP.GE.AND P0, PT, R3, RZ, PT ;  /* 0x000000ff0300720c */ /* 0x000fe20003f06270 */
[C---:B------:R-:W-:Y:S01]  /*12e30*/  IMAD R3, R237.reuse, R119, R113 ;  /* 0x00000077ed037224 */ /* 0x040fe200078e0271 */
[C---:B------:R-:W-:Y:S01]  /*12e40*/  ISETP.GT.U32.AND P1, PT, R237.reuse, R115, PT ;  /* 0x00000073ed00720c */ /* 0x040fe20003f24070 */
[----:B------:R1:W-:Y:S01]  /*12e50*/  STL [R1+0x4b4], R5 ;  /* 0x0004b40501007387 */ /* 0x0003e20000100800 */
[----:B------:R-:W-:Y:S01]  /*12e60*/  IMAD.HI.U32 R119, R0, R118, RZ ;  /* 0x0000007600777227 */ /* 0x000fe200078e00ff */
[C---:B------:R-:W-:Y:S02]  /*12e70*/  ISETP.GT.U32.AND P4, PT, R237.reuse, R4, PT ;  /* 0x00000004ed00720c */ /* 0x040fe40003f84070 */
[----:B------:R-:W-:Y:S02]  /*12e80*/  ISETP.GT.U32.AND P3, PT, R237, R110, PT ;  /* 0x0000006eed00720c */ /* 0x000fe40003f64070 */
[----:B------:R-:W-:Y:S01]  /*12e90*/  IADD3 R119, -R119, RZ, RZ ;  /* 0x000000ff77777210 */ /* 0x000fe20007ffe1ff */
[----:B------:R-:W-:Y:S01]  /*12ea0*/  @!P6 IMAD.IADD R114, R114, 0x1, -R237 ;  /* 0x000000017272e824 */ /* 0x000fe200078e0aed */
[----:B------:R-:W-:Y:S01]  /*12eb0*/  ISETP.GE.AND P6, PT, R2, RZ, PT ;  /* 0x000000ff0200720c */ /* 0x000fe20003fc6270 */
[----:B-1----:R-:W-:Y:S01]  /*12ec0*/  IMAD.MOV.U32 R5, RZ, RZ, R120 ;  /* 0x000000ffff057224 */ /* 0x002fe200078e0078 */
[----:B------:R-:W-:Y:S01]  /*12ed0*/  IABS R113, R112 ;  /* 0x0000007000717213 */ /* 0x000fe20000000000 */
[----:B------:R-:W-:Y:S01]  /*12ee0*/  IMAD R2, R237, R119, R118 ;  /* 0x00000077ed027224 */ /* 0x000fe200078e0276 */
[----:B------:R-:W-:Y:S01]  /*12ef0*/  @!P1 IADD3 R115, R115, -R237, RZ ;  /* 0x800000ed73739210 */ /* 0x000fe20007ffe0ff */
[----:B------:R-:W-:Y:S01]  /*12f00*/  @!P2 IMAD.MOV R5, RZ, RZ, -R5 ;  /* 0x000000ffff05a224 */ /* 0x000fe200078e0a05 */
[C---:B------:R-:W-:Y:S01]  /*12f10*/  ISETP.GT.U32.AND P2, PT, R237.reuse, R3, PT ;  /* 0x00000003ed00720c */ /* 0x040fe20003f44070 */
[----:B------:R-:W-:Y:S01]  /*12f20*/  VIADD R120, R10, 0x16a ;  /* 0x0000016a0a787836 */ /* 0x000fe20000000000 */
[----:B------:R-:W-:Y:S01]  /*12f30*/  @!P4 IADD3 R4, R4, -R237, RZ ;  /* 0x800000ed0404c210 */ /* 0x000fe20007ffe0ff */
[----:B------:R-:W-:Y:S01]  /*12f40*/  IMAD.MOV.U32 R6, RZ, RZ, R115 ;  /* 0x000000ffff067224 */ /* 0x000fe200078e0073 */
[----:B------:R-:W-:Y:S01]  /*12f50*/  ISETP.GT.U32.AND P4, PT, R237, R2, PT ;  /* 0x00000002ed00720c */ /* 0x000fe20003f84070 */
[----:B------:R1:W-:Y:S01]  /*12f60*/  STL [R1+0x4b0], R5 ;  /* 0x0004b00501007387 */ /* 0x0003e20000100800 */
[----:B------:R-:W-:Y:S01]  /*12f70*/  ISETP.GE.AND P1, PT, R117, RZ, PT ;  /* 0x000000ff7500720c */ /* 0x000fe20003f26270 */
[----:B------:R-:W-:Y:S01]  /*12f80*/  IMAD.HI.U32 R117, R0, R113, RZ ;  /* 0x0000007100757227 */ /* 0x000fe200078e00ff */
[----:B------:R-:W-:-:S02]  /*12f90*/  @!P5 IADD3 R6, -R6, RZ, RZ ;  /* 0x000000ff0606d210 */ /* 0x000fc40007ffe1ff */
[----:B------:R-:W-:Y:S01]  /*12fa0*/  @!P3 IADD3 R110, R110, -R237, RZ ;  /* 0x800000ed6e6eb210 */ /* 0x000fe20007ffe0ff */
[----:B------:R-:W-:Y:S01]  /*12fb0*/  IMAD.MOV R117, RZ, RZ, -R117 ;  /* 0x000000ffff757224 */ /* 0x000fe200078e0a75 */
[----:B------:R-:W-:Y:S01]  /*12fc0*/  ISETP.GE.AND P3, PT, R116, RZ, PT ;  /* 0x000000ff7400720c */ /* 0x000fe20003f66270 */
[----:B------:R-:W-:Y:S01]  /*12fd0*/  @!P2 IMAD.IADD R3, R3, 0x1, -R237 ;  /* 0x000000010303a824 */ /* 0x000fe200078e0aed */
[----:B------:R2:W-:Y:S01]  /*12fe0*/  STL [R1+0x4ac], R6 ;  /* 0x0004ac0601007387 */ /* 0x0005e20000100800 */
[----:B-1----:R-:W-:Y:S01]  /*12ff0*/  MOV R5, R114 ;  /* 0x0000007200057202 */ /* 0x002fe20000000f00 */
[----:B------:R-:W-:Y:S01]  /*13000*/  IMAD R113, R237, R117, R113 ;  /* 0x00000075ed717224 */ /* 0x000fe200078e0271 */
[----:B------:R-:W-:Y:S01]  /*13010*/  ISETP.GE.AND P2, PT, R111, RZ, PT ;  /* 0x000000ff6f00720c */ /* 0x000fe20003f46270 */
[----:B------:R-:W-:Y:S01]  /*13020*/  @!P4 IMAD.IADD R2, R2, 0x1, -R237 ;  /* 0x000000010202c824 */ /* 0x000fe200078e0aed */
[----:B------:R-:W-:Y:S01]  /*13030*/  ISETP.GT.U32.AND P5, PT, R237, R3, PT ;  /* 0x00000003ed00720c */ /* 0x000fe20003fa4070 */
[----:B------:R-:W-:Y:S01]  /*13040*/  @!P0 IMAD.MOV R5, RZ, RZ, -R5 ;  /* 0x000000ffff058224 */ /* 0x000fe200078e0a05 */
[----:B------:R-:W-:Y:S01]  /*13050*/  @!P6 IADD3 R4, -R4, RZ, RZ ;  /* 0x000000ff0404e210 */ /* 0x000fe20007ffe1ff */
[----:B------:R-:W-:Y:S01]  /*13060*/  IMAD.HI.U32 R114, R0, R236, RZ ;  /* 0x000000ec00727227 */ /* 0x000fe200078e00ff */
[----:B------:R-:W-:-:S02]  /*13070*/  IADD3 R118, R10, 0x169, RZ ;  /* 0x000001690a767810 */ /* 0x000fc40007ffe0ff */
[----:B------:R1:W-:Y:S01]  /*13080*/  STL [R1+0x4a8], R5 ;  /* 0x0004a80501007387 */ /* 0x0003e20000100800 */
[----:B------:R-:W-:Y:S01]  /*13090*/  ISETP.GE.AND P0, PT, R112, RZ, PT ;  /* 0x000000ff7000720c */ /* 0x000fe20003f06270 */
[----:B------:R-:W-:Y:S01]  /*130a0*/  IMAD.MOV R114, RZ, RZ, -R114 ;  /* 0x000000ffff727224 */ /* 0x000fe200078e0a72 */
[----:B------:R-:W-:Y:S01]  /*130b0*/  ISETP.GE.AND P4, PT, R118, RZ, PT ;  /* 0x000000ff7600720c */ /* 0x000fe20003f86270 */
[----:B--2---:R-:W-:Y:S01]  /*130c0*/  VIADD R6, R10, 0x179 ;  /* 0x000001790a067836 */ /* 0x004fe20000000000 */
[----:B------:R-:W-:Y:S01]  /*130d0*/  IABS R118, R118 ;  /* 0x0000007600767213 */ /* 0x000fe20000000000 */
[----:B------:R-:W-:Y:S01]  /*130e0*/  IMAD R236, R237, R114, R236 ;  /* 0x00000072edec7224 */ /* 0x000fe200078e02ec */
[----:B------:R-:W-:Y:S01]  /*130f0*/  @!P5 IADD3 R3, R3, -R237, RZ ;  /* 0x800000ed0303d210 */ /* 0x000fe20007ffe0ff */
[----:B------:R-:W-:Y:S01]  /*13100*/  IMAD.HI.U32 R115, R0, R239, RZ ;  /* 0x000000ef00737227 */ /* 0x000fe200078e00ff */
[----:B------:R-:W-:Y:S02]  /*13110*/  ISETP.GE.AND P6, PT, R231, RZ, PT ;  /* 0x000000ffe700720c */ /* 0x000fe40003fc6270 */
[----:B------:R-:W-:Y:S01]  /*13120*/  IABS R231, R231 ;  /* 0x000000e700e77213 */ /* 0x000fe20000000000 */
[----:B-1----:R-:W-:Y:S01]  /*13130*/  IMAD.MOV.U32 R5, RZ, RZ, R110 ;  /* 0x000000ffff057224 */ /* 0x002fe200078e006e */
[----:B------:R-:W-:Y:S01]  /*13140*/  ISETP.GE.AND P5, PT, R120, RZ, PT ;  /* 0x000000ff7800720c */ /* 0x000fe20003fa6270 */
[----:B------:R-:W-:Y:S01]  /*13150*/  IMAD.HI.U32 R112, R0, R118, RZ ;  /* 0x0000007600707227 */ /* 0x000fe200078e00ff */
[----:B------:R-:W-:-:S02]  /*13160*/  IABS R120, R120 ;  /* 0x0000007800787213 */ /* 0x000fc40000000000 */
[----:B------:R-:W-:Y:S01]  /*13170*/  IABS R117, R243 ;  /* 0x000000f300757213 */ /* 0x000fe20000000000 */
[----:B------:R-:W-:Y:S01]  /*13180*/  @!P1 IMAD.MOV R5, RZ, RZ, -R5 ;  /* 0x000000ffff059224 */ /* 0x000fe200078e0a05 */
[C---:B------:R-:W-:Y:S01]  /*13190*/  ISETP.GT.U32.AND P1, PT, R237.reuse, R2, PT ;  /* 0x00000002ed00720c */ /* 0x040fe20003f24070 */
[----:B------:R-:W-:Y:S02]  /*131a0*/  IMAD.MOV R112, RZ, RZ, -R112 ;  /* 0x000000ffff707224 */ /* 0x000fe400078e0a70 */
[----:B------:R-:W-:Y:S01]  /*131b0*/  IMAD.HI.U32 R110, R0, R231, RZ ;  /* 0x000000e7006e7227 */ /* 0x000fe200078e00ff */
[----:B------:R1:W-:Y:S03]  /*131c0*/  STL [R1+0x4a4], R5 ;  /* 0x0004a40501007387 */ /* 0x0003e60000100800 */
[----:B------:R-:W-:Y:S01]  /*131d0*/  IMAD R118, R237, R112, R118 ;  /* 0x00000070ed767224 */ /* 0x000fe200078e0276 */
[----:B------:R2:W-:Y:S01]  /*131e0*/  STL [R1+0x4a0], R4 ;  /* 0x0004a00401007387 */ /* 0x0005e20000100800 */
[----:B------:R-:W-:-:S02]  /*131f0*/  IMAD.MOV R110, RZ, RZ, -R110 ;  /* 0x000000ffff6e7224 */ /* 0x000fc400078e0a6e */
[----:B------:R-:W-:Y:S02]  /*13200*/  IMAD.HI.U32 R111, R0, R120, RZ ;  /* 0x00000078006f7227 */ /* 0x000fe400078e00ff */
[----:B------:R-:W-:Y:S02]  /*13210*/  @!P1 IADD3 R2, R2, -R237, RZ ;  /* 0x800000ed02029210 */ /* 0x000fe40007ffe0ff */
        /* <DEDUP_REMOVED lines=8> */
[----:B------:R-:W-:Y:S01]  /*132a0*/  IMAD.MOV R115, RZ, RZ, -R115 ;  /* 0x000000ffff737224 */ /* 0x000fe200078e0a73 */
[----:B------:R1:W-:Y:S01]  /*132b0*/  STL [R1+0x49c], R5 ;  /* 0x00049c0501007387 */ /* 0x0003e20000100800 */
[----:B------:R-:W-:-:S02]  /*132c0*/  ISETP.GE.AND P1, PT, R235, RZ, PT ;  /* 0x000000ffeb00720c */ /* 0x000fc40003f26270 */
[----:B--2---:R-:W-:Y:S01]  /*132d0*/  IMAD.HI.U32 R4, R0, R238, RZ ;  /* 0x000000ee00047227 */ /* 0x004fe200078e00ff */
[----:B------:R-:W-:Y:S02]  /*132e0*/  IABS R235, R235 ;  /* 0x000000eb00eb7213 */ /* 0x000fe40000000000 */
[----:B------:R-:W-:Y:S01]  /*132f0*/  IABS R111, R241 ;  /* 0x000000f1006f7213 */ /* 0x000fe20000000000 */
[----:B------:R-:W-:Y:S01]  /*13300*/  IMAD R239, R237, R115, R239 ;  /* 0x00000073edef7224 */ /* 0x000fe200078e02ef */
[----:B------:R-:W-:Y:S01]  /*13310*/  IADD3 R4, -R4, RZ, RZ ;  /* 0x000000ff04047210 */ /* 0x000fe20007ffe1ff */
[----:B------:R-:W-:-:S04]  /*13320*/  IMAD.HI.U32 R3, R0, R235, RZ ;  /* 0x000000eb00037227 */ /* 0x000fc800078e00ff */
[----:B-1----:R-:W-:Y:S02]  /*13330*/  IMAD.MOV.U32 R5, RZ, RZ, R2 ;  /* 0x000000ffff057224 */ /* 0x002fe400078e0002 */
[----:B------:R-:W-:Y:S02]  /*13340*/  IMAD R238, R237, R4, R238 ;  /* 0x00000004edee7224 */ /* 0x000fe400078e02ee */
[----:B------:R-:W-:Y:S01]  /*13350*/  IMAD.HI.U32 R4, R0, R110, RZ ;  /* 0x0000006e00047227 */ /* 0x000fe200078e00ff */
[----:B------:R-:W-:Y:S02]  /*13360*/  @!P2 IADD3 R5, -R5, RZ, RZ ;  /* 0x000000ff0505a210 */ /* 0x000fe40007ffe1ff */
[----:B------:R-:W-:Y:S01]  /*13370*/  ISETP.GT.U32.AND P2, PT, R237, R113, PT ;  /* 0x00000071ed00720c */ /* 0x000fe20003f44070 */
[----:B------:R-:W-:Y:S02]  /*13380*/  IMAD.MOV R4, RZ, RZ, -R4 ;  /* 0x000000ffff047224 */ /* 0x000fe400078e0a04 */
[----:B------:R1:W-:Y:S01]  /*13390*/  STL [R1+0x498], R5 ;  /* 0x0004980501007387 */ /* 0x0003e20000100800 */
[----:B------:R-:W-:-:S02]  /*133a0*/  IMAD.MOV R3, RZ, RZ, -R3 ;  /* 0x000000ffff037224 */ /* 0x000fc400078e0a03 */
[C---:B------:R-:W-:Y:S02]  /*133b0*/  IMAD R110, R237.reuse, R4, R110 ;  /* 0x00000004ed6e7224 */ /* 0x040fe400078e026e */
[----:B------:R-:W-:Y:S02]  /*133c0*/  VIADD R4, R10, 0x175 ;  /* 0x000001750a047836 */ /* 0x000fe40000000000 */
[----:B------:R-:W-:Y:S01]  /*133d0*/  IMAD R235, R237, R3, R235 ;  /* 0x00000003edeb7224 */ /* 0x000fe200078e02eb */
[----:B------:R-:W-:Y:S01]  /*133e0*/  IABS R3, R244 ;  /* 0x000000f400037213 */ /* 0x000fe20000000000 */
[----:B------:R-:W-:Y:S01]  /*133f0*/  IMAD.HI.U32 R2, R0, R111, RZ ;  /* 0x0000006f00027227 */ /* 0x000fe200078e00ff */
[----:B------:R-:W-:Y:S02]  /*13400*/  @!P2 IADD3 R113, R113, -R237, RZ ;  /* 0x800000ed7171a210 */ /* 0x000fe40007ffe0ff */
[----:B------:R-:W-:Y:S01]  /*13410*/  IABS R114, R4 ;  /* 0x0000000400727213 */ /* 0x000fe20000000000 */
[----:B-1----:R-:W-:Y:S01]  /*13420*/  VIADD R5, R10, 0x177 ;  /* 0x000001770a057836 */ /* 0x002fe20000000000 */
[----:B------:R-:W-:Y:S01]  /*13430*/  ISETP.GT.U32.AND P2, PT, R237, R113, PT ;  /* 0x00000071ed00720c */ /* 0x000fe20003f44070 */
[----:B------:R-:W-:Y:S01]  /*13440*/  IMAD.HI.U32 R112, R0, R3, RZ ;  /* 0x0000000300707227 */ /* 0x000fe200078e00ff */
[----:B------:R-:W-:-:S02]  /*13450*/  IADD3 R2, -R2, RZ, RZ ;  /* 0x000000ff02027210 */ /* 0x000fc40007ffe1ff */
[----:B------:R1:W-:Y:S01]  /*13460*/  STL [R1+0xf4], R5 ;  /* 0x0000f40501007387 */ /* 0x0003e20000100800 */
[----:B------:R-:W-:Y:S01]  /*13470*/  IABS R116, R5 ;  /* 0x0000000500747213 */ /* 0x000fe20000000000 */
[----:B------:R-:W-:Y:S01]  /*13480*/  IMAD.HI.U32 R119, R0, R114, RZ ;  /* 0x0000007200777227 */ /* 0x000fe200078e00ff */
[----:B------:R-:W-:-:S03]  /*13490*/  IADD3 R112, -R112, RZ, RZ ;  /* 0x000000ff70707210 */ /* 0x000fc60007ffe1ff */
[----:B------:R-:W-:Y:S02]  /*134a0*/  IMAD.MOV R119, RZ, RZ, -R119 ;  /* 0x000000ffff777224 */ /* 0x000fe400078e0a77 */
[----:B------:R-:W-:Y:S01]  /*134b0*/  IMAD R3, R237, R112, R3 ;  /* 0x00000070ed037224 */ /* 0x000fe200078e0203 */
[----:B------:R-:W-:Y:S01]  /*134c0*/  @!P2 IADD3 R113, R113, -R237, RZ ;  /* 0x800000ed7171a210 */ /* 0x000fe20007ffe0ff */
[C---:B------:R-:W-:Y:S01]  /*134d0*/  IMAD R114, R237.reuse, R119, R114 ;  /* 0x00000077ed727224 */ /* 0x040fe200078e0272 */
[----:B------:R-:W-:Y:S01]  /*134e0*/  ISETP.GT.U32.AND P2, PT, R237, R118, PT ;  /* 0x00000076ed00720c */ /* 0x000fe20003f44070 */
[----:B------:R-:W-:Y:S01]  /*134f0*/  IMAD.HI.U32 R119, R0, R116, RZ ;  /* 0x0000007400777227 */ /* 0x000fe200078e00ff */
[----:B------:R-:W-:-:S03]  /*13500*/  IABS R112, R242 ;  /* 0x000000f200707213 */ /* 0x000fc60000000000 */
[----:B-1----:R-:W-:Y:S01]  /*13510*/  IMAD.MOV.U32 R5, RZ, RZ, R113 ;  /* 0x000000ffff057224 */ /* 0x002fe200078e0071 */
[----:B------:R-:W-:Y:S01]  /*13520*/  IADD3 R119, -R119, RZ, RZ ;  /* 0x000000ff77777210 */ /* 0x000fe20007ffe1ff */
[C---:B------:R-:W-:Y:S01]  /*13530*/  IMAD R111, R237.reuse, R2, R111 ;  /* 0x00000002ed6f7224 */ /* 0x040fe200078e026f */
[----:B------:R-:W-:Y:S01]  /*13540*/  MOV R113, R117 ;  /* 0x0000007500717202 */ /* 0x000fe20000000f00 */
[----:B------:R-:W-:Y:S01]  /*13550*/  @!P0 IMAD.MOV R5, RZ, RZ, -R5 ;  /* 0x000000ffff058224 */ /* 0x000fe200078e0a05 */
[C---:B------:R-:W-:Y:S01]  /*13560*/  ISETP.GT.U32.AND P0, PT, R237.reuse, R120, PT ;  /* 0x00000078ed00720c */ /* 0x040fe20003f04070 */
[C---:B------:R-:W-:Y:S01]  /*13570*/  IMAD R116, R237.reuse, R119, R116 ;  /* 0x00000077ed747224 */ /* 0x040fe200078e0274 */
[----:B------:R-:W-:Y:S01]  /*13580*/  IADD3 R2, R10, 0x176, RZ ;  /* 0x000001760a027810 */ /* 0x000fe20007ffe0ff */
[----:B------:R-:W-:Y:S01]  /*13590*/  IMAD.HI.U32 R117, R0, R112, RZ ;  /* 0x0000007000757227 */ /* 0x000fe200078e00ff */
[----:B------:R-:W-:Y:S01]  /*135a0*/  @!P2 IADD3 R118, R118, -R237, RZ ;  /* 0x800000ed7676a210 */ /* 0x000fe20007ffe0ff */
[----:B------:R1:W-:Y:S01]  /*135b0*/  STL [R1+0x494], R5 ;  /* 0x0004940501007387 */ /* 0x0003e20000100800 */
[----:B------:R-:W-:Y:S01]  /*135c0*/  IABS R115, R2 ;  /* 0x0000000200737213 */ /* 0x000fe20000000000 */
[----:B------:R-:W-:Y:S01]  /*135d0*/  IMAD.MOV R117, RZ, RZ, -R117 ;  /* 0x000000ffff757224 */ /* 0x000fe200078e0a75 */
[----:B------:R-:W-:Y:S01]  /*135e0*/  ISETP.GT.U32.AND P2, PT, R237, R118, PT ;  /* 0x00000076ed00720c */ /* 0x000fe20003f44070 */
[----:B------:R-:W-:Y:S01]  /*135f0*/  STL [R1+0xf0], R7 ;  /* 0x0000f00701007387 */ /* 0x000fe20000100800 */
[----:B------:R-:W-:-:S03]  /*13600*/  IMAD.HI.U32 R121, R0, R113, RZ ;  /* 0x0000007100797227 */ /* 0x000fc600078e00ff */
[----:B------:R-:W-:Y:S01]  /*13610*/  @!P0 IADD3 R120, R120, -R237, RZ ;  /* 0x800000ed78788210 */ /* 0x000fe20007ffe0ff */
[----:B------:R-:W-:Y:S01]  /*13620*/  STL [R1+0xec], R6 ;  /* 0x0000ec0601007387 */ /* 0x000fe20000100800 */
[----:B-1----:R-:W-:Y:S01]  /*13630*/  IADD3 R5, R10, 0x17a, RZ ;  /* 0x0000017a0a057810 */ /* 0x002fe20007ffe0ff */
[C---:B------:R-:W-:Y:S01]  /*13640*/  IMAD R112, R237.reuse, R117, R112 ;  /* 0x00000075ed707224 */ /* 0x040fe200078e0270 */
[----:B------:R-:W-:Y:S01]  /*13650*/  ISETP.GT.U32.AND P0, PT, R237, R120, PT ;  /* 0x00000078ed00720c */ /* 0x000fe20003f04070 */
[----:B------:R-:W-:Y:S01]  /*13660*/  IMAD.HI.U32 R117, R0, R115, RZ ;  /* 0x0000007300757227 */ /* 0x000fe200078e00ff */
[----:B------:R-:W-:Y:S01]  /*13670*/  IABS R119, R5 ;  /* 0x0000000500777213 */ /* 0x000fe20000000000 */
[----:B------:R1:W-:Y:S01]  /*13680*/  STL [R1+0xe8], R5 ;  /* 0x0000e80501007387 */ /* 0x0003e20000100800 */
[----:B------:R-:W-:Y:S01]  /*13690*/  IADD3 R121, -R121, RZ, RZ ;  /* 0x000000ff79797210 */ /* 0x000fe20007ffe1ff */
[----:B------:R-:W-:Y:S01]  /*136a0*/  @!P2 IMAD.IADD R118, R118, 0x1, -R237 ;  /* 0x000000017676a824 */ /* 0x000fe200078e0aed */
[----:B------:R-:W-:Y:S01]  /*136b0*/  ISETP.GT.U32.AND P2, PT, R237, R231, PT ;  /* 0x000000e7ed00720c */ /* 0x000fe20003f44070 */
[----:B------:R-:W-:-:S02]  /*136c0*/  IMAD.MOV R117, RZ, RZ, -R117 ;  /* 0x000000ffff757224 */ /* 0x000fc400078e0a75 */
[C---:B------:R-:W-:Y:S01]  /*136d0*/  IMAD R113, R237.reuse, R121, R113 ;  /* 0x00000079ed717224 */ /* 0x040fe200078e0271 */
[----:B------:R-:W-:Y:S01]  /*136e0*/  IABS R121, R6 ;  /* 0x0000000600797213 */ /* 0x000fe20000000000 */
[C---:B------:R-:W-:Y:S01]  /*136f0*/  IMAD R115, R237.reuse, R117, R115 ;  /* 0x00000075ed737224 */ /* 0x040fe200078e0273 */
[----:B------:R-:W-:Y:S01]  /*13700*/  IABS R117, R7 ;  /* 0x0000000700757213 */ /* 0x000fe20000000000 */
[--C-:B------:R-:W-:Y:S01]  /*13710*/  @!P0 IMAD.IADD R120, R120, 0x1, -R237.reuse ;  /* 0x0000000178788824 */ /* 0x100fe200078e0aed */
[----:B-1----:R-:W-:Y:S01]  /*13720*/  MOV R5, R118 ;  /* 0x0000007600057202 */ /* 0x002fe20000000f00 */
[----:B------:R-:W-:Y:S01]  /*13730*/  VIADD R7, R10, 0x17b ;  /* 0x0000017b0a077836 */ /* 0x000fe20000000000 */
[----:B------:R-:W-:Y:S01]  /*13740*/  ISETP.GT.U32.AND P0, PT, R237, R238, PT ;  /* 0x000000eeed00720c */ /* 0x000fe20003f04070 */
[----:B------:R-:W-:Y:S01]  /*13750*/  IMAD.HI.U32 R122, R0, R117, RZ ;  /* 0x00000075007a7227 */ /* 0x000fe200078e00ff */
[----:B------:R-:W-:Y:S02]  /*13760*/  MOV R118, R121 ;  /* 0x0000007900767202 */ /* 0x000fe40000000f00 */
[----:B------:R-:W-:Y:S01]  /*13770*/  IADD3 R6, R10, 0x17c, RZ ;  /* 0x0000017c0a067810 */ /* 0x000fe20007ffe0ff */
[----:B------:R-:W-:Y:S01]  /*13780*/  @!P2 IMAD.IADD R231, R231, 0x1, -R237 ;  /* 0x00000001e7e7a824 */ /* 0x000fe200078e0aed */
[----:B------:R-:W-:Y:S01]  /*13790*/  ISETP.GT.U32.AND P2, PT, R237, R235, PT ;  /* 0x000000ebed00720c */ /* 0x000fe20003f44070 */
[----:B------:R-:W-:-:S02]  /*137a0*/  @!P4 IMAD.MOV R5, RZ, RZ, -R5 ;  /* 0x000000ffff05c224 */ /* 0x000fc400078e0a05 */
[----:B------:R-:W-:Y:S01]  /*137b0*/  IMAD.HI.U32 R121, R0, R118, RZ ;  /* 0x0000007600797227 */ /* 0x000fe200078e00ff */
[----:B------:R-:W-:Y:S02]  /*137c0*/  ISETP.GT.U32.AND P4, PT, R237, R231, PT ;  /* 0x000000e7ed00720c */ /* 0x000fe40003f84070 */
[----:B------:R1:W-:Y:S01]  /*137d0*/  STL [R1+0x47c], R5 ;  /* 0x00047c0501007387 */ /* 0x0003e20000100800 */
[----:B------:R-:W-:Y:S01]  /*137e0*/  @!P0 IADD3 R238, R238, -R237, RZ ;  /* 0x800000edeeee8210 */ /* 0x000fe20007ffe0ff */
[----:B------:R-:W-:Y:S01]  /*137f0*/  IMAD.MOV R122, RZ, RZ, -R122 ;  /* 0x000000ffff7a7224 */ /* 0x000fe200078e0a7a */
[----:B------:R-:W-:Y:S02]  /*13800*/  IADD3 R121, -R121, RZ, RZ ;  /* 0x000000ff79797210 */ /* 0x000fe40007ffe1ff */
[C---:B------:R-:W-:Y:S01]  /*13810*/  ISETP.GT.U32.AND P0, PT, R237.reuse, R238, PT ;  /* 0x000000eeed00720c */ /* 0x040fe20003f04070 */
[----:B------:R-:W-:Y:S02]  /*13820*/  IMAD R117, R237, R122, R117 ;  /* 0x0000007aed757224 */ /* 0x000fe400078e0275 */
[----:B------:R-:W-:Y:S01]  /*13830*/  @!P2 IMAD.IADD R235, R235, 0x1, -R237 ;  /* 0x00000001ebeba824 */ /* 0x000fe200078e0aed */
[----:B-1----:R-:W-:Y:S01]  /*13840*/  MOV R5, R120 ;  /* 0x0000007800057202 */ /* 0x002fe20000000f00 */
[----:B------:R-:W-:Y:S01]  /*13850*/  IMAD R118, R237, R121, R118 ;  /* 0x00000079ed767224 */ /* 0x000fe200078e0276 */
[----:B------:R-:W-:Y:S01]  /*13860*/  @!P4 IADD3 R231, R231, -R237, RZ ;  /* 0x800000ede7e7c210 */ /* 0x000fe20007ffe0ff */
[----:B------:R-:W-:Y:S01]  /*13870*/  IMAD.HI.U32 R120, R0, R119, RZ ;  /* 0x0000007700787227 */ /* 0x000fe200078e00ff */
[----:B------:R-:W-:-:S02]  /*13880*/  ISETP.GT.U32.AND P2, PT, R237, R235, PT ;  /* 0x000000ebed00720c */ /* 0x000fc40003f44070 */
[C---:B------:R-:W-:Y:S01]  /*13890*/  ISETP.GT.U32.AND P4, PT, R237.reuse, R236, PT ;  /* 0x000000eced00720c */ /* 0x040fe20003f84070 */
[----:B------:R-:W-:Y:S01]  /*138a0*/  @!P5 IMAD.MOV R5, RZ, RZ, -R5 ;  /* 0x000000ffff05d224 */ /* 0x000fe200078e0a05 */
[C---:B------:R-:W-:Y:S01]  /*138b0*/  ISETP.GT.U32.AND P5, PT, R237.reuse, R239, PT ;  /* 0x000000efed00720c */ /* 0x040fe20003fa4070 */
[----:B------:R-:W-:Y:S01]  /*138c0*/  IMAD.MOV R120, RZ, RZ, -R120 ;  /* 0x000000ffff787224 */ /* 0x000fe200078e0a78 */
[----:B------:R-:W-:Y:S02]  /*138d0*/  @!P0 IADD3 R238, R238, -R237, RZ ;  /* 0x800000edeeee8210 */ /* 0x000fe40007ffe0ff */
[C---:B------:R-:W-:Y:S01]  /*138e0*/  ISETP.GT.U32.AND P0, PT, R237.reuse, R3, PT ;  /* 0x00000003ed00720c */ /* 0x040fe20003f04070 */
[----:B------:R1:W-:Y:S01]  /*138f0*/  STL [R1+0x478], R5 ;  /* 0x0004780501007387 */ /* 0x0003e20000100800 */
[----:B------:R-:W-:Y:S01]  /*13900*/  IMAD R119, R237, R120, R119 ;  /* 0x00000078ed777224 */ /* 0x000fe200078e0277 */
[----:B------:R-:W-:Y:S02]  /*13910*/  IABS R120, R7 ;  /* 0x0000000700787213 */ /* 0x000fe40000000000 */
[-C--:B------:R-:W-:Y:S01]  /*13920*/  @!P2 IADD3 R235, R235, -R237.reuse, RZ ;  /* 0x800000edebeba210 */ /* 0x080fe20007ffe0ff */
[----:B------:R2:W-:Y:S01]  /*13930*/  STL [R1+0xe4], R7 ;  /* 0x0000e40701007387 */ /* 0x0005e20000100800 */
[----:B------:R-:W-:Y:S01]  /*13940*/  ISETP.GT.U32.AND P2, PT, R237, R110, PT ;  /* 0x0000006eed00720c */ /* 0x000fe20003f44070 */
[----:B------:R-:W-:Y:S01]  /*13950*/  @!P4 IMAD.IADD R236, R236, 0x1, -R237 ;  /* 0x00000001ececc824 */ /* 0x000fe200078e0aed */
[----:B------:R-:W-:Y:S01]  /*13960*/  @!P5 IADD3 R239, R239, -R237, RZ ;  /* 0x800000edefefd210 */ /* 0x000fe20007ffe0ff */
[----:B------:R-:W-:Y:S01]  /*13970*/  IMAD.HI.U32 R125, R0, R120, RZ ;  /* 0x00000078007d7227 */ /* 0x000fe200078e00ff */
[----:B------:R3:W-:Y:S01]  /*13980*/  STL [R1+0xf8], R6 ;  /* 0x0000f80601007387 */ /* 0x0007e20000100800 */
[----:B------:R-:W-:-:S02]  /*13990*/  IABS R121, R6 ;  /* 0x0000000600797213 */ /* 0x000fc40000000000 */
[C---:B------:R-:W-:Y:S01]  /*139a0*/  ISETP.GT.U32.AND P5, PT, R237.reuse, R239, PT ;  /* 0x000000efed00720c */ /* 0x040fe20003fa4070 */
[----:B-1----:R-:W-:Y:S01]  /*139b0*/  VIADD R5, R10, 0x17d ;  /* 0x0000017d0a057836 */ /* 0x002fe20000000000 */
[----:B------:R-:W-:Y:S01]  /*139c0*/  ISETP.GT.U32.AND P4, PT, R237, R236, PT ;  /* 0x000000eced00720c */ /* 0x000fe20003f84070 */
[----:B------:R-:W-:Y:S01]  /*139d0*/  IMAD.MOV R125, RZ, RZ, -R125 ;  /* 0x000000ffff7d7224 */ /* 0x000fe200078e0a7d */
[----:B------:R-:W-:Y:S01]  /*139e0*/  @!P0 IADD3 R3, R3, -R237, RZ ;  /* 0x800000ed03038210 */ /* 0x000fe20007ffe0ff */
[----:B------:R-:W-:Y:S01]  /*139f0*/  IMAD.HI.U32 R124, R0, R121, RZ ;  /* 0x00000079007c7227 */ /* 0x000fe200078e00ff */
[----:B------:R-:W-:Y:S01]  /*13a00*/  @!P2 IADD3 R110, R110, -R237, RZ ;  /* 0x800000ed6e6ea210 */ /* 0x000fe20007ffe0ff */
[----:B------:R1:W-:Y:S01]  /*13a10*/  STL [R1+0x110], R5 ;  /* 0x0001100501007387 */ /* 0x0003e20000100800 */
[C---:B------:R-:W-:Y:S01]  /*13a20*/  ISETP.GT.U32.AND P0, PT, R237.reuse, R3, PT ;  /* 0x00000003ed00720c */ /* 0x040fe20003f04070 */
[C---:B------:R-:W-:Y:S01]  /*13a30*/  IMAD R120, R237.reuse, R125, R120 ;  /* 0x0000007ded787224 */ /* 0x040fe200078e0278 */
[----:B------:R-:W-:Y:S01]  /*13a40*/  ISETP.GT.U32.AND P2, PT, R237, R110, PT ;  /* 0x0000006eed00720c */ /* 0x000fe20003f44070 */
[----:B--2---:R-:W-:Y:S01]  /*13a50*/  VIADD R7, R10, 0x17e ;  /* 0x0000017e0a077836 */ /* 0x004fe20000000000 */
[----:B------:R-:W-:Y:S01]  /*13a60*/  IABS R122, R5 ;  /* 0x00000005007a7213 */ /* 0x000fe20000000000 */
[--C-:B------:R-:W-:Y:S01]  /*13a70*/  @!P5 IMAD.IADD R239, R239, 0x1, -R237.reuse ;  /* 0x00000001efefd824 */ /* 0x100fe200078e0aed */
[C---:B------:R-:W-:Y:S01]  /*13a80*/  ISETP.GT.U32.AND P5, PT, R237.reuse, R111, PT ;  /* 0x0000006fed00720c */ /* 0x040fe20003fa4070 */
[--C-:B------:R-:W-:Y:S01]  /*13a90*/  @!P4 IMAD.IADD R236, R236, 0x1, -R237.reuse ;  /* 0x00000001ececc824 */ /* 0x100fe200078e0aed */
[----:B------:R-:W-:Y:S01]  /*13aa0*/  ISETP.GT.U32.AND P4, PT, R237, R112, PT ;  /* 0x00000070ed00720c */ /* 0x000fe20003f84070 */
[----:B------:R-:W-:Y:S01]  /*13ab0*/  IMAD.HI.U32 R123, R0, R122, RZ ;  /* 0x0000007a007b7227 */ /* 0x000fe200078e00ff */
[----:B------:R-:W-:Y:S01]  /*13ac0*/  IADD3 R124, -R124, RZ, RZ ;  /* 0x000000ff7c7c7210 */ /* 0x000fe20007ffe1ff */
[----:B------:R2:W-:Y:S01]  /*13ad0*/  STL [R1+0x10c], R7 ;  /* 0x00010c0701007387 */ /* 0x0005e20000100800 */
[C---:B---3--:R-:W-:Y:S01]  /*13ae0*/  IADD3 R6, R10.reuse, 0x17f, RZ ;  /* 0x0000017f0a067810 */ /* 0x048fe20007ffe0ff */
[----:B------:R-:W-:Y:S01]  /*13af0*/  @!P0 IMAD.IADD R3, R3, 0x1, -R237 ;  /* 0x0000000103038824 */ /* 0x000fe200078e0aed */
[C---:B------:R-:W-:Y:S01]  /*13b00*/  ISETP.GT.U32.AND P0, PT, R237.reuse, R113, PT ;  /* 0x00000071ed00720c */ /* 0x040fe20003f04070 */
[----:B-1----:R-:W-:Y:S01]  /*13b10*/  VIADD R5, R10, 0x180 ;  /* 0x000001800a057836 */ /* 0x002fe20000000000 */
[-C--:B------:R-:W-:Y:S01]  /*13b20*/  @!P2 IADD3 R110, R110, -R237.reuse, RZ ;  /* 0x800000ed6e6ea210 */ /* 0x080fe20007ffe0ff */
[----:B------:R-:W-:Y:S01]  /*13b30*/  IMAD.MOV R123, RZ, RZ, -R123 ;  /* 0x000000ffff7b7224 */ /* 0x000fe200078e0a7b */
[C---:B------:R-:W-:Y:S01]  /*13b40*/  ISETP.GT.U32.AND P2, PT, R237.reuse, R114, PT ;  /* 0x00000072ed00720c */ /* 0x040fe20003f44070 */
[----:B------:R-:W-:Y:S01]  /*13b50*/  IMAD R121, R237, R124, R121 ;  /* 0x0000007ced797224 */ /* 0x000fe200078e0279 */
[----:B------:R-:W-:Y:S01]  /*13b60*/  @!P5 IADD3 R111, R111, -R237, RZ ;  /* 0x800000ed6f6fd210 */ /* 0x000fe20007ffe0ff */
[C---:B------:R-:W-:Y:S01]  /*13b70*/  IMAD R122, R237.reuse, R123, R122 ;  /* 0x0000007bed7a7224 */ /* 0x040fe200078e027a */
[----:B------:R-:W-:Y:S01]  /*13b80*/  @!P4 IADD3 R112, R112, -R237, RZ ;  /* 0x800000ed7070c210 */ /* 0x000fe20007ffe0ff */
[----:B------:R-:W-:Y:S01]  /*13b90*/  STL [R1+0x108], R6 ;  /* 0x0001080601007387 */ /* 0x000fe20000100800 */
[----:B------:R-:W-:-:S02]  /*13ba0*/  ISETP.GT.U32.AND P5, PT, R237, R111, PT ;  /* 0x0000006fed00720c */ /* 0x000fc40003fa4070 */
[----:B------:R-:W-:Y:S01]  /*13bb0*/  ISETP.GT.U32.AND P4, PT, R237, R112, PT ;  /* 0x00000070ed00720c */ /* 0x000fe20003f84070 */
[----:B------:R-:W-:Y:S01]  /*13bc0*/  STL [R1+0x4d2c], R110 ;  /* 0x004d2c6e01007387 */ /* 0x000fe20000100800 */
[----:B------:R-:W-:Y:S02]  /*13bd0*/  @!P0 IADD3 R113, R113, -R237, RZ ;  /* 0x800000ed71718210 */ /* 0x000fe40007ffe0ff */
[----:B------:R-:W-:Y:S01]  /*13be0*/  IABS R125, R5 ;  /* 0x00000005007d7213 */ /* 0x000fe20000000000 */
[----:B------:R1:W-:Y:S01]  /*13bf0*/  STL [R1+0x104], R5 ;  /* 0x0001040501007387 */ /* 0x0003e20000100800 */
[----:B------:R-:W-:Y:S02]  /*13c00*/  @!P2 IADD3 R114, R114, -R237, RZ ;  /* 0x800000ed7272a210 */ /* 0x000fe40007ffe0ff */
[C---:B------:R-:W-:Y:S01]  /*13c10*/  ISETP.GT.U32.AND P0, PT, R237.reuse, R113, PT ;  /* 0x00000071ed00720c */ /* 0x040fe20003f04070 */
[----:B------:R-:W-:Y:S01]  /*13c20*/  IMAD.HI.U32 R126, R0, R125, RZ ;  /* 0x0000007d007e7227 */ /* 0x000fe200078e00ff */
[----:B------:R-:W-:-:S02]  /*13c30*/  ISETP.GT.U32.AND P2, PT, R237, R114, PT ;  /* 0x00000072ed00720c */ /* 0x000fc40003f44070 */
[----:B------:R-:W-:Y:S01]  /*13c40*/  IABS R123, R7 ;  /* 0x00000007007b7213 */ /* 0x000fe20000000000 */
[--C-:B------:R-:W-:Y:S01]  /*13c50*/  @!P5 IMAD.IADD R111, R111, 0x1, -R237.reuse ;  /* 0x000000016f6fd824 */ /* 0x100fe200078e0aed */
[C---:B------:R-:W-:Y:S01]  /*13c60*/  ISETP.GT.U32.AND P5, PT, R237.reuse, R115, PT ;  /* 0x00000073ed00720c */ /* 0x040fe20003fa4070 */
[--C-:B------:R-:W-:Y:S01]  /*13c70*/  @!P4 IMAD.IADD R112, R112, 0x1, -R237.reuse ;  /* 0x000000017070c824 */ /* 0x100fe200078e0aed */
[----:B------:R-:W-:Y:S01]  /*13c80*/  ISETP.GT.U32.AND P4, PT, R237, R116, PT ;  /* 0x00000074ed00720c */ /* 0x000fe20003f84070 */
[----:B------:R-:W-:Y:S01]  /*13c90*/  IMAD.HI.U32 R128, R0, R123, RZ ;  /* 0x0000007b00807227 */ /* 0x000fe200078e00ff */
[----:B------:R-:W-:Y:S01]  /*13ca0*/  IADD3 R126, -R126, RZ, RZ ;  /* 0x000000ff7e7e7210 */ /* 0x000fe20007ffe1ff */
[----:B------:R-:W-:Y:S01]  /*13cb0*/  STL [R1+0x4d30], R111 ;  /* 0x004d306f01007387 */ /* 0x000fe20000100800 */
[----:B--2---:R-:W-:Y:S01]  /*13cc0*/  IADD3 R7, R10, 0x181, RZ ;  /* 0x000001810a077810 */ /* 0x004fe20007ffe0ff */
[--C-:B------:R-:W-:Y:S01]  /*13cd0*/  @!P0 IMAD.IADD R113, R113, 0x1, -R237.reuse ;  /* 0x0000000171718824 */ /* 0x100fe200078e0aed */
[C---:B------:R-:W-:Y:S01]  /*13ce0*/  ISETP.GT.U32.AND P0, PT, R237.reuse, R117, PT ;  /* 0x00000075ed00720c */ /* 0x040fe20003f04070 */
[----:B------:R-:W-:Y:S01]  /*13cf0*/  @!P2 IMAD.IADD R114, R114, 0x1, -R237 ;  /* 0x000000017272a824 */ /* 0x000fe200078e0aed */
[C---:B------:R-:W-:Y:S01]  /*13d00*/  ISETP.GT.U32.AND P2, PT, R237.reuse, R118, PT ;  /* 0x00000076ed00720c */ /* 0x040fe20003f44070 */
[----:B------:R-:W-:Y:S01]  /*13d10*/  IMAD R125, R237, R126, R125 ;  /* 0x0000007eed7d7224 */ /* 0x000fe200078e027d */
[----:B------:R-:W-:Y:S01]  /*13d20*/  IABS R126, R7 ;  /* 0x00000007007e7213 */ /* 0x000fe20000000000 */
[----:B------:R-:W-:Y:S01]  /*13d30*/  @!P5 IMAD.IADD R115, R115, 0x1, -R237 ;  /* 0x000000017373d824 */ /* 0x000fe200078e0aed */
[----:B------:R-:W-:Y:S01]  /*13d40*/  IADD3 R128, -R128, RZ, RZ ;  /* 0x000000ff80807210 */ /* 0x000fe20007ffe1ff */
[----:B------:R-:W-:Y:S01]  /*13d50*/  STL [R1+0x100], R7 ;  /* 0x0001000701007387 */ /* 0x000fe20000100800 */
[----:B------:R-:W-:Y:S01]  /*13d60*/  @!P4 IADD3 R116, R116, -R237, RZ ;  /* 0x800000ed7474c210 */ /* 0x000fe20007ffe0ff */
[----:B------:R-:W-:Y:S01]  /*13d70*/  IMAD.HI.U32 R131, R0, R126, RZ ;  /* 0x0000007e00837227 */ /* 0x000fe200078e00ff */
[----:B------:R-:W-:-:S02]  /*13d80*/  ISETP.GT.U32.AND P5, PT, R237, R115, PT ;  /* 0x00000073ed00720c */ /* 0x000fc40003fa4070 */
[C---:B------:R-:W-:Y:S01]  /*13d90*/  ISETP.GT.U32.AND P4, PT, R237.reuse, R116, PT ;  /* 0x00000074ed00720c */ /* 0x040fe20003f84070 */
[----:B------:R-:W-:Y:S01]  /*13da0*/  IMAD R123, R237, R128, R123 ;  /* 0x00000080ed7b7224 */ /* 0x000fe200078e027b */
[-C--:B------:R-:W-:Y:S02]  /*13db0*/  @!P0 IADD3 R117, R117, -R237.reuse, RZ ;  /* 0x800000ed75758210 */ /* 0x080fe40007ffe0ff */
[----:B------:R-:W-:Y:S02]  /*13dc0*/  @!P2 IADD3 R118, R118, -R237, RZ ;  /* 0x800000ed7676a210 */ /* 0x000fe40007ffe0ff */
[C---:B------:R-:W-:Y:S02]  /*13dd0*/  ISETP.GT.U32.AND P0, PT, R237.reuse, R117, PT ;  /* 0x00000075ed00720c */ /* 0x040fe40003f04070 */
[----:B------:R-:W-:Y:S02]  /*13de0*/  ISETP.GT.U32.AND P2, PT, R237, R118, PT ;  /* 0x00000076ed00720c */ /* 0x000fe40003f44070 */
[----:B------:R-:W-:Y:S01]  /*13df0*/  IABS R124, R6 ;  /* 0x00000006007c7213 */ /* 0x000fe20000000000 */
[--C-:B------:R-:W-:Y:S01]  /*13e00*/  @!P5 IMAD.IADD R115, R115, 0x1, -R237.reuse ;  /* 0x000000017373d824 */ /* 0x100fe200078e0aed */
[C---:B------:R-:W-:Y:S01]  /*13e10*/  ISETP.GT.U32.AND P5, PT, R237.reuse, R119, PT ;  /* 0x00000077ed00720c */ /* 0x040fe20003fa4070 */
[----:B------:R-:W-:Y:S01]  /*13e20*/  @!P4 IMAD.IADD R116, R116, 0x1, -R237 ;  /* 0x000000017474c824 */ /* 0x000fe200078e0aed */
[----:B------:R-:W-:Y:S01]  /*13e30*/  ISETP.GT.U32.AND P4, PT, R237, R120, PT ;  /* 0x00000078ed00720c */ /* 0x000fe20003f84070 */
[----:B------:R-:W-:Y:S01]  /*13e40*/  IMAD.HI.U32 R127, R0, R124, RZ ;  /* 0x0000007c007f7227 */ /* 0x000fe200078e00ff */
[----:B------:R-:W-:-:S02]  /*13e50*/  IADD3 R131, -R131, RZ, RZ ;  /* 0x000000ff83837210 */ /* 0x000fc40007ffe1ff */
[----:B-1----:R-:W-:Y:S01]  /*13e60*/  IADD3 R5, R10, 0x183, RZ ;  /* 0x000001830a057810 */ /* 0x002fe20007ffe0ff */
[----:B------:R-:W-:Y:S01]  /*13e70*/  IMAD.MOV R127, RZ, RZ, -R127 ;  /* 0x000000ffff7f7224 */ /* 0x000fe200078e0a7f */
[----:B------:R-:W-:Y:S01]  /*13e80*/  @!P0 IADD3 R117, R117, -R237, RZ ;  /* 0x800000ed75758210 */ /* 0x000fe20007ffe0ff */
[--C-:B------:R-:W-:Y:S01]  /*13e90*/  @!P2 IMAD.IADD R118, R118, 0x1, -R237.reuse ;  /* 0x000000017676a824 */ /* 0x100fe200078e0aed */
[C---:B------:R-:W-:Y:S01]  /*13ea0*/  ISETP.GT.U32.AND P2, PT, R237.reuse, R122, PT ;  /* 0x0000007aed00720c */ /* 0x040fe20003f44070 */
[----:B------:R-:W-:Y:S01]  /*13eb0*/  VIADD R6, R10, 0x182 ;  /* 0x000001820a067836 */ /* 0x000fe20000000000 */
[----:B------:R-:W-:Y:S01]  /*13ec0*/  ISETP.GT.U32.AND P0, PT, R237, R121, PT ;  /* 0x00000079ed00720c */ /* 0x000fe20003f04070 */
[--C-:B------:R-:W-:Y:S01]  /*13ed0*/  @!P5 IMAD.IADD R119, R119, 0x1, -R237.reuse ;  /* 0x000000017777d824 */ /* 0x100fe200078e0aed */
[----:B------:R-:W-:Y:S01]  /*13ee0*/  IABS R128, R5 ;  /* 0x0000000500807213 */ /* 0x000fe20000000000 */
[--C-:B------:R-:W-:Y:S01]  /*13ef0*/  @!P4 IMAD.IADD R120, R120, 0x1, -R237.reuse ;  /* 0x000000017878c824 */ /* 0x100fe200078e0aed */
[----:B------:R1:W-:Y:S01]  /*13f00*/  STL [R1+0xfc], R6 ;  /* 0x0000fc0601007387 */ /* 0x0003e20000100800 */
[C---:B------:R-:W-:Y:S01]  /*13f10*/  IMAD R126, R237.reuse, R131, R126 ;  /* 0x00000083ed7e7224 */ /* 0x040fe200078e027e */
[C---:B------:R-:W-:Y:S01]  /*13f20*/  ISETP.GT.U32.AND P5, PT, R237.reuse, R119, PT ;  /* 0x00000077ed00720c */ /* 0x040fe20003fa4070 */
[C---:B------:R-:W-:Y:S01]  /*13f30*/  IMAD R124, R237.reuse, R127, R124 ;  /* 0x0000007fed7c7224 */ /* 0x040fe200078e027c */
[----:B------:R-:W-:Y:S01]  /*13f40*/  ISETP.GT.U32.AND P4, PT, R237, R120, PT ;  /* 0x00000078ed00720c */ /* 0x000fe20003f84070 */
[----:B------:R-:W-:Y:S01]  /*13f50*/  IMAD.HI.U32 R129, R0, R128, RZ ;  /* 0x0000008000817227 */ /* 0x000fe200078e00ff */
[----:B------:R-:W-:Y:S01]  /*13f60*/  IABS R127, R6 ;  /* 0x00000006007f7213 */ /* 0x000fe20000000000 */
[----:B------:R2:W-:Y:S01]  /*13f70*/  STL [R1+0x4908], R5 ;  /* 0x0049080501007387 */ /* 0x0005e20000100800 */
[----:B------:R-:W-:Y:S01]  /*13f80*/  @!P2 IADD3 R122, R122, -R237, RZ ;  /* 0x800000ed7a7aa210 */ /* 0x000fe20007ffe0ff */
[----:B------:R-:W-:Y:S01]  /*13f90*/  @!P0 IMAD.IADD R121, R121, 0x1, -R237 ;  /* 0x0000000179798824 */ /* 0x000fe200078e0aed */
[----:B------:R-:W-:Y:S01]  /*13fa0*/  IADD3 R129, -R129, RZ, RZ ;  /* 0x000000ff81817210 */ /* 0x000fe20007ffe1ff */
[----:B------:R-:W-:Y:S01]  /*13fb0*/  IMAD.HI.U32 R130, R0, R127, RZ ;  /* 0x0000007f00827227 */ /* 0x000fe200078e00ff */
[----:B------:R-:W-:-:S02]  /*13fc0*/  ISETP.GT.U32.AND P2, PT, R237, R122, PT ;  /* 0x0000007aed00720c */ /* 0x000fc40003f44070 */
[----:B------:R-:W-:Y:S01]  /*13fd0*/  ISETP.GT.U32.AND P0, PT, R237, R121, PT ;  /* 0x00000079ed00720c */ /* 0x000fe20003f04070 */
[----:B------:R-:W-:Y:S01]  /*13fe0*/  IMAD.MOV R130, RZ, RZ, -R130 ;  /* 0x000000ffff827224 */ /* 0x000fe200078e0a82 */
[----:B------:R-:W-:Y:S01]  /*13ff0*/  @!P5 IADD3 R119, R119, -R237, RZ ;  /* 0x800000ed7777d210 */ /* 0x000fe20007ffe0ff */
[----:B------:R-:W-:Y:S01]  /*14000*/  @!P4 IMAD.IADD R120, R120, 0x1, -R237 ;  /* 0x000000017878c824 */ /* 0x000fe200078e0aed */
[C---:B------:R-:W-:Y:S01]  /*14010*/  ISETP.GT.U32.AND P5, PT, R237.reuse, R123, PT ;  /* 0x0000007bed00720c */ /* 0x040fe20003fa4070 */
[C---:B-1----:R-:W-:Y:S01]  /*14020*/  VIADD R6, R10.reuse, 0x185 ;  /* 0x000001850a067836 */ /* 0x042fe20000000000 */
[C---:B------:R-:W-:Y:S01]  /*14030*/  ISETP.GT.U32.AND P4, PT, R237.reuse, R124, PT ;  /* 0x0000007ced00720c */ /* 0x040fe20003f84070 */
[C---:B------:R-:W-:Y:S01]  /*14040*/  IMAD R127, R237.reuse, R130, R127 ;  /* 0x00000082ed7f7224 */ /* 0x040fe200078e027f */
[----:B------:R-:W-:Y:S01]  /*14050*/  IADD3 R7, R10, 0x184, RZ ;  /* 0x000001840a077810 */ /* 0x000fe20007ffe0ff */
[----:B------:R-:W-:Y:S01]  /*14060*/  IMAD R128, R237, R129, R128 ;  /* 0x00000081ed807224 */ /* 0x000fe200078e0280 */
[----:B------:R-:W-:-:S02]  /*14070*/  IABS R130, R6 ;  /* 0x0000000600827213 */ /* 0x000fc40000000000 */
[-C--:B------:R-:W-:Y:S01]  /*14080*/  @!P2 IADD3 R122, R122, -R237.reuse, RZ ;  /* 0x800000ed7a7aa210 */ /* 0x080fe20007ffe0ff */
[----:B------:R1:W-:Y:S01]  /*14090*/  STL [R1+0x3d54], R7 ;  /* 0x003d540701007387 */ /* 0x0003e20000100800 */
[----:B------:R-:W-:Y:S01]  /*140a0*/  ISETP.GT.U32.AND P2, PT, R237, R126, PT ;  /* 0x0000007eed00720c */ /* 0x000fe20003f44070 */
[----:B------:R-:W-:Y:S01]  /*140b0*/  IMAD.HI.U32 R134, R0, R130, RZ ;  /* 0x0000008200867227 */ /* 0x000fe200078e00ff */
[----:B------:R-:W-:Y:S01]  /*140c0*/  @!P0 IADD3 R121, R121, -R237, RZ ;  /* 0x800000ed79798210 */ /* 0x000fe20007ffe0ff */
[----:B------:R3:W-:Y:S01]  /*140d0*/  STL [R1+0x490c], R6 ;  /* 0x00490c0601007387 */ /* 0x0007e20000100800 */
[----:B------:R-:W-:Y:S01]  /*140e0*/  ISETP.GT.U32.AND P0, PT, R237, R125, PT ;  /* 0x0000007ded00720c */ /* 0x000fe20003f04070 */
[--C-:B------:R-:W-:Y:S01]  /*140f0*/  @!P5 IMAD.IADD R123, R123, 0x1, -R237.reuse ;  /* 0x000000017b7bd824 */ /* 0x100fe200078e0aed */
[----:B------:R-:W-:Y:S01]  /*14100*/  IADD3 R134, -R134, RZ, RZ ;  /* 0x000000ff86867210 */ /* 0x000fe20007ffe1ff */
[----:B------:R-:W-:Y:S01]  /*14110*/  @!P4 IMAD.IADD R124, R124, 0x1, -R237 ;  /* 0x000000017c7cc824 */ /* 0x000fe200078e0aed */
[----:B------:R-:W-:-:S02]  /*14120*/  IABS R129, R7 ;  /* 0x0000000700817213 */ /* 0x000fc40000000000 */
[C---:B------:R-:W-:Y:S01]  /*14130*/  ISETP.GT.U32.AND P5, PT, R237.reuse, R123, PT ;  /* 0x0000007bed00720c */ /* 0x040fe20003fa4070 */
[C---:B------:R-:W-:Y:S01]  /*14140*/  IMAD R130, R237.reuse, R134, R130 ;  /* 0x00000086ed827224 */ /* 0x040fe200078e0282 */
[C---:B------:R-:W-:Y:S01]  /*14150*/  ISETP.GT.U32.AND P4, PT, R237.reuse, R124, PT ;  /* 0x0000007ced00720c */ /* 0x040fe20003f84070 */
[--C-:B------:R-:W-:Y:S01]  /*14160*/  @!P2 IMAD.IADD R126, R126, 0x1, -R237.reuse ;  /* 0x000000017e7ea824 */ /* 0x100fe200078e0aed */
[----:B--2---:R-:W-:Y:S01]  /*14170*/  IADD3 R5, R10, 0x186, RZ ;  /* 0x000001860a057810 */ /* 0x004fe20007ffe0ff */
[----:B------:R-:W-:Y:S01]  /*14180*/  IMAD.HI.U32 R135, R0, R129, RZ ;  /* 0x0000008100877227 */ /* 0x000fe200078e00ff */
[C---:B-1----:R-:W-:Y:S02]  /*14190*/  IADD3 R7, R10.reuse, 0x187, RZ ;  /* 0x000001870a077810 */ /* 0x042fe40007ffe0ff */
[----:B------:R-:W-:Y:S01]  /*141a0*/  ISETP.GT.U32.AND P2, PT, R237, R126, PT ;  /* 0x0000007eed00720c */ /* 0x000fe20003f44070 */
[----:B------:R-:W-:Y:S01]  /*141b0*/  @!P0 IMAD.IADD R125, R125, 0x1, -R237 ;  /* 0x000000017d7d8824 */ /* 0x000fe200078e0aed */
[----:B------:R-:W-:Y:S01]  /*141c0*/  IABS R131, R5 ;  /* 0x0000000500837213 */ /* 0x000fe20000000000 */
[----:B------:R-:W-:Y:S01]  /*141d0*/  IMAD.MOV R135, RZ, RZ, -R135 ;  /* 0x000000ffff877224 */ /* 0x000fe200078e0a87 */
[----:B------:R-:W-:Y:S01]  /*141e0*/  IABS R137, R7 ;  /* 0x0000000700897213 */ /* 0x000fe20000000000 */
[----:B---3--:R-:W-:Y:S01]  /*141f0*/  VIADD R6, R10, 0x188 ;  /* 0x000001880a067836 */ /* 0x008fe20000000000 */
[----:B------:R-:W-:Y:S01]  /*14200*/  @!P5 IADD3 R123, R123, -R237, RZ ;  /* 0x800000ed7b7bd210 */ /* 0x000fe20007ffe0ff */
[----:B------:R-:W-:Y:S01]  /*14210*/  IMAD.HI.U32 R133, R0, R131, RZ ;  /* 0x0000008300857227 */ /* 0x000fe200078e00ff */
[C---:B------:R-:W-:Y:S01]  /*14220*/  ISETP.GT.U32.AND P5, PT, R237.reuse, R127, PT ;  /* 0x0000007fed00720c */ /* 0x040fe20003fa4070 */
[----:B------:R1:W-:Y:S01]  /*14230*/  STL [R1+0x4914], R5 ;  /* 0x0049140501007387 */ /* 0x0003e20000100800 */
[C---:B------:R-:W-:Y:S01]  /*14240*/  ISETP.GT.U32.AND P0, PT, R237.reuse, R125, PT ;  /* 0x0000007ded00720c */ /* 0x040fe20003f04070 */
[C---:B------:R-:W-:Y:S01]  /*14250*/  IMAD R129, R237.reuse, R135, R129 ;  /* 0x00000087ed817224 */ /* 0x040fe200078e0281 */
[-C--:B------:R-:W-:Y:S01]  /*14260*/  @!P4 IADD3 R124, R124, -R237.reuse, RZ ;  /* 0x800000ed7c7cc210 */ /* 0x080fe20007ffe0ff */
[----:B------:R-:W-:Y:S01]  /*14270*/  IMAD.MOV R133, RZ, RZ, -R133 ;  /* 0x000000ffff857224 */ /* 0x000fe200078e0a85 */
[----:B------:R-:W-:Y:S01]  /*14280*/  @!P2 IADD3 R126, R126, -R237, RZ ;  /* 0x800000ed7e7ea210 */ /* 0x000fe20007ffe0ff */
[----:B------:R-:W-:Y:S01]  /*14290*/  IMAD.HI.U32 R138, R0, R137, RZ ;  /* 0x00000089008a7227 */ /* 0x000fe200078e00ff */
[C---:B------:R-:W-:Y:S01]  /*142a0*/  ISETP.GT.U32.AND P2, PT, R237.reuse, R130, PT ;  /* 0x00000082ed00720c */ /* 0x040fe20003f44070 */
[----:B------:R2:W-:Y:S01]  /*142b0*/  STL [R1+0x4910], R7 ;  /* 0x0049100701007387 */ /* 0x0005e20000100800 */
[C---:B------:R-:W-:Y:S01]  /*142c0*/  ISETP.GT.U32.AND P4, PT, R237.reuse, R128, PT ;  /* 0x00000080ed00720c */ /* 0x040fe20003f84070 */
[----:B------:R-:W-:Y:S01]  /*142d0*/  IMAD R131, R237, R133, R131 ;  /* 0x00000085ed837224 */ /* 0x000fe200078e0283 */
[----:B------:R-:W-:Y:S01]  /*142e0*/  IABS R133, R6 ;  /* 0x0000000600857213 */ /* 0x000fe20000000000 */
[--C-:B------:R-:W-:Y:S01]  /*142f0*/  @!P5 IMAD.IADD R127, R127, 0x1, -R237.reuse ;  /* 0x000000017f7fd824 */ /* 0x100fe200078e0aed */
[----:B-1----:R-:W-:Y:S01]  /*14300*/  IADD3 R5, R10, 0x189, RZ ;  /* 0x000001890a057810 */ /* 0x002fe20007ffe0ff */
[----:B------:R-:W-:Y:S01]  /*14310*/  IMAD.MOV R138, RZ, RZ, -R138 ;  /* 0x000000ffff8a7224 */ /* 0x000fe200078e0a8a */
[----:B------:R-:W-:Y:S01]  /*14320*/  @!P0 IADD3 R125, R125, -R237, RZ ;  /* 0x800000ed7d7d8210 */ /* 0x000fe20007ffe0ff */
[----:B------:R-:W-:Y:S01]  /*14330*/  IMAD.HI.U32 R136, R0, R133, RZ ;  /* 0x0000008500887227 */ /* 0x000fe200078e00ff */
[C---:B------:R-:W-:Y:S01]  /*14340*/  ISETP.GT.U32.AND P5, PT, R237.reuse, R127, PT ;  /* 0x0000007fed00720c */ /* 0x040fe20003fa4070 */
[----:B------:R1:W-:Y:S01]  /*14350*/  STL [R1+0x4918], R6 ;  /* 0x0049180601007387 */ /* 0x0003e20000100800 */
[C---:B------:R-:W-:Y:S01]  /*14360*/  ISETP.GT.U32.AND P0, PT, R237.reuse, R129, PT ;  /* 0x00000081ed00720c */ /* 0x040fe20003f04070 */
[--C-:B------:R-:W-:Y:S01]  /*14370*/  @!P2 IMAD.IADD R130, R130, 0x1, -R237.reuse ;  /* 0x000000018282a824 */ /* 0x100fe200078e0aed */
[----:B------:R-:W-:Y:S01]  /*14380*/  IADD3 R136, -R136, RZ, RZ ;  /* 0x000000ff88887210 */ /* 0x000fe20007ffe1ff */
[----:B------:R-:W-:Y:S01]  /*14390*/  @!P4 IMAD.IADD R128, R128, 0x1, -R237 ;  /* 0x000000018080c824 */ /* 0x000fe200078e0aed */
[----:B------:R-:W-:Y:S01]  /*143a0*/  IABS R134, R5 ;  /* 0x0000000500867213 */ /* 0x000fe20000000000 */
[----:B------:R3:W-:Y:S01]  /*143b0*/  STL [R1+0x4924], R5 ;  /* 0x0049240501007387 */ /* 0x0007e20000100800 */
[C---:B------:R-:W-:Y:S01]  /*143c0*/  ISETP.GT.U32.AND P2, PT, R237.reuse, R130, PT ;  /* 0x00000082ed00720c */ /* 0x040fe20003f44070 */
[C---:B------:R-:W-:Y:S01]  /*143d0*/  IMAD R133, R237.reuse, R136, R133 ;  /* 0x00000088ed857224 */ /* 0x040fe200078e0285 */
[----:B------:R-:W-:Y:S01]  /*143e0*/  ISETP.GT.U32.AND P4, PT, R237, R128, PT ;  /* 0x00000080ed00720c */ /* 0x000fe20003f84070 */
[----:B------:R-:W-:Y:S01]  /*143f0*/  IMAD.HI.U32 R135, R0, R134, RZ ;  /* 0x0000008600877227 */ /* 0x000fe200078e00ff */
[----:B--2---:R-:W-:-:S03]  /*14400*/  IADD3 R7, R10, 0x18b, RZ ;  /* 0x0000018b0a077810 */ /* 0x004fc60007ffe0ff */
[----:B------:R-:W-:Y:S01]  /*14410*/  @!P5 IMAD.IADD R127, R127, 0x1, -R237 ;  /* 0x000000017f7fd824 */ /* 0x000fe200078e0aed */
[----:B------:R-:W-:Y:S01]  /*14420*/  ISETP.GT.U32.AND P5, PT, R237, R131, PT ;  /* 0x00000083ed00720c */ /* 0x000fe20003fa4070 */
[----:B------:R-:W-:Y:S01]  /*14430*/  IMAD.MOV R135, RZ, RZ, -R135 ;  /* 0x000000ffff877224 */ /* 0x000fe200078e0a87 */
[----:B------:R-:W-:Y:S01]  /*14440*/  @!P0 IADD3 R129, R129, -R237, RZ ;  /* 0x800000ed81818210 */ /* 0x000fe20007ffe0ff */
[----:B-1----:R-:W-:Y:S01]  /*14450*/  VIADD R6, R10, 0x18c ;  /* 0x0000018c0a067836 */ /* 0x002fe20000000000 */
[----:B------:R-:W-:Y:S01]  /*14460*/  IABS R136, R7 ;  /* 0x0000000700887213 */ /* 0x000fe20000000000 */
[C---:B------:R-:W-:Y:S01]  /*14470*/  IMAD R134, R237.reuse, R135, R134 ;  /* 0x00000087ed867224 */ /* 0x040fe200078e0286 */
[C---:B------:R-:W-:Y:S02]  /*14480*/  ISETP.GT.U32.AND P0, PT, R237.reuse, R129, PT ;  /* 0x00000081ed00720c */ /* 0x040fe40003f04070 */
[----:B------:R-:W-:Y:S01]  /*14490*/  @!P2 IADD3 R130, R130, -R237, RZ ;  /* 0x800000ed8282a210 */ /* 0x000fe20007ffe0ff */
[----:B------:R-:W-:Y:S01]  /*144a0*/  IMAD.HI.U32 R141, R0, R136, RZ ;  /* 0x00000088008d7227 */ /* 0x000fe200078e00ff */
[----:B------:R-:W-:-:S02]  /*144b0*/  ISETP.GT.U32.AND P2, PT, R237, R133, PT ;  /* 0x00000085ed00720c */ /* 0x000fc40003f44070 */
[----:B------:R-:W-:Y:S01]  /*144c0*/  @!P4 IADD3 R128, R128, -R237, RZ ;  /* 0x800000ed8080c210 */ /* 0x000fe20007ffe0ff */
[----:B------:R-:W-:Y:S01]  /*144d0*/  @!P5 IMAD.IADD R131, R131, 0x1, -R237 ;  /* 0x000000018383d824 */ /* 0x000fe200078e0aed */
[----:B------:R-:W-:Y:S01]  /*144e0*/  ISETP.GE.AND P4, PT, R132, RZ, PT ;  /* 0x000000ff8400720c */ /* 0x000fe20003f86270 */
[C---:B------:R-:W-:Y:S01]  /*144f0*/  IMAD R132, R237.reuse, R138, R137 ;  /* 0x0000008aed847224 */ /* 0x040fe200078e0289 */
[----:B---3--:R-:W-:Y:S01]  /*14500*/  IADD3 R5, R10, 0x18a, RZ ;  /* 0x0000018a0a057810 */ /* 0x008fe20007ffe0ff */
[----:B------:R-:W-:Y:S01]  /*14510*/  IMAD.MOV R141, RZ, RZ, -R141 ;  /* 0x000000ffff8d7224 */ /* 0x000fe200078e0a8d */
[----:B------:R-:W-:Y:S02]  /*14520*/  ISETP.GT.U32.AND P5, PT, R237, R131, PT ;  /* 0x00000083ed00720c */ /* 0x000fe40003fa4070 */
[----:B------:R-:W-:Y:S01]  /*14530*/  @!P0 IADD3 R129, R129, -R237, RZ ;  /* 0x800000ed81818210 */ /* 0x000fe20007ffe0ff */
[----:B------:R1:W-:Y:S01]  /*14540*/  STL [R1+0x491c], R5 ;  /* 0x00491c0501007387 */ /* 0x0003e20000100800 */
[C---:B------:R-:W-:Y:S01]  /*14550*/  ISETP.GT.U32.AND P0, PT, R237.reuse, R132, PT ;  /* 0x00000084ed00720c */ /* 0x040fe20003f04070 */
[----:B------:R-:W-:Y:S01]  /*14560*/  IMAD R136, R237, R141, R136 ;  /* 0x0000008ded887224 */ /* 0x000fe200078e0288 */
[----:B------:R-:W-:Y:S01]  /*14570*/  @!P2 IADD3 R133, R133, -R237, RZ ;  /* 0x800000ed8585a210 */ /* 0x000fe20007ffe0ff */
[----:B------:R-:W-:Y:S01]  /*14580*/  STL [R1+0x4920], R7 ;  /* 0x0049200701007387 */ /* 0x000fe20000100800 */
[----:B------:R-:W-:-:S02]  /*14590*/  IABS R135, R5 ;  /* 0x0000000500877213 */ /* 0x000fc40000000000 */
[----:B------:R-:W-:Y:S01]  /*145a0*/  ISETP.GT.U32.AND P2, PT, R237, R133, PT ;  /* 0x00000085ed00720c */ /* 0x000fe20003f44070 */
[----:B------:R2:W-:Y:S01]  /*145b0*/  STL [R1+0x492c], R6 ;  /* 0x00492c0601007387 */ /* 0x0005e20000100800 */
[----:B------:R-:W-:Y:S01]  /*145c0*/  IABS R137, R6 ;  /* 0x0000000600897213 */ /* 0x000fe20000000000 */
[--C-:B------:R-:W-:Y:S01]  /*145d0*/  @!P5 IMAD.IADD R131, R131, 0x1, -R237.reuse ;  /* 0x000000018383d824 */ /* 0x100fe200078e0aed */
[C---:B------:R-:W-:Y:S01]  /*145e0*/  ISETP.GT.U32.AND P5, PT, R237.reuse, R134, PT ;  /* 0x00000086ed00720c */ /* 0x040fe20003fa4070 */
[----:B-1----:R-:W-:Y:S02]  /*145f0*/  VIADD R5, R10, 0x18d ;  /* 0x0000018d0a057836 */ /* 0x002fe40000000000 */
[----:B------:R-:W-:Y:S01]  /*14600*/  @!P0 IADD3 R132, R132, -R237, RZ ;  /* 0x800000ed84848210 */ /* 0x000fe20007ffe0ff */
[----:B------:R-:W-:Y:S02]  /*14610*/  IMAD.HI.U32 R142, R0, R135, RZ ;  /* 0x00000087008e7227 */ /* 0x000fe400078e00ff */
[----:B------:R-:W-:Y:S01]  /*14620*/  IABS R138, R5 ;  /* 0x00000005008a7213 */ /* 0x000fe20000000000 */
[----:B------:R1:W-:Y:S01]  /*14630*/  STL [R1+0x4930], R5 ;  /* 0x0049300501007387 */ /* 0x0003e20000100800 */
[----:B------:R-:W-:Y:S01]  /*14640*/  ISETP.GT.U32.AND P0, PT, R237, R132, PT ;  /* 0x00000084ed00720c */ /* 0x000fe20003f04070 */
[----:B------:R-:W-:Y:S01]  /*14650*/  @!P2 IMAD.IADD R133, R133, 0x1, -R237 ;  /* 0x000000018585a824 */ /* 0x000fe200078e0aed */
[C---:B------:R-:W-:Y:S01]  /*14660*/  ISETP.GT.U32.AND P2, PT, R237.reuse, R136, PT ;  /* 0x00000088ed00720c */ /* 0x040fe20003f44070 */
[----:B------:R-:W-:Y:S01]  /*14670*/  IMAD.MOV R142, RZ, RZ, -R142 ;  /* 0x000000ffff8e7224 */ /* 0x000fe200078e0a8e */
[----:B--2---:R-:W-:Y:S01]  /*14680*/  IADD3 R6, R10, 0x190, RZ ;  /* 0x000001900a067810 */ /* 0x004fe20007ffe0ff */
[----:B------:R-:W-:Y:S01]  /*14690*/  IMAD.HI.U32 R139, R0, R138, RZ ;  /* 0x0000008a008b7227 */ /* 0x000fe200078e00ff */
[----:B------:R-:W-:Y:S02]  /*146a0*/  STL [R1+0x4928], R8 ;  /* 0x0049280801007387 */ /* 0x000fe40000100800 */
[----:B------:R-:W-:Y:S01]  /*146b0*/  IABS R141, R6 ;  /* 0x00000006008d7213 */ /* 0x000fe20000000000 */
[----:B------:R-:W-:Y:S01]  /*146c0*/  IMAD R135, R237, R142, R135 ;  /* 0x0000008eed877224 */ /* 0x000fe200078e0287 */
[----:B------:R-:W-:Y:S01]  /*146d0*/  IADD3 R139, -R139, RZ, RZ ;  /* 0x000000ff8b8b7210 */ /* 0x000fe20007ffe1ff */
[--C-:B------:R-:W-:Y:S01]  /*146e0*/  @!P5 IMAD.IADD R134, R134, 0x1, -R237.reuse ;  /* 0x000000018686d824 */ /* 0x100fe200078e0aed */
[----:B-1----:R-:W-:Y:S01]  /*146f0*/  IADD3 R5, R10, 0x191, RZ ;  /* 0x000001910a057810 */ /* 0x002fe20007ffe0ff */
[----:B------:R-:W-:Y:S01]  /*14700*/  @!P0 IMAD.IADD R132, R132, 0x1, -R237 ;  /* 0x0000000184848824 */ /* 0x000fe200078e0aed */
[C---:B------:R-:W-:Y:S01]  /*14710*/  ISETP.GT.U32.AND P0, PT, R237.reuse, R135, PT ;  /* 0x00000087ed00720c */ /* 0x040fe20003f04070 */
[----:B------:R-:W-:Y:S01]  /*14720*/  IMAD.HI.U32 R140, R0, R137, RZ ;  /* 0x00000089008c7227 */ /* 0x000fe200078e00ff */
[----:B------:R-:W-:-:S02]  /*14730*/  ISETP.GT.U32.AND P5, PT, R237, R134, PT ;  /* 0x00000086ed00720c */ /* 0x000fc40003fa4070 */
[----:B------:R-:W-:Y:S01]  /*14740*/  IABS R142, R5 ;  /* 0x00000005008e7213 */ /* 0x000fe20000000000 */
[C---:B------:R-:W-:Y:S01]  /*14750*/  IMAD R138, R237.reuse, R139, R138 ;  /* 0x0000008bed8a7224 */ /* 0x040fe200078e028a */
[----:B------:R-:W-:Y:S01]  /*14760*/  IADD3 R140, -R140, RZ, RZ ;  /* 0x000000ff8c8c7210 */ /* 0x000fe20007ffe1ff */
[----:B------:R-:W-:Y:S01]  /*14770*/  @!P2 IMAD.IADD R136, R136, 0x1, -R237 ;  /* 0x000000018888a824 */ /* 0x000fe200078e0aed */
[----:B------:R-:W-:Y:S01]  /*14780*/  IABS R139, R8 ;  /* 0x00000008008b7213 */ /* 0x000fe20000000000 */
[----:B------:R-:W-:Y:S02]  /*14790*/  VIADD R7, R10, 0x18f ;  /* 0x0000018f0a077836 */ /* 0x000fe40000000000 */
[C---:B------:R-:W-:Y:S01]  /*147a0*/  IMAD R137, R237.reuse, R140, R137 ;  /* 0x0000008ced897224 */ /* 0x040fe200078e0289 */
[----:B------:R-:W-:Y:S01]  /*147b0*/  ISETP.GT.U32.AND P2, PT, R237, R136, PT ;  /* 0x00000088ed00720c */ /* 0x000fe20003f44070 */
[----:B------:R-:W-:Y:S01]  /*147c0*/  IMAD.HI.U32 R146, R0, R139, RZ ;  /* 0x0000008b00927227 */ /* 0x000fe200078e00ff */
[----:B------:R-:W-:Y:S01]  /*147d0*/  @!P0 IADD3 R135, R135, -R237, RZ ;  /* 0x800000ed87878210 */ /* 0x000fe20007ffe0ff */
[----:B------:R1:W-:Y:S01]  /*147e0*/  STL [R1+0x4934], R7 ;  /* 0x0049340701007387 */ /* 0x0003e20000100800 */
[----:B------:R-:W-:Y:S01]  /*147f0*/  IABS R140, R7 ;  /* 0x00000007008c7213 */ /* 0x000fe20000000000 */
[----:B------:R-:W-:Y:S01]  /*14800*/  @!P5 IMAD.IADD R134, R134, 0x1, -R237 ;  /* 0x000000018686d824 */ /* 0x000fe200078e0aed */
[C---:B------:R-:W-:Y:S01]  /*14810*/  ISETP.GT.U32.AND P5, PT, R237.reuse, R137, PT ;  /* 0x00000089ed00720c */ /* 0x040fe20003fa4070 */
[----:B------:R-:W-:Y:S01]  /*14820*/  IMAD.MOV R146, RZ, RZ, -R146 ;  /* 0x000000ffff927224 */ /* 0x000fe200078e0a92 */
[C---:B------:R-:W-:Y:S01]  /*14830*/  ISETP.GT.U32.AND P0, PT, R237.reuse, R135, PT ;  /* 0x00000087ed00720c */ /* 0x040fe20003f04070 */
[----:B------:R-:W-:Y:S01]  /*14840*/  IMAD.HI.U32 R145, R0, R140, RZ ;  /* 0x0000008c00917227 */ /* 0x000fe200078e00ff */
[----:B------:R-:W-:Y:S03]  /*14850*/  STL [R1+0x4938], R6 ;  /* 0x0049380601007387 */ /* 0x000fe60000100800 */
[----:B------:R-:W-:Y:S01]  /*14860*/  IMAD R139, R237, R146, R139 ;  /* 0x00000092ed8b7224 */ /* 0x000fe200078e028b */
[----:B------:R-:W-:Y:S01]  /*14870*/  @!P2 IADD3 R136, R136, -R237, RZ ;  /* 0x800000ed8888a210 */ /* 0x000fe20007ffe0ff */
[C---:B------:R-:W-:Y:S01]  /*14880*/  IMAD.HI.U32 R143, R0.reuse, R142, RZ ;  /* 0x0000008e008f7227 */ /* 0x040fe200078e00ff */
[----:B------:R-:W-:Y:S01]  /*14890*/  IADD3 R145, -R145, RZ, RZ ;  /* 0x000000ff91917210 */ /* 0x000fe20007ffe1ff */
[----:B------:R2:W-:Y:S01]  /*148a0*/  STL [R1+0x4940], R5 ;  /* 0x0049400501007387 */ /* 0x0005e20000100800 */
[----:B------:R-:W-:Y:S01]  /*148b0*/  ISETP.GT.U32.AND P2, PT, R237, R139, PT ;  /* 0x0000008bed00720c */ /* 0x000fe20003f44070 */
[----:B------:R-:W-:Y:S01]  /*148c0*/  IMAD.MOV R143, RZ, RZ, -R143 ;  /* 0x000000ffff8f7224 */ /* 0x000fe200078e0a8f */
[----:B------:R-:W-:Y:S01]  /*148d0*/  @!P5 IADD3 R137, R137, -R237, RZ ;  /* 0x800000ed8989d210 */ /* 0x000fe20007ffe0ff */
[----:B------:R-:W-:Y:S01]  /*148e0*/  @!P0 IMAD.IADD R135, R135, 0x1, -R237 ;  /* 0x0000000187878824 */ /* 0x000fe200078e0aed */
[C---:B------:R-:W-:Y:S01]  /*148f0*/  ISETP.GT.U32.AND P0, PT, R237.reuse, R138, PT ;  /* 0x0000008aed00720c */ /* 0x040fe20003f04070 */
[C---:B------:R-:W-:Y:S01]  /*14900*/  IMAD R140, R237.reuse, R145, R140 ;  /* 0x00000091ed8c7224 */ /* 0x040fe200078e028c */
[----:B------:R-:W-:Y:S01]  /*14910*/  ISETP.GT.U32.AND P5, PT, R237, R137, PT ;  /* 0x00000089ed00720c */ /* 0x000fe20003fa4070 */
[----:B------:R-:W-:Y:S01]  /*14920*/  IMAD.HI.U32 R144, R0, R141, RZ ;  /* 0x0000008d00907227 */ /* 0x000fe200078e00ff */
[----:B-1----:R-:W-:-:S02]  /*14930*/  IADD3 R7, R10, 0x193, RZ ;  /* 0x000001930a077810 */ /* 0x002fc40007ffe0ff */
[----:B--2---:R-:W-:Y:S01]  /*14940*/  IADD3 R5, R10, 0x195, RZ ;  /* 0x000001950a057810 */ /* 0x004fe20007ffe0ff */
[----:B------:R-:W-:Y:S01]  /*14950*/  IMAD R142, R237, R143, R142 ;  /* 0x0000008fed8e7224 */ /* 0x000fe200078e028e */
[----:B------:R-:W-:Y:S01]  /*14960*/  IADD3 R144, -R144, RZ, RZ ;  /* 0x000000ff90907210 */ /* 0x000fe20007ffe1ff */
[----:B------:R-:W-:Y:S01]  /*14970*/  @!P2 IMAD.IADD R139, R139, 0x1, -R237 ;  /* 0x000000018b8ba824 */ /* 0x000fe200078e0aed */
[----:B------:R-:W-:Y:S01]  /*14980*/  IABS R146, R5 ;  /* 0x0000000500927213 */ /* 0x000fe20000000000 */
[----:B------:R-:W-:Y:S02]  /*14990*/  VIADD R8, R10, 0x192 ;  /* 0x000001920a087836 */ /* 0x000fe40000000000 */
[----:B------:R-:W-:Y:S01]  /*149a0*/  @!P0 IADD3 R138, R138, -R237, RZ ;  /* 0x800000ed8a8a8210 */ /* 0x000fe20007ffe0ff */
[C---:B------:R-:W-:Y:S01]  /*149b0*/  IMAD R141, R237.reuse, R144, R141 ;  /* 0x00000090ed8d7224 */ /* 0x040fe200078e028d */
[----:B------:R-:W-:Y:S01]  /*149c0*/  ISETP.GT.U32.AND P2, PT, R237, R139, PT ;  /* 0x0000008bed00720c */ /* 0x000fe20003f44070 */
[--C-:B------:R-:W-:Y:S01]  /*149d0*/  @!P5 IMAD.IADD R137, R137, 0x1, -R237.reuse ;  /* 0x000000018989d824 */ /* 0x100fe200078e0aed */
[C---:B------:R-:W-:Y:S01]  /*149e0*/  ISETP.GT.U32.AND P5, PT, R237.reuse, R140, PT ;  /* 0x0000008ced00720c */ /* 0x040fe20003fa4070 */
[----:B------:R-:W-:Y:S01]  /*149f0*/  VIADD R6, R10, 0x194 ;  /* 0x000001940a067836 */ /* 0x000fe20000000000 */
[----:B------:R-:W-:Y:S01]  /*14a00*/  ISETP.GT.U32.AND P0, PT, R237, R138, PT ;  /* 0x0000008aed00720c */ /* 0x000fe20003f04070 */
[----:B------:R-:W-:Y:S01]  /*14a10*/  STL [R1+0x493c], R8 ;  /* 0x00493c0801007387 */ /* 0x000fe20000100800 */
[----:B------:R-:W-:Y:S01]  /*14a20*/  IABS R143, R8 ;  /* 0x00000008008f7213 */ /* 0x000fe20000000000 */
[C---:B------:R-:W-:Y:S01]  /*14a30*/  IMAD.HI.U32 R147, R0.reuse, R146, RZ ;  /* 0x0000009200937227 */ /* 0x040fe200078e00ff */
[----:B------:R-:W-:Y:S01]  /*14a40*/  IABS R145, R6 ;  /* 0x0000000600917213 */ /* 0x000fe20000000000 */
[----:B------:R1:W-:Y:S01]  /*14a50*/  STL [R1+0x4944], R7 ;  /* 0x0049440701007387 */ /* 0x0003e20000100800 */
[----:B------:R-:W-:Y:S01]  /*14a60*/  IABS R144, R7 ;  /* 0x0000000700907213 */ /* 0x000fe20000000000 */
[----:B------:R-:W-:Y:S01]  /*14a70*/  IMAD.HI.U32 R150, R0, R143, RZ ;  /* 0x0000008f00967227 */ /* 0x000fe200078e00ff */
[----:B------:R-:W-:Y:S01]  /*14a80*/  IADD3 R147, -R147, RZ, RZ ;  /* 0x000000ff93937210 */ /* 0x000fe20007ffe1ff */
[----:B------:R-:W-:Y:S02]  /*14a90*/  STL [R1+0x4948], R6 ;  /* 0x0049480601007387 */ /* 0x000fe40000100800 */
[--C-:B------:R-:W-:Y:S01]  /*14aa0*/  @!P2 IMAD.IADD R139, R139, 0x1, -R237.reuse ;  /* 0x000000018b8ba824 */ /* 0x100fe200078e0aed */
[C---:B------:R-:W-:Y:S01]  /*14ab0*/  ISETP.GT.U32.AND P2, PT, R237.reuse, R142, PT ;  /* 0x0000008eed00720c */ /* 0x040fe20003f44070 */
[----:B------:R-:W-:Y:S01]  /*14ac0*/  @!P0 IMAD.IADD R138, R138, 0x1, -R237 ;  /* 0x000000018a8a8824 */ /* 0x000fe200078e0aed */
[----:B------:R-:W-:Y:S01]  /*14ad0*/  @!P5 IADD3 R140, R140, -R237, RZ ;  /* 0x800000ed8c8cd210 */ /* 0x000fe20007ffe0ff */
[----:B------:R-:W-:Y:S01]  /*14ae0*/  IMAD.HI.U32 R148, R0, R145, RZ ;  /* 0x0000009100947227 */ /* 0x000fe200078e00ff */
[C---:B------:R-:W-:Y:S01]  /*14af0*/  ISETP.GT.U32.AND P0, PT, R237.reuse, R141, PT ;  /* 0x0000008ded00720c */ /* 0x040fe20003f04070 */
[----:B------:R2:W-:Y:S01]  /*14b00*/  STL [R1+0x4954], R5 ;  /* 0x0049540501007387 */ /* 0x0005e20000100800 */
[----:B------:R-:W-:Y:S01]  /*14b10*/  ISETP.GT.U32.AND P5, PT, R237, R140, PT ;  /* 0x0000008ced00720c */ /* 0x000fe20003fa4070 */
[----:B------:R-:W-:Y:S01]  /*14b20*/  IMAD.MOV R148, RZ, RZ, -R148 ;  /* 0x000000ffff947224 */ /* 0x000fe200078e0a94 */
[----:B------:R-:W-:Y:S01]  /*14b30*/  IADD3 R150, -R150, RZ, RZ ;  /* 0x000000ff96967210 */ /* 0x000fe20007ffe1ff */
[----:B------:R-:W-:-:S04]  /*14b40*/  IMAD.HI.U32 R149, R0, R144, RZ ;  /* 0x0000009000957227 */ /* 0x000fc800078e00ff */
[-C--:B------:R-:W-:Y:S01]  /*14b50*/  @!P2 IADD3 R142, R142, -R237.reuse, RZ ;  /* 0x800000ed8e8ea210 */ /* 0x080fe20007ffe0ff */
[----:B------:R-:W-:Y:S01]  /*14b60*/  IMAD R143, R237, R150, R143 ;  /* 0x00000096ed8f7224 */ /* 0x000fe200078e028f */
[----:B------:R-:W-:Y:S01]  /*14b70*/  IADD3 R149, -R149, RZ, RZ ;  /* 0x000000ff95957210 */ /* 0x000fe20007ffe1ff */
[C---:B------:R-:W-:Y:S01]  /*14b80*/  IMAD R145, R237.reuse, R148, R145 ;  /* 0x00000094ed917224 */ /* 0x040fe200078e0291 */
[----:B------:R-:W-:Y:S01]  /*14b90*/  ISETP.GT.U32.AND P2, PT, R237, R142, PT ;  /* 0x0000008eed00720c */ /* 0x000fe20003f44070 */
[----:B-1----:R-:W-:Y:S01]  /*14ba0*/  VIADD R7, R10, 0x197 ;  /* 0x000001970a077836 */ /* 0x002fe20000000000 */
[----:B------:R-:W-:Y:S01]  /*14bb0*/  @!P0 IADD3 R141, R141, -R237, RZ ;  /* 0x800000ed8d8d8210 */ /* 0x000fe20007ffe0ff */
[--C-:B------:R-:W-:Y:S01]  /*14bc0*/  @!P5 IMAD.IADD R140, R140, 0x1, -R237.reuse ;  /* 0x000000018c8cd824 */ /* 0x100fe200078e0aed */
[C---:B------:R-:W-:Y:S01]  /*14bd0*/  ISETP.GT.U32.AND P5, PT, R237.reuse, R143, PT ;  /* 0x0000008fed00720c */ /* 0x040fe20003fa4070 */
[C---:B------:R-:W-:Y:S01]  /*14be0*/  IMAD R144, R237.reuse, R149, R144 ;  /* 0x00000095ed907224 */ /* 0x040fe200078e0290 */
[C---:B------:R-:W-:Y:S01]  /*14bf0*/  ISETP.GT.U32.AND P0, PT, R237.reuse, R141, PT ;  /* 0x0000008ded00720c */ /* 0x040fe20003f04070 */
[C---:B------:R-:W-:Y:S01]  /*14c00*/  VIADD R8, R10.reuse, 0x196 ;  /* 0x000001960a087836 */ /* 0x040fe20000000000 */
[----:B------:R-:W-:Y:S01]  /*14c10*/  IABS R148, R7 ;  /* 0x0000000700947213 */ /* 0x000fe20000000000 */
[C---:B------:R-:W-:Y:S01]  /*14c20*/  IMAD R146, R237.reuse, R147, R146 ;  /* 0x00000093ed927224 */ /* 0x040fe200078e0292 */
[C---:B--2---:R-:W-:Y:S01]  /*14c30*/  IADD3 R5, R10.reuse, 0x198, RZ ;  /* 0x000001980a057810 */ /* 0x044fe20007ffe0ff */
[----:B------:R-:W-:Y:S01]  /*14c40*/  VIADD R6, R10, 0x199 ;  /* 0x000001990a067836 */ /* 0x000fe20000000000 */
[----:B------:R-:W-:Y:S01]  /*14c50*/  IABS R147, R8 ;  /* 0x0000000800937213 */ /* 0x000fe20000000000 */
[----:B------:R-:W-:Y:S01]  /*14c60*/  IMAD.HI.U32 R153, R0, R148, RZ ;  /* 0x0000009400997227 */ /* 0x000fe200078e00ff */
[----:B------:R-:W-:Y:S01]  /*14c70*/  @!P2 IADD3 R142, R142, -R237, RZ ;  /* 0x800000ed8e8ea210 */ /* 0x000fe20007ffe0ff */
[----:B------:R-:W-:Y:S01]  /*14c80*/  STL [R1+0x494c], R8 ;  /* 0x00494c0801007387 */ /* 0x000fe20000100800 */
[----:B------:R-:W-:Y:S01]  /*14c90*/  ISETP.GT.U32.AND P2, PT, R237, R145, PT ;  /* 0x00000091ed00720c */ /* 0x000fe20003f44070 */
[C---:B------:R-:W-:Y:S01]  /*14ca0*/  IMAD.HI.U32 R154, R0.reuse, R147, RZ ;  /* 0x00000093009a7227 */ /* 0x040fe200078e00ff */
[----:B------:R-:W-:Y:S01]  /*14cb0*/  @!P5 IADD3 R143, R143, -R237, RZ ;  /* 0x800000ed8f8fd210 */ /* 0x000fe20007ffe0ff */
[----:B------:R1:W-:Y:S01]  /*14cc0*/  STL [R1+0x4950], R7 ;  /* 0x0049500701007387 */ /* 0x0003e20000100800 */
[----:B------:R-:W-:Y:S01]  /*14cd0*/  IADD3 R153, -R153, RZ, RZ ;  /* 0x000000ff99997210 */ /* 0x000fe20007ffe1ff */
[----:B------:R-:W-:Y:S01]  /*14ce0*/  @!P0 IMAD.IADD R141, R141, 0x1, -R237 ;  /* 0x000000018d8d8824 */ /* 0x000fe200078e0aed */
[C---:B------:R-:W-:Y:S01]  /*14cf0*/  ISETP.GT.U32.AND P0, PT, R237.reuse, R144, PT ;  /* 0x00000090ed00720c */ /* 0x040fe20003f04070 */
[----:B------:R-:W-:Y:S01]  /*14d00*/  IMAD.MOV R154, RZ, RZ, -R154 ;  /* 0x000000ffff9a7224 */ /* 0x000fe200078e0a9a */
[C---:B------:R-:W-:Y:S01]  /*14d10*/  ISETP.GT.U32.AND P5, PT, R237.reuse, R143, PT ;  /* 0x0000008fed00720c */ /* 0x040fe20003fa4070 */
[C---:B------:R-:W-:Y:S01]  /*14d20*/  IMAD R148, R237.reuse, R153, R148 ;  /* 0x00000099ed947224 */ /* 0x040fe200078e0294 */
[----:B------:R-:W-:Y:S01]  /*14d30*/  IABS R150, R6 ;  /* 0x0000000600967213 */ /* 0x000fe20000000000 */
[----:B------:R-:W-:Y:S01]  /*14d40*/  IMAD R147, R237, R154, R147 ;  /* 0x0000009aed937224 */ /* 0x000fe200078e0293 */
[----:B------:R-:W-:Y:S01]  /*14d50*/  IABS R149, R5 ;  /* 0x0000000500957213 */ /* 0x000fe20000000000 */
[----:B------:R-:W-:Y:S01]  /*14d60*/  STL [R1+0x4958], R5 ;  /* 0x0049580501007387 */ /* 0x000fe20000100800 */
[----:B------:R-:W-:Y:S01]  /*14d70*/  @!P2 IADD3 R145, R145, -R237, RZ ;  /* 0x800000ed9191a210 */ /* 0x000fe20007ffe0ff */
[----:B------:R-:W-:Y:S01]  /*14d80*/  IMAD.HI.U32 R151, R0, R150, RZ ;  /* 0x0000009600977227 */ /* 0x000fe200078e00ff */
[----:B------:R-:W-:Y:S01]  /*14d90*/  IABS R154, R17 ;  /* 0x00000011009a7213 */ /* 0x000fe20000000000 */
[----:B------:R-:W-:Y:S01]  /*14da0*/  STL [R1+0x4960], R6 ;  /* 0x0049600601007387 */ /* 0x000fe20000100800 */
[----:B------:R-:W-:Y:S01]  /*14db0*/  ISETP.GT.U32.AND P2, PT, R237, R145, PT ;  /* 0x00000091ed00720c */ /* 0x000fe20003f44070 */
[----:B------:R-:W-:Y:S01]  /*14dc0*/  @!P0 IMAD.IADD R144, R144, 0x1, -R237 ;  /* 0x0000000190908824 */ /* 0x000fe200078e0aed */
[----:B------:R-:W-:Y:S01]  /*14dd0*/  IABS R153, R15 ;  /* 0x0000000f00997213 */ /* 0x000fe20000000000 */
[----:B------:R-:W-:Y:S01]  /*14de0*/  IMAD.MOV R151, RZ, RZ, -R151 ;  /* 0x000000ffff977224 */ /* 0x000fe200078e0a97 */
[----:B------:R-:W-:Y:S01]  /*14df0*/  @!P5 IADD3 R143, R143, -R237, RZ ;  /* 0x800000ed8f8fd210 */ /* 0x000fe20007ffe0ff */
[C---:B------:R-:W-:Y:S01]  /*14e00*/  IMAD.HI.U32 R152, R0.reuse, R149, RZ ;  /* 0x0000009500987227 */ /* 0x040fe200078e00ff */
[C---:B------:R-:W-:Y:S01]  /*14e10*/  ISETP.GT.U32.AND P5, PT, R237.reuse, R146, PT ;  /* 0x00000092ed00720c */ /* 0x040fe20003fa4070 */
[----:B------:R-:W-:Y:S01]  /*14e20*/  STL [R1+0x495c], R11 ;  /* 0x00495c0b01007387 */ /* 0x000fe20000100800 */
[C---:B------:R-:W-:Y:S01]  /*14e30*/  ISETP.GT.U32.AND P0, PT, R237.reuse, R144, PT ;  /* 0x00000090ed00720c */ /* 0x040fe20003f04070 */
[----:B------:R-:W-:Y:S01]  /*14e40*/  IMAD R150, R237, R151, R150 ;  /* 0x00000097ed967224 */ /* 0x000fe200078e0296 */
[----:B------:R-:W-:Y:S01]  /*14e50*/  IABS R151, R11 ;  /* 0x0000000b00977213 */ /* 0x000fe20000000000 */
[----:B------:R-:W-:Y:S01]  /*14e60*/  IMAD.MOV R152, RZ, RZ, -R152 ;  /* 0x000000ffff987224 */ /* 0x000fe200078e0a98 */
[----:B------:R-:W-:Y:S01]  /*14e70*/  STL [R1+0x4964], R13 ;  /* 0x0049640d01007387 */ /* 0x000fe20000100800 */
[----:B------:R-:W-:Y:S01]  /*14e80*/  @!P2 IADD3 R145, R145, -R237, RZ ;  /* 0x800000ed9191a210 */ /* 0x000fe20007ffe0ff */
[----:B------:R-:W-:Y:S01]  /*14e90*/  IMAD.HI.U32 R156, R0, R154, RZ ;  /* 0x0000009a009c7227 */ /* 0x000fe200078e00ff */
[C---:B------:R-:W-:Y:S01]  /*14ea0*/  ISETP.GT.U32.AND P2, PT, R237.reuse, R148, PT ;  /* 0x00000094ed00720c */ /* 0x040fe20003f44070 */
[----:B------:R-:W-:Y:S01]  /*14eb0*/  STL [R1+0x4968], R15 ;  /* 0x0049680f01007387 */ /* 0x000fe20000100800 */
[----:B-1----:R-:W-:Y:S01]  /*14ec0*/  MOV R7, R231 ;  /* 0x000000e700077202 */ /* 0x002fe20000000f00 */
[C---:B------:R-:W-:Y:S01]  /*14ed0*/  IMAD R149, R237.reuse, R152, R149 ;  /* 0x00000098ed957224 */ /* 0x040fe200078e0295 */
[----:B------:R-:W-:Y:S01]  /*14ee0*/  IABS R152, R13 ;  /* 0x0000000d00987213 */ /* 0x000fe20000000000 */
[--C-:B------:R-:W-:Y:S01]  /*14ef0*/  @!P5 IMAD.IADD R146, R146, 0x1, -R237.reuse ;  /* 0x000000019292d824 */ /* 0x100fe200078e0aed */
[----:B------:R-:W-:Y:S01]  /*14f00*/  IADD3 R156, -R156, RZ, RZ ;  /* 0x000000ff9c9c7210 */ /* 0x000fe20007ffe1ff */
[----:B------:R-:W-:Y:S01]  /*14f10*/  @!P0 IMAD.IADD R144, R144, 0x1, -R237 ;  /* 0x0000000190908824 */ /* 0x000fe200078e0aed */
[C---:B------:R-:W-:Y:S01]  /*14f20*/  ISETP.GT.U32.AND P0, PT, R237.reuse, R147, PT ;  /* 0x00000093ed00720c */ /* 0x040fe20003f04070 */
[----:B------:R-:W-:Y:S01]  /*14f30*/  IMAD.HI.U32 R158, R0, R151, RZ ;  /* 0x00000097009e7227 */ /* 0x000fe200078e00ff */
[C---:B------:R-:W-:Y:S01]  /*14f40*/  ISETP.GT.U32.AND P5, PT, R237.reuse, R146, PT ;  /* 0x00000092ed00720c */ /* 0x040fe20003fa4070 */
[----:B------:R-:W-:Y:S01]  /*14f50*/  STL [R1+0x4970], R17 ;  /* 0x0049701101007387 */ /* 0x000fe20000100800 */
[----:B------:R-:W-:Y:S01]  /*14f60*/  IADD3 R8, R10, 0x1fe, RZ ;  /* 0x000001fe0a087810 */ /* 0x000fe20007ffe0ff */
[----:B------:R-:W-:Y:S01]  /*14f70*/  IMAD.MOV R158, RZ, RZ, -R158 ;  /* 0x000000ffff9e7224 */ /* 0x000fe200078e0a9e */
[-C--:B------:R-:W-:Y:S01]  /*14f80*/  @!P2 IADD3 R148, R148, -R237.reuse, RZ ;  /* 0x800000ed9494a210 */ /* 0x080fe20007ffe0ff */
[----:B------:R-:W-:Y:S01]  /*14f90*/  IMAD.HI.U32 R157, R0, R152, RZ ;  /* 0x00000098009d7227 */ /* 0x000fe200078e00ff */
[----:B------:R-:W-:Y:S02]  /*14fa0*/  STL [R1+0x496c], R109 ;  /* 0x00496c6d01007387 */ /* 0x000fe40000100800 */
[C---:B------:R-:W-:Y:S01]  /*14fb0*/  ISETP.GT.U32.AND P2, PT, R237.reuse, R148, PT ;  /* 0x00000094ed00720c */ /* 0x040fe20003f44070 */
[----:B------:R-:W-:Y:S01]  /*14fc0*/  IMAD R151, R237, R158, R151 ;  /* 0x0000009eed977224 */ /* 0x000fe200078e0297 */
[----:B------:R-:W-:Y:S01]  /*14fd0*/  IABS R158, R106 ;  /* 0x0000006a009e7213 */ /* 0x000fe20000000000 */
[----:B------:R-:W-:Y:S01]  /*14fe0*/  IMAD.MOV R157, RZ, RZ, -R157 ;  /* 0x000000ffff9d7224 */ /* 0x000fe200078e0a9d */
[----:B------:R-:W-:Y:S01]  /*14ff0*/  @!P0 IADD3 R147, R147, -R237, RZ ;  /* 0x800000ed93938210 */ /* 0x000fe20007ffe0ff */
[----:B------:R-:W-:Y:S01]  /*15000*/  @!P5 IMAD.IADD R146, R146, 0x1, -R237 ;  /* 0x000000019292d824 */ /* 0x000fe200078e0aed */
[C---:B------:R-:W-:Y:S01]  /*15010*/  ISETP.GT.U32.AND P5, PT, R237.reuse, R149, PT ;  /* 0x00000095ed00720c */ /* 0x040fe20003fa4070 */
[C---:B------:R-:W-:Y:S01]  /*15020*/  IMAD R152, R237.reuse, R157, R152 ;  /* 0x0000009ded987224 */ /* 0x040fe200078e0298 */
[C---:B------:R-:W-:Y:S01]  /*15030*/  ISETP.GT.U32.AND P0, PT, R237.reuse, R147, PT ;  /* 0x00000093ed00720c */ /* 0x040fe20003f04070 */
[----:B------:R-:W-:Y:S01]  /*15040*/  IMAD.HI.U32 R155, R0, R153, RZ ;  /* 0x00000099009b7227 */ /* 0x000fe200078e00ff */
[----:B------:R-:W-:Y:S01]  /*15050*/  IABS R157, R107 ;  /* 0x0000006b009d7213 */ /* 0x000fe20000000000 */
[----:B------:R-:W-:Y:S02]  /*15060*/  STL [R1+0x4974], R108 ;  /* 0x0049746c01007387 */ /* 0x000fe40000100800 */
[----:B------:R-:W-:Y:S01]  /*15070*/  @!P2 IADD3 R148, R148, -R237, RZ ;  /* 0x800000ed9494a210 */ /* 0x000fe20007ffe0ff */
[C---:B------:R-:W-:Y:S01]  /*15080*/  IMAD R154, R237.reuse, R156, R154 ;  /* 0x0000009ced9a7224 */ /* 0x040fe200078e029a */
[----:B------:R-:W-:Y:S01]  /*15090*/  ISETP.GT.U32.AND P2, PT, R237, R151, PT ;  /* 0x00000097ed00720c */ /* 0x000fe20003f44070 */
[----:B------:R-:W-:Y:S01]  /*150a0*/  IMAD.MOV R155, RZ, RZ, -R155 ;  /* 0x000000ffff9b7224 */ /* 0x000fe200078e0a9b */
[----:B------:R-:W-:Y:S01]  /*150b0*/  IABS R156, R108 ;  /* 0x0000006c009c7213 */ /* 0x000fe20000000000 */
[C---:B------:R-:W-:Y:S01]  /*150c0*/  IMAD.HI.U32 R160, R0.reuse, R157, RZ ;  /* 0x0000009d00a07227 */ /* 0x040fe200078e00ff */
[----:B------:R-:W-:Y:S01]  /*150d0*/  @!P5 IADD3 R149, R149, -R237, RZ ;  /* 0x800000ed9595d210 */ /* 0x000fe20007ffe0ff */
[----:B------:R-:W-:Y:S02]  /*150e0*/  STL [R1+0x4984], R107 ;  /* 0x0049846b01007387 */ /* 0x000fe40000100800 */
[----:B------:R-:W-:Y:S01]  /*150f0*/  @!P0 IMAD.IADD R147, R147, 0x1, -R237 ;  /* 0x0000000193938824 */ /* 0x000fe200078e0aed */
[C---:B------:R-:W-:Y:S01]  /*15100*/  ISETP.GT.U32.AND P0, PT, R237.reuse, R150, PT ;  /* 0x00000096ed00720c */ /* 0x040fe20003f04070 */
[C---:B------:R-:W-:Y:S01]  /*15110*/  IMAD R153, R237.reuse, R155, R153 ;  /* 0x0000009bed997224 */ /* 0x040fe200078e0299 */
[----:B------:R-:W-:Y:S01]  /*15120*/  ISETP.GT.U32.AND P5, PT, R237, R149, PT ;  /* 0x00000095ed00720c */ /* 0x000fe20003fa4070 */
[----:B------:R-:W-:Y:S01]  /*15130*/  IMAD.HI.U32 R161, R0, R156, RZ ;  /* 0x0000009c00a17227 */ /* 0x000fe200078e00ff */
[----:B------:R-:W-:Y:S01]  /*15140*/  IABS R155, R109 ;  /* 0x0000006d009b7213 */ /* 0x000fe20000000000 */
[----:B------:R-:W-:Y:S01]  /*15150*/  STL [R1+0x4994], R106 ;  /* 0x0049946a01007387 */ /* 0x000fe20000100800 */
[----:B------:R-:W-:Y:S01]  /*15160*/  IADD3 R160, -R160, RZ, RZ ;  /* 0x000000ffa0a07210 */ /* 0x000fe20007ffe1ff */
[----:B------:R-:W-:-:S02]  /*15170*/  @!P2 IMAD.IADD R151, R151, 0x1, -R237 ;  /* 0x000000019797a824 */ /* 0x000fc400078e0aed */
[----:B------:R-:W-:Y:S01]  /*15180*/  IMAD.HI.U32 R162, R0, R155, RZ ;  /* 0x0000009b00a27227 */ /* 0x000fe200078e00ff */
[----:B------:R-:W-:Y:S02]  /*15190*/  STL [R1+0x4980], R105 ;  /* 0x0049806901007387 */ /* 0x000fe40000100800 */
[----:B------:R-:W-:Y:S01]  /*151a0*/  ISETP.GT.U32.AND P2, PT, R237, R151, PT ;  /* 0x00000097ed00720c */ /* 0x000fe20003f44070 */
[----:B------:R-:W-:Y:S01]  /*151b0*/  IMAD.MOV R162, RZ, RZ, -R162 ;  /* 0x000000ffffa27224 */ /* 0x000fe200078e0aa2 */
[-C--:B------:R-:W-:Y:S01]  /*151c0*/  @!P0 IADD3 R150, R150, -R237.reuse, RZ ;  /* 0x800000ed96968210 */ /* 0x080fe20007ffe0ff */
[----:B------:R-:W-:Y:S01]  /*151d0*/  @!P5 IMAD.IADD R149, R149, 0x1, -R237 ;  /* 0x000000019595d824 */ /* 0x000fe200078e0aed */
[C---:B------:R-:W-:Y:S01]  /*151e0*/  ISETP.GT.U32.AND P5, PT, R237.reuse, R152, PT ;  /* 0x00000098ed00720c */ /* 0x040fe20003fa4070 */
[C---:B------:R-:W-:Y:S01]  /*151f0*/  IMAD R155, R237.reuse, R162, R155 ;  /* 0x000000a2ed9b7224 */ /* 0x040fe200078e029b */
[C---:B------:R-:W-:Y:S01]  /*15200*/  ISETP.GT.U32.AND P0, PT, R237.reuse, R150, PT ;  /* 0x00000096ed00720c */ /* 0x040fe20003f04070 */
[----:B------:R-:W-:Y:S01]  /*15210*/  IMAD R157, R237, R160, R157 ;  /* 0x000000a0ed9d7224 */ /* 0x000fe200078e029d */
[----:B------:R-:W-:Y:S01]  /*15220*/  IABS R160, R104 ;  /* 0x0000006800a07213 */ /* 0x000fe20000000000 */
[----:B------:R-:W-:Y:S01]  /*15230*/  IMAD.MOV R161, RZ, RZ, -R161 ;  /* 0x000000ffffa17224 */ /* 0x000fe200078e0aa1 */
[----:B------:R-:W-:Y:S01]  /*15240*/  IABS R162, R102 ;  /* 0x0000006600a27213 */ /* 0x000fe20000000000 */
[----:B------:R-:W-:Y:S01]  /*15250*/  IMAD.HI.U32 R159, R0, R158, RZ ;  /* 0x0000009e009f7227 */ /* 0x000fe200078e00ff */
[----:B------:R-:W-:Y:S01]  /*15260*/  STL [R1+0x4990], R104 ;  /* 0x0049906801007387 */ /* 0x000fe20000100800 */
[----:B------:R-:W-:-:S02]  /*15270*/  @!P2 IADD3 R151, R151, -R237, RZ ;  /* 0x800000ed9797a210 */ /* 0x000fc40007ffe0ff */
[C---:B------:R-:W-:Y:S01]  /*15280*/  ISETP.GT.U32.AND P2, PT, R237.reuse, R154, PT ;  /* 0x0000009aed00720c */ /* 0x040fe20003f44070 */
[C---:B------:R-:W-:Y:S01]  /*15290*/  IMAD R156, R237.reuse, R161, R156 ;  /* 0x000000a1ed9c7224 */ /* 0x040fe200078e029c */
[-C--:B------:R-:W-:Y:S01]  /*152a0*/  @!P5 IADD3 R152, R152, -R237.reuse, RZ ;  /* 0x800000ed9898d210 */ /* 0x080fe20007ffe0ff */
        /* <DEDUP_REMOVED lines=8> */
[----:B------:R-:W-:Y:S01]  /*15330*/  IMAD.HI.U32 R163, R0, R162, RZ ;  /* 0x000000a200a37227 */ /* 0x000fe200078e00ff */
[----:B------:R-:W-:Y:S01]  /*15340*/  IADD3 R165, -R165, RZ, RZ ;  /* 0x000000ffa5a57210 */ /* 0x000fe20007ffe1ff */
[----:B------:R-:W-:Y:S01]  /*15350*/  STL [R1+0x49a4], R102 ;  /* 0x0049a46601007387 */ /* 0x000fe20000100800 */
[----:B------:R-:W-:Y:S01]  /*15360*/  IABS R161, R103 ;  /* 0x0000006700a17213 */ /* 0x000fe20000000000 */
[--C-:B------:R-:W-:Y:S01]  /*15370*/  @!P2 IMAD.IADD R154, R154, 0x1, -R237.reuse ;  /* 0x000000019a9aa824 */ /* 0x100fe200078e0aed */
[----:B------:R-:W-:Y:S01]  /*15380*/  IADD3 R163, -R163, RZ, RZ ;  /* 0x000000ffa3a37210 */ /* 0x000fe20007ffe1ff */
[----:B------:R-:W-:Y:S01]  /*15390*/  IMAD.HI.U32 R166, R0, R159, RZ ;  /* 0x0000009f00a67227 */ /* 0x000fe200078e00ff */
[----:B------:R-:W-:Y:S02]  /*153a0*/  STL [R1+0x499c], R101 ;  /* 0x00499c6501007387 */ /* 0x000fe40000100800 */
[----:B------:R-:W-:Y:S01]  /*153b0*/  ISETP.GT.U32.AND P2, PT, R237, R154, PT ;  /* 0x0000009aed00720c */ /* 0x000fe20003f44070 */
[----:B------:R-:W-:Y:S01]  /*153c0*/  @!P0 IMAD.IADD R153, R153, 0x1, -R237 ;  /* 0x0000000199998824 */ /* 0x000fe200078e0aed */
[----:B------:R-:W-:Y:S01]  /*153d0*/  @!P5 IADD3 R152, R152, -R237, RZ ;  /* 0x800000ed9898d210 */ /* 0x000fe20007ffe0ff */
[C---:B------:R-:W-:Y:S01]  /*153e0*/  IMAD R160, R237.reuse, R165, R160 ;  /* 0x000000a5eda07224 */ /* 0x040fe200078e02a0 */
[C---:B------:R-:W-:Y:S01]  /*153f0*/  ISETP.GT.U32.AND P5, PT, R237.reuse, R155, PT ;  /* 0x0000009bed00720c */ /* 0x040fe20003fa4070 */
[----:B------:R-:W-:Y:S01]  /*15400*/  IMAD.MOV R166, RZ, RZ, -R166 ;  /* 0x000000ffffa67224 */ /* 0x000fe200078e0aa6 */
[C---:B------:R-:W-:Y:S01]  /*15410*/  ISETP.GT.U32.AND P0, PT, R237.reuse, R153, PT ;  /* 0x00000099ed00720c */ /* 0x040fe20003f04070 */
[----:B------:R-:W-:Y:S01]  /*15420*/  IMAD.HI.U32 R164, R0, R161, RZ ;  /* 0x000000a100a47227 */ /* 0x000fe200078e00ff */
[----:B------:R-:W-:Y:S01]  /*15430*/  IABS R165, R99 ;  /* 0x0000006300a57213 */ /* 0x000fe20000000000 */
[----:B------:R-:W-:Y:S02]  /*15440*/  STL [R1+0x49a8], R100 ;  /* 0x0049a86401007387 */ /* 0x000fe40000100800 */
[C---:B------:R-:W-:Y:S01]  /*15450*/  IMAD R159, R237.reuse, R166, R159 ;  /* 0x000000a6ed9f7224 */ /* 0x040fe200078e029f */
[----:B------:R-:W-:Y:S01]  /*15460*/  IABS R166, R98 ;  /* 0x0000006200a67213 */ /* 0x000fe20000000000 */
[----:B------:R-:W-:Y:S01]  /*15470*/  IMAD.MOV R164, RZ, RZ, -R164 ;  /* 0x000000ffffa47224 */ /* 0x000fe200078e0aa4 */
[----:B------:R-:W-:Y:S01]  /*15480*/  @!P2 IADD3 R154, R154, -R237, RZ ;  /* 0x800000ed9a9aa210 */ /* 0x000fe20007ffe0ff */
[C---:B------:R-:W-:Y:S01]  /*15490*/  IMAD R162, R237.reuse, R163, R162 ;  /* 0x000000a3eda27224 */ /* 0x040fe200078e02a2 */
[C---:B------:R-:W-:Y:S01]  /*154a0*/  ISETP.GT.U32.AND P2, PT, R237.reuse, R157, PT ;  /* 0x0000009ded00720c */ /* 0x040fe20003f44070 */
[----:B------:R-:W-:Y:S01]  /*154b0*/  IMAD R161, R237, R164, R161 ;  /* 0x000000a4eda17224 */ /* 0x000fe200078e02a1 */
[----:B------:R-:W-:Y:S01]  /*154c0*/  @!P5 IADD3 R155, R155, -R237, RZ ;  /* 0x800000ed9b9bd210 */ /* 0x000fe20007ffe0ff */
[--C-:B------:R-:W-:Y:S01]  /*154d0*/  @!P0 IMAD.IADD R153, R153, 0x1, -R237.reuse ;  /* 0x0000000199998824 */ /* 0x100fe200078e0aed */
[C---:B------:R-:W-:Y:S01]  /*154e0*/  ISETP.GT.U32.AND P0, PT, R237.reuse, R156, PT ;  /* 0x0000009ced00720c */ /* 0x040fe20003f04070 */
[C---:B------:R-:W-:Y:S01]  /*154f0*/  IMAD.HI.U32 R168, R0.reuse, R166, RZ ;  /* 0x000000a600a87227 */ /* 0x040fe200078e00ff */
[----:B------:R-:W-:Y:S01]  /*15500*/  ISETP.GT.U32.AND P5, PT, R237, R155, PT ;  /* 0x0000009bed00720c */ /* 0x000fe20003fa4070 */
[----:B------:R-:W-:Y:S01]  /*15510*/  STL [R1+0x49ac], R99 ;  /* 0x0049ac6301007387 */ /* 0x000fe20000100800 */
[----:B------:R-:W-:Y:S01]  /*15520*/  IABS R163, R101 ;  /* 0x0000006500a37213 */ /* 0x000fe20000000000 */
[C---:B------:R-:W-:Y:S01]  /*15530*/  IMAD.HI.U32 R167, R0.reuse, R165, RZ ;  /* 0x000000a500a77227 */ /* 0x040fe200078e00ff */
[----:B------:R-:W-:Y:S01]  /*15540*/  IABS R164, R100 ;  /* 0x0000006400a47213 */ /* 0x000fe20000000000 */
[----:B------:R-:W-:Y:S02]  /*15550*/  STL [R1+0x49cc], R98 ;  /* 0x0049cc6201007387 */ /* 0x000fe40000100800 */
[----:B------:R-:W-:Y:S01]  /*15560*/  @!P2 IMAD.IADD R157, R157, 0x1, -R237 ;  /* 0x000000019d9da824 */ /* 0x000fe200078e0aed */
[----:B------:R-:W-:Y:S01]  /*15570*/  IADD3 R167, -R167, RZ, RZ ;  /* 0x000000ffa7a77210 */ /* 0x000fe20007ffe1ff */
[----:B------:R-:W-:Y:S01]  /*15580*/  IMAD.HI.U32 R170, R0, R163, RZ ;  /* 0x000000a300aa7227 */ /* 0x000fe200078e00ff */
[----:B------:R-:W-:Y:S01]  /*15590*/  STL [R1+0x49c4], R97 ;  /* 0x0049c46101007387 */ /* 0x000fe20000100800 */
[----:B------:R-:W-:-:S02]  /*155a0*/  @!P0 IADD3 R156, R156, -R237, RZ ;  /* 0x800000ed9c9c8210 */ /* 0x000fc40007ffe0ff */
[----:B------:R-:W-:Y:S01]  /*155b0*/  ISETP.GT.U32.AND P2, PT, R237, R157, PT ;  /* 0x0000009ded00720c */ /* 0x000fe20003f44070 */
[----:B------:R-:W-:Y:S01]  /*155c0*/  @!P5 IMAD.IADD R155, R155, 0x1, -R237 ;  /* 0x000000019b9bd824 */ /* 0x000fe200078e0aed */
[C---:B------:R-:W-:Y:S01]  /*155d0*/  ISETP.GT.U32.AND P5, PT, R237.reuse, R158, PT ;  /* 0x0000009eed00720c */ /* 0x040fe20003fa4070 */
[----:B------:R-:W-:Y:S01]  /*155e0*/  IMAD.MOV R170, RZ, RZ, -R170 ;  /* 0x000000ffffaa7224 */ /* 0x000fe200078e0aaa */
[C---:B------:R-:W-:Y:S01]  /*155f0*/  ISETP.GT.U32.AND P0, PT, R237.reuse, R156, PT ;  /* 0x0000009ced00720c */ /* 0x040fe20003f04070 */
[----:B------:R-:W-:Y:S01]  /*15600*/  IMAD.HI.U32 R169, R0, R164, RZ ;  /* 0x000000a400a97227 */ /* 0x000fe200078e00ff */
[----:B------:R-:W-:Y:S03]  /*15610*/  STL [R1+0x49c8], R96 ;  /* 0x0049c86001007387 */ /* 0x000fe60000100800 */
[----:B------:R-:W-:Y:S01]  /*15620*/  IMAD R163, R237, R170, R163 ;  /* 0x000000aaeda37224 */ /* 0x000fe200078e02a3 */
[----:B------:R-:W-:Y:S01]  /*15630*/  IADD3 R169, -R169, RZ, RZ ;  /* 0x000000ffa9a97210 */ /* 0x000fe20007ffe1ff */
[----:B------:R-:W-:Y:S01]  /*15640*/  IMAD.MOV R168, RZ, RZ, -R168 ;  /* 0x000000ffffa87224 */ /* 0x000fe200078e0aa8 */
[----:B------:R-:W-:Y:S01]  /*15650*/  IABS R170, R94 ;  /* 0x0000005e00aa7213 */ /* 0x000fe20000000000 */
[----:B------:R-:W-:Y:S01]  /*15660*/  IMAD R165, R237, R167, R165 ;  /* 0x000000a7eda57224 */ /* 0x000fe200078e02a5 */
[----:B------:R-:W-:Y:S01]  /*15670*/  @!P2 IADD3 R157, R157, -R237, RZ ;  /* 0x800000ed9d9da210 */ /* 0x000fe20007ffe0ff */
[--C-:B------:R-:W-:Y:S01]  /*15680*/  @!P5 IMAD.IADD R158, R158, 0x1, -R237.reuse ;  /* 0x000000019e9ed824 */ /* 0x100fe200078e0aed */
[C---:B------:R-:W-:Y:S01]  /*15690*/  ISETP.GT.U32.AND P2, PT, R237.reuse, R160, PT ;  /* 0x000000a0ed00720c */ /* 0x040fe20003f44070 */
[--C-:B------:R-:W-:Y:S01]  /*156a0*/  @!P0 IMAD.IADD R156, R156, 0x1, -R237.reuse ;  /* 0x000000019c9c8824 */ /* 0x100fe200078e0aed */
[C---:B------:R-:W-:Y:S01]  /*156b0*/  ISETP.GT.U32.AND P0, PT, R237.reuse, R159, PT ;  /* 0x0000009fed00720c */ /* 0x040fe20003f04070 */
[C---:B------:R-:W-:Y:S01]  /*156c0*/  IMAD R164, R237.reuse, R169, R164 ;  /* 0x000000a9eda47224 */ /* 0x040fe200078e02a4 */
[C---:B------:R-:W-:Y:S01]  /*156d0*/  ISETP.GT.U32.AND P5, PT, R237.reuse, R158, PT ;  /* 0x0000009eed00720c */ /* 0x040fe20003fa4070 */
[----:B------:R-:W-:Y:S01]  /*156e0*/  IMAD R166, R237, R168, R166 ;  /* 0x000000a8eda67224 */ /* 0x000fe200078e02a6 */
[----:B------:R-:W-:Y:S01]  /*156f0*/  IABS R167, R97 ;  /* 0x0000006100a77213 */ /* 0x000fe20000000000 */
[C---:B------:R-:W-:Y:S01]  /*15700*/  IMAD.HI.U32 R171, R0.reuse, R170, RZ ;  /* 0x000000aa00ab7227 */ /* 0x040fe200078e00ff */
[----:B------:R-:W-:Y:S01]  /*15710*/  IABS R169, R95 ;  /* 0x0000005f00a97213 */ /* 0x000fe20000000000 */
[----:B------:R-:W-:Y:S01]  /*15720*/  STL [R1+0x49d0], R95 ;  /* 0x0049d05f01007387 */ /* 0x000fe20000100800 */
[----:B------:R-:W-:Y:S01]  /*15730*/  IABS R168, R96 ;  /* 0x0000006000a87213 */ /* 0x000fe20000000000 */
[----:B------:R-:W-:Y:S01]  /*15740*/  IMAD.HI.U32 R174, R0, R167, RZ ;  /* 0x000000a700ae7227 */ /* 0x000fe200078e00ff */
[----:B------:R-:W-:Y:S01]  /*15750*/  IADD3 R171, -R171, RZ, RZ ;  /* 0x000000ffabab7210 */ /* 0x000fe20007ffe1ff */
[----:B------:R-:W-:Y:S02]  /*15760*/  STL [R1+0x49e0], R94 ;  /* 0x0049e05e01007387 */ /* 0x000fe40000100800 */
[----:B------:R-:W-:-:S02]  /*15770*/  @!P2 IMAD.IADD R160, R160, 0x1, -R237 ;  /* 0x00000001a0a0a824 */ /* 0x000fc400078e0aed */
[----:B------:R-:W-:Y:S01]  /*15780*/  @!P0 IMAD.IADD R159, R159, 0x1, -R237 ;  /* 0x000000019f9f8824 */ /* 0x000fe200078e0aed */
[----:B------:R-:W-:Y:S01]  /*15790*/  @!P5 IADD3 R158, R158, -R237, RZ ;  /* 0x800000ed9e9ed210 */ /* 0x000fe20007ffe0ff */
[----:B------:R-:W-:Y:S01]  /*157a0*/  IMAD.MOV R174, RZ, RZ, -R174 ;  /* 0x000000ffffae7224 */ /* 0x000fe200078e0aae */
[C---:B------:R-:W-:Y:S01]  /*157b0*/  ISETP.GT.U32.AND P2, PT, R237.reuse, R160, PT ;  /* 0x000000a0ed00720c */ /* 0x040fe20003f44070 */
[C---:B------:R-:W-:Y:S01]  /*157c0*/  IMAD.HI.U32 R172, R0.reuse, R169, RZ ;  /* 0x000000a900ac7227 */ /* 0x040fe200078e00ff */
[C---:B------:R-:W-:Y:S01]  /*157d0*/  ISETP.GT.U32.AND P5, PT, R237.reuse, R161, PT ;  /* 0x000000a1ed00720c */ /* 0x040fe20003fa4070 */
[----:B------:R-:W-:Y:S01]  /*157e0*/  STL [R1+0x49d4], R93 ;  /* 0x0049d45d01007387 */ /* 0x000fe20000100800 */
[C---:B------:R-:W-:Y:S01]  /*157f0*/  ISETP.GT.U32.AND P0, PT, R237.reuse, R159, PT ;  /* 0x0000009fed00720c */ /* 0x040fe20003f04070 */
[----:B------:R-:W-:Y:S01]  /*15800*/  IMAD R167, R237, R174, R167 ;  /* 0x000000aeeda77224 */ /* 0x000fe200078e02a7 */
[----:B------:R-:W-:Y:S01]  /*15810*/  IABS R174, R90 ;  /* 0x0000005a00ae7213 */ /* 0x000fe20000000000 */
[----:B------:R-:W-:Y:S01]  /*15820*/  IMAD.HI.U32 R173, R0, R168, RZ ;  /* 0x000000a800ad7227 */ /* 0x000fe200078e00ff */
[----:B------:R-:W-:Y:S03]  /*15830*/  STL [R1+0x49d8], R92 ;  /* 0x0049d85c01007387 */ /* 0x000fe60000100800 */
[----:B------:R-:W-:Y:S01]  /*15840*/  IMAD.MOV R172, RZ, RZ, -R172 ;  /* 0x000000ffffac7224 */ /* 0x000fe200078e0aac */
[----:B------:R-:W-:Y:S01]  /*15850*/  IADD3 R173, -R173, RZ, RZ ;  /* 0x000000ffadad7210 */ /* 0x000fe20007ffe1ff */
[----:B------:R-:W-:Y:S01]  /*15860*/  IMAD R170, R237, R171, R170 ;  /* 0x000000abedaa7224 */ /* 0x000fe200078e02aa */
[----:B------:R-:W-:Y:S01]  /*15870*/  @!P2 IADD3 R160, R160, -R237, RZ ;  /* 0x800000eda0a0a210 */ /* 0x000fe20007ffe0ff */
[----:B------:R-:W-:Y:S01]  /*15880*/  @!P5 IMAD.IADD R161, R161, 0x1, -R237 ;  /* 0x00000001a1a1d824 */ /* 0x000fe200078e0aed */
[C---:B------:R-:W-:Y:S01]  /*15890*/  ISETP.GT.U32.AND P2, PT, R237.reuse, R163, PT ;  /* 0x000000a3ed00720c */ /* 0x040fe20003f44070 */
[----:B------:R-:W-:Y:S01]  /*158a0*/  IMAD R169, R237, R172, R169 ;  /* 0x000000aceda97224 */ /* 0x000fe200078e02a9 */
[----:B------:R-:W-:Y:S01]  /*158b0*/  @!P0 IADD3 R159, R159, -R237, RZ ;  /* 0x800000ed9f9f8210 */ /* 0x000fe20007ffe0ff */
[C---:B------:R-:W-:Y:S01]  /*158c0*/  IMAD R168, R237.reuse, R173, R168 ;  /* 0x000000adeda87224 */ /* 0x040fe200078e02a8 */
[C---:B------:R-:W-:Y:S01]  /*158d0*/  ISETP.GT.U32.AND P0, PT, R237.reuse, R162, PT ;  /* 0x000000a2ed00720c */ /* 0x040fe20003f04070 */
[C---:B------:R-:W-:Y:S01]  /*158e0*/  IMAD.HI.U32 R175, R0.reuse, R174, RZ ;  /* 0x000000ae00af7227 */ /* 0x040fe200078e00ff */
[----:B------:R-:W-:Y:S01]  /*158f0*/  ISETP.GT.U32.AND P5, PT, R237, R161, PT ;  /* 0x000000a1ed00720c */ /* 0x000fe20003fa4070 */
[----:B------:R-:W-:Y:S01]  /*15900*/  STL [R1+0x49e8], R91 ;  /* 0x0049e85b01007387 */ /* 0x000fe20000100800 */
[----:B------:R-:W-:Y:S01]  /*15910*/  IABS R172, R92 ;  /* 0x0000005c00ac7213 */ /* 0x000fe20000000000 */
[----:B------:R-:W-:Y:S01]  /*15920*/  IMAD.MOV R175, RZ, RZ, -R175 ;  /* 0x000000ffffaf7224 */ /* 0x000fe200078e0aaf */
[----:B------:R-:W-:Y:S01]  /*15930*/  IABS R171, R93 ;  /* 0x0000005d00ab7213 */ /* 0x000fe20000000000 */
[----:B------:R-:W-:Y:S01]  /*15940*/  STL [R1+0x49ec], R90 ;  /* 0x0049ec5a01007387 */ /* 0x000fe20000100800 */
[----:B------:R-:W-:Y:S01]  /*15950*/  IABS R173, R91 ;  /* 0x0000005b00ad7213 */ /* 0x000fe20000000000 */
[----:B------:R-:W-:Y:S01]  /*15960*/  IMAD.HI.U32 R177, R0, R172, RZ ;  /* 0x000000ac00b17227 */ /* 0x000fe200078e00ff */
[-C--:B------:R-:W-:Y:S01]  /*15970*/  @!P2 IADD3 R163, R163, -R237.reuse, RZ ;  /* 0x800000eda3a3a210 */ /* 0x080fe20007ffe0ff */
[----:B------:R-:W-:Y:S02]  /*15980*/  STL [R1+0x49e4], R89 ;  /* 0x0049e45901007387 */ /* 0x000fe40000100800 */
[----:B------:R-:W-:Y:S01]  /*15990*/  @!P0 IADD3 R162, R162, -R237, RZ ;  /* 0x800000eda2a28210 */ /* 0x000fe20007ffe0ff */
[----:B------:R-:W-:Y:S01]  /*159a0*/  IMAD.HI.U32 R178, R0, R171, RZ ;  /* 0x000000ab00b27227 */ /* 0x000fe200078e00ff */
[C---:B------:R-:W-:Y:S01]  /*159b0*/  ISETP.GT.U32.AND P2, PT, R237.reuse, R163, PT ;  /* 0x000000a3ed00720c */ /* 0x040fe20003f44070 */
[----:B------:R-:W-:Y:S01]  /*159c0*/  STL [R1+0x49fc], R88 ;  /* 0x0049fc5801007387 */ /* 0x000fe20000100800 */
[----:B------:R-:W-:Y:S01]  /*159d0*/  ISETP.GT.U32.AND P0, PT, R237, R162, PT ;  /* 0x000000a2ed00720c */ /* 0x000fe20003f04070 */
[----:B------:R-:W-:Y:S01]  /*159e0*/  @!P5 IMAD.IADD R161, R161, 0x1, -R237 ;  /* 0x00000001a1a1d824 */ /* 0x000fe200078e0aed */
[C---:B------:R-:W-:Y:S01]  /*159f0*/  ISETP.GT.U32.AND P5, PT, R237.reuse, R164, PT ;  /* 0x000000a4ed00720c */ /* 0x040fe20003fa4070 */
[----:B------:R-:W-:Y:S01]  /*15a00*/  IMAD.MOV R177, RZ, RZ, -R177 ;  /* 0x000000ffffb17224 */ /* 0x000fe200078e0ab1 */
[----:B------:R-:W-:Y:S01]  /*15a10*/  IADD3 R178, -R178, RZ, RZ ;  /* 0x000000ffb2b27210 */ /* 0x000fe20007ffe1ff */
[----:B------:R-:W-:Y:S01]  /*15a20*/  IMAD.HI.U32 R176, R0, R173, RZ ;  /* 0x000000ad00b07227 */ /* 0x000fe200078e00ff */
[----:B------:R-:W-:Y:S03]  /*15a30*/  STL [R1+0x4a00], R87 ;  /* 0x004a005701007387 */ /* 0x000fe60000100800 */
[----:B------:R-:W-:Y:S01]  /*15a40*/  IMAD R172, R237, R177, R172 ;  /* 0x000000b1edac7224 */ /* 0x000fe200078e02ac */
[----:B------:R-:W-:Y:S01]  /*15a50*/  IADD3 R176, -R176, RZ, RZ ;  /* 0x000000ffb0b07210 */ /* 0x000fe20007ffe1ff */
[--C-:B------:R-:W-:Y:S01]  /*15a60*/  @!P2 IMAD.IADD R163, R163, 0x1, -R237.reuse ;  /* 0x00000001a3a3a824 */ /* 0x100fe200078e0aed */
[C---:B------:R-:W-:Y:S01]  /*15a70*/  ISETP.GT.U32.AND P2, PT, R237.reuse, R166, PT ;  /* 0x000000a6ed00720c */ /* 0x040fe20003f44070 */
[--C-:B------:R-:W-:Y:S01]  /*15a80*/  @!P0 IMAD.IADD R162, R162, 0x1, -R237.reuse ;  /* 0x00000001a2a28824 */ /* 0x100fe200078e0aed */
[C---:B------:R-:W-:Y:S01]  /*15a90*/  ISETP.GT.U32.AND P0, PT, R237.reuse, R165, PT ;  /* 0x000000a5ed00720c */ /* 0x040fe20003f04070 */
[----:B------:R-:W-:Y:S01]  /*15aa0*/  @!P5 IMAD.IADD R164, R164, 0x1, -R237 ;  /* 0x00000001a4a4d824 */ /* 0x000fe200078e0aed */
[----:B------:R-:W-:Y:S01]  /*15ab0*/  IABS R177, R87 ;  /* 0x0000005700b17213 */ /* 0x000fe20000000000 */
[C---:B------:R-:W-:Y:S01]  /*15ac0*/  IMAD R171, R237.reuse, R178, R171 ;  /* 0x000000b2edab7224 */ /* 0x040fe200078e02ab */
[----:B------:R-:W-:Y:S01]  /*15ad0*/  IABS R178, R86 ;  /* 0x0000005600b27213 */ /* 0x000fe20000000000 */
[C---:B------:R-:W-:Y:S01]  /*15ae0*/  IMAD R174, R237.reuse, R175, R174 ;  /* 0x000000afedae7224 */ /* 0x040fe200078e02ae */
[C---:B------:R-:W-:Y:S01]  /*15af0*/  ISETP.GT.U32.AND P5, PT, R237.reuse, R164, PT ;  /* 0x000000a4ed00720c */ /* 0x040fe20003fa4070 */
[----:B------:R-:W-:Y:S01]  /*15b00*/  IMAD R173, R237, R176, R173 ;  /* 0x000000b0edad7224 */ /* 0x000fe200078e02ad */
[----:B------:R-:W-:Y:S01]  /*15b10*/  IABS R175, R89 ;  /* 0x0000005900af7213 */ /* 0x000fe20000000000 */
[----:B------:R-:W-:Y:S01]  /*15b20*/  IMAD.HI.U32 R179, R0, R178, RZ ;  /* 0x000000b200b37227 */ /* 0x000fe200078e00ff */
[----:B------:R-:W-:Y:S01]  /*15b30*/  IABS R176, R88 ;  /* 0x0000005800b07213 */ /* 0x000fe20000000000 */
[----:B------:R-:W-:Y:S02]  /*15b40*/  STL [R1+0x4a10], R86 ;  /* 0x004a105601007387 */ /* 0x000fe40000100800 */
[--C-:B------:R-:W-:Y:S01]  /*15b50*/  @!P2 IMAD.IADD R166, R166, 0x1, -R237.reuse ;  /* 0x00000001a6a6a824 */ /* 0x100fe200078e0aed */
[----:B------:R-:W-:Y:S01]  /*15b60*/  @!P0 IADD3 R165, R165, -R237, RZ ;  /* 0x800000eda5a58210 */ /* 0x000fe20007ffe0ff */
[----:B------:R-:W-:Y:S01]  /*15b70*/  IMAD.HI.U32 R182, R0, R175, RZ ;  /* 0x000000af00b67227 */ /* 0x000fe200078e00ff */
[----:B------:R-:W-:Y:S01]  /*15b80*/  IADD3 R179, -R179, RZ, RZ ;  /* 0x000000ffb3b37210 */ /* 0x000fe20007ffe1ff */
[----:B------:R-:W-:Y:S01]  /*15b90*/  STL [R1+0x4a04], R85 ;  /* 0x004a045501007387 */ /* 0x000fe20000100800 */
[C---:B------:R-:W-:Y:S01]  /*15ba0*/  ISETP.GT.U32.AND P2, PT, R237.reuse, R166, PT ;  /* 0x000000a6ed00720c */ /* 0x040fe20003f44070 */
[----:B------:R-:W-:Y:S01]  /*15bb0*/  @!P5 IMAD.IADD R164, R164, 0x1, -R237 ;  /* 0x00000001a4a4d824 */ /* 0x000fe200078e0aed */
[C---:B------:R-:W-:Y:S01]  /*15bc0*/  ISETP.GT.U32.AND P5, PT, R237.reuse, R167, PT ;  /* 0x000000a7ed00720c */ /* 0x040fe20003fa4070 */
[----:B------:R-:W-:Y:S01]  /*15bd0*/  IMAD.MOV R182, RZ, RZ, -R182 ;  /* 0x000000ffffb67224 */ /* 0x000fe200078e0ab6 */
[C---:B------:R-:W-:Y:S01]  /*15be0*/  ISETP.GT.U32.AND P0, PT, R237.reuse, R165, PT ;  /* 0x000000a5ed00720c */ /* 0x040fe20003f04070 */
[C---:B------:R-:W-:Y:S01]  /*15bf0*/  IMAD.HI.U32 R181, R0.reuse, R176, RZ ;  /* 0x000000b000b57227 */ /* 0x040fe200078e00ff */
[----:B------:R-:W-:Y:S03]  /*15c00*/  STL [R1+0x4a14], R84 ;  /* 0x004a145401007387 */ /* 0x000fe60000100800 */
[----:B------:R-:W-:Y:S01]  /*15c10*/  IMAD R175, R237, R182, R175 ;  /* 0x000000b6edaf7224 */ /* 0x000fe200078e02af */
[----:B------:R-:W-:Y:S01]  /*15c20*/  IADD3 R181, -R181, RZ, RZ ;  /* 0x000000ffb5b57210 */ /* 0x000fe20007ffe1ff */
[----:B------:R-:W-:Y:S01]  /*15c30*/  IMAD.HI.U32 R180, R0, R177, RZ ;  /* 0x000000b100b47227 */ /* 0x000fe200078e00ff */
[----:B------:R-:W-:Y:S01]  /*15c40*/  IABS R182, R82 ;  /* 0x0000005200b67213 */ /* 0x000fe20000000000 */
[----:B------:R-:W-:Y:S01]  /*15c50*/  STL [R1+0x4a18], R83 ;  /* 0x004a185301007387 */ /* 0x000fe20000100800 */
[----:B------:R-:W-:Y:S01]  /*15c60*/  @!P2 IADD3 R166, R166, -R237, RZ ;  /* 0x800000eda6a6a210 */ /* 0x000fe20007ffe0ff */
[C---:B------:R-:W-:Y:S01]  /*15c70*/  IMAD R176, R237.reuse, R181, R176 ;  /* 0x000000b5edb07224 */ /* 0x040fe200078e02b0 */
[----:B------:R-:W-:Y:S01]  /*15c80*/  ISETP.GT.U32.AND P2, PT, R237, R169, PT ;  /* 0x000000a9ed00720c */ /* 0x000fe20003f44070 */
[----:B------:R-:W-:Y:S01]  /*15c90*/  @!P0 IMAD.IADD R165, R165, 0x1, -R237 ;  /* 0x00000001a5a58824 */ /* 0x000fe200078e0aed */
[----:B------:R-:W-:Y:S01]  /*15ca0*/  @!P5 IADD3 R167, R167, -R237, RZ ;  /* 0x800000eda7a7d210 */ /* 0x000fe20007ffe0ff */
[----:B------:R-:W-:Y:S01]  /*15cb0*/  IMAD.MOV R180, RZ, RZ, -R180 ;  /* 0x000000ffffb47224 */ /* 0x000fe200078e0ab4 */
[C---:B------:R-:W-:Y:S01]  /*15cc0*/  ISETP.GT.U32.AND P0, PT, R237.reuse, R168, PT ;  /* 0x000000a8ed00720c */ /* 0x040fe20003f04070 */
[C---:B------:R-:W-:Y:S01]  /*15cd0*/  IMAD R178, R237.reuse, R179, R178 ;  /* 0x000000b3edb27224 */ /* 0x040fe200078e02b2 */
[C---:B------:R-:W-:Y:S01]  /*15ce0*/  ISETP.GT.U32.AND P5, PT, R237.reuse, R167, PT ;  /* 0x000000a7ed00720c */ /* 0x040fe20003fa4070 */
[----:B------:R-:W-:Y:S01]  /*15cf0*/  IMAD R177, R237, R180, R177 ;  /* 0x000000b4edb17224 */ /* 0x000fe200078e02b1 */
[----:B------:R-:W-:Y:S01]  /*15d00*/  IABS R179, R85 ;  /* 0x0000005500b37213 */ /* 0x000fe20000000000 */
[----:B------:R-:W-:Y:S01]  /*15d10*/  IMAD.HI.U32 R183, R0, R182, RZ ;  /* 0x000000b600b77227 */ /* 0x000fe200078e00ff */
[----:B------:R-:W-:Y:S01]  /*15d20*/  IABS R181, R83 ;  /* 0x0000005300b57213 */ /* 0x000fe20000000000 */
[----:B------:R-:W-:Y:S01]  /*15d30*/  STL [R1+0x4a2c], R82 ;  /* 0x004a2c5201007387 */ /* 0x000fe20000100800 */
[----:B------:R-:W-:Y:S01]  /*15d40*/  IABS R180, R84 ;  /* 0x0000005400b47213 */ /* 0x000fe20000000000 */
[----:B------:R-:W-:-:S02]  /*15d50*/  @!P2 IMAD.IADD R169, R169, 0x1, -R237 ;  /* 0x00000001a9a9a824 */ /* 0x000fc400078e0aed */
[----:B------:R-:W-:Y:S01]  /*15d60*/  IMAD.HI.U32 R186, R0, R179, RZ ;  /* 0x000000b300ba7227 */ /* 0x000fe200078e00ff */
[----:B------:R-:W-:Y:S01]  /*15d70*/  STL [R1+0x4a1c], R81 ;  /* 0x004a1c5101007387 */ /* 0x000fe20000100800 */
[----:B------:R-:W-:Y:S02]  /*15d80*/  @!P0 IADD3 R168, R168, -R237, RZ ;  /* 0x800000eda8a88210 */ /* 0x000fe40007ffe0ff */
        /* <DEDUP_REMOVED lines=9> */
[----:B------:R-:W-:Y:S01]  /*15e20*/  IMAD.HI.U32 R185, R0, R180, RZ ;  /* 0x000000b400b97227 */ /* 0x000fe200078e00ff */
[----:B------:R-:W-:Y:S01]  /*15e30*/  IABS R186, R78 ;  /* 0x0000004e00ba7213 */ /* 0x000fe20000000000 */
[----:B------:R-:W-:Y:S01]  /*15e40*/  STL [R1+0x4a34], R79 ;  /* 0x004a344f01007387 */ /* 0x000fe20000100800 */
[-C--:B------:R-:W-:Y:S01]  /*15e50*/  @!P2 IADD3 R169, R169, -R237.reuse, RZ ;  /* 0x800000eda9a9a210 */ /* 0x080fe20007ffe0ff */
[C---:B------:R-:W-:Y:S01]  /*15e60*/  IMAD R181, R237.reuse, R184, R181 ;  /* 0x000000b8edb57224 */ /* 0x040fe200078e02b5 */
[C---:B------:R-:W-:Y:S01]  /*15e70*/  ISETP.GT.U32.AND P2, PT, R237.reuse, R172, PT ;  /* 0x000000aced00720c */ /* 0x040fe20003f44070 */
[----:B------:R-:W-:Y:S01]  /*15e80*/  @!P0 IMAD.IADD R168, R168, 0x1, -R237 ;  /* 0x00000001a8a88824 */ /* 0x000fe200078e0aed */
[----:B------:R-:W-:Y:S01]  /*15e90*/  @!P5 IADD3 R170, R170, -R237, RZ ;  /* 0x800000edaaaad210 */ /* 0x000fe20007ffe0ff */
[----:B------:R-:W-:Y:S01]  /*15ea0*/  IMAD.MOV R183, RZ, RZ, -R183 ;  /* 0x000000ffffb77224 */ /* 0x000fe200078e0ab7 */
[C---:B------:R-:W-:Y:S01]  /*15eb0*/  ISETP.GT.U32.AND P0, PT, R237.reuse, R171, PT ;  /* 0x000000abed00720c */ /* 0x040fe20003f04070 */
[----:B------:R-:W-:Y:S01]  /*15ec0*/  IMAD.HI.U32 R187, R0, R186, RZ ;  /* 0x000000ba00bb7227 */ /* 0x000fe200078e00ff */
[----:B------:R-:W-:Y:S01]  /*15ed0*/  ISETP.GT.U32.AND P5, PT, R237, R170, PT ;  /* 0x000000aaed00720c */ /* 0x000fe20003fa4070 */
[----:B------:R-:W-:Y:S01]  /*15ee0*/  STL [R1+0x4a38], R78 ;  /* 0x004a384e01007387 */ /* 0x000fe20000100800 */
[----:B------:R-:W-:Y:S01]  /*15ef0*/  IADD3 R185, -R185, RZ, RZ ;  /* 0x000000ffb9b97210 */ /* 0x000fe20007ffe1ff */
[----:B------:R-:W-:Y:S01]  /*15f00*/  IMAD R182, R237, R183, R182 ;  /* 0x000000b7edb67224 */ /* 0x000fe200078e02b6 */
[----:B------:R-:W-:Y:S01]  /*15f10*/  IABS R184, R80 ;  /* 0x0000005000b87213 */ /* 0x000fe20000000000 */
[----:B------:R-:W-:Y:S01]  /*15f20*/  STL [R1+0x4a30], R77 ;  /* 0x004a304d01007387 */ /* 0x000fe20000100800 */
[----:B------:R-:W-:Y:S01]  /*15f30*/  IABS R183, R81 ;  /* 0x0000005100b77213 */ /* 0x000fe20000000000 */
[--C-:B------:R-:W-:Y:S01]  /*15f40*/  @!P2 IMAD.IADD R172, R172, 0x1, -R237.reuse ;  /* 0x00000001acaca824 */ /* 0x100fe200078e0aed */
[----:B------:R-:W-:Y:S01]  /*15f50*/  IADD3 R187, -R187, RZ, RZ ;  /* 0x000000ffbbbb7210 */ /* 0x000fe20007ffe1ff */
[----:B------:R-:W-:Y:S01]  /*15f60*/  IMAD R180, R237, R185, R180 ;  /* 0x000000b9edb47224 */ /* 0x000fe200078e02b4 */
[----:B------:R-:W-:Y:S01]  /*15f70*/  IABS R185, R79 ;  /* 0x0000004f00b97213 */ /* 0x000fe20000000000 */
[----:B------:R-:W-:Y:S01]  /*15f80*/  @!P0 IMAD.IADD R171, R171, 0x1, -R237 ;  /* 0x00000001abab8824 */ /* 0x000fe200078e0aed */
[C---:B------:R-:W-:Y:S01]  /*15f90*/  ISETP.GT.U32.AND P2, PT, R237.reuse, R172, PT ;  /* 0x000000aced00720c */ /* 0x040fe20003f44070 */
[----:B------:R-:W-:Y:S01]  /*15fa0*/  IMAD.HI.U32 R189, R0, R184, RZ ;  /* 0x000000b800bd7227 */ /* 0x000fe200078e00ff */
[----:B------:R-:W-:Y:S01]  /*15fb0*/  @!P5 IADD3 R170, R170, -R237, RZ ;  /* 0x800000edaaaad210 */ /* 0x000fe20007ffe0ff */
[----:B------:R-:W-:Y:S01]  /*15fc0*/  STL [R1+0x4a40], R76 ;  /* 0x004a404c01007387 */ /* 0x000fe20000100800 */
[C---:B------:R-:W-:Y:S01]  /*15fd0*/  ISETP.GT.U32.AND P5, PT, R237.reuse, R173, PT ;  /* 0x000000aded00720c */ /* 0x040fe20003fa4070 */
[C---:B------:R-:W-:Y:S01]  /*15fe0*/  IMAD.HI.U32 R190, R0.reuse, R183, RZ ;  /* 0x000000b700be7227 */ /* 0x040fe200078e00ff */
[----:B------:R-:W-:Y:S01]  /*15ff0*/  ISETP.GT.U32.AND P0, PT, R237, R171, PT ;  /* 0x000000abed00720c */ /* 0x000fe20003f04070 */
[----:B------:R-:W-:Y:S01]  /*16000*/  STL [R1+0x4a4c], R75 ;  /* 0x004a4c4b01007387 */ /* 0x000fe20000100800 */
[----:B------:R-:W-:Y:S01]  /*16010*/  IADD3 R189, -R189, RZ, RZ ;  /* 0x000000ffbdbd7210 */ /* 0x000fe20007ffe1ff */
[----:B------:R-:W-:Y:S01]  /*16020*/  IMAD.HI.U32 R188, R0, R185, RZ ;  /* 0x000000b900bc7227 */ /* 0x000fe200078e00ff */
[----:B------:R-:W-:Y:S01]  /*16030*/  IADD3 R190, -R190, RZ, RZ ;  /* 0x000000ffbebe7210 */ /* 0x000fe20007ffe1ff */
[----:B------:R-:W-:Y:S02]  /*16040*/  STL [R1+0x4a54], R74 ;  /* 0x004a544a01007387 */ /* 0x000fe40000100800 */
[----:B------:R-:W-:Y:S01]  /*16050*/  @!P2 IADD3 R172, R172, -R237, RZ ;  /* 0x800000edacaca210 */ /* 0x000fe20007ffe0ff */
[C---:B------:R-:W-:Y:S01]  /*16060*/  IMAD R184, R237.reuse, R189, R184 ;  /* 0x000000bdedb87224 */ /* 0x040fe200078e02b8 */
[C---:B------:R-:W-:Y:S01]  /*16070*/  ISETP.GT.U32.AND P2, PT, R237.reuse, R175, PT ;  /* 0x000000afed00720c */ /* 0x040fe20003f44070 */
[----:B------:R-:W-:Y:S01]  /*16080*/  IMAD R183, R237, R190, R183 ;  /* 0x000000beedb77224 */ /* 0x000fe200078e02b7 */
[----:B------:R-:W-:Y:S01]  /*16090*/  IABS R189, R75 ;  /* 0x0000004b00bd7213 */ /* 0x000fe20000000000 */
[--C-:B------:R-:W-:Y:S01]  /*160a0*/  @!P5 IMAD.IADD R173, R173, 0x1, -R237.reuse ;  /* 0x00000001adadd824 */ /* 0x100fe200078e0aed */
[----:B------:R-:W-:Y:S01]  /*160b0*/  IABS R190, R74 ;  /* 0x0000004a00be7213 */ /* 0x000fe20000000000 */
        /* <DEDUP_REMOVED lines=8> */
[----:B------:R-:W-:Y:S01]  /*16140*/  @!P2 IMAD.IADD R175, R175, 0x1, -R237 ;  /* 0x00000001afafa824 */ /* 0x000fe200078e0aed */
[----:B------:R-:W-:Y:S01]  /*16150*/  STL [R1+0x4a50], R73 ;  /* 0x004a504901007387 */ /* 0x000fe20000100800 */
[----:B------:R-:W-:-:S03]  /*16160*/  IMAD.HI.U32 R194, R0, R187, RZ ;  /* 0x000000bb00c27227 */ /* 0x000fc600078e00ff */
[----:B------:R-:W-:Y:S01]  /*16170*/  ISETP.GT.U32.AND P2, PT, R237, R175, PT ;  /* 0x000000afed00720c */ /* 0x000fe20003f44070 */
[----:B------:R-:W-:Y:S01]  /*16180*/  IMAD.HI.U32 R193, R0, R188, RZ ;  /* 0x000000bc00c17227 */ /* 0x000fe200078e00ff */
[----:B------:R-:W-:Y:S01]  /*16190*/  @!P0 IADD3 R174, R174, -R237, RZ ;  /* 0x800000edaeae8210 */ /* 0x000fe20007ffe0ff */
[----:B------:R-:W-:Y:S01]  /*161a0*/  STL [R1+0x4a5c], R72 ;  /* 0x004a5c4801007387 */ /* 0x000fe20000100800 */
        /* <DEDUP_REMOVED lines=9> */
[C---:B------:R-:W-:Y:S01]  /*16240*/  IMAD.HI.U32 R192, R0.reuse, R189, RZ ;  /* 0x000000bd00c07227 */ /* 0x040fe200078e00ff */
[-C--:B------:R-:W-:Y:S01]  /*16250*/  @!P2 IADD3 R175, R175, -R237.reuse, RZ ;  /* 0x800000edafafa210 */ /* 0x080fe20007ffe0ff */
[----:B------:R-:W-:Y:S01]  /*16260*/  STL [R1+0x4a64], R71 ;  /* 0x004a644701007387 */ /* 0x000fe20000100800 */
[C---:B------:R-:W-:Y:S01]  /*16270*/  ISETP.GT.U32.AND P2, PT, R237.reuse, R178, PT ;  /* 0x000000b2ed00720c */ /* 0x040fe20003f44070 */
[----:B------:R-:W-:Y:S01]  /*16280*/  IMAD.HI.U32 R191, R0, R190, RZ ;  /* 0x000000be00bf7227 */ /* 0x000fe200078e00ff */
[----:B------:R-:W-:Y:S01]  /*16290*/  IADD3 R192, -R192, RZ, RZ ;  /* 0x000000ffc0c07210 */ /* 0x000fe20007ffe1ff */
[----:B------:R-:W-:Y:S01]  /*162a0*/  STL [R1+0x4a78], R70 ;  /* 0x004a784601007387 */ /* 0x000fe20000100800 */
[----:B------:R-:W-:Y:S01]  /*162b0*/  @!P5 IADD3 R176, R176, -R237, RZ ;  /* 0x800000edb0b0d210 */ /* 0x000fe20007ffe0ff */
[----:B------:R-:W-:Y:S01]  /*162c0*/  IMAD.HI.U32 R196, R0, R193, RZ ;  /* 0x000000c100c47227 */ /* 0x000fe200078e00ff */
[----:B------:R-:W-:Y:S01]  /*162d0*/  @!P0 IADD3 R174, R174, -R237, RZ ;  /* 0x800000edaeae8210 */ /* 0x000fe20007ffe0ff */
[----:B------:R-:W-:Y:S01]  /*162e0*/  STL [R1+0x4a60], R69 ;  /* 0x004a604501007387 */ /* 0x000fe20000100800 */
[C---:B------:R-:W-:Y:S01]  /*162f0*/  ISETP.GT.U32.AND P0, PT, R237.reuse, R177, PT ;  /* 0x000000b1ed00720c */ /* 0x040fe20003f04070 */
[C---:B------:R-:W-:Y:S01]  /*16300*/  IMAD R189, R237.reuse, R192, R189 ;  /* 0x000000c0edbd7224 */ /* 0x040fe200078e02bd */
[----:B------:R-:W-:Y:S01]  /*16310*/  ISETP.GT.U32.AND P5, PT, R237, R176, PT ;  /* 0x000000b0ed00720c */ /* 0x000fe20003fa4070 */
[----:B------:R-:W-:Y:S01]  /*16320*/  IMAD.MOV R196, RZ, RZ, -R196 ;  /* 0x000000ffffc47224 */ /* 0x000fe200078e0ac4 */
[----:B------:R-:W-:Y:S01]  /*16330*/  IADD3 R191, -R191, RZ, RZ ;  /* 0x000000ffbfbf7210 */ /* 0x000fe20007ffe1ff */
[----:B------:R-:W-:Y:S01]  /*16340*/  @!P2 IMAD.IADD R178, R178, 0x1, -R237 ;  /* 0x00000001b2b2a824 */ /* 0x000fe200078e0aed */
[----:B------:R-:W-:Y:S01]  /*16350*/  IABS R192, R72 ;  /* 0x0000004800c07213 */ /* 0x000fe20000000000 */
[C---:B------:R-:W-:Y:S01]  /*16360*/  IMAD R193, R237.reuse, R196, R193 ;  /* 0x000000c4edc17224 */ /* 0x040fe200078e02c1 */
[----:B------:R-:W-:Y:S01]  /*16370*/  IABS R196, R68 ;  /* 0x0000004400c47213 */ /* 0x000fe20000000000 */
[C---:B------:R-:W-:Y:S01]  /*16380*/  IMAD R190, R237.reuse, R191, R190 ;  /* 0x000000bfedbe7224 */ /* 0x040fe200078e02be */
[----:B------:R-:W-:Y:S01]  /*16390*/  ISETP.GT.U32.AND P2, PT, R237, R178, PT ;  /* 0x000000b2ed00720c */ /* 0x000fe20003f44070 */
[----:B------:R-:W-:Y:S01]  /*163a0*/  IMAD.HI.U32 R197, R0, R192, RZ ;  /* 0x000000c000c57227 */ /* 0x000fe200078e00ff */
[----:B------:R-:W-:Y:S01]  /*163b0*/  IABS R191, R73 ;  /* 0x0000004900bf7213 */ /* 0x000fe20000000000 */
[----:B------:R-:W-:Y:S01]  /*163c0*/  STL [R1+0x4a74], R68 ;  /* 0x004a744401007387 */ /* 0x000fe20000100800 */
[----:B------:R-:W-:Y:S01]  /*163d0*/  @!P0 IADD3 R177, R177, -R237, RZ ;  /* 0x800000edb1b18210 */ /* 0x000fe20007ffe0ff */
[----:B------:R-:W-:Y:S01]  /*163e0*/  @!P5 IMAD.IADD R176, R176, 0x1, -R237 ;  /* 0x00000001b0b0d824 */ /* 0x000fe200078e0aed */
[C---:B------:R-:W-:Y:S01]  /*163f0*/  ISETP.GT.U32.AND P5, PT, R237.reuse, R179, PT ;  /* 0x000000b3ed00720c */ /* 0x040fe20003fa4070 */
[----:B------:R-:W-:Y:S01]  /*16400*/  IMAD.HI.U32 R198, R0, R191, RZ ;  /* 0x000000bf00c67227 */ /* 0x000fe200078e00ff */
[----:B------:R-:W-:Y:S01]  /*16410*/  ISETP.GT.U32.AND P0, PT, R237, R177, PT ;  /* 0x000000b1ed00720c */ /* 0x000fe20003f04070 */
[----:B------:R-:W-:Y:S01]  /*16420*/  STL [R1+0x4a84], R67 ;  /* 0x004a844301007387 */ /* 0x000fe20000100800 */
[----:B------:R-:W-:Y:S01]  /*16430*/  IADD3 R197, -R197, RZ, RZ ;  /* 0x000000ffc5c57210 */ /* 0x000fe20007ffe1ff */
[----:B------:R-:W-:-:S02]  /*16440*/  IMAD.MOV R198, RZ, RZ, -R198 ;  /* 0x000000ffffc67224 */ /* 0x000fc400078e0ac6 */
[----:B------:R-:W-:Y:S01]  /*16450*/  @!P2 IADD3 R178, R178, -R237, RZ ;  /* 0x800000edb2b2a210 */ /* 0x000fe20007ffe0ff */
[C---:B------:R-:W-:Y:S01]  /*16460*/  IMAD.HI.U32 R195, R0.reuse, R194, RZ ;  /* 0x000000c200c37227 */ /* 0x040fe200078e00ff */
[C---:B------:R-:W-:Y:S01]  /*16470*/  ISETP.GT.U32.AND P2, PT, R237.reuse, R181, PT ;  /* 0x000000b5ed00720c */ /* 0x040fe20003f44070 */
[----:B------:R-:W-:Y:S02]  /*16480*/  STL [R1+0x4a88], R66 ;  /* 0x004a884201007387 */ /* 0x000fe40000100800 */
[----:B------:R-:W-:Y:S01]  /*16490*/  IMAD R191, R237, R198, R191 ;  /* 0x000000c6edbf7224 */ /* 0x000fe200078e02bf */
[----:B------:R-:W-:Y:S01]  /*164a0*/  IADD3 R195, -R195, RZ, RZ ;  /* 0x000000ffc3c37210 */ /* 0x000fe20007ffe1ff */
[--C-:B------:R-:W-:Y:S01]  /*164b0*/  @!P5 IMAD.IADD R179, R179, 0x1, -R237.reuse ;  /* 0x00000001b3b3d824 */ /* 0x100fe200078e0aed */
[----:B------:R-:W-:Y:S01]  /*164c0*/  IABS R198, R66 ;  /* 0x0000004200c67213 */ /* 0x000fe20000000000 */
[--C-:B------:R-:W-:Y:S01]  /*164d0*/  @!P0 IMAD.IADD R177, R177, 0x1, -R237.reuse ;  /* 0x00000001b1b18824 */ /* 0x100fe200078e0aed */
[C---:B------:R-:W-:Y:S01]  /*164e0*/  ISETP.GT.U32.AND P0, PT, R237.reuse, R180, PT ;  /* 0x000000b4ed00720c */ /* 0x040fe20003f04070 */
[C---:B------:R-:W-:Y:S01]  /*164f0*/  IMAD R192, R237.reuse, R197, R192 ;  /* 0x000000c5edc07224 */ /* 0x040fe200078e02c0 */
[C---:B------:R-:W-:Y:S01]  /*16500*/  ISETP.GT.U32.AND P5, PT, R237.reuse, R179, PT ;  /* 0x000000b3ed00720c */ /* 0x040fe20003fa4070 */
[----:B------:R-:W-:Y:S01]  /*16510*/  IMAD R194, R237, R195, R194 ;  /* 0x000000c3edc27224 */ /* 0x000fe200078e02c2 */
[----:B------:R-:W-:Y:S01]  /*16520*/  IABS R195, R69 ;  /* 0x0000004500c37213 */ /* 0x000fe20000000000 */
[----:B------:R-:W-:Y:S01]  /*16530*/  @!P2 IMAD.IADD R181, R181, 0x1, -R237 ;  /* 0x00000001b5b5a824 */ /* 0x000fe200078e0aed */
[----:B------:R-:W-:Y:S01]  /*16540*/  IABS R197, R67 ;  /* 0x0000004300c57213 */ /* 0x000fe20000000000 */
[C---:B------:R-:W-:Y:S01]  /*16550*/  IMAD.HI.U32 R201, R0.reuse, R196, RZ ;  /* 0x000000c400c97227 */ /* 0x040fe200078e00ff */
[----:B------:R-:W-:Y:S02]  /*16560*/  STL [R1+0x4a80], R65 ;  /* 0x004a804101007387 */ /* 0x000fe40000100800 */
[----:B------:R-:W-:Y:S01]  /*16570*/  ISETP.GT.U32.AND P2, PT, R237, R181, PT ;  /* 0x000000b5ed00720c */ /* 0x000fe20003f44070 */
[----:B------:R-:W-:Y:S01]  /*16580*/  IMAD.HI.U32 R202, R0, R195, RZ ;  /* 0x000000c300ca7227 */ /* 0x000fe200078e00ff */
[----:B------:R-:W-:Y:S01]  /*16590*/  STL [R1+0x4a8c], R64 ;  /* 0x004a8c4001007387 */ /* 0x000fe20000100800 */
[----:B------:R-:W-:-:S02]  /*165a0*/  @!P0 IADD3 R180, R180, -R237, RZ ;  /* 0x800000edb4b48210 */ /* 0x000fc40007ffe0ff */
[----:B------:R-:W-:Y:S01]  /*165b0*/  @!P5 IMAD.IADD R179, R179, 0x1, -R237 ;  /* 0x00000001b3b3d824 */ /* 0x000fe200078e0aed */
[C---:B------:R-:W-:Y:S01]  /*165c0*/  ISETP.GT.U32.AND P5, PT, R237.reuse, R182, PT ;  /* 0x000000b6ed00720c */ /* 0x040fe20003fa4070 */
[----:B------:R-:W-:Y:S01]  /*165d0*/  IMAD.MOV R202, RZ, RZ, -R202 ;  /* 0x000000ffffca7224 */ /* 0x000fe200078e0aca */
[C---:B------:R-:W-:Y:S01]  /*165e0*/  ISETP.GT.U32.AND P0, PT, R237.reuse, R180, PT ;  /* 0x000000b4ed00720c */ /* 0x040fe20003f04070 */
[----:B------:R-:W-:Y:S01]  /*165f0*/  IMAD.MOV R201, RZ, RZ, -R201 ;  /* 0x000000ffffc97224 */ /* 0x000fe200078e0ac9 */
[----:B------:R-:W-:Y:S01]  /*16600*/  STL [R1+0x4a90], R63 ;  /* 0x004a903f01007387 */ /* 0x000fe20000100800 */
[----:B------:R-:W-:Y:S01]  /*16610*/  IMAD R195, R237, R202, R195 ;  /* 0x000000caedc37224 */ /* 0x000fe200078e02c3 */
[----:B------:R-:W-:Y:S01]  /*16620*/  IABS R202, R62 ;  /* 0x0000003e00ca7213 */ /* 0x000fe20000000000 */
[----:B------:R-:W-:Y:S01]  /*16630*/  @!P2 IMAD.IADD R181, R181, 0x1, -R237 ;  /* 0x00000001b5b5a824 */ /* 0x000fe200078e0aed */
[C---:B------:R-:W-:Y:S01]  /*16640*/  ISETP.GT.U32.AND P2, PT, R237.reuse, R184, PT ;  /* 0x000000b8ed00720c */ /* 0x040fe20003f44070 */
[----:B------:R-:W-:Y:S01]  /*16650*/  IMAD R196, R237, R201, R196 ;  /* 0x000000c9edc47224 */ /* 0x000fe200078e02c4 */
[----:B------:R-:W-:Y:S01]  /*16660*/  IABS R201, R63 ;  /* 0x0000003f00c97213 */ /* 0x000fe20000000000 */
[----:B------:R-:W-:Y:S01]  /*16670*/  IMAD.HI.U32 R200, R0, R197, RZ ;  /* 0x000000c500c87227 */ /* 0x000fe200078e00ff */
[----:B------:R-:W-:Y:S01]  /*16680*/  STL [R1+0x4aac], R62 ;  /* 0x004aac3e01007387 */ /* 0x000fe20000100800 */
[----:B------:R-:W-:-:S02]  /*16690*/  @!P5 IADD3 R182, R182, -R237, RZ ;  /* 0x800000edb6b6d210 */ /* 0x000fc40007ffe0ff */
[----:B------:R-:W-:Y:S01]  /*166a0*/  @!P0 IMAD.IADD R180, R180, 0x1, -R237 ;  /* 0x00000001b4b48824 */ /* 0x000fe200078e0aed */
[C---:B------:R-:W-:Y:S01]  /*166b0*/  ISETP.GT.U32.AND P0, PT, R237.reuse, R183, PT ;  /* 0x000000b7ed00720c */ /* 0x040fe20003f04070 */
[----:B------:R-:W-:Y:S01]  /*166c0*/  IMAD.HI.U32 R199, R0, R198, RZ ;  /* 0x000000c600c77227 */ /* 0x000fe200078e00ff */
[C---:B------:R-:W-:Y:S01]  /*166d0*/  ISETP.GT.U32.AND P5, PT, R237.reuse, R182, PT ;  /* 0x000000b6ed00720c */ /* 0x040fe20003fa4070 */
[----:B------:R-:W-:Y:S01]  /*166e0*/  STL [R1+0x4a98], R61 ;  /* 0x004a983d01007387 */ /* 0x000fe20000100800 */
[----:B------:R-:W-:Y:S01]  /*166f0*/  IADD3 R200, -R200, RZ, RZ ;  /* 0x000000ffc8c87210 */ /* 0x000fe20007ffe1ff */
[----:B------:R-:W-:Y:S01]  /*16700*/  IMAD.MOV R199, RZ, RZ, -R199 ;  /* 0x000000ffffc77224 */ /* 0x000fe200078e0ac7 */
[----:B------:R-:W-:Y:S01]  /*16710*/  @!P2 IADD3 R184, R184, -R237, RZ ;  /* 0x800000edb8b8a210 */ /* 0x000fe20007ffe0ff */
[----:B------:R-:W-:Y:S01]  /*16720*/  IMAD.HI.U32 R204, R0, R201, RZ ;  /* 0x000000c900cc7227 */ /* 0x000fe200078e00ff */
[----:B------:R-:W-:Y:S02]  /*16730*/  STL [R1+0x4aa8], R60 ;  /* 0x004aa83c01007387 */ /* 0x000fe40000100800 */
[C---:B------:R-:W-:Y:S01]  /*16740*/  ISETP.GT.U32.AND P2, PT, R237.reuse, R184, PT ;  /* 0x000000b8ed00720c */ /* 0x040fe20003f44070 */
[C---:B------:R-:W-:Y:S01]  /*16750*/  IMAD R197, R237.reuse, R200, R197 ;  /* 0x000000c8edc57224 */ /* 0x040fe200078e02c5 */
[----:B------:R-:W-:Y:S01]  /*16760*/  IABS R200, R64 ;  /* 0x0000004000c87213 */ /* 0x000fe20000000000 */
        /* <DEDUP_REMOVED lines=8> */
[----:B------:R-:W-:Y:S01]  /*167f0*/  IMAD.HI.U32 R203, R0, R202, RZ ;  /* 0x000000ca00cb7227 */ /* 0x000fe200078e00ff */
[----:B------:R-:W-:Y:S01]  /*16800*/  IADD3 R205, -R205, RZ, RZ ;  /* 0x000000ffcdcd7210 */ /* 0x000fe20007ffe1ff */
[----:B------:R-:W-:Y:S01]  /*16810*/  STL [R1+0x4ac0], R58 ;  /* 0x004ac03a01007387 */ /* 0x000fe20000100800 */
[----:B------:R-:W-:Y:S01]  /*16820*/  @!P2 IADD3 R184, R184, -R237, RZ ;  /* 0x800000edb8b8a210 */ /* 0x000fe20007ffe0ff */
[----:B------:R-:W-:Y:S01]  /*16830*/  IMAD.HI.U32 R206, R0, R199, RZ ;  /* 0x000000c700ce7227 */ /* 0x000fe200078e00ff */
[----:B------:R-:W-:Y:S01]  /*16840*/  ISETP.GT.U32.AND P2, PT, R237, R187, PT ;  /* 0x000000bbed00720c */ /* 0x000fe20003f44070 */
[----:B------:R-:W-:Y:S02]  /*16850*/  STL [R1+0x4ab4], R57 ;  /* 0x004ab43901007387 */ /* 0x000fe40000100800 */
[----:B------:R-:W-:Y:S01]  /*16860*/  @!P5 IADD3 R185, R185, -R237, RZ ;  /* 0x800000edb9b9d210 */ /* 0x000fe20007ffe0ff */
[----:B------:R-:W-:Y:S01]  /*16870*/  IMAD.MOV R206, RZ, RZ, -R206 ;  /* 0x000000ffffce7224 */ /* 0x000fe200078e0ace */
[----:B------:R-:W-:Y:S01]  /*16880*/  STL [R1+0x4ab8], R56 ;  /* 0x004ab83801007387 */ /* 0x000fe20000100800 */
        /* <DEDUP_REMOVED lines=8> */
[----:B------:R-:W-:Y:S01]  /*16910*/  @!P2 IMAD.IADD R187, R187, 0x1, -R237 ;  /* 0x00000001bbbba824 */ /* 0x000fe200078e0aed */
[----:B------:R-:W-:Y:S01]  /*16920*/  STL [R1+0x4ad4], R55 ;  /* 0x004ad43701007387 */ /* 0x000fe20000100800 */
[----:B------:R-:W-:-:S02]  /*16930*/  IMAD.MOV R203, RZ, RZ, -R203 ;  /* 0x000000ffffcb7224 */ /* 0x000fc400078e0acb */
[C---:B------:R-:W-:Y:S01]  /*16940*/  IMAD R201, R237.reuse, R204, R201 ;  /* 0x000000ccedc97224 */ /* 0x040fe200078e02c9 */
[C---:B------:R-:W-:Y:S01]  /*16950*/  ISETP.GT.U32.AND P2, PT, R237.reuse, R187, PT ;  /* 0x000000bbed00720c */ /* 0x040fe20003f44070 */
[----:B------:R-:W-:Y:S01]  /*16960*/  IMAD R202, R237, R203, R202 ;  /* 0x000000cbedca7224 */ /* 0x000fe200078e02ca */
[----:B------:R-:W-:Y:S01]  /*16970*/  @!P0 IADD3 R186, R186, -R237, RZ ;  /* 0x800000edbaba8210 */ /* 0x000fe20007ffe0ff */
[----:B------:R-:W-:Y:S01]  /*16980*/  @!P5 IMAD.IADD R185, R185, 0x1, -R237 ;  /* 0x00000001b9b9d824 */ /* 0x000fe200078e0aed */
[C---:B------:R-:W-:Y:S01]  /*16990*/  ISETP.GT.U32.AND P5, PT, R237.reuse, R188, PT ;  /* 0x000000bced00720c */ /* 0x040fe20003fa4070 */
[C---:B------:R-:W-:Y:S01]  /*169a0*/  IMAD.HI.U32 R207, R0.reuse, R205, RZ ;  /* 0x000000cd00cf7227 */ /* 0x040fe200078e00ff */
[----:B------:R-:W-:Y:S01]  /*169b0*/  ISETP.GT.U32.AND P0, PT, R237, R186, PT ;  /* 0x000000baed00720c */ /* 0x000fe20003f04070 */
[----:B------:R-:W-:Y:S01]  /*169c0*/  STL [R1+0x4ad8], R54 ;  /* 0x004ad83601007387 */ /* 0x000fe20000100800 */
[----:B------:R-:W-:Y:S01]  /*169d0*/  IABS R203, R61 ;  /* 0x0000003d00cb7213 */ /* 0x000fe20000000000 */
[----:B------:R-:W-:Y:S01]  /*169e0*/  IMAD.MOV R207, RZ, RZ, -R207 ;  /* 0x000000ffffcf7224 */ /* 0x000fe200078e0acf */
[----:B------:R-:W-:Y:S01]  /*169f0*/  IABS R204, R60 ;  /* 0x0000003c00cc7213 */ /* 0x000fe20000000000 */
[----:B------:R-:W-:Y:S01]  /*16a00*/  IMAD.HI.U32 R208, R0, R206, RZ ;  /* 0x000000ce00d07227 */ /* 0x000fe200078e00ff */
[----:B------:R-:W-:Y:S01]  /*16a10*/  STL [R1+0x4ad0], R53 ;  /* 0x004ad03501007387 */ /* 0x000fe20000100800 */
[----:B------:R-:W-:-:S02]  /*16a20*/  @!P2 IADD3 R187, R187, -R237, RZ ;  /* 0x800000edbbbba210 */ /* 0x000fc40007ffe0ff */
[C---:B------:R-:W-:Y:S01]  /*16a30*/  ISETP.GT.U32.AND P2, PT, R237.reuse, R190, PT ;  /* 0x000000beed00720c */ /* 0x040fe20003f44070 */
[----:B------:R-:W-:Y:S01]  /*16a40*/  IMAD.HI.U32 R210, R0, R203, RZ ;  /* 0x000000cb00d27227 */ /* 0x000fe200078e00ff */
[----:B------:R-:W-:Y:S01]  /*16a50*/  @!P5 IADD3 R188, R188, -R237, RZ ;  /* 0x800000edbcbcd210 */ /* 0x000fe20007ffe0ff */
[----:B------:R-:W-:Y:S01]  /*16a60*/  STL [R1+0x4adc], R52 ;  /* 0x004adc3401007387 */ /* 0x000fe20000100800 */
[----:B------:R-:W-:Y:S01]  /*16a70*/  IADD3 R208, -R208, RZ, RZ ;  /* 0x000000ffd0d07210 */ /* 0x000fe20007ffe1ff */
        /* <DEDUP_REMOVED lines=8> */
[C---:B------:R-:W-:Y:S01]  /*16b00*/  IMAD R205, R237.reuse, R207, R205 ;  /* 0x000000cfedcd7224 */ /* 0x040fe200078e02cd */
[----:B------:R-:W-:Y:S01]  /*16b10*/  IABS R207, R57 ;  /* 0x0000003900cf7213 */ /* 0x000fe20000000000 */
[C---:B------:R-:W-:Y:S01]  /*16b20*/  IMAD R203, R237.reuse, R210, R203 ;  /* 0x000000d2edcb7224 */ /* 0x040fe200078e02cb */
[C---:B------:R-:W-:Y:S01]  /*16b30*/  ISETP.GT.U32.AND P2, PT, R237.reuse, R190, PT ;  /* 0x000000beed00720c */ /* 0x040fe20003f44070 */
[----:B------:R-:W-:Y:S01]  /*16b40*/  IMAD R204, R237, R209, R204 ;  /* 0x000000d1edcc7224 */ /* 0x000fe200078e02cc */
[----:B------:R-:W-:Y:S01]  /*16b50*/  @!P0 IADD3 R189, R189, -R237, RZ ;  /* 0x800000edbdbd8210 */ /* 0x000fe20007ffe0ff */
[C---:B------:R-:W-:Y:S01]  /*16b60*/  IMAD R206, R237.reuse, R208, R206 ;  /* 0x000000d0edce7224 */ /* 0x040fe200078e02ce */
[----:B------:R-:W-:Y:S01]  /*16b70*/  IABS R208, R56 ;  /* 0x0000003800d07213 */ /* 0x000fe20000000000 */
[--C-:B------:R-:W-:Y:S01]  /*16b80*/  @!P5 IMAD.IADD R188, R188, 0x1, -R237.reuse ;  /* 0x00000001bcbcd824 */ /* 0x100fe200078e0aed */
[C---:B------:R-:W-:Y:S01]  /*16b90*/  ISETP.GT.U32.AND P5, PT, R237.reuse, R191, PT ;  /* 0x000000bfed00720c */ /* 0x040fe20003fa4070 */
[C---:B------:R-:W-:Y:S01]  /*16ba0*/  IMAD.HI.U32 R214, R0.reuse, R207, RZ ;  /* 0x000000cf00d67227 */ /* 0x040fe200078e00ff */
[C---:B------:R-:W-:Y:S01]  /*16bb0*/  ISETP.GT.U32.AND P0, PT, R237.reuse, R189, PT ;  /* 0x000000bded00720c */ /* 0x040fe20003f04070 */
[----:B------:R-:W-:Y:S01]  /*16bc0*/  STL [R1+0x4af0], R50 ;  /* 0x004af03201007387 */ /* 0x000fe20000100800 */
[----:B------:R-:W-:Y:S01]  /*16bd0*/  IABS R209, R55 ;  /* 0x0000003700d17213 */ /* 0x000fe20000000000 */
[----:B------:R-:W-:Y:S01]  /*16be0*/  IMAD.HI.U32 R213, R0, R208, RZ ;  /* 0x000000d000d57227 */ /* 0x000fe200078e00ff */
[----:B------:R-:W-:Y:S01]  /*16bf0*/  IABS R210, R54 ;  /* 0x0000003600d27213 */ /* 0x000fe20000000000 */
[----:B------:R-:W-:Y:S01]  /*16c00*/  STL [R1+0x4ae8], R49 ;  /* 0x004ae83101007387 */ /* 0x000fe20000100800 */
[----:B------:R-:W-:Y:S01]  /*16c10*/  @!P2 IADD3 R190, R190, -R237, RZ ;  /* 0x800000edbebea210 */ /* 0x000fe20007ffe0ff */
[----:B------:R-:W-:Y:S01]  /*16c20*/  IMAD.MOV R214, RZ, RZ, -R214 ;  /* 0x000000ffffd67224 */ /* 0x000fe200078e0ad6 */
[----:B------:R-:W-:Y:S01]  /*16c30*/  ISETP.GT.U32.AND P2, PT, R237, R193, PT ;  /* 0x000000c1ed00720c */ /* 0x000fe20003f44070 */
[C---:B------:R-:W-:Y:S01]  /*16c40*/  IMAD.HI.U32 R212, R0.reuse, R209, RZ ;  /* 0x000000d100d47227 */ /* 0x040fe200078e00ff */
[----:B------:R-:W-:Y:S01]  /*16c50*/  IADD3 R213, -R213, RZ, RZ ;  /* 0x000000ffd5d57210 */ /* 0x000fe20007ffe1ff */
[----:B------:R-:W-:Y:S01]  /*16c60*/  STL [R1+0x4aec], R48 ;  /* 0x004aec3001007387 */ /* 0x000fe20000100800 */
[----:B------:R-:W-:Y:S01]  /*16c70*/  @!P5 IADD3 R191, R191, -R237, RZ ;  /* 0x800000edbfbfd210 */ /* 0x000fe20007ffe0ff */
[----:B------:R-:W-:Y:S01]  /*16c80*/  @!P0 IMAD.IADD R189, R189, 0x1, -R237 ;  /* 0x00000001bdbd8824 */ /* 0x000fe200078e0aed */
[C---:B------:R-:W-:Y:S01]  /*16c90*/  ISETP.GT.U32.AND P0, PT, R237.reuse, R192, PT ;  /* 0x000000c0ed00720c */ /* 0x040fe20003f04070 */
        /* <DEDUP_REMOVED lines=8> */
[----:B------:R-:W-:Y:S01]  /*16d20*/  IADD3 R211, -R211, RZ, RZ ;  /* 0x000000ffd3d37210 */ /* 0x000fe20007ffe1ff */
[----:B------:R-:W-:Y:S01]  /*16d30*/  IMAD.MOV R212, RZ, RZ, -R212 ;  /* 0x000000ffffd47224 */ /* 0x000fe200078e0ad4 */
[----:B------:R-:W-:Y:S01]  /*16d40*/  STL [R1+0x4af4], R46 ;  /* 0x004af42e01007387 */ /* 0x000fe20000100800 */
[----:B------:R-:W-:Y:S01]  /*16d50*/  @!P0 IADD3 R192, R192, -R237, RZ ;  /* 0x800000edc0c08210 */ /* 0x000fe20007ffe0ff */
[C---:B------:R-:W-:Y:S01]  /*16d60*/  IMAD.HI.U32 R216, R0.reuse, R213, RZ ;  /* 0x000000d500d87227 */ /* 0x040fe200078e00ff */
[C---:B------:R-:W-:Y:S01]  /*16d70*/  ISETP.GT.U32.AND P2, PT, R237.reuse, R193, PT ;  /* 0x000000c1ed00720c */ /* 0x040fe20003f44070 */
[----:B------:R-:W-:Y:S01]  /*16d80*/  STL [R1+0x4acc], R45 ;  /* 0x004acc2d01007387 */ /* 0x000fe20000100800 */
[----:B------:R-:W-:Y:S01]  /*16d90*/  ISETP.GT.U32.AND P0, PT, R237, R192, PT ;  /* 0x000000c0ed00720c */ /* 0x000fe20003f04070 */
[----:B------:R-:W-:Y:S01]  /*16da0*/  @!P5 IMAD.IADD R191, R191, 0x1, -R237 ;  /* 0x00000001bfbfd824 */ /* 0x000fe200078e0aed */
[C---:B------:R-:W-:Y:S01]  /*16db0*/  ISETP.GT.U32.AND P5, PT, R237.reuse, R194, PT ;  /* 0x000000c2ed00720c */ /* 0x040fe20003fa4070 */
[C---:B------:R-:W-:Y:S01]  /*16dc0*/  IMAD R209, R237.reuse, R212, R209 ;  /* 0x000000d4edd17224 */ /* 0x040fe200078e02d1 */
[----:B------:R-:W-:Y:S01]  /*16dd0*/  IABS R212, R52 ;  /* 0x0000003400d47213 */ /* 0x000fe20000000000 */
[----:B------:R-:W-:Y:S01]  /*16de0*/  IMAD R210, R237, R211, R210 ;  /* 0x000000d3edd27224 */ /* 0x000fe200078e02d2 */
[----:B------:R-:W-:Y:S01]  /*16df0*/  IABS R211, R53 ;  /* 0x0000003500d37213 */ /* 0x000fe20000000000 */
[----:B------:R-:W-:Y:S01]  /*16e00*/  IMAD.HI.U32 R215, R0, R214, RZ ;  /* 0x000000d600d77227 */ /* 0x000fe200078e00ff */
[----:B------:R-:W-:Y:S01]  /*16e10*/  IADD3 R216, -R216, RZ, RZ ;  /* 0x000000ffd8d87210 */ /* 0x000fe20007ffe1ff */
[----:B------:R-:W-:Y:S02]  /*16e20*/  STL [R1+0x4ac8], R44 ;  /* 0x004ac82c01007387 */ /* 0x000fe40000100800 */
[----:B------:R-:W-:Y:S01]  /*16e30*/  @!P2 IADD3 R193, R193, -R237, RZ ;  /* 0x800000edc1c1a210 */ /* 0x000fe20007ffe0ff */
[----:B------:R-:W-:Y:S01]  /*16e40*/  IMAD.HI.U32 R218, R0, R211, RZ ;  /* 0x000000d300da7227 */ /* 0x000fe200078e00ff */
[-C--:B------:R-:W-:Y:S01]  /*16e50*/  @!P0 IADD3 R192, R192, -R237.reuse, RZ ;  /* 0x800000edc0c08210 */ /* 0x080fe20007ffe0ff */
[----:B------:R-:W-:Y:S01]  /*16e60*/  STL [R1+0x4ac4], R43 ;  /* 0x004ac42b01007387 */ /* 0x000fe20000100800 */
[----:B------:R-:W-:Y:S01]  /*16e70*/  @!P5 IADD3 R194, R194, -R237, RZ ;  /* 0x800000edc2c2d210 */ /* 0x000fe20007ffe0ff */
[----:B------:R-:W-:Y:S01]  /*16e80*/  IMAD.MOV R218, RZ, RZ, -R218 ;  /* 0x000000ffffda7224 */ /* 0x000fe200078e0ada */
[C---:B------:R-:W-:Y:S01]  /*16e90*/  ISETP.GT.U32.AND P0, PT, R237.reuse, R195, PT ;  /* 0x000000c3ed00720c */ /* 0x040fe20003f04070 */
[----:B------:R-:W-:Y:S01]  /*16ea0*/  IMAD.HI.U32 R217, R0, R212, RZ ;  /* 0x000000d400d97227 */ /* 0x000fe200078e00ff */
[C---:B------:R-:W-:Y:S01]  /*16eb0*/  ISETP.GT.U32.AND P2, PT, R237.reuse, R196, PT ;  /* 0x000000c4ed00720c */ /* 0x040fe20003f44070 */
[----:B------:R-:W-:Y:S01]  /*16ec0*/  STL [R1+0x4abc], R42 ;  /* 0x004abc2a01007387 */ /* 0x000fe20000100800 */
[C---:B------:R-:W-:Y:S01]  /*16ed0*/  ISETP.GT.U32.AND P5, PT, R237.reuse, R194, PT ;  /* 0x000000c2ed00720c */ /* 0x040fe20003fa4070 */
[----:B------:R-:W-:Y:S01]  /*16ee0*/  IMAD R211, R237, R218, R211 ;  /* 0x000000daedd37224 */ /* 0x000fe200078e02d3 */
[----:B------:R-:W-:Y:S01]  /*16ef0*/  IADD3 R215, -R215, RZ, RZ ;  /* 0x000000ffd7d77210 */ /* 0x000fe20007ffe1ff */
[----:B------:R-:W-:Y:S01]  /*16f00*/  IMAD.MOV R217, RZ, RZ, -R217 ;  /* 0x000000ffffd97224 */ /* 0x000fe200078e0ad9 */
[----:B------:R-:W-:Y:S01]  /*16f10*/  IABS R218, R46 ;  /* 0x0000002e00da7213 */ /* 0x000fe20000000000 */
[C---:B------:R-:W-:Y:S01]  /*16f20*/  IMAD R213, R237.reuse, R216, R213 ;  /* 0x000000d8edd57224 */ /* 0x040fe200078e02d5 */
[----:B------:R-:W-:Y:S01]  /*16f30*/  IABS R216, R48 ;  /* 0x0000003000d87213 */ /* 0x000fe20000000000 */
[----:B------:R-:W-:Y:S01]  /*16f40*/  IMAD R212, R237, R217, R212 ;  /* 0x000000d9edd47224 */ /* 0x000fe200078e02d4 */
[----:B------:R-:W-:Y:S01]  /*16f50*/  IABS R217, R47 ;  /* 0x0000002f00d97213 */ /* 0x000fe20000000000 */
[--C-:B------:R-:W-:Y:S01]  /*16f60*/  @!P0 IMAD.IADD R195, R195, 0x1, -R237.reuse ;  /* 0x00000001c3c38824 */ /* 0x100fe200078e0aed */
[----:B------:R-:W-:Y:S01]  /*16f70*/  STL [R1+0x4aa4], R41 ;  /* 0x004aa42901007387 */ /* 0x000fe20000100800 */
[----:B------:R-:W-:-:S02]  /*16f80*/  @!P2 IMAD.IADD R196, R196, 0x1, -R237 ;  /* 0x00000001c4c4a824 */ /* 0x000fc400078e0aed */
[----:B------:R-:W-:Y:S01]  /*16f90*/  @!P5 IADD3 R194, R194, -R237, RZ ;  /* 0x800000edc2c2d210 */ /* 0x000fe20007ffe0ff */
[C---:B------:R-:W-:Y:S01]  /*16fa0*/  IMAD R214, R237.reuse, R215, R214 ;  /* 0x000000d7edd67224 */ /* 0x040fe200078e02d6 */
[C---:B------:R-:W-:Y:S01]  /*16fb0*/  ISETP.GT.U32.AND P5, PT, R237.reuse, R197, PT ;  /* 0x000000c5ed00720c */ /* 0x040fe20003fa4070 */
[C---:B------:R-:W-:Y:S01]  /*16fc0*/  IMAD.HI.U32 R221, R0.reuse, R216, RZ ;  /* 0x000000d800dd7227 */ /* 0x040fe200078e00ff */
[C---:B------:R-:W-:Y:S01]  /*16fd0*/  ISETP.GT.U32.AND P0, PT, R237.reuse, R195, PT ;  /* 0x000000c3ed00720c */ /* 0x040fe20003f04070 */
[----:B------:R-:W-:Y:S01]  /*16fe0*/  STL [R1+0x4aa0], R40 ;  /* 0x004aa02801007387 */ /* 0x000fe20000100800 */
[----:B------:R-:W-:Y:S01]  /*16ff0*/  ISETP.GT.U32.AND P2, PT, R237, R196, PT ;  /* 0x000000c4ed00720c */ /* 0x000fe20003f44070 */
[C---:B------:R-:W-:Y:S01]  /*17000*/  IMAD.HI.U32 R220, R0.reuse, R217, RZ ;  /* 0x000000d900dc7227 */ /* 0x040fe200078e00ff */
[----:B------:R-:W-:Y:S01]  /*17010*/  IABS R215, R49 ;  /* 0x0000003100d77213 */ /* 0x000fe20000000000 */
[----:B------:R-:W-:Y:S01]  /*17020*/  STL [R1+0x4a9c], R39 ;  /* 0x004a9c2701007387 */ /* 0x000fe20000100800 */
[----:B------:R-:W-:Y:S01]  /*17030*/  IADD3 R221, -R221, RZ, RZ ;  /* 0x000000ffdddd7210 */ /* 0x000fe20007ffe1ff */
[----:B------:R-:W-:Y:S01]  /*17040*/  IMAD.HI.U32 R219, R0, R218, RZ ;  /* 0x000000da00db7227 */ /* 0x000fe200078e00ff */
[----:B------:R-:W-:Y:S01]  /*17050*/  IADD3 R220, -R220, RZ, RZ ;  /* 0x000000ffdcdc7210 */ /* 0x000fe20007ffe1ff */
[----:B------:R-:W-:Y:S02]  /*17060*/  STL [R1+0x4a94], R38 ;  /* 0x004a942601007387 */ /* 0x000fe40000100800 */
[----:B------:R-:W-:Y:S01]  /*17070*/  @!P5 IADD3 R197, R197, -R237, RZ ;  /* 0x800000edc5c5d210 */ /* 0x000fe20007ffe0ff */
[----:B------:R-:W-:Y:S01]  /*17080*/  IMAD.HI.U32 R222, R0, R215, RZ ;  /* 0x000000d700de7227 */ /* 0x000fe200078e00ff */
[----:B------:R-:W-:Y:S02]  /*17090*/  STL [R1+0x4a7c], R37 ;  /* 0x004a7c2501007387 */ /* 0x000fe40000100800 */
[----:B------:R-:W-:Y:S01]  /*170a0*/  @!P2 IADD3 R196, R196, -R237, RZ ;  /* 0x800000edc4c4a210 */ /* 0x000fe20007ffe0ff */
[----:B------:R-:W-:Y:S01]  /*170b0*/  @!P0 IMAD.IADD R195, R195, 0x1, -R237 ;  /* 0x00000001c3c38824 */ /* 0x000fe200078e0aed */
[C---:B------:R-:W-:Y:S01]  /*170c0*/  ISETP.GT.U32.AND P0, PT, R237.reuse, R198, PT ;  /* 0x000000c6ed00720c */ /* 0x040fe20003f04070 */
[----:B------:R-:W-:Y:S01]  /*170d0*/  IMAD.MOV R222, RZ, RZ, -R222 ;  /* 0x000000ffffde7224 */ /* 0x000fe200078e0ade */
[C---:B------:R-:W-:Y:S01]  /*170e0*/  ISETP.GT.U32.AND P2, PT, R237.reuse, R199, PT ;  /* 0x000000c7ed00720c */ /* 0x040fe20003f44070 */
[C---:B------:R-:W-:Y:S01]  /*170f0*/  IMAD R216, R237.reuse, R221, R216 ;  /* 0x000000ddedd87224 */ /* 0x040fe200078e02d8 */
[C---:B------:R-:W-:Y:S01]  /*17100*/  ISETP.GT.U32.AND P5, PT, R237.reuse, R197, PT ;  /* 0x000000c5ed00720c */ /* 0x040fe20003fa4070 */
[C---:B------:R-:W-:Y:S01]  /*17110*/  IMAD R215, R237.reuse, R222, R215 ;  /* 0x000000deedd77224 */ /* 0x040fe200078e02d7 */
[----:B------:R-:W-:Y:S01]  /*17120*/  IABS R221, R43 ;  /* 0x0000002b00dd7213 */ /* 0x000fe20000000000 */
[----:B------:R-:W-:Y:S01]  /*17130*/  IMAD R217, R237, R220, R217 ;  /* 0x000000dcedd97224 */ /* 0x000fe200078e02d9 */
[----:B------:R-:W-:Y:S01]  /*17140*/  IABS R220, R44 ;  /* 0x0000002c00dc7213 */ /* 0x000fe20000000000 */
[----:B------:R-:W-:Y:S01]  /*17150*/  IMAD.MOV R219, RZ, RZ, -R219 ;  /* 0x000000ffffdb7224 */ /* 0x000fe200078e0adb */
[----:B------:R-:W-:Y:S01]  /*17160*/  IABS R222, R42 ;  /* 0x0000002a00de7213 */ /* 0x000fe20000000000 */
[----:B------:R-:W-:Y:S01]  /*17170*/  IMAD.HI.U32 R224, R0, R221, RZ ;  /* 0x000000dd00e07227 */ /* 0x000fe200078e00ff */
[----:B------:R-:W-:Y:S01]  /*17180*/  STL [R1+0x4a70], R36 ;  /* 0x004a702401007387 */ /* 0x000fe20000100800 */
[----:B------:R-:W-:-:S02]  /*17190*/  @!P0 IADD3 R198, R198, -R237, RZ ;  /* 0x800000edc6c68210 */ /* 0x000fc40007ffe0ff */
[--C-:B------:R-:W-:Y:S01]  /*171a0*/  @!P2 IMAD.IADD R199, R199, 0x1, -R237.reuse ;  /* 0x00000001c7c7a824 */ /* 0x100fe200078e0aed */
[----:B------:R-:W-:Y:S01]  /*171b0*/  STL [R1+0x4a6c], R35 ;  /* 0x004a6c2301007387 */ /* 0x000fe20000100800 */
[--C-:B------:R-:W-:Y:S01]  /*171c0*/  @!P5 IMAD.IADD R197, R197, 0x1, -R237.reuse ;  /* 0x00000001c5c5d824 */ /* 0x100fe200078e0aed */
[C---:B------:R-:W-:Y:S01]  /*171d0*/  ISETP.GT.U32.AND P5, PT, R237.reuse, R200, PT ;  /* 0x000000c8ed00720c */ /* 0x040fe20003fa4070 */
[C---:B------:R-:W-:Y:S01]  /*171e0*/  IMAD R218, R237.reuse, R219, R218 ;  /* 0x000000dbedda7224 */ /* 0x040fe200078e02da */
[C---:B------:R-:W-:Y:S01]  /*171f0*/  ISETP.GT.U32.AND P0, PT, R237.reuse, R198, PT ;  /* 0x000000c6ed00720c */ /* 0x040fe20003f04070 */
[C---:B------:R-:W-:Y:S01]  /*17200*/  IMAD.HI.U32 R225, R0.reuse, R220, RZ ;  /* 0x000000dc00e17227 */ /* 0x040fe200078e00ff */
[----:B------:R-:W-:Y:S01]  /*17210*/  ISETP.GT.U32.AND P2, PT, R237, R199, PT ;  /* 0x000000c7ed00720c */ /* 0x000fe20003f44070 */
[----:B------:R-:W-:Y:S01]  /*17220*/  STL [R1+0x4a68], R34 ;  /* 0x004a682201007387 */ /* 0x000fe20000100800 */
[----:B------:R-:W-:Y:S01]  /*17230*/  IABS R219, R45 ;  /* 0x0000002d00db7213 */ /* 0x000fe20000000000 */
[C---:B------:R-:W-:Y:S01]  /*17240*/  IMAD.HI.U32 R223, R0.reuse, R222, RZ ;  /* 0x000000de00df7227 */ /* 0x040fe200078e00ff */
[----:B------:R-:W-:Y:S01]  /*17250*/  IADD3 R225, -R225, RZ, RZ ;  /* 0x000000ffe1e17210 */ /* 0x000fe20007ffe1ff */
[----:B------:R-:W-:Y:S02]  /*17260*/  STL [R1+0x4a58], R33 ;  /* 0x004a582101007387 */ /* 0x000fe40000100800 */
[----:B------:R-:W-:Y:S01]  /*17270*/  IMAD.HI.U32 R226, R0, R219, RZ ;  /* 0x000000db00e27227 */ /* 0x000fe200078e00ff */
[----:B------:R-:W-:Y:S01]  /*17280*/  IADD3 R223, -R223, RZ, RZ ;  /* 0x000000ffdfdf7210 */ /* 0x000fe20007ffe1ff */
[----:B------:R-:W-:Y:S01]  /*17290*/  STL [R1+0x4a48], R32 ;  /* 0x004a482001007387 */ /* 0x000fe20000100800 */
[----:B------:R-:W-:Y:S01]  /*172a0*/  @!P5 IADD3 R200, R200, -R237, RZ ;  /* 0x800000edc8c8d210 */ /* 0x000fe20007ffe0ff */
[----:B------:R-:W-:Y:S01]  /*172b0*/  @!P0 IMAD.IADD R198, R198, 0x1, -R237 ;  /* 0x00000001c6c68824 */ /* 0x000fe200078e0aed */
[C---:B------:R-:W-:Y:S01]  /*172c0*/  ISETP.GT.U32.AND P0, PT, R237.reuse, R201, PT ;  /* 0x000000c9ed00720c */ /* 0x040fe20003f04070 */
[----:B------:R-:W-:Y:S01]  /*172d0*/  IMAD R220, R237, R225, R220 ;  /* 0x000000e1eddc7224 */ /* 0x000fe200078e02dc */
[----:B------:R-:W-:Y:S01]  /*172e0*/  @!P2 IADD3 R199, R199, -R237, RZ ;  /* 0x800000edc7c7a210 */ /* 0x000fe20007ffe0ff */
[----:B------:R-:W-:Y:S01]  /*172f0*/  IMAD.MOV R224, RZ, RZ, -R224 ;  /* 0x000000ffffe07224 */ /* 0x000fe200078e0ae0 */
[C---:B------:R-:W-:Y:S01]  /*17300*/  ISETP.GT.U32.AND P5, PT, R237.reuse, R200, PT ;  /* 0x000000c8ed00720c */ /* 0x040fe20003fa4070 */
[C---:B------:R-:W-:Y:S01]  /*17310*/  IMAD R222, R237.reuse, R223, R222 ;  /* 0x000000dfedde7224 */ /* 0x040fe200078e02de */
[C---:B------:R-:W-:Y:S01]  /*17320*/  ISETP.GT.U32.AND P2, PT, R237.reuse, R202, PT ;  /* 0x000000caed00720c */ /* 0x040fe20003f44070 */
[----:B------:R-:W-:Y:S01]  /*17330*/  IMAD R221, R237, R224, R221 ;  /* 0x000000e0eddd7224 */ /* 0x000fe200078e02dd */
[----:B------:R-:W-:Y:S01]  /*17340*/  IADD3 R226, -R226, RZ, RZ ;  /* 0x000000ffe2e27210 */ /* 0x000fe20007ffe1ff */
[----:B------:R-:W-:Y:S01]  /*17350*/  @!P6 IMAD.MOV R7, RZ, RZ, -R7 ;  /* 0x000000ffff07e224 */ /* 0x000fe200078e0a07 */
[----:B------:R-:W-:Y:S01]  /*17360*/  IABS R223, R41 ;  /* 0x0000002900df7213 */ /* 0x000fe20000000000 */
[----:B------:R-:W-:Y:S01]  /*17370*/  STL [R1+0x4a44], R31 ;  /* 0x004a441f01007387 */ /* 0x000fe20000100800 */
[----:B------:R-:W-:Y:S01]  /*17380*/  IABS R224, R40 ;  /* 0x0000002800e07213 */ /* 0x000fe20000000000 */
[----:B------:R-:W-:Y:S01]  /*17390*/  @!P0 IMAD.IADD R201, R201, 0x1, -R237 ;  /* 0x00000001c9c98824 */ /* 0x000fe200078e0aed */
[----:B------:R-:W-:Y:S01]  /*173a0*/  IABS R225, R39 ;  /* 0x0000002700e17213 */ /* 0x000fe20000000000 */
[C---:B------:R-:W-:Y:S01]  /*173b0*/  IMAD R219, R237.reuse, R226, R219 ;  /* 0x000000e2eddb7224 */ /* 0x040fe200078e02db */
[----:B------:R-:W-:Y:S01]  /*173c0*/  IABS R226, R38 ;  /* 0x0000002600e27213 */ /* 0x000fe20000000000 */
[----:B------:R-:W-:Y:S01]  /*173d0*/  IMAD.HI.U32 R230, R0, R223, RZ ;  /* 0x000000df00e67227 */ /* 0x000fe200078e00ff */
[----:B------:R-:W-:Y:S01]  /*173e0*/  @!P5 IADD3 R200, R200, -R237, RZ ;  /* 0x800000edc8c8d210 */ /* 0x000fe20007ffe0ff */
[----:B------:R-:W-:Y:S01]  /*173f0*/  STL [R1+0x4a3c], R30 ;  /* 0x004a3c1e01007387 */ /* 0x000fe20000100800 */
[C---:B------:R-:W-:Y:S01]  /*17400*/  ISETP.GT.U32.AND P5, PT, R237.reuse, R203, PT ;  /* 0x000000cbed00720c */ /* 0x040fe20003fa4070 */
[----:B------:R-:W-:Y:S01]  /*17410*/  @!P2 IMAD.IADD R202, R202, 0x1, -R237 ;  /* 0x00000001cacaa824 */ /* 0x000fe200078e0aed */
[C---:B------:R-:W-:Y:S01]  /*17420*/  ISETP.GT.U32.AND P0, PT, R237.reuse, R201, PT ;  /* 0x000000c9ed00720c */ /* 0x040fe20003f04070 */
[----:B------:R-:W-:Y:S01]  /*17430*/  IMAD.MOV R230, RZ, RZ, -R230 ;  /* 0x000000ffffe67224 */ /* 0x000fe200078e0ae6 */
[----:B------:R1:W-:Y:S01]  /*17440*/  STL [R1+0x150], R7 ;  /* 0x0001500701007387 */ /* 0x0003e20000100800 */
[----:B------:R-:W-:Y:S01]  /*17450*/  IMAD.HI.U32 R229, R0, R224, RZ ;  /* 0x000000e000e57227 */ /* 0x000fe200078e00ff */
[----:B------:R-:W-:-:S02]  /*17460*/  ISETP.GT.U32.AND P2, PT, R237, R202, PT ;  /* 0x000000caed00720c */ /* 0x000fc40003f44070 */
[----:B------:R-:W-:Y:S01]  /*17470*/  STL [R1+0x4a24], R29 ;  /* 0x004a241d01007387 */ /* 0x000fe20000100800 */
[----:B------:R-:W-:Y:S01]  /*17480*/  IMAD R223, R237, R230, R223 ;  /* 0x000000e6eddf7224 */ /* 0x000fe200078e02df */
[----:B------:R-:W-:Y:S01]  /*17490*/  IADD3 R229, -R229, RZ, RZ ;  /* 0x000000ffe5e57210 */ /* 0x000fe20007ffe1ff */
[----:B------:R-:W-:Y:S01]  /*174a0*/  IMAD.HI.U32 R227, R0, R226, RZ ;  /* 0x000000e200e37227 */ /* 0x000fe200078e00ff */
[----:B------:R-:W-:Y:S01]  /*174b0*/  IABS R230, R34 ;  /* 0x0000002200e67213 */ /* 0x000fe20000000000 */
[----:B------:R-:W-:Y:S02]  /*174c0*/  STL [R1+0x4a20], R28 ;  /* 0x004a201c01007387 */ /* 0x000fe40000100800 */
[----:B------:R-:W-:Y:S01]  /*174d0*/  @!P5 IMAD.IADD R203, R203, 0x1, -R237 ;  /* 0x00000001cbcbd824 */ /* 0x000fe200078e0aed */
[----:B------:R-:W-:Y:S01]  /*174e0*/  @!P0 IADD3 R201, R201, -R237, RZ ;  /* 0x800000edc9c98210 */ /* 0x000fe20007ffe0ff */
[C---:B------:R-:W-:Y:S01]  /*174f0*/  IMAD R224, R237.reuse, R229, R224 ;  /* 0x000000e5ede07224 */ /* 0x040fe200078e02e0 */
[C---:B------:R-:W-:Y:S01]  /*17500*/  ISETP.GT.U32.AND P0, PT, R237.reuse, R204, PT ;  /* 0x000000cced00720c */ /* 0x040fe20003f04070 */
[----:B------:R-:W-:Y:S01]  /*17510*/  IMAD.MOV R227, RZ, RZ, -R227 ;  /* 0x000000ffffe37224 */ /* 0x000fe200078e0ae3 */
[----:B------:R-:W-:Y:S01]  /*17520*/  @!P2 IADD3 R202, R202, -R237, RZ ;  /* 0x800000edcacaa210 */ /* 0x000fe20007ffe0ff */
[----:B------:R-:W-:Y:S01]  /*17530*/  IMAD.HI.U32 R228, R0, R225, RZ ;  /* 0x000000e100e47227 */ /* 0x000fe200078e00ff */
[----:B------:R-:W-:-:S02]  /*17540*/  ISETP.GT.U32.AND P5, PT, R237, R203, PT ;  /* 0x000000cbed00720c */ /* 0x000fc40003fa4070 */
[C---:B------:R-:W-:Y:S01]  /*17550*/  ISETP.GT.U32.AND P2, PT, R237.reuse, R205, PT ;  /* 0x000000cded00720c */ /* 0x040fe20003f44070 */
[----:B------:R-:W-:Y:S01]  /*17560*/  IMAD R226, R237, R227, R226 ;  /* 0x000000e3ede27224 */ /* 0x000fe200078e02e2 */
[----:B------:R-:W-:Y:S01]  /*17570*/  IABS R227, R37 ;  /* 0x0000002500e37213 */ /* 0x000fe20000000000 */
[----:B------:R-:W-:Y:S01]  /*17580*/  IMAD.HI.U32 R234, R0, R230, RZ ;  /* 0x000000e600ea7227 */ /* 0x000fe200078e00ff */
[----:B------:R-:W-:-:S03]  /*17590*/  IABS R229, R35 ;  /* 0x0000002300e57213 */ /* 0x000fc60000000000 */
[----:B------:R-:W-:Y:S01]  /*175a0*/  @!P0 IADD3 R204, R204, -R237, RZ ;  /* 0x800000edcccc8210 */ /* 0x000fe20007ffe0ff */
[----:B------:R-:W-:-:S03]  /*175b0*/  IMAD.HI.U32 R233, R0, R227, RZ ;  /* 0x000000e300e97227 */ /* 0x000fc600078e00ff */
[----:B------:R-:W-:Y:S01]  /*175c0*/  ISETP.GT.U32.AND P0, PT, R237, R204, PT ;  /* 0x000000cced00720c */ /* 0x000fe20003f04070 */
[----:B------:R-:W-:Y:S01]  /*175d0*/  @!P5 IMAD.IADD R203, R203, 0x1, -R237 ;  /* 0x00000001cbcbd824 */ /* 0x000fe200078e0aed */
[----:B------:R-:W-:Y:S01]  /*175e0*/  @!P2 IADD3 R205, R205, -R237, RZ ;  /* 0x800000edcdcda210 */ /* 0x000fe20007ffe0ff */
[----:B------:R-:W-:Y:S01]  /*175f0*/  IMAD.MOV R233, RZ, RZ, -R233 ;  /* 0x000000ffffe97224 */ /* 0x000fe200078e0ae9 */
[C---:B------:R-:W-:Y:S01]  /*17600*/  ISETP.GT.U32.AND P5, PT, R237.reuse, R206, PT ;  /* 0x000000ceed00720c */ /* 0x040fe20003fa4070 */
[----:B------:R-:W-:Y:S01]  /*17610*/  IMAD.MOV R228, RZ, RZ, -R228 ;  /* 0x000000ffffe47224 */ /* 0x000fe200078e0ae4 */
[C---:B------:R-:W-:Y:S01]  /*17620*/  ISETP.GT.U32.AND P2, PT, R237.reuse, R205, PT ;  /* 0x000000cded00720c */ /* 0x040fe20003f44070 */
[C---:B------:R-:W-:Y:S01]  /*17630*/  IMAD R227, R237.reuse, R233, R227 ;  /* 0x000000e9ede37224 */ /* 0x040fe200078e02e3 */
[----:B------:R-:W-:Y:S01]  /*17640*/  IADD3 R233, -R234, RZ, RZ ;  /* 0x000000ffeae97210 */ /* 0x000fe20007ffe1ff */
[----:B------:R-:W-:Y:S01]  /*17650*/  IMAD R225, R237, R228, R225 ;  /* 0x000000e4ede17224 */ /* 0x000fe200078e02e1 */
[----:B------:R-:W-:Y:S01]  /*17660*/  IABS R228, R36 ;  /* 0x0000002400e47213 */ /* 0x000fe20000000000 */
[----:B------:R-:W-:Y:S01]  /*17670*/  IMAD.HI.U32 R246, R0, R229, RZ ;  /* 0x000000e500f67227 */ /* 0x000fe200078e00ff */
[----:B------:R-:W-:-:S03]  /*17680*/  IABS R234, R30 ;  /* 0x0000001e00ea7213 */ /* 0x000fc60000000000 */
[--C-:B------:R-:W-:Y:S01]  /*17690*/  @!P0 IMAD.IADD R204, R204, 0x1, -R237.reuse ;  /* 0x00000001cccc8824 */ /* 0x100fe200078e0aed */
[----:B------:R-:W-:Y:S01]  /*176a0*/  ISETP.GT.U32.AND P0, PT, R237, R207, PT ;  /* 0x000000cfed00720c */ /* 0x000fe20003f04070 */
[--C-:B------:R-:W-:Y:S02]  /*176b0*/  @!P5 IMAD.IADD R206, R206, 0x1, -R237.reuse ;  /* 0x00000001ceced824 */ /* 0x100fe400078e0aed */
[----:B------:R-:W-:Y:S01]  /*176c0*/  @!P2 IMAD.IADD R205, R205, 0x1, -R237 ;  /* 0x00000001cdcda824 */ /* 0x000fe200078e0aed */
[C---:B------:R-:W-:Y:S01]  /*176d0*/  ISETP.GT.U32.AND P2, PT, R237.reuse, R208, PT ;  /* 0x000000d0ed00720c */ /* 0x040fe20003f44070 */
[C---:B------:R-:W-:Y:S01]  /*176e0*/  IMAD R230, R237.reuse, R233, R230 ;  /* 0x000000e9ede67224 */ /* 0x040fe200078e02e6 */
[----:B------:R-:W-:Y:S01]  /*176f0*/  ISETP.GT.U32.AND P5, PT, R237, R206, PT ;  /* 0x000000ceed00720c */ /* 0x000fe20003fa4070 */
[----:B------:R-:W-:Y:S01]  /*17700*/  IMAD.HI.U32 R232, R0, R228, RZ ;  /* 0x000000e400e87227 */ /* 0x000fe200078e00ff */
[----:B------:R-:W-:-:S03]  /*17710*/  IABS R233, R31 ;  /* 0x0000001f00e97213 */ /* 0x000fc60000000000 */
[----:B------:R-:W-:Y:S02]  /*17720*/  IMAD.MOV R232, RZ, RZ, -R232 ;  /* 0x000000ffffe87224 */ /* 0x000fe400078e0ae8 */
[----:B------:R-:W-:Y:S01]  /*17730*/  @!P0 IADD3 R207, R207, -R237, RZ ;  /* 0x800000edcfcf8210 */ /* 0x000fe20007ffe0ff */
[----:B-1----:R-:W-:Y:S01]  /*17740*/  IMAD.MOV.U32 R7, RZ, RZ, R238 ;  /* 0x000000ffff077224 */ /* 0x002fe200078e00ee */
[----:B------:R-:W-:Y:S01]  /*17750*/  IABS R238, R28 ;  /* 0x0000001c00ee7213 */ /* 0x000fe20000000000 */
[C---:B------:R-:W-:Y:S01]  /*17760*/  IMAD R228, R237.reuse, R232, R228 ;  /* 0x000000e8ede47224 */ /* 0x040fe200078e02e4 */
[----:B------:R-:W-:Y:S01]  /*17770*/  ISETP.GT.U32.AND P0, PT, R237, R207, PT ;  /* 0x000000cfed00720c */ /* 0x000fe20003f04070 */
[--C-:B------:R-:W-:Y:S01]  /*17780*/  @!P2 IMAD.IADD R208, R208, 0x1, -R237.reuse ;  /* 0x00000001d0d0a824 */ /* 0x100fe200078e0aed */
[----:B------:R-:W-:Y:S01]  /*17790*/  @!P3 IADD3 R7, -R7, RZ, RZ ;  /* 0x000000ff0707b210 */ /* 0x000fe20007ffe1ff */
[----:B------:R-:W-:Y:S01]  /*177a0*/  @!P5 IMAD.IADD R206, R206, 0x1, -R237 ;  /* 0x00000001ceced824 */ /* 0x000fe200078e0aed */
[C---:B------:R-:W-:Y:S01]  /*177b0*/  ISETP.GT.U32.AND P5, PT, R237.reuse, R209, PT ;  /* 0x000000d1ed00720c */ /* 0x040fe20003fa4070 */
[----:B------:R-:W-:Y:S01]  /*177c0*/  IMAD.MOV R232, RZ, RZ, -R246 ;  /* 0x000000ffffe87224 */ /* 0x000fe200078e0af6 */
[C---:B------:R-:W-:Y:S01]  /*177d0*/  ISETP.GT.U32.AND P2, PT, R237.reuse, R208, PT ;  /* 0x000000d0ed00720c */ /* 0x040fe20003f44070 */
[----:B------:R1:W-:Y:S01]  /*177e0*/  STL [R1+0x140], R7 ;  /* 0x0001400701007387 */ /* 0x0003e20000100800 */
[----:B------:R-:W-:Y:S01]  /*177f0*/  IABS R246, R33 ;  /* 0x0000002100f67213 */ /* 0x000fe20000000000 */
[----:B------:R-:W-:Y:S01]  /*17800*/  IMAD R229, R237, R232, R229 ;  /* 0x000000e8ede57224 */ /* 0x000fe200078e02e5 */
[----:B------:R-:W-:-:S03]  /*17810*/  IABS R232, R32 ;  /* 0x0000002000e87213 */ /* 0x000fc60000000000 */
[----:B------:R-:W-:Y:S01]  /*17820*/  @!P0 IMAD.IADD R207, R207, 0x1, -R237 ;  /* 0x00000001cfcf8824 */ /* 0x000fe200078e0aed */
[----:B------:R-:W-:Y:S01]  /*17830*/  ISETP.GT.U32.AND P0, PT, R237, R210, PT ;  /* 0x000000d2ed00720c */ /* 0x000fe20003f04070 */
[----:B------:R-:W-:Y:S02]  /*17840*/  IMAD.HI.U32 R247, R0, R246, RZ ;  /* 0x000000f600f77227 */ /* 0x000fe400078e00ff */
[-C--:B------:R-:W-:Y:S02]  /*17850*/  @!P5 IADD3 R209, R209, -R237.reuse, RZ ;  /* 0x800000edd1d1d210 */ /* 0x080fe40007ffe0ff */
[----:B------:R-:W-:Y:S01]  /*17860*/  @!P2 IADD3 R208, R208, -R237, RZ ;  /* 0x800000edd0d0a210 */ /* 0x000fe20007ffe0ff */
[----:B-1----:R-:W-:Y:S01]  /*17870*/  IMAD.MOV.U32 R7, RZ, RZ, R235 ;  /* 0x000000ffff077224 */ /* 0x002fe200078e00eb */
[C---:B------:R-:W-:Y:S01]  /*17880*/  ISETP.GT.U32.AND P5, PT, R237.reuse, R209, PT ;  /* 0x000000d1ed00720c */ /* 0x040fe20003fa4070 */
[----:B------:R-:W-:Y:S01]  /*17890*/  IMAD.HI.U32 R248, R0, R232, RZ ;  /* 0x000000e800f87227 */ /* 0x000fe200078e00ff */
[----:B------:R-:W-:-:S02]  /*178a0*/  ISETP.GT.U32.AND P2, PT, R237, R211, PT ;  /* 0x000000d3ed00720c */ /* 0x000fc40003f44070 */
[----:B------:R-:W-:Y:S01]  /*178b0*/  IADD3 R231, -R247, RZ, RZ ;  /* 0x000000fff7e77210 */ /* 0x000fe20007ffe1ff */
[----:B------:R-:W-:Y:S01]  /*178c0*/  @!P1 IMAD.MOV R7, RZ, RZ, -R7 ;  /* 0x000000ffff079224 */ /* 0x000fe200078e0a07 */
[----:B------:R-:W-:Y:S01]  /*178d0*/  @!P0 IADD3 R210, R210, -R237, RZ ;  /* 0x800000edd2d28210 */ /* 0x000fe20007ffe0ff */
[----:B------:R-:W-:Y:S01]  /*178e0*/  IMAD.HI.U32 R247, R0, R233, RZ ;  /* 0x000000e900f77227 */ /* 0x000fe200078e00ff */
[----:B------:R-:W-:Y:S02]  /*178f0*/  IADD3 R248, -R248, RZ, RZ ;  /* 0x000000fff8f87210 */ /* 0x000fe40007ffe1ff */
[C---:B------:R-:W-:Y:S01]  /*17900*/  ISETP.GT.U32.AND P0, PT, R237.reuse, R210, PT ;  /* 0x000000d2ed00720c */ /* 0x040fe20003f04070 */
[----:B------:R-:W-:Y:S01]  /*17910*/  IMAD R231, R237, R231, R246 ;  /* 0x000000e7ede77224 */ /* 0x000fe200078e02f6 */
[----:B------:R1:W-:Y:S01]  /*17920*/  STL [R1+0x134], R7 ;  /* 0x0001340701007387 */ /* 0x0003e20000100800 */
[--C-:B------:R-:W-:Y:S01]  /*17930*/  @!P5 IMAD.IADD R209, R209, 0x1, -R237.reuse ;  /* 0x00000001d1d1d824 */ /* 0x100fe200078e0aed */
[----:B------:R-:W-:Y:S01]  /*17940*/  ISETP.GT.U32.AND P5, PT, R237, R212, PT ;  /* 0x000000d4ed00720c */ /* 0x000fe20003fa4070 */
[----:B------:R-:W-:Y:S01]  /*17950*/  @!P2 IMAD.IADD R211, R211, 0x1, -R237 ;  /* 0x00000001d3d3a824 */ /* 0x000fe200078e0aed */
[----:B------:R-:W-:Y:S01]  /*17960*/  STL [R1+0x4a0c], R27 ;  /* 0x004a0c1b01007387 */ /* 0x000fe20000100800 */
[----:B------:R-:W-:Y:S01]  /*17970*/  IMAD.HI.U32 R246, R0, R234, RZ ;  /* 0x000000ea00f67227 */ /* 0x000fe200078e00ff */
[----:B------:R-:W-:-:S02]  /*17980*/  IADD3 R247, -R247, RZ, RZ ;  /* 0x000000fff7f77210 */ /* 0x000fc40007ffe1ff */
[C---:B------:R-:W-:Y:S01]  /*17990*/  ISETP.GT.U32.AND P2, PT, R237.reuse, R211, PT ;  /* 0x000000d3ed00720c */ /* 0x040fe20003f44070 */
[----:B------:R-:W-:Y:S01]  /*179a0*/  STL [R1+0x4a08], R26 ;  /* 0x004a081a01007387 */ /* 0x000fe20000100800 */
[----:B-1----:R-:W-:Y:S01]  /*179b0*/  IMAD.MOV.U32 R7, RZ, RZ, R239 ;  /* 0x000000ffff077224 */ /* 0x002fe200078e00ef */
[----:B------:R-:W-:Y:S01]  /*179c0*/  IADD3 R246, -R246, RZ, RZ ;  /* 0x000000fff6f67210 */ /* 0x000fe20007ffe1ff */
[----:B------:R-:W-:Y:S01]  /*179d0*/  @!P0 IMAD.IADD R210, R210, 0x1, -R237 ;  /* 0x00000001d2d28824 */ /* 0x000fe200078e0aed */
[C---:B------:R-:W-:Y:S01]  /*179e0*/  ISETP.GT.U32.AND P0, PT, R237.reuse, R213, PT ;  /* 0x000000d5ed00720c */ /* 0x040fe20003f04070 */
[----:B------:R-:W-:Y:S01]  /*179f0*/  @!P4 IMAD.MOV R7, RZ, RZ, -R7 ;  /* 0x000000ffff07c224 */ /* 0x000fe200078e0a07 */
[----:B------:R-:W-:Y:S01]  /*17a00*/  @!P5 IADD3 R212, R212, -R237, RZ ;  /* 0x800000edd4d4d210 */ /* 0x000fe20007ffe0ff */
[C---:B------:R-:W-:Y:S01]  /*17a10*/  IMAD R233, R237.reuse, R247, R233 ;  /* 0x000000f7ede97224 */ /* 0x040fe200078e02e9 */
[----:B------:R-:W-:Y:S01]  /*17a20*/  ISETP.GE.AND P4, PT, R242, RZ, PT ;  /* 0x000000fff200720c */ /* 0x000fe20003f86270 */
[C---:B------:R-:W-:Y:S01]  /*17a30*/  IMAD R234, R237.reuse, R246, R234 ;  /* 0x000000f6edea7224 */ /* 0x040fe200078e02ea */
[----:B------:R-:W-:Y:S01]  /*17a40*/  ISETP.GT.U32.AND P5, PT, R237, R212, PT ;  /* 0x000000d4ed00720c */ /* 0x000fe20003fa4070 */
[----:B------:R1:W-:Y:S01]  /*17a50*/  STL [R1+0x12c], R7 ;  /* 0x00012c0701007387 */ /* 0x0003e20000100800 */
[----:B------:R-:W-:Y:S01]  /*17a60*/  @!P2 IMAD.IADD R211, R211, 0x1, -R237 ;  /* 0x00000001d3d3a824 */ /* 0x000fe200078e0aed */
[C---:B------:R-:W-:Y:S01]  /*17a70*/  ISETP.GT.U32.AND P2, PT, R237.reuse, R214, PT ;  /* 0x000000d6ed00720c */ /* 0x040fe20003f44070 */
[----:B------:R-:W-:Y:S01]  /*17a80*/  IMAD R232, R237, R248, R232 ;  /* 0x000000f8ede87224 */ /* 0x000fe200078e02e8 */
[----:B------:R-:W-:-:S02]  /*17a90*/  IABS R246, R29 ;  /* 0x0000001d00f67213 */ /* 0x000fc40000000000 */
[----:B------:R-:W-:Y:S02]  /*17aa0*/  @!P0 IADD3 R213, R213, -R237, RZ ;  /* 0x800000edd5d58210 */ /* 0x000fe40007ffe0ff */
[----:B------:R-:W-:Y:S01]  /*17ab0*/  IABS R242, R24 ;  /* 0x0000001800f27213 */ /* 0x000fe20000000000 */
[----:B------:R-:W-:Y:S01]  /*17ac0*/  IMAD.HI.U32 R247, R0, R246, RZ ;  /* 0x000000f600f77227 */ /* 0x000fe200078e00ff */
[C---:B------:R-:W-:Y:S02]  /*17ad0*/  ISETP.GT.U32.AND P0, PT, R237.reuse, R213, PT ;  /* 0x000000d5ed00720c */ /* 0x040fe40003f04070 */
[----:B-1----:R-:W-:Y:S01]  /*17ae0*/  MOV R7, R236 ;  /* 0x000000ec00077202 */ /* 0x002fe20000000f00 */
[----:B------:R-:W-:Y:S01]  /*17af0*/  @!P5 IMAD.IADD R212, R212, 0x1, -R237 ;  /* 0x00000001d4d4d824 */ /* 0x000fe200078e0aed */
[----:B------:R-:W-:Y:S02]  /*17b00*/  ISETP.GT.U32.AND P5, PT, R237, R215, PT ;  /* 0x000000d7ed00720c */ /* 0x000fe40003fa4070 */
[----:B------:R-:W-:-:S02]  /*17b10*/  @!P2 IADD3 R214, R214, -R237, RZ ;  /* 0x800000edd6d6a210 */ /* 0x000fc40007ffe0ff */
[----:B------:R-:W-:Y:S02]  /*17b20*/  IABS R248, R18 ;  /* 0x0000001200f87213 */ /* 0x000fe40000000000 */
[----:B------:R-:W-:-:S03]  /*17b30*/  ISETP.GT.U32.AND P2, PT, R237, R214, PT ;  /* 0x000000d6ed00720c */ /* 0x000fc60003f44070 */
[----:B------:R-:W-:Y:S01]  /*17b40*/  @!P0 IMAD.IADD R213, R213, 0x1, -R237 ;  /* 0x00000001d5d58824 */ /* 0x000fe200078e0aed */
[----:B------:R-:W-:Y:S01]  /*17b50*/  ISETP.GT.U32.AND P0, PT, R237, R216, PT ;  /* 0x000000d8ed00720c */ /* 0x000fe20003f04070 */
[----:B------:R-:W-:Y:S02]  /*17b60*/  IMAD.HI.U32 R249, R0, R248, RZ ;  /* 0x000000f800f97227 */ /* 0x000fe400078e00ff */
[----:B------:R-:W-:-:S04]  /*17b70*/  @!P5 IADD3 R215, R215, -R237, RZ ;  /* 0x800000edd7d7d210 */ /* 0x000fc80007ffe0ff */
[C---:B------:R-:W-:Y:S02]  /*17b80*/  ISETP.GT.U32.AND P5, PT, R237.reuse, R215, PT ;  /* 0x000000d7ed00720c */ /* 0x040fe40003fa4070 */
[----:B------:R-:W-:Y:S02]  /*17b90*/  @!P2 IADD3 R214, R214, -R237, RZ ;  /* 0x800000edd6d6a210 */ /* 0x000fe40007ffe0ff */
[----:B------:R-:W-:Y:S02]  /*17ba0*/  ISETP.GT.U32.AND P2, PT, R237, R217, PT ;  /* 0x000000d9ed00720c */ /* 0x000fe40003f44070 */
[----:B------:R-:W-:-:S05]  /*17bb0*/  @!P0 IMAD.IADD R216, R216, 0x1, -R237 ;  /* 0x00000001d8d88824 */ /* 0x000fca00078e0aed */
[----:B------:R-:W-:Y:S02]  /*17bc0*/  ISETP.GT.U32.AND P0, PT, R237, R216, PT ;  /* 0x000000d8ed00720c */ /* 0x000fe40003f04070 */
[-C--:B------:R-:W-:Y:S02]  /*17bd0*/  @!P5 IADD3 R215, R215, -R237.reuse, RZ ;  /* 0x800000edd7d7d210 */ /* 0x080fe40007ffe0ff */
[----:B------:R-:W-:Y:S02]  /*17be0*/  ISETP.GT.U32.AND P5, PT, R237, R218, PT ;  /* 0x000000daed00720c */ /* 0x000fe40003fa4070 */
[----:B------:R-:W-:-:S04]  /*17bf0*/  @!P2 IADD3 R217, R217, -R237, RZ ;  /* 0x800000edd9d9a210 */ /* 0x000fc80007ffe0ff */
[----:B------:R-:W-:-:S03]  /*17c00*/  ISETP.GT.U32.AND P2, PT, R237, R217, PT ;  /* 0x000000d9ed00720c */ /* 0x000fc60003f44070 */
[----:B------:R-:W-:Y:S01]  /*17c10*/  @!P0 IMAD.IADD R216, R216, 0x1, -R237 ;  /* 0x00000001d8d88824 */ /* 0x000fe200078e0aed */
[----:B------:R-:W-:-:S03]  /*17c20*/  ISETP.GT.U32.AND P0, PT, R237, R219, PT ;  /* 0x000000dbed00720c */ /* 0x000fc60003f04070 */
        /* <DEDUP_REMOVED lines=8> */
[----:B------:R-:W-:-:S04]  /*17cb0*/  @!P2 IADD3 R220, R220, -R237, RZ ;  /* 0x800000eddcdca210 */ /* 0x000fc80007ffe0ff */
[----:B------:R-:W-:Y:S02]  /*17cc0*/  ISETP.GT.U32.AND P2, PT, R237, R220, PT ;  /* 0x000000dced00720c */ /* 0x000fe40003f44070 */
[----:B------:R-:W-:Y:S01]  /*17cd0*/  @!P0 IMAD.IADD R219, R219, 0x1, -R237 ;  /* 0x00000001dbdb8824 */ /* 0x000fe200078e0aed */
[----:B------:R-:W-:-:S03]  /*17ce0*/  ISETP.GT.U32.AND P0, PT, R237, R222, PT ;  /* 0x000000deed00720c */ /* 0x000fc60003f04070 */
[----:B------:R-:W-:-:S04]  /*17cf0*/  @!P5 IADD3 R221, R221, -R237, RZ ;  /* 0x800000edddddd210 */ /* 0x000fc80007ffe0ff */
[----:B------:R-:W-:-:S03]  /*17d00*/  ISETP.GT.U32.AND P5, PT, R237, R221, PT ;  /* 0x000000dded00720c */ /* 0x000fc60003fa4070 */
[----:B------:R-:W-:Y:S02]  /*17d10*/  @!P2 IADD3 R220, R220, -R237, RZ ;  /* 0x800000eddcdca210 */ /* 0x000fe40007ffe0ff */
[C---:B------:R-:W-:Y:S02]  /*17d20*/  ISETP.GT.U32.AND P2, PT, R237.reuse, R223, PT ;  /* 0x000000dfed00720c */ /* 0x040fe40003f44070 */
[----:B------:R-:W-:Y:S02]  /*17d30*/  @!P0 IADD3 R222, R222, -R237, RZ ;  /* 0x800000eddede8210 */ /* 0x000fe40007ffe0ff */
[----:B------:R-:W-:-:S04]  /*17d40*/  ISETP.GT.U32.AND P0, PT, R237, R225, PT ;  /* 0x000000e1ed00720c */ /* 0x000fc80003f04070 */
[----:B------:R-:W-:Y:S01]  /*17d50*/  @!P5 IMAD.IADD R221, R221, 0x1, -R237 ;  /* 0x00000001ddddd824 */ /* 0x000fe200078e0aed */
[----:B------:R-:W-:-:S04]  /*17d60*/  ISETP.GT.U32.AND P5, PT, R237, R224, PT ;  /* 0x000000e0ed00720c */ /* 0x000fc80003fa4070 */
[----:B------:R-:W-:Y:S01]  /*17d70*/  @!P2 IMAD.IADD R223, R223, 0x1, -R237 ;  /* 0x00000001dfdfa824 */ /* 0x000fe200078e0aed */
[----:B------:R-:W-:-:S03]  /*17d80*/  ISETP.GT.U32.AND P2, PT, R237, R222, PT ;  /* 0x000000deed00720c */ /* 0x000fc60003f44070 */
[----:B------:R-:W-:-:S04]  /*17d90*/  @!P0 IADD3 R225, R225, -R237, RZ ;  /* 0x800000ede1e18210 */ /* 0x000fc80007ffe0ff */
[C---:B------:R-:W-:Y:S01]  /*17da0*/  ISETP.GT.U32.AND P6, PT, R237.reuse, R225, PT ;  /* 0x000000e1ed00720c */ /* 0x040fe20003fc4070 */
[----:B------:R-:W-:Y:S01]  /*17db0*/  @!P5 IMAD.IADD R224, R224, 0x1, -R237 ;  /* 0x00000001e0e0d824 */ /* 0x000fe200078e0aed */
[----:B------:R-:W-:-:S04]  /*17dc0*/  ISETP.GT.U32.AND P5, PT, R237, R223, PT ;  /* 0x000000dfed00720c */ /* 0x000fc80003fa4070 */
[----:B------:R-:W-:Y:S01]  /*17dd0*/  @!P2 IMAD.IADD R222, R222, 0x1, -R237 ;  /* 0x00000001dedea824 */ /* 0x000fe200078e0aed */
[C---:B------:R-:W-:Y:S02]  /*17de0*/  ISETP.GT.U32.AND P2, PT, R237.reuse, R226, PT ;  /* 0x000000e2ed00720c */ /* 0x040fe40003f44070 */
[----:B------:R-:W-:-:S04]  /*17df0*/  ISETP.GT.U32.AND P0, PT, R237, R224, PT ;  /* 0x000000e0ed00720c */ /* 0x000fc80003f04070 */
[--C-:B------:R-:W-:Y:S01]  /*17e00*/  @!P6 IMAD.IADD R225, R225, 0x1, -R237.reuse ;  /* 0x00000001e1e1e824 */ /* 0x100fe200078e0aed */
[----:B------:R-:W-:Y:S01]  /*17e10*/  ISETP.GT.U32.AND P6, PT, R237, R229, PT ;  /* 0x000000e5ed00720c */ /* 0x000fe20003fc4070 */
[----:B------:R-:W-:Y:S01]  /*17e20*/  @!P5 IMAD.IADD R223, R223, 0x1, -R237 ;  /* 0x00000001dfdfd824 */ /* 0x000fe200078e0aed */
[----:B------:R-:W-:-:S04]  /*17e30*/  ISETP.GT.U32.AND P5, PT, R237, R227, PT ;  /* 0x000000e3ed00720c */ /* 0x000fc80003fa4070 */
[----:B------:R-:W-:Y:S02]  /*17e40*/  @!P2 IADD3 R226, R226, -R237, RZ ;  /* 0x800000ede2e2a210 */ /* 0x000fe40007ffe0ff */
[C---:B------:R-:W-:Y:S01]  /*17e50*/  ISETP.GT.U32.AND P2, PT, R237.reuse, R230, PT ;  /* 0x000000e6ed00720c */ /* 0x040fe20003f44070 */
[----:B------:R-:W-:Y:S01]  /*17e60*/  @!P0 IMAD.IADD R224, R224, 0x1, -R237 ;  /* 0x00000001e0e08824 */ /* 0x000fe200078e0aed */
[----:B------:R-:W-:-:S03]  /*17e70*/  ISETP.GT.U32.AND P0, PT, R237, R228, PT ;  /* 0x000000e4ed00720c */ /* 0x000fc60003f04070 */
[-C--:B------:R-:W-:Y:S02]  /*17e80*/  @!P6 IADD3 R229, R229, -R237.reuse, RZ ;  /* 0x800000ede5e5e210 */ /* 0x080fe40007ffe0ff */
[----:B------:R-:W-:Y:S02]  /*17e90*/  @!P5 IADD3 R227, R227, -R237, RZ ;  /* 0x800000ede3e3d210 */ /* 0x000fe40007ffe0ff */
[----:B------:R-:W-:-:S04]  /*17ea0*/  ISETP.GT.U32.AND P5, PT, R237, R226, PT ;  /* 0x000000e2ed00720c */ /* 0x000fc80003fa4070 */
[--C-:B------:R-:W-:Y:S01]  /*17eb0*/  @!P2 IMAD.IADD R230, R230, 0x1, -R237.reuse ;  /* 0x00000001e6e6a824 */ /* 0x100fe200078e0aed */
[C---:B------:R-:W-:Y:S02]  /*17ec0*/  ISETP.GT.U32.AND P2, PT, R237.reuse, R229, PT ;  /* 0x000000e5ed00720c */ /* 0x040fe40003f44070 */
[----:B------:R-:W-:Y:S02]  /*17ed0*/  @!P0 IADD3 R228, R228, -R237, RZ ;  /* 0x800000ede4e48210 */ /* 0x000fe40007ffe0ff */
[C---:B------:R-:W-:Y:S02]  /*17ee0*/  ISETP.GT.U32.AND P3, PT, R237.reuse, R230, PT ;  /* 0x000000e6ed00720c */ /* 0x040fe40003f64070 */
[C---:B------:R-:W-:Y:S02]  /*17ef0*/  ISETP.GT.U32.AND P6, PT, R237.reuse, R228, PT ;  /* 0x000000e4ed00720c */ /* 0x040fe40003fc4070 */
[----:B------:R-:W-:Y:S01]  /*17f00*/  @!P5 IMAD.IADD R226, R226, 0x1, -R237 ;  /* 0x00000001e2e2d824 */ /* 0x000fe200078e0aed */
[----:B------:R-:W-:-:S02]  /*17f10*/  ISETP.GT.U32.AND P5, PT, R237, R231, PT ;  /* 0x000000e7ed00720c */ /* 0x000fc40003fa4070 */
[----:B------:R-:W-:Y:S02]  /*17f20*/  ISETP.GT.U32.AND P0, PT, R237, R227, PT ;  /* 0x000000e3ed00720c */ /* 0x000fe40003f04070 */
[----:B------:R-:W-:Y:S02]  /*17f30*/  @!P2 IADD3 R229, R229, -R237, RZ ;  /* 0x800000ede5e5a210 */ /* 0x000fe40007ffe0ff */
[----:B------:R-:W-:Y:S02]  /*17f40*/  ISETP.GT.U32.AND P2, PT, R237, R234, PT ;  /* 0x000000eaed00720c */ /* 0x000fe40003f44070 */
[--C-:B------:R-:W-:Y:S01]  /*17f50*/  @!P3 IMAD.IADD R230, R230, 0x1, -R237.reuse ;  /* 0x00000001e6e6b824 */ /* 0x100fe200078e0aed */
[----:B------:R-:W-:Y:S01]  /*17f60*/  ISETP.GE.AND P3, PT, R245, RZ, PT ;  /* 0x000000fff500720c */ /* 0x000fe20003f66270 */
[----:B------:R-:W-:Y:S01]  /*17f70*/  @!P6 IMAD.IADD R228, R228, 0x1, -R237 ;  /* 0x00000001e4e4e824 */ /* 0x000fe200078e0aed */
[----:B------:R-:W-:Y:S01]  /*17f80*/  ISETP.GT.U32.AND P6, PT, R237, R233, PT ;  /* 0x000000e9ed00720c */ /* 0x000fe20003fc4070 */
[----:B------:R-:W-:Y:S01]  /*17f90*/  IMAD.HI.U32 R245, R0, R238, RZ ;  /* 0x000000ee00f57227 */ /* 0x000fe200078e00ff */
[----:B------:R-:W-:-:S02]  /*17fa0*/  @!P5 IADD3 R231, R231, -R237, RZ ;  /* 0x800000ede7e7d210 */ /* 0x000fc40007ffe0ff */
[----:B------:R-:W-:Y:S01]  /*17fb0*/  ISETP.GE.AND P5, PT, R244, RZ, PT ;  /* 0x000000fff400720c */ /* 0x000fe20003fa6270 */
[----:B------:R-:W-:Y:S01]  /*17fc0*/  IMAD.MOV R245, RZ, RZ, -R245 ;  /* 0x000000fffff57224 */ /* 0x000fe200078e0af5 */
[----:B------:R-:W-:Y:S01]  /*17fd0*/  @!P0 IADD3 R227, R227, -R237, RZ ;  /* 0x800000ede3e38210 */ /* 0x000fe20007ffe0ff */
[----:B------:R-:W-:Y:S01]  /*17fe0*/  IMAD.MOV R244, RZ, RZ, -R247 ;  /* 0x000000fffff47224 */ /* 0x000fe200078e0af7 */
[C---:B------:R-:W-:Y:S01]  /*17ff0*/  ISETP.GT.U32.AND P0, PT, R237.reuse, R232, PT ;  /* 0x000000e8ed00720c */ /* 0x040fe20003f04070 */
[C---:B------:R-:W-:Y:S01]  /*18000*/  IMAD R238, R237.reuse, R245, R238 ;  /* 0x000000f5edee7224 */ /* 0x040fe200078e02ee */
[-C--:B------:R-:W-:Y:S01]  /*18010*/  @!P2 IADD3 R234, R234, -R237.reuse, RZ ;  /* 0x800000edeaeaa210 */ /* 0x080fe20007ffe0ff */
[----:B------:R-:W-:Y:S01]  /*18020*/  IMAD R235, R237, R244, R246 ;  /* 0x000000f4edeb7224 */ /* 0x000fe200078e02f6 */
[----:B------:R-:W-:Y:S02]  /*18030*/  @!P3 IADD3 R7, -R7, RZ, RZ ;  /* 0x000000ff0707b210 */ /* 0x000fe40007ffe1ff */
[----:B------:R-:W-:-:S02]  /*18040*/  @!P6 IADD3 R233, R233, -R237, RZ ;  /* 0x800000ede9e9e210 */ /* 0x000fc40007ffe0ff */
[C---:B------:R-:W-:Y:S01]  /*18050*/  ISETP.GT.U32.AND P1, PT, R237.reuse, R234, PT ;  /* 0x000000eaed00720c */ /* 0x040fe20003f24070 */
[----:B------:R1:W-:Y:S01]  /*18060*/  STL [R1+0x128], R7 ;  /* 0x0001280701007387 */ /* 0x0003e20000100800 */
[C---:B------:R-:W-:Y:S02]  /*18070*/  ISETP.GT.U32.AND P2, PT, R237.reuse, R233, PT ;  /* 0x000000e9ed00720c */ /* 0x040fe40003f44070 */
[----:B------:R-:W-:Y:S01]  /*18080*/  IABS R245, R26 ;  /* 0x0000001a00f57213 */ /* 0x000fe20000000000 */
[----:B------:R-:W-:Y:S01]  /*18090*/  STL [R1+0x49f8], R25 ;  /* 0x0049f81901007387 */ /* 0x000fe20000100800 */
[----:B------:R-:W-:Y:S02]  /*180a0*/  @!P0 IADD3 R232, R232, -R237, RZ ;  /* 0x800000ede8e88210 */ /* 0x000fe40007ffe0ff */
[C---:B------:R-:W-:Y:S01]  /*180b0*/  ISETP.GT.U32.AND P0, PT, R237.reuse, R231, PT ;  /* 0x000000e7ed00720c */ /* 0x040fe20003f04070 */
[----:B------:R-:W-:Y:S01]  /*180c0*/  STL [R1+0x49f4], R24 ;  /* 0x0049f41801007387 */ /* 0x000fe20000100800 */
[----:B------:R-:W-:Y:S01]  /*180d0*/  ISETP.GT.U32.AND P6, PT, R237, R232, PT ;  /* 0x000000e8ed00720c */ /* 0x000fe20003fc4070 */
[----:B-1----:R-:W-:Y:S01]  /*180e0*/  IMAD.MOV.U32 R7, RZ, RZ, R3 ;  /* 0x000000ffff077224 */ /* 0x002fe200078e0003 */
[----:B------:R-:W-:Y:S01]  /*180f0*/  IABS R244, R27 ;  /* 0x0000001b00f47213 */ /* 0x000fe20000000000 */
[----:B------:R-:W-:Y:S01]  /*18100*/  STL [R1+0x49f0], R23 ;  /* 0x0049f01701007387 */ /* 0x000fe20000100800 */
[-C--:B------:R-:W-:Y:S01]  /*18110*/  @!P1 IADD3 R234, R234, -R237.reuse, RZ ;  /* 0x800000edeaea9210 */ /* 0x080fe20007ffe0ff */
[----:B------:R-:W-:Y:S01]  /*18120*/  @!P5 IMAD.MOV R7, RZ, RZ, -R7 ;  /* 0x000000ffff07d224 */ /* 0x000fe200078e0a07 */
[----:B------:R-:W-:Y:S01]  /*18130*/  ISETP.GE.AND P1, PT, R241, RZ, PT ;  /* 0x000000fff100720c */ /* 0x000fe20003f26270 */
[----:B------:R-:W-:Y:S01]  /*18140*/  STL [R1+0x49dc], R22 ;  /* 0x0049dc1601007387 */ /* 0x000fe20000100800 */
[----:B------:R-:W-:Y:S01]  /*18150*/  @!P2 IMAD.IADD R233, R233, 0x1, -R237 ;  /* 0x00000001e9e9a824 */ /* 0x000fe200078e0aed */
[----:B------:R-:W-:Y:S01]  /*18160*/  ISETP.GT.U32.AND P2, PT, R237, R238, PT ;  /* 0x000000eeed00720c */ /* 0x000fe20003f44070 */
[----:B------:R-:W-:Y:S01]  /*18170*/  IMAD.HI.U32 R239, R0, R244, RZ ;  /* 0x000000f400ef7227 */ /* 0x000fe200078e00ff */
[----:B------:R1:W-:Y:S01]  /*18180*/  STL [R1+0xd0], R7 ;  /* 0x0000d00701007387 */ /* 0x0003e20000100800 */
[----:B------:R-:W-:-:S02]  /*18190*/  @!P0 IADD3 R231, R231, -R237, RZ ;  /* 0x800000ede7e78210 */ /* 0x000fc40007ffe0ff */
[----:B------:R-:W-:Y:S01]  /*181a0*/  ISETP.GT.U32.AND P0, PT, R237, R235, PT ;  /* 0x000000ebed00720c */ /* 0x000fe20003f04070 */
[----:B------:R-:W-:Y:S01]  /*181b0*/  STL [R1+0x49c0], R21 ;  /* 0x0049c01501007387 */ /* 0x000fe20000100800 */
[----:B------:R-:W-:Y:S01]  /*181c0*/  @!P6 IMAD.IADD R232, R232, 0x1, -R237 ;  /* 0x00000001e8e8e824 */ /* 0x000fe200078e0aed */
[----:B------:R-:W-:Y:S01]  /*181d0*/  ISETP.GE.AND P6, PT, R240, RZ, PT ;  /* 0x000000fff000720c */ /* 0x000fe20003fc6270 */
[----:B------:R-:W-:Y:S01]  /*181e0*/  IMAD.MOV R239, RZ, RZ, -R239 ;  /* 0x000000ffffef7224 */ /* 0x000fe200078e0aef */
[----:B------:R-:W-:Y:S01]  /*181f0*/  STL [R1+0x49bc], R20 ;  /* 0x0049bc1401007387 */ /* 0x000fe20000100800 */
[----:B------:R-:W-:Y:S01]  /*18200*/  MOV R240, R245 ;  /* 0x000000f500f07202 */ /* 0x000fe20000000f00 */
[----:B-1----:R-:W-:Y:S01]  /*18210*/  VIADD R7, R10, 0x1ff ;  /* 0x000001ff0a077836 */ /* 0x002fe20000000000 */
[----:B------:R-:W-:Y:S01]  /*18220*/  IABS R247, R19 ;  /* 0x0000001300f77213 */ /* 0x000fe20000000000 */
[----:B------:R-:W-:Y:S01]  /*18230*/  STL [R1+0x49b8], R19 ;  /* 0x0049b81301007387 */ /* 0x000fe20000100800 */
[----:B------:R-:W-:Y:S01]  /*18240*/  @!P2 IMAD.IADD R238, R238, 0x1, -R237 ;  /* 0x00000001eeeea824 */ /* 0x000fe200078e0aed */
[----:B------:R-:W-:Y:S01]  /*18250*/  ISETP.GE.AND P2, PT, R243, RZ, PT ;  /* 0x000000fff300720c */ /* 0x000fe20003f46270 */
[----:B------:R-:W-:Y:S01]  /*18260*/  IMAD.HI.U32 R241, R0, R240, RZ ;  /* 0x000000f000f17227 */ /* 0x000fe200078e00ff */
[----:B------:R-:W-:Y:S01]  /*18270*/  STL [R1+0x49b4], R18 ;  /* 0x0049b41201007387 */ /* 0x000fe20000100800 */
[----:B------:R-:W-:-:S02]  /*18280*/  @!P0 IADD3 R235, R235, -R237, RZ ;  /* 0x800000edebeb8210 */ /* 0x000fc40007ffe0ff */
[C---:B------:R-:W-:Y:S01]  /*18290*/  ISETP.GT.U32.AND P3, PT, R237.reuse, R238, PT ;  /* 0x000000eeed00720c */ /* 0x040fe20003f64070 */
[----:B------:R-:W-:Y:S01]  /*182a0*/  STL [R1+0x49b0], R16 ;  /* 0x0049b01001007387 */ /* 0x000fe20000100800 */
[C---:B------:R-:W-:Y:S01]  /*182b0*/  ISETP.GT.U32.AND P0, PT, R237.reuse, R235, PT ;  /* 0x000000ebed00720c */ /* 0x040fe20003f04070 */
[----:B------:R-:W-:Y:S01]  /*182c0*/  IMAD R239, R237, R239, R244 ;  /* 0x000000efedef7224 */ /* 0x000fe200078e02f4 */
[----:B------:R-:W-:Y:S01]  /*182d0*/  IADD3 R236, -R241, RZ, RZ ;  /* 0x000000fff1ec7210 */ /* 0x000fe20007ffe1ff */
[----:B------:R-:W-:Y:S01]  /*182e0*/  STL [R1+0x4998], R14 ;  /* 0x0049980e01007387 */ /* 0x000fe20000100800 */
[----:B------:R-:W-:Y:S02]  /*182f0*/  IABS R241, R25 ;  /* 0x0000001900f17213 */ /* 0x000fe40000000000 */
[----:B------:R-:W-:Y:S01]  /*18300*/  IABS R243, R23 ;  /* 0x0000001700f37213 */ /* 0x000fe20000000000 */
[----:B------:R-:W-:Y:S01]  /*18310*/  STL [R1+0x498c], R12 ;  /* 0x00498c0c01007387 */ /* 0x000fe20000100800 */
[----:B------:R-:W-:Y:S01]  /*18320*/  IMAD R240, R237, R236, R240 ;  /* 0x000000ecedf07224 */ /* 0x000fe200078e02f0 */
[----:B------:R-:W-:Y:S01]  /*18330*/  IABS R244, R22 ;  /* 0x0000001600f47213 */ /* 0x000fe20000000000 */
[----:B------:R-:W-:Y:S01]  /*18340*/  IMAD.HI.U32 R245, R0, R241, RZ ;  /* 0x000000f100f57227 */ /* 0x000fe200078e00ff */
[----:B------:R1:W-:Y:S01]  /*18350*/  STL [R1+0x4b0c], R10 ;  /* 0x004b0c0a01007387 */ /* 0x0003e20000100800 */
[----:B------:R-:W-:-:S02]  /*18360*/  @!P3 IADD3 R238, R238, -R237, RZ ;  /* 0x800000edeeeeb210 */ /* 0x000fc40007ffe0ff */
[----:B------:R-:W-:Y:S01]  /*18370*/  @!P0 IADD3 R235, R235, -R237, RZ ;  /* 0x800000edebeb8210 */ /* 0x000fe20007ffe0ff */
[C---:B------:R-:W-:Y:S01]  /*18380*/  IMAD.HI.U32 R236, R0.reuse, R243, RZ ;  /* 0x000000f300ec7227 */ /* 0x040fe200078e00ff */
[C---:B------:R-:W-:Y:S02]  /*18390*/  ISETP.GT.U32.AND P3, PT, R237.reuse, R240, PT ;  /* 0x000000f0ed00720c */ /* 0x040fe40003f64070 */
[----:B------:R-:W-:Y:S01]  /*183a0*/  ISETP.GT.U32.AND P0, PT, R237, R239, PT ;  /* 0x000000efed00720c */ /* 0x000fe20003f04070 */
[----:B------:R-:W-:Y:S01]  /*183b0*/  IMAD.HI.U32 R246, R0, R244, RZ ;  /* 0x000000f400f67227 */ /* 0x000fe200078e00ff */
[----:B------:R-:W-:Y:S01]  /*183c0*/  IADD3 R245, -R245, RZ, RZ ;  /* 0x000000fff5f57210 */ /* 0x000fe20007ffe1ff */
[----:B-1----:R-:W2:Y:S04]  /*183d0*/  LDL.LU R10, [R1+0x114] ;  /* 0x00011400010a7983 */ /* 0x002ea80000300800 */
[----:B------:R-:W-:Y:S01]  /*183e0*/  IMAD R241, R237, R245, R241 ;  /* 0x000000f5edf17224 */ /* 0x000fe200078e02f1 */
[----:B------:R-:W-:-:S03]  /*183f0*/  IABS R245, R21 ;  /* 0x0000001500f57213 */ /* 0x000fc60000000000 */
[----:B------:R-:W-:Y:S02]  /*18400*/  @!P3 IADD3 R240, R240, -R237, RZ ;  /* 0x800000edf0f0b210 */ /* 0x000fe40007ffe0ff */
[----:B------:R-:W-:Y:S01]  /*18410*/  @!P0 IMAD.IADD R239, R239, 0x1, -R237 ;  /* 0x00000001efef8824 */ /* 0x000fe200078e0aed */
[----:B------:R-:W-:Y:S01]  /*18420*/  ISETP.GE.AND P0, PT, R4, RZ, PT ;  /* 0x000000ff0400720c */ /* 0x000fe20003f06270 */
[----:B------:R-:W-:Y:S01]  /*18430*/  IMAD.HI.U32 R4, R0, R242, RZ ;  /* 0x000000f200047227 */ /* 0x000fe200078e00ff */
[----:B------:R-:W-:Y:S02]  /*18440*/  ISETP.GT.U32.AND P3, PT, R237, R240, PT ;  /* 0x000000f0ed00720c */ /* 0x000fe40003f64070 */
[----:B------:R-:W-:Y:S02]  /*18450*/  IABS R252, R12 ;  /* 0x0000000c00fc7213 */ /* 0x000fe40000000000 */
[----:B------:R-:W-:Y:S01]  /*18460*/  IADD3 R3, -R4, RZ, RZ ;  /* 0x000000ff04037210 */ /* 0x000fe20007ffe1ff */
[----:B------:R-:W-:Y:S01]  /*18470*/  IMAD.MOV R4, RZ, RZ, -R236 ;  /* 0x000000ffff047224 */ /* 0x000fe200078e0aec */
[----:B------:R-:W-:-:S02]  /*18480*/  IADD3 R236, -R246, RZ, RZ ;  /* 0x000000fff6ec7210 */ /* 0x000fc40007ffe1ff */
[----:B------:R-:W-:Y:S01]  /*18490*/  IABS R246, R20 ;  /* 0x0000001400f67213 */ /* 0x000fe20000000000 */
[C---:B------:R-:W-:Y:S01]  /*184a0*/  IMAD R242, R237.reuse, R3, R242 ;  /* 0x00000003edf27224 */ /* 0x040fe200078e02f2 */
[----:B------:R-:W-:Y:S01]  /*184b0*/  STL [R1+0x4988], R9 ;  /* 0x0049880901007387 */ /* 0x000fe20000100800 */
[C---:B------:R-:W-:Y:S01]  /*184c0*/  IMAD R244, R237.reuse, R236, R244 ;  /* 0x000000ecedf47224 */ /* 0x040fe200078e02f4 */
[C---:B------:R-:W-:Y:S01]  /*184d0*/  ISETP.GT.U32.AND P5, PT, R237.reuse, R239, PT ;  /* 0x000000efed00720c */ /* 0x040fe20003fa4070 */
[----:B------:R-:W-:Y:S01]  /*184e0*/  @!P3 IMAD.IADD R240, R240, 0x1, -R237 ;  /* 0x00000001f0f0b824 */ /* 0x000fe200078e0aed */
[----:B------:R-:W-:Y:S01]  /*184f0*/  ISETP.GT.U32.AND P3, PT, R237, R242, PT ;  /* 0x000000f2ed00720c */ /* 0x000fe20003f64070 */
[----:B------:R-:W-:-:S04]  /*18500*/  IMAD.HI.U32 R3, R0, R245, RZ ;  /* 0x000000f500037227 */ /* 0x000fc800078e00ff */
[----:B------:R-:W-:Y:S01]  /*18510*/  IMAD R243, R237, R4, R243 ;  /* 0x00000004edf37224 */ /* 0x000fe200078e02f3 */
[----:B------:R-:W-:Y:S01]  /*18520*/  IADD3 R3, -R3, RZ, RZ ;  /* 0x000000ff03037210 */ /* 0x000fe20007ffe1ff */
[----:B------:R-:W-:-:S04]  /*18530*/  IMAD.HI.U32 R4, R0, R246, RZ ;  /* 0x000000f600047227 */ /* 0x000fc800078e00ff */
[----:B------:R-:W-:-:S04]  /*18540*/  IMAD.HI.U32 R236, R0, R247, RZ ;  /* 0x000000f700ec7227 */ /* 0x000fc800078e00ff */
[----:B------:R-:W-:Y:S01]  /*18550*/  IMAD.HI.U32 R110, R0, R252, RZ ;  /* 0x000000fc006e7227 */ /* 0x000fe200078e00ff */
[----:B------:R-:W-:Y:S01]  /*18560*/  STL [R1+0x497c], R8 ;  /* 0x00497c0801007387 */ /* 0x000fe20000100800 */
[----:B------:R-:W-:Y:S02]  /*18570*/  @!P5 IADD3 R239, R239, -R237, RZ ;  /* 0x800000edefefd210 */ /* 0x000fe40007ffe0ff */
[----:B------:R-:W-:Y:S01]  /*18580*/  @!P3 IMAD.IADD R242, R242, 0x1, -R237 ;  /* 0x00000001f2f2b824 */ /* 0x000fe200078e0aed */
[C---:B------:R-:W-:Y:S01]  /*18590*/  ISETP.GT.U32.AND P3, PT, R237.reuse, R244, PT ;  /* 0x000000f4ed00720c */ /* 0x040fe20003f64070 */
[----:B------:R-:W-:Y:S01]  /*185a0*/  IMAD R245, R237, R3, R245 ;  /* 0x00000003edf57224 */ /* 0x000fe200078e02f5 */
[----:B------:R-:W-:Y:S01]  /*185b0*/  STL [R1+0x4978], R7 ;  /* 0x0049780701007387 */ /* 0x000fe20000100800 */
[----:B------:R-:W-:Y:S01]  /*185c0*/  IMAD.MOV R3, RZ, RZ, -R4 ;  /* 0x000000ffff037224 */ /* 0x000fe200078e0a04 */
[----:B------:R-:W-:Y:S01]  /*185d0*/  IADD3 R4, -R236, RZ, RZ ;  /* 0x000000ffec047210 */ /* 0x000fe20007ffe1ff */
[----:B------:R-:W-:Y:S01]  /*185e0*/  IMAD.MOV R236, RZ, RZ, -R249 ;  /* 0x000000ffffec7224 */ /* 0x000fe200078e0af9 */
[----:B------:R-:W-:Y:S01]  /*185f0*/  IADD3 R249, -R251, RZ, RZ ;  /* 0x000000fffbf97210 */ /* 0x000fe20007ffe1ff */
[C---:B------:R-:W-:Y:S01]  /*18600*/  IMAD R246, R237.reuse, R3, R246 ;  /* 0x00000003edf67224 */ /* 0x040fe200078e02f6 */
[----:B------:R-:W-:Y:S01]  /*18610*/  IABS R251, R14 ;  /* 0x0000000e00fb7213 */ /* 0x000fe20000000000 */
[C---:B------:R-:W-:Y:S01]  /*18620*/  IMAD R248, R237.reuse, R236, R248 ;  /* 0x000000ecedf87224 */ /* 0x040fe200078e02f8 */
[----:B------:R-:W-:Y:S01]  /*18630*/  IABS R3, R8 ;  /* 0x0000000800037213 */ /* 0x000fe20000000000 */
[C---:B------:R-:W-:Y:S01]  /*18640*/  IMAD R250, R237.reuse, R249, R250 ;  /* 0x000000f9edfa7224 */ /* 0x040fe200078e02fa */
[----:B------:R-:W-:-:S02]  /*18650*/  ISETP.GT.U32.AND P5, PT, R237, R241, PT ;  /* 0x000000f1ed00720c */ /* 0x000fc40003fa4070 */
[----:B------:R-:W-:Y:S01]  /*18660*/  @!P3 IADD3 R244, R244, -R237, RZ ;  /* 0x800000edf4f4b210 */ /* 0x000fe20007ffe0ff */
[----:B------:R-:W-:Y:S01]  /*18670*/  IMAD R247, R237, R4, R247 ;  /* 0x00000004edf77224 */ /* 0x000fe200078e02f7 */
[----:B------:R-:W-:Y:S02]  /*18680*/  ISETP.GE.AND P3, PT, R2, RZ, PT ;  /* 0x000000ff0200720c */ /* 0x000fe40003f66270 */
[----:B------:R-:W-:Y:S01]  /*18690*/  IABS R2, R9 ;  /* 0x0000000900027213 */ /* 0x000fe20000000000 */
[----:B------:R-:W-:-:S04]  /*186a0*/  IMAD.HI.U32 R236, R0, R251, RZ ;  /* 0x000000fb00ec7227 */ /* 0x000fc800078e00ff */
[----:B------:R-:W-:Y:S02]  /*186b0*/  IMAD.HI.U32 R249, R0, R2, RZ ;  /* 0x0000000200f97227 */ /* 0x000fe400078e00ff */
[----:B------:R-:W-:Y:S02]  /*186c0*/  @!P5 IADD3 R241, R241, -R237, RZ ;  /* 0x800000edf1f1d210 */ /* 0x000fe40007ffe0ff */
[----:B------:R-:W-:Y:S02]  /*186d0*/  IMAD.MOV.U32 R0, RZ, RZ, R110 ;  /* 0x000000ffff007224 */ /* 0x000fe400078e006e */
[----:B--2---:R-:W-:Y:S01]  /*186e0*/  IMAD.HI.U32 R111, R10, R3, RZ ;  /* 0x000000030a6f7227 */ /* 0x004fe200078e00ff */
[----:B------:R-:W-:Y:S02]  /*186f0*/  IABS R4, R7 ;  /* 0x0000000700047213 */ /* 0x000fe40000000000 */
[----:B------:R-:W-:Y:S01]  /*18700*/  ISETP.GT.U32.AND P5, PT, R237, R243, PT ;  /* 0x000000f3ed00720c */ /* 0x000fe20003fa4070 */
[----:B------:R-:W-:-:S02]  /*18710*/  IMAD.MOV R110, RZ, RZ, -R236 ;  /* 0x000000ffff6e7224 */ /* 0x000fc400078e0aec */
[----:B------:R-:W-:Y:S01]  /*18720*/  IMAD.MOV R236, RZ, RZ, -R249 ;  /* 0x000000ffffec7224 */ /* 0x000fe200078e0af9 */
[----:B------:R-:W-:Y:S01]  /*18730*/  IADD3 R249, -R111, RZ, RZ ;  /* 0x000000ff6ff97210 */ /* 0x000fe20007ffe1ff */
[----:B------:R-:W-:Y:S01]  /*18740*/  IMAD R251, R237, R110, R251 ;  /* 0x0000006eedfb7224 */ /* 0x000fe200078e02fb */
[----:B------:R-:W2:Y:S04]  /*18750*/  LDL.LU R111, [R1+0x4d30] ;  /* 0x004d3000016f7983 */ /* 0x000ea80000300800 */
[----:B------:R-:W3:Y:S01]  /*18760*/  LDL.LU R110, [R1+0x4d2c] ;  /* 0x004d2c00016e7983 */ /* 0x000ee20000300800 */
[----:B------:R-:W-:Y:S01]  /*18770*/  IADD3 R0, -R0, RZ, RZ ;  /* 0x000000ff00007210 */ /* 0x000fe20007ffe1ff */
[----:B------:R-:W-:-:S04]  /*18780*/  IMAD.HI.U32 R10, R10, R4, RZ ;  /* 0x000000040a0a7227 */ /* 0x000fc800078e00ff */
[C---:B------:R-:W-:Y:S02]  /*18790*/  IMAD R3, R237.reuse, R249, R3 ;  /* 0x000000f9ed037224 */ /* 0x040fe400078e0203 */
[C---:B------:R-:W-:Y:S01]  /*187a0*/  IMAD R252, R237.reuse, R0, R252 ;  /* 0x00000000edfc7224 */ /* 0x040fe200078e02fc */
[----:B------:R-:W4:Y:S01]  /*187b0*/  LDL.LU R249, [R1+0xe8] ;  /* 0x0000e80001f97983 */ /* 0x000f220000300800 */
[----:B------:R-:W-:Y:S02]  /*187c0*/  IMAD R2, R237, R236, R2 ;  /* 0x000000eced027224 */ /* 0x000fe400078e0202 */
[----:B------:R-:W-:Y:S01]  /*187d0*/  IMAD.MOV R0, RZ, RZ, -R10 ;  /* 0x000000ffff007224 */ /* 0x000fe200078e0a0a */
[----:B------:R-:W4:Y:S01]  /*187e0*/  LDL.LU R236, [R1+0xe4] ;  /* 0x0000e40001ec7983 */ /* 0x000f220000300800 */
[----:B------:R-:W-:Y:S02]  /*187f0*/  @!P4 IMAD.MOV R112, RZ, RZ, -R112 ;  /* 0x000000ffff70c224 */ /* 0x000fe400078e0a70 */
[----:B------:R-:W-:Y:S01]  /*18800*/  @!P5 IMAD.IADD R243, R243, 0x1, -R237 ;  /* 0x00000001f3f3d824 */ /* 0x000fe200078e0aed */
[----:B------:R-:W4:Y:S01]  /*18810*/  LDL.LU R10, [R1+0xf8] ;  /* 0x0000f800010a7983 */ /* 0x000f220000300800 */
[----:B------:R-:W-:-:S13]  /*18820*/  ISETP.GT.U32.AND P5, PT, R237, R245, PT ;  /* 0x000000f5ed00720c */ /* 0x000fda0003fa4070 */
[----:B------:R-:W-:Y:S02]  /*18830*/  @!P5 IADD3 R245, R245, -R237, RZ ;  /* 0x800000edf5f5d210 */ /* 0x000fe40007ffe0ff */
[----:B------:R-:W-:Y:S02]  /*18840*/  ISETP.GT.U32.AND P5, PT, R237, R246, PT ;  /* 0x000000f6ed00720c */ /* 0x000fe40003fa4070 */
[----:B--2---:R-:W-:Y:S01]  /*18850*/  @!P1 IADD3 R111, -R111, RZ, RZ ;  /* 0x000000ff6f6f9210 */ /* 0x004fe20007ffe1ff */
[----:B---3--:R-:W-:-:S05]  /*18860*/  @!P6 IMAD.MOV R110, RZ, RZ, -R110 ;  /* 0x000000ffff6ee224 */ /* 0x008fca00078e0a6e */
[----:B------:R1:W-:Y:S04]  /*18870*/  STL [R1+0x4b10], R110 ;  /* 0x004b106e01007387 */ /* 0x0003e80000100800 */
[----:B-1----:R-:W2:Y:S04]  /*18880*/  LDL.LU R110, [R1+0xec] ;  /* 0x0000ec00016e7983 */ /* 0x002ea80000300800 */
[----:B------:R1:W-:Y:S04]  /*18890*/  STL [R1+0x4b14], R111 ;  /* 0x004b146f01007387 */ /* 0x0003e80000100800 */
[----:B-1----:R-:W3:Y:S04]  /*188a0*/  LDL.LU R111, [R1+0xf0] ;  /* 0x0000f000016f7983 */ /* 0x002ee80000300800 */
[----:B------:R1:W-:Y:S04]  /*188b0*/  STL [R1+0x4b18], R112 ;  /* 0x004b187001007387 */ /* 0x0003e80000100800 */
[----:B-1----:R-:W3:Y:S01]  /*188c0*/  LDL.LU R112, [R1+0xf4] ;  /* 0x0000f40001707983 */ /* 0x002ee20000300800 */
[----:B------:R-:W-:-:S02]  /*188d0*/  @!P5 IADD3 R246, R246, -R237, RZ ;  /* 0x800000edf6f6d210 */ /* 0x000fc40007ffe0ff */
[C---:B------:R-:W-:Y:S02]  /*188e0*/  ISETP.GT.U32.AND P5, PT, R237.reuse, R247, PT ;  /* 0x000000f7ed00720c */ /* 0x040fe40003fa4070 */
[C---:B------:R-:W-:Y:S02]  /*188f0*/  ISETP.GT.U32.AND P1, PT, R237.reuse, R242, PT ;  /* 0x000000f2ed00720c */ /* 0x040fe40003f24070 */
[----:B------:R-:W-:-:S09]  /*18900*/  ISETP.GT.U32.AND P4, PT, R237, R243, PT ;  /* 0x000000f3ed00720c */ /* 0x000fd20003f84070 */
[----:B------:R-:W-:Y:S02]  /*18910*/  @!P5 IADD3 R247, R247, -R237, RZ ;  /* 0x800000edf7f7d210 */ /* 0x000fe40007ffe0ff */
[C---:B------:R-:W-:Y:S01]  /*18920*/  ISETP.GT.U32.AND P5, PT, R237.reuse, R241, PT ;  /* 0x000000f1ed00720c */ /* 0x040fe20003fa4070 */
[----:B------:R-:W-:Y:S01]  /*18930*/  @!P0 IMAD.MOV R114, RZ, RZ, -R114 ;  /* 0x000000ffff728224 */ /* 0x000fe200078e0a72 */
[----:B------:R-:W-:Y:S02]  /*18940*/  ISETP.GT.U32.AND P0, PT, R237, R245, PT ;  /* 0x000000f5ed00720c */ /* 0x000fe40003f04070 */
[----:B------:R-:W-:Y:S02]  /*18950*/  @!P3 IADD3 R115, -R115, RZ, RZ ;  /* 0x000000ff7373b210 */ /* 0x000fe40007ffe1ff */
[----:B------:R-:W-:Y:S02]  /*18960*/  ISETP.GT.U32.AND P3, PT, R237, R246, PT ;  /* 0x000000f6ed00720c */ /* 0x000fe40003f64070 */
[----:B------:R-:W-:-:S02]  /*18970*/  @!P1 IADD3 R242, R242, -R237, RZ ;  /* 0x800000edf2f29210 */ /* 0x000fc40007ffe0ff */
[----:B------:R-:W-:-:S03]  /*18980*/  ISETP.GT.U32.AND P1, PT, R237, R250, PT ;  /* 0x000000faed00720c */ /* 0x000fc60003f24070 */
[--C-:B------:R-:W-:Y:S01]  /*18990*/  @!P5 IMAD.IADD R241, R241, 0x1, -R237.reuse ;  /* 0x00000001f1f1d824 */ /* 0x100fe200078e0aed */
[----:B------:R-:W-:Y:S01]  /*189a0*/  ISETP.GT.U32.AND P5, PT, R237, R248, PT ;  /* 0x000000f8ed00720c */ /* 0x000fe20003fa4070 */
[--C-:B------:R-:W-:Y:S01]  /*189b0*/  @!P4 IMAD.IADD R243, R243, 0x1, -R237.reuse ;  /* 0x00000001f3f3c824 */ /* 0x100fe200078e0aed */
[----:B------:R-:W-:Y:S02]  /*189c0*/  ISETP.GT.U32.AND P4, PT, R237, R251, PT ;  /* 0x000000fbed00720c */ /* 0x000fe40003f84070 */
[----:B------:R-:W-:Y:S01]  /*189d0*/  @!P2 IADD3 R113, -R113, RZ, RZ ;  /* 0x000000ff7171a210 */ /* 0x000fe20007ffe1ff */
[----:B------:R-:W-:Y:S01]  /*189e0*/  @!P0 IMAD.IADD R245, R245, 0x1, -R237 ;  /* 0x00000001f5f58824 */ /* 0x000fe200078e0aed */
[----:B------:R-:W-:-:S03]  /*189f0*/  ISETP.GT.U32.AND P0, PT, R237, R2, PT ;  /* 0x00000002ed00720c */ /* 0x000fc60003f04070 */
[----:B------:R1:W-:Y:S01]  /*18a00*/  STL [R1+0x4b1c], R113 ;  /* 0x004b1c7101007387 */ /* 0x0003e20000100800 */
[----:B------:R-:W-:-:S03]  /*18a10*/  @!P3 IADD3 R246, R246, -R237, RZ ;  /* 0x800000edf6f6b210 */ /* 0x000fc60007ffe0ff */
[----:B------:R-:W-:Y:S01]  /*18a20*/  STL [R1+0x4b20], R114 ;  /* 0x004b207201007387 */ /* 0x000fe20000100800 */
[----:B------:R-:W-:Y:S01]  /*18a30*/  @!P5 IADD3 R248, R248, -R237, RZ ;  /* 0x800000edf8f8d210 */ /* 0x000fe20007ffe0ff */
[----:B------:R-:W-:Y:S02]  /*18a40*/  @!P1 IMAD.IADD R250, R250, 0x1, -R237 ;  /* 0x00000001fafa9824 */ /* 0x000fe400078e0aed */
[----:B------:R-:W-:Y:S01]  /*18a50*/  STL [R1+0x4b24], R115 ;  /* 0x004b247301007387 */ /* 0x000fe20000100800 */
[----:B------:R-:W-:-:S03]  /*18a60*/  ISETP.GT.U32.AND P3, PT, R237, R3, PT ;  /* 0x00000003ed00720c */ /* 0x000fc60003f64070 */
[----:B-1----:R-:W3:Y:S01]  /*18a70*/  LDL.LU R113, [R1+0x110] ;  /* 0x0001100001717983 */ /* 0x002ee20000300800 */
[-C--:B------:R-:W-:Y:S02]  /*18a80*/  @!P4 IADD3 R251, R251, -R237.reuse, RZ ;  /* 0x800000edfbfbc210 */ /* 0x080fe40007ffe0ff */
[----:B------:R-:W-:Y:S02]  /*18a90*/  @!P0 IADD3 R2, R2, -R237, RZ ;  /* 0x800000ed02028210 */ /* 0x000fe40007ffe0ff */
[----:B----4-:R-:W-:-:S05]  /*18aa0*/  ISETP.GE.AND P0, PT, R236, RZ, PT ;  /* 0x000000ffec00720c */ /* 0x010fca0003f06270 */
[----:B------:R-:W-:Y:S01]  /*18ab0*/  @!P3 IMAD.IADD R3, R3, 0x1, -R237 ;  /* 0x000000010303b824 */ /* 0x000fe200078e0aed */
[----:B------:R-:W-:Y:S02]  /*18ac0*/  ISETP.GE.AND P3, PT, R10, RZ, PT ;  /* 0x000000ff0a00720c */ /* 0x000fe40003f66270 */
[----:B--2---:R-:W-:Y:S02]  /*18ad0*/  ISETP.GE.AND P4, PT, R110, RZ, PT ;  /* 0x000000ff6e00720c */ /* 0x004fe40003f86270 */
[----:B---3--:R-:W-:Y:S02]  /*18ae0*/  ISETP.GE.AND P1, PT, R111, RZ, PT ;  /* 0x000000ff6f00720c */ /* 0x008fe40003f26270 */
[----:B------:R-:W-:Y:S02]  /*18af0*/  ISETP.GE.AND P5, PT, R112, RZ, PT ;  /* 0x000000ff7000720c */ /* 0x000fe40003fa6270 */
[----:B------:R-:W2:Y:S04]  /*18b00*/  LDL.LU R112, [R1+0x10c] ;  /* 0x00010c0001707983 */ /* 0x000ea80000300800 */
[----:B------:R-:W3:Y:S04]  /*18b10*/  LDL.LU R111, [R1+0x108] ;  /* 0x00010800016f7983 */ /* 0x000ee80000300800 */
[----:B------:R-:W4:Y:S04]  /*18b20*/  LDL.LU R110, [R1+0x104] ;  /* 0x00010400016e7983 */ /* 0x000f280000300800 */
[----:B------:R-:W4:Y:S04]  /*18b30*/  LDL.LU R236, [R1+0x100] ;  /* 0x0001000001ec7983 */ /* 0x000f280000300800 */
[----:B------:R-:W4:Y:S01]  /*18b40*/  LDL.LU R10, [R1+0xfc] ;  /* 0x0000fc00010a7983 */ /* 0x000f220000300800 */
[----:B------:R-:W-:-:S02]  /*18b50*/  ISETP.GT.U32.AND P2, PT, R237, R244, PT ;  /* 0x000000f4ed00720c */ /* 0x000fc40003f44070 */
[----:B------:R-:W-:-:S11]  /*18b60*/  ISETP.GT.U32.AND P6, PT, R237, R247, PT ;  /* 0x000000f7ed00720c */ /* 0x000fd60003fc4070 */
[----:B------:R-:W-:Y:S02]  /*18b70*/  @!P2 IADD3 R244, R244, -R237, RZ ;  /* 0x800000edf4f4a210 */ /* 0x000fe40007ffe0ff */
[C---:B------:R-:W-:Y:S01]  /*18b80*/  ISETP.GT.U32.AND P2, PT, R237.reuse, R252, PT ;  /* 0x000000fced00720c */ /* 0x040fe20003f44070 */
[----:B------:R-:W-:Y:S01]  /*18b90*/  IMAD R4, R237, R0, R4 ;  /* 0x00000000ed047224 */ /* 0x000fe200078e0204 */
[----:B------:R-:W-:Y:S01]  /*18ba0*/  @!P1 IADD3 R117, -R117, RZ, RZ ;  /* 0x000000ff75759210 */ /* 0x000fe20007ffe1ff */
[----:B------:R-:W-:-:S10]  /*18bb0*/  @!P6 IMAD.IADD R247, R247, 0x1, -R237 ;  /* 0x00000001f7f7e824 */ /* 0x000fd400078e0aed */
[----:B------:R-:W-:Y:S01]  /*18bc0*/  @!P2 IMAD.IADD R252, R252, 0x1, -R237 ;  /* 0x00000001fcfca824 */ /* 0x000fe200078e0aed */
[----:B------:R-:W-:Y:S01]  /*18bd0*/  ISETP.GE.AND P2, PT, R249, RZ, PT ;  /* 0x000000fff900720c */ /* 0x000fe20003f46270 */
[----:B------:R-:W-:Y:S01]  /*18be0*/  @!P4 IMAD.MOV R118, RZ, RZ, -R118 ;  /* 0x000000ffff76c224 */ /* 0x000fe200078e0a76 */
[C---:B------:R-:W-:Y:S01]  /*18bf0*/  ISETP.GT.U32.AND P1, PT, R237.reuse, R250, PT ;  /* 0x000000faed00720c */ /* 0x040fe20003f24070 */
[----:B------:R-:W-:Y:S01]  /*18c00*/  @!P5 IMAD.MOV R116, RZ, RZ, -R116 ;  /* 0x000000ffff74d224 */ /* 0x000fe200078e0a74 */
[C---:B------:R-:W-:Y:S01]  /*18c10*/  ISETP.GT.U32.AND P6, PT, R237.reuse, R4, PT ;  /* 0x00000004ed00720c */ /* 0x040fe20003fc4070 */
[----:B------:R-:W-:Y:S01]  /*18c20*/  @!P0 IMAD.MOV R120, RZ, RZ, -R120 ;  /* 0x000000ffff788224 */ /* 0x000fe200078e0a78 */
[----:B------:R-:W-:Y:S01]  /*18c30*/  ISETP.GT.U32.AND P4, PT, R237, R251, PT ;  /* 0x000000fbed00720c */ /* 0x000fe20003f84070 */
[----:B------:R-:W1:Y:S01]  /*18c40*/  LDC R249, c[0x0][0x22c] ;  /* 0x00008b00fff97b82 */ /* 0x000e620000000800 */
[----:B------:R-:W-:Y:S05]  /*18c50*/  STL [R1+0x4b28], R116 ;  /* 0x004b287401007387 */ /* 0x000fea0000100800 */
[----:B------:R-:W-:-:S02]  /*18c60*/  @!P2 IADD3 R119, -R119, RZ, RZ ;  /* 0x000000ff7777a210 */ /* 0x000fc40007ffe1ff */
[----:B------:R-:W-:Y:S01]  /*18c70*/  ISETP.GT.U32.AND P2, PT, R237, R252, PT ;  /* 0x000000fced00720c */ /* 0x000fe20003f44070 */
[----:B------:R1:W-:Y:S01]  /*18c80*/  STL [R1+0x4b2c], R117 ;  /* 0x004b2c7501007387 */ /* 0x0003e20000100800 */
[----:B------:R-:W-:-:S03]  /*18c90*/  @!P3 IADD3 R121, -R121, RZ, RZ ;  /* 0x000000ff7979b210 */ /* 0x000fc60007ffe1ff */
[----:B------:R4:W-:Y:S01]  /*18ca0*/  STL [R1+0x4b30], R118 ;  /* 0x004b307601007387 */ /* 0x0009e20000100800 */
[----:B------:R-:W-:-:S03]  /*18cb0*/  @!P1 IADD3 R250, R250, -R237, RZ ;  /* 0x800000edfafa9210 */ /* 0x000fc60007ffe0ff */
[----:B------:R-:W-:Y:S01]  /*18cc0*/  STL [R1+0x4b34], R119 ;  /* 0x004b347701007387 */ /* 0x000fe20000100800 */
[----:B------:R-:W-:Y:S01]  /*18cd0*/  @!P6 IADD3 R4, R4, -R237, RZ ;  /* 0x800000ed0404e210 */ /* 0x000fe20007ffe0ff */
[----:B------:R-:W-:Y:S01]  /*18ce0*/  @!P4 IMAD.IADD R251, R251, 0x1, -R237 ;  /* 0x00000001fbfbc824 */ /* 0x000fe200078e0aed */
[C---:B------:R-:W-:Y:S01]  /*18cf0*/  ISETP.GT.U32.AND P0, PT, R237.reuse, R2, PT ;  /* 0x00000002ed00720c */ /* 0x040fe20003f04070 */
[----:B------:R-:W-:Y:S01]  /*18d00*/  STL [R1+0x4b38], R120 ;  /* 0x004b387801007387 */ /* 0x000fe20000100800 */
[----:B------:R-:W-:Y:S01]  /*18d10*/  ISETP.GT.U32.AND P6, PT, R237, R3, PT ;  /* 0x00000003ed00720c */ /* 0x000fe20003fc4070 */
[----:B-1----:R-:W1:Y:S02]  /*18d20*/  LDC.64 R116, c[0x0][0x218] ;  /* 0x00008600ff747b82 */ /* 0x002e640000000a00 */
[----:B------:R-:W-:Y:S01]  /*18d30*/  STL [R1+0x4b3c], R121 ;  /* 0x004b3c7901007387 */ /* 0x000fe20000100800 */
[----:B------:R-:W-:Y:S02]  /*18d40*/  @!P2 IADD3 R252, R252, -R237, RZ ;  /* 0x800000edfcfca210 */ /* 0x000fe40007ffe0ff */
[----:B--2---:R-:W-:-:S02]  /*18d50*/  ISETP.GE.AND P1, PT, R112, RZ, PT ;  /* 0x000000ff7000720c */ /* 0x004fc40003f26270 */
[----:B---3--:R-:W-:Y:S01]  /*18d60*/  ISETP.GE.AND P4, PT, R111, RZ, PT ;  /* 0x000000ff6f00720c */ /* 0x008fe20003f86270 */
[----:B------:R-:W2:Y:S04]  /*18d70*/  LDL R112, [R1+0x4908] ;  /* 0x0049080001707983 */ /* 0x000ea80000100800 */
[----:B------:R-:W3:Y:S01]  /*18d80*/  LDL R111, [R1+0x3d54] ;  /* 0x003d5400016f7983 */ /* 0x000ee20000100800 */
[----:B----4-:R-:W-:-:S03]  /*18d90*/  ISETP.GE.AND P2, PT, R110, RZ, PT ;  /* 0x000000ff6e00720c */ /* 0x010fc60003f46270 */
[----:B------:R-:W4:Y:S01]  /*18da0*/  LDL R110, [R1+0x4914] ;  /* 0x00491400016e7983 */ /* 0x000f220000100800 */
[----:B------:R-:W-:Y:S02]  /*18db0*/  @!P6 IADD3 R3, R3, -R237, RZ ;  /* 0x800000ed0303e210 */ /* 0x000fe40007ffe0ff */
[----:B------:R-:W-:Y:S02]  /*18dc0*/  ISETP.GE.AND P6, PT, R10, RZ, PT ;  /* 0x000000ff0a00720c */ /* 0x000fe40003fc6270 */
[C---:B------:R-:W-:Y:S01]  /*18dd0*/  ISETP.GT.U32.AND P5, PT, R237.reuse, R248, PT ;  /* 0x000000f8ed00720c */ /* 0x040fe20003fa4070 */
[----:B------:R-:W4:Y:S01]  /*18de0*/  LDL R10, [R1+0x4910] ;  /* 0x00491000010a7983 */ /* 0x000f220000100800 */
[----:B------:R-:W-:Y:S01]  /*18df0*/  ISETP.GT.U32.AND P3, PT, R237, R4, PT ;  /* 0x00000004ed00720c */ /* 0x000fe20003f64070 */
[--C-:B------:R-:W-:Y:S01]  /*18e00*/  @!P0 IMAD.IADD R2, R2, 0x1, -R237.reuse ;  /* 0x0000000102028824 */ /* 0x100fe200078e0aed */
[----:B------:R-:W-:Y:S01]  /*18e10*/  ISETP.GE.AND P0, PT, R236, RZ, PT ;  /* 0x000000ffec00720c */ /* 0x000fe20003f06270 */
[----:B------:R-:W4:Y:S08]  /*18e20*/  LDL R115, [R1+0x490c] ;  /* 0x00490c0001737983 */ /* 0x000f300000100800 */
[----:B------:R-:W-:-:S02]  /*18e30*/  @!P5 IMAD.IADD R248, R248, 0x1, -R237 ;  /* 0x00000001f8f8d824 */ /* 0x000fc400078e0aed */
[----:B------:R-:W-:Y:S02]  /*18e40*/  @!P3 IMAD.IADD R4, R4, 0x1, -R237 ;  /* 0x000000010404b824 */ /* 0x000fe400078e0aed */
[----:B------:R-:W1:Y:S01]  /*18e50*/  LDC.64 R236, c[0x0][0x210] ;  /* 0x00008400ffec7b82 */ /* 0x000e620000000a00 */
[----:B------:R-:W-:Y:S02]  /*18e60*/  ISETP.GE.AND P5, PT, R113, RZ, PT ;  /* 0x000000ff7100720c */ /* 0x000fe40003fa6270 */
[----:B-1----:R-:W-:Y:S02]  /*18e70*/  MOV R0, R117 ;  /* 0x0000007500007202 */ /* 0x002fe40000000f00 */
[----:B------:R-:W-:Y:S01]  /*18e80*/  @!P1 IADD3 R123, -R123, RZ, RZ ;  /* 0x000000ff7b7b9210 */ /* 0x000fe20007ffe1ff */
[----:B------:R-:W-:Y:S01]  /*18e90*/  @!P4 IMAD.MOV R124, RZ, RZ, -R124 ;  /* 0x000000ffff7cc224 */ /* 0x000fe200078e0a7c */
[----:B------:R-:W-:Y:S01]  /*18ea0*/  @!P2 IADD3 R125, -R125, RZ, RZ ;  /* 0x000000ff7d7da210 */ /* 0x000fe20007ffe1ff */
[----:B------:R-:W-:-:S06]  /*18eb0*/  @!P0 IMAD.MOV R126, RZ, RZ, -R126 ;  /* 0x000000ffff7e8224 */ /* 0x000fcc00078e0a7e */
[----:B------:R-:W-:Y:S01]  /*18ec0*/  @!P5 IMAD.MOV R122, RZ, RZ, -R122 ;  /* 0x000000ffff7ad224 */ /* 0x000fe200078e0a7a */
[----:B------:R-:W-:Y:S04]  /*18ed0*/  STL [R1+0x4b44], R236 ;  /* 0x004b44ec01007387 */ /* 0x000fe80000100800 */
[----:B------:R-:W-:Y:S04]  /*18ee0*/  STL [R1+0x4b40], R237 ;  /* 0x004b40ed01007387 */ /* 0x000fe80000100800 */
[----:B------:R1:W-:Y:S04]  /*18ef0*/  STL [R1+0x200], R116 ;  /* 0x0002007401007387 */ /* 0x0003e80000100800 */
[----:B------:R-:W4:Y:S04]  /*18f00*/  LDL R114, [R1+0x4918] ;  /* 0x0049180001727983 */ /* 0x000f280000100800 */
[----:B------:R-:W4:Y:S04]  /*18f10*/  LDL R113, [R1+0x4924] ;  /* 0x0049240001717983 */ /* 0x000f280000100800 */
[----:B------:R1:W-:Y:S04]  /*18f20*/  STL [R1+0x4b48], R0 ;  /* 0x004b480001007387 */ /* 0x0003e80000100800 */
[----:B------:R-:W-:Y:S04]  /*18f30*/  STL [R1+0x4b4c], R122 ;  /* 0x004b4c7a01007387 */ /* 0x000fe80000100800 */
[----:B------:R-:W-:Y:S01]  /*18f40*/  STL [R1+0x4b50], R123 ;  /* 0x004b507b01007387 */ /* 0x000fe20000100800 */
[----:B------:R-:W-:-:S02]  /*18f50*/  @!P6 IADD3 R127, -R127, RZ, RZ ;  /* 0x000000ff7f7fe210 */ /* 0x000fc40007ffe1ff */
[----:B--2---:R-:W-:Y:S02]  /*18f60*/  ISETP.GE.AND P1, PT, R112, RZ, PT ;  /* 0x000000ff7000720c */ /* 0x004fe40003f26270 */
[----:B------:R-:W2:Y:S01]  /*18f70*/  LDL R112, [R1+0x491c] ;  /* 0x00491c0001707983 */ /* 0x000ea20000100800 */
[----:B---3--:R-:W-:-:S03]  /*18f80*/  ISETP.GE.AND P4, PT, R111, RZ, PT ;  /* 0x000000ff6f00720c */ /* 0x008fc60003f86270 */
[----:B------:R-:W-:Y:S01]  /*18f90*/  STL [R1+0x4b54], R124 ;  /* 0x004b547c01007387 */ /* 0x000fe20000100800 */
[----:B----4-:R-:W-:-:S03]  /*18fa0*/  ISETP.GE.AND P0, PT, R110, RZ, PT ;  /* 0x000000ff6e00720c */ /* 0x010fc60003f06270 */
[----:B------:R-:W3:Y:S04]  /*18fb0*/  LDL R111, [R1+0x4920] ;  /* 0x00492000016f7983 */ /* 0x000ee80000100800 */
[----:B------:R-:W-:Y:S04]  /*18fc0*/  STL [R1+0x4b58], R125 ;  /* 0x004b587d01007387 */ /* 0x000fe80000100800 */
[----:B------:R-:W-:Y:S04]  /*18fd0*/  STL [R1+0x4b5c], R126 ;  /* 0x004b5c7e01007387 */ /* 0x000fe80000100800 */
[----:B------:R-:W4:Y:S01]  /*18fe0*/  LDL R110, [R1+0x492c] ;  /* 0x00492c00016e7983 */ /* 0x000f220000100800 */
[----:B------:R-:W-:-:S03]  /*18ff0*/  ISETP.GE.AND P5, PT, R10, RZ, PT ;  /* 0x000000ff0a00720c */ /* 0x000fc60003fa6270 */
[----:B------:R-:W-:Y:S04]  /*19000*/  STL [R1+0x4b60], R127 ;  /* 0x004b607f01007387 */ /* 0x000fe80000100800 */
[----:B------:R-:W4:Y:S01]  /*19010*/  LDL R10, [R1+0x4930] ;  /* 0x00493000010a7983 */ /* 0x000f220000100800 */
[----:B------:R-:W-:Y:S01]  /*19020*/  ISETP.GE.AND P2, PT, R115, RZ, PT ;  /* 0x000000ff7300720c */ /* 0x000fe20003f46270 */
[----:B------:R-:W-:Y:S01]  /*19030*/  @!P1 IMAD.MOV R128, RZ, RZ, -R128 ;  /* 0x000000ffff809224 */ /* 0x000fe200078e0a80 */
[----:B------:R-:W-:-:S04]  /*19040*/  @!P4 IADD3 R129, -R129, RZ, RZ ;  /* 0x000000ff8181c210 */ /* 0x000fc80007ffe1ff */
[----:B------:R-:W-:Y:S04]  /*19050*/  STL [R1+0x4b64], R128 ;  /* 0x004b648001007387 */ /* 0x000fe80000100800 */
[----:B------:R-:W4:Y:S03]  /*19060*/  LDL R118, [R1+0x4928] ;  /* 0x0049280001767983 */ /* 0x000f260000100800 */
[----:B------:R-:W-:Y:S01]  /*19070*/  @!P2 IMAD.MOV R130, RZ, RZ, -R130 ;  /* 0x000000ffff82a224 */ /* 0x000fe200078e0a82 */
[----:B------:R-:W-:Y:S04]  /*19080*/  STL [R1+0x4b68], R129 ;  /* 0x004b688101007387 */ /* 0x000fe80000100800 */
[----:B------:R-:W4:Y:S04]  /*19090*/  LDL R117, [R1+0x4934] ;  /* 0x0049340001757983 */ /* 0x000f280000100800 */
[----:B------:R-:W-:Y:S04]  /*190a0*/  STL [R1+0x4b6c], R130 ;  /* 0x004b6c8201007387 */ /* 0x000fe80000100800 */
[----:B-1----:R-:W4:Y:S04]  /*190b0*/  LDL R116, [R1+0x4938] ;  /* 0x0049380001747983 */ /* 0x002f280000100800 */
[----:B------:R-:W4:Y:S01]  /*190c0*/  LDL R115, [R1+0x4940] ;  /* 0x0049400001737983 */ /* 0x000f220000100800 */
[----:B------:R-:W-:-:S02]  /*190d0*/  ISETP.GE.AND P1, PT, R114, RZ, PT ;  /* 0x000000ff7200720c */ /* 0x000fc40003f26270 */
[----:B------:R-:W-:Y:S01]  /*190e0*/  @!P0 IADD3 R131, -R131, RZ, RZ ;  /* 0x000000ff83838210 */ /* 0x000fe20007ffe1ff */
[----:B------:R-:W-:Y:S01]  /*190f0*/  @!P5 IMAD.MOV R132, RZ, RZ, -R132 ;  /* 0x000000ffff84d224 */ /* 0x000fe200078e0a84 */
[----:B------:R-:W-:-:S03]  /*19100*/  ISETP.GE.AND P4, PT, R113, RZ, PT ;  /* 0x000000ff7100720c */ /* 0x000fc60003f86270 */
[----:B------:R-:W-:Y:S04]  /*19110*/  STL [R1+0x4b70], R131 ;  /* 0x004b708301007387 */ /* 0x000fe80000100800 */
[----:B------:R-:W4:Y:S02]  /*19120*/  LDL R114, [R1+0x493c] ;  /* 0x00493c0001727983 */ /* 0x000f240000100800 */
[----:B------:R-:W-:Y:S02]  /*19130*/  @!P1 IADD3 R133, -R133, RZ, RZ ;  /* 0x000000ff85859210 */ /* 0x000fe40007ffe1ff */
[----:B------:R-:W4:Y:S04]  /*19140*/  LDL R113, [R1+0x4944] ;  /* 0x0049440001717983 */ /* 0x000f280000100800 */
[----:B------:R-:W-:Y:S01]  /*19150*/  STL [R1+0x4b74], R132 ;  /* 0x004b748401007387 */ /* 0x000fe20000100800 */
[----:B--2---:R-:W-:-:S03]  /*19160*/  ISETP.GE.AND P2, PT, R112, RZ, PT ;  /* 0x000000ff7000720c */ /* 0x004fc60003f46270 */
[----:B------:R-:W2:Y:S01]  /*19170*/  LDL R112, [R1+0x4948] ;  /* 0x0049480001707983 */ /* 0x000ea20000100800 */
[----:B---3--:R-:W-:-:S03]  /*19180*/  ISETP.GE.AND P0, PT, R111, RZ, PT ;  /* 0x000000ff6f00720c */ /* 0x008fc60003f06270 */
[----:B------:R-:W3:Y:S04]  /*19190*/  LDL R111, [R1+0x4954] ;  /* 0x00495400016f7983 */ /* 0x000ee80000100800 */
[----:B------:R-:W-:Y:S01]  /*191a0*/  STL [R1+0x4b78], R133 ;  /* 0x004b788501007387 */ /* 0x000fe20000100800 */
[----:B----4-:R-:W-:-:S03]  /*191b0*/  ISETP.GE.AND P5, PT, R110, RZ, PT ;  /* 0x000000ff6e00720c */ /* 0x010fc60003fa6270 */
[----:B------:R-:W4:Y:S01]  /*191c0*/  LDL R110, [R1+0x494c] ;  /* 0x00494c00016e7983 */ /* 0x000f220000100800 */
[----:B------:R-:W-:-:S03]  /*191d0*/  ISETP.GE.AND P1, PT, R10, RZ, PT ;  /* 0x000000ff0a00720c */ /* 0x000fc60003f26270 */
[----:B------:R-:W4:Y:S01]  /*191e0*/  LDL R10, [R1+0x4950] ;  /* 0x00495000010a7983 */ /* 0x000f220000100800 */
[----:B------:R-:W-:Y:S01]  /*191f0*/  @!P4 IMAD.MOV R134, RZ, RZ, -R134 ;  /* 0x000000ffff86c224 */ /* 0x000fe200078e0a86 */
[----:B------:R-:W-:Y:S01]  /*19200*/  @!P2 IADD3 R135, -R135, RZ, RZ ;  /* 0x000000ff8787a210 */ /* 0x000fe20007ffe1ff */
[----:B------:R-:W-:-:S03]  /*19210*/  @!P0 IMAD.MOV R136, RZ, RZ, -R136 ;  /* 0x000000ffff888224 */ /* 0x000fc600078e0a88 */
[----:B------:R-:W-:Y:S02]  /*19220*/  @!P5 IADD3 R137, -R137, RZ, RZ ;  /* 0x000000ff8989d210 */ /* 0x000fe40007ffe1ff */
[----:B------:R-:W-:Y:S02]  /*19230*/  ISETP.GE.AND P4, PT, R118, RZ, PT ;  /* 0x000000ff7600720c */ /* 0x000fe40003f86270 */
[----:B------:R-:W-:Y:S02]  /*19240*/  ISETP.GE.AND P2, PT, R117, RZ, PT ;  /* 0x000000ff7500720c */ /* 0x000fe40003f46270 */
[----:B------:R-:W-:Y:S02]  /*19250*/  ISETP.GE.AND P0, PT, R116, RZ, PT ;  /* 0x000000ff7400720c */ /* 0x000fe40003f06270 */
[----:B------:R-:W-:Y:S01]  /*19260*/  ISETP.GE.AND P5, PT, R115, RZ, PT ;  /* 0x000000ff7300720c */ /* 0x000fe20003fa6270 */
[----:B------:R-:W-:-:S06]  /*19270*/  @!P1 IMAD.MOV R138, RZ, RZ, -R138 ;  /* 0x000000ffff8a9224 */ /* 0x000fcc00078e0a8a */
[----:B------:R-:W-:Y:S02]  /*19280*/  @!P4 IADD3 R139, -R139, RZ, RZ ;  /* 0x000000ff8b8bc210 */ /* 0x000fe40007ffe1ff */
[----:B------:R-:W-:Y:S02]  /*19290*/  @!P2 IMAD.MOV R140, RZ, RZ, -R140 ;  /* 0x000000ffff8ca224 */ /* 0x000fe400078e0a8c */
[----:B------:R-:W-:Y:S02]  /*192a0*/  @!P0 IADD3 R141, -R141, RZ, RZ ;  /* 0x000000ff8d8d8210 */ /* 0x000fe40007ffe1ff */
[----:B------:R-:W-:Y:S01]  /*192b0*/  @!P5 IMAD.MOV R142, RZ, RZ, -R142 ;  /* 0x000000ffff8ed224 */ /* 0x000fe200078e0a8e */
[----:B------:R-:W-:Y:S02]  /*192c0*/  ISETP.GE.AND P1, PT, R114, RZ, PT ;  /* 0x000000ff7200720c */ /* 0x000fe40003f26270 */
[----:B------:R-:W-:-:S11]  /*192d0*/  ISETP.GE.AND P4, PT, R113, RZ, PT ;  /* 0x000000ff7100720c */ /* 0x000fd60003f86270 */
[----:B------:R-:W-:Y:S02]  /*192e0*/  @!P1 IADD3 R143, -R143, RZ, RZ ;  /* 0x000000ff8f8f9210 */ /* 0x000fe40007ffe1ff */
[----:B------:R-:W-:Y:S01]  /*192f0*/  @!P4 IMAD.MOV R144, RZ, RZ, -R144 ;  /* 0x000000ffff90c224 */ /* 0x000fe200078e0a90 */
[----:B------:R-:W-:-:S13]  /*19300*/  ISETP.GE.AND P4, PT, R5, RZ, PT ;  /* 0x000000ff0500720c */ /* 0x000fda0003f86270 */
[----:B------:R-:W-:Y:S02]  /*19310*/  @!P4 IADD3 R149, -R149, RZ, RZ ;  /* 0x000000ff9595c210 */ /* 0x000fe40007ffe1ff */
[----:B------:R-:W-:-:S13]  /*19320*/  ISETP.GE.AND P4, PT, R17, RZ, PT ;  /* 0x000000ff1100720c */ /* 0x000fda0003f86270 */
        /* <DEDUP_REMOVED lines=9> */
[----:B------:R-:W-:Y:S02]  /*193c0*/  ISETP.GE.AND P4, PT, R85, RZ, PT ;  /* 0x000000ff5500720c */ /* 0x000fe40003f86270 */
[----:B--2---:R-:W-:Y:S02]  /*193d0*/  ISETP.GE.AND P2, PT, R112, RZ, PT ;  /* 0x000000ff7000720c */ /* 0x004fe40003f46270 */
[----:B---3--:R-:W-:Y:S02]  /*193e0*/  ISETP.GE.AND P0, PT, R111, RZ, PT ;  /* 0x000000ff6f00720c */ /* 0x008fe40003f06270 */
[----:B----4-:R-:W-:-:S11]  /*193f0*/  ISETP.GE.AND P5, PT, R110, RZ, PT ;  /* 0x000000ff6e00720c */ /* 0x010fd60003fa6270 */
[----:B------:R-:W-:Y:S01]  /*19400*/  @!P0 IMAD.MOV R146, RZ, RZ, -R146 ;  /* 0x000000ffff928224 */ /* 0x000fe200078e0a92 */
[----:B------:R-:W-:Y:S02]  /*19410*/  @!P2 IADD3 R145, -R145, RZ, RZ ;  /* 0x000000ff9191a210 */ /* 0x000fe40007ffe1ff */
[----:B------:R-:W-:Y:S02]  /*19420*/  ISETP.GE.AND P2, PT, R6, RZ, PT ;  /* 0x000000ff0600720c */ /* 0x000fe40003f46270 */
[----:B------:R-:W-:Y:S02]  /*19430*/  ISETP.GE.AND P1, PT, R10, RZ, PT ;  /* 0x000000ff0a00720c */ /* 0x000fe40003f26270 */
[----:B------:R-:W-:Y:S02]  /*19440*/  ISETP.GE.AND P0, PT, R11, RZ, PT ;  /* 0x000000ff0b00720c */ /* 0x000fe40003f06270 */
[----:B------:R-:W-:Y:S02]  /*19450*/  @!P5 IADD3 R147, -R147, RZ, RZ ;  /* 0x000000ff9393d210 */ /* 0x000fe40007ffe1ff */
[----:B------:R-:W-:-:S05]  /*19460*/  ISETP.GE.AND P5, PT, R13, RZ, PT ;  /* 0x000000ff0d00720c */ /* 0x000fca0003fa6270 */
[----:B------:R-:W-:Y:S01]  /*19470*/  @!P2 IMAD.MOV R150, RZ, RZ, -R150 ;  /* 0x000000ffff96a224 */ /* 0x000fe200078e0a96 */
[----:B------:R-:W-:Y:S01]  /*19480*/  ISETP.GE.AND P2, PT, R109, RZ, PT ;  /* 0x000000ff6d00720c */ /* 0x000fe20003f46270 */
[----:B------:R-:W-:Y:S01]  /*19490*/  @!P1 IMAD.MOV R148, RZ, RZ, -R148 ;  /* 0x000000ffff949224 */ /* 0x000fe200078e0a94 */
[----:B------:R-:W-:Y:S02]  /*194a0*/  ISETP.GE.AND P1, PT, R15, RZ, PT ;  /* 0x000000ff0f00720c */ /* 0x000fe40003f26270 */
[----:B------:R-:W-:Y:S02]  /*194b0*/  @!P0 IADD3 R151, -R151, RZ, RZ ;  /* 0x000000ff97978210 */ /* 0x000fe40007ffe1ff */
[----:B------:R-:W-:Y:S01]  /*194c0*/  ISETP.GE.AND P0, PT, R108, RZ, PT ;  /* 0x000000ff6c00720c */ /* 0x000fe20003f06270 */
[----:B------:R-:W-:Y:S01]  /*194d0*/  @!P5 IMAD.MOV R152, RZ, RZ, -R152 ;  /* 0x000000ffff98d224 */ /* 0x000fe200078e0a98 */
[----:B------:R-:W-:-:S05]  /*194e0*/  ISETP.GE.AND P5, PT, R107, RZ, PT ;  /* 0x000000ff6b00720c */ /* 0x000fca0003fa6270 */
[----:B------:R-:W-:Y:S02]  /*194f0*/  @!P2 IADD3 R155, -R155, RZ, RZ ;  /* 0x000000ff9b9ba210 */ /* 0x000fe40007ffe1ff */
[----:B------:R-:W-:Y:S02]  /*19500*/  @!P1 IADD3 R153, -R153, RZ, RZ ;  /* 0x000000ff99999210 */ /* 0x000fe40007ffe1ff */
[----:B------:R-:W-:Y:S02]  /*19510*/  ISETP.GE.AND P1, PT, R106, RZ, PT ;  /* 0x000000ff6a00720c */ /* 0x000fe40003f26270 */
[----:B------:R-:W-:Y:S01]  /*19520*/  ISETP.GE.AND P2, PT, R104, RZ, PT ;  /* 0x000000ff6800720c */ /* 0x000fe20003f46270 */
[----:B------:R-:W-:Y:S01]  /*19530*/  @!P0 IMAD.MOV R156, RZ, RZ, -R156 ;  /* 0x000000ffff9c8224 */ /* 0x000fe200078e0a9c */
[----:B------:R-:W-:Y:S02]  /*19540*/  ISETP.GE.AND P0, PT, R103, RZ, PT ;  /* 0x000000ff6700720c */ /* 0x000fe40003f06270 */
[----:B------:R-:W-:-:S02]  /*19550*/  @!P5 IADD3 R157, -R157, RZ, RZ ;  /* 0x000000ff9d9dd210 */ /* 0x000fc40007ffe1ff */
        /* <DEDUP_REMOVED lines=10> */
[----:B------:R-:W-:Y:S02]  /*19600*/  ISETP.GE.AND P1, PT, R96, RZ, PT ;  /* 0x000000ff6000720c */ /* 0x000fe40003f26270 */
[----:B------:R-:W-:Y:S02]  /*19610*/  @!P2 IADD3 R165, -R165, RZ, RZ ;  /* 0x000000ffa5a5a210 */ /* 0x000fe40007ffe1ff */
[----:B------:R-:W-:Y:S01]  /*19620*/  ISETP.GE.AND P2, PT, R94, RZ, PT ;  /* 0x000000ff5e00720c */ /* 0x000fe20003f46270 */
[----:B------:R-:W-:Y:S01]  /*19630*/  @!P0 IMAD.MOV R166, RZ, RZ, -R166 ;  /* 0x000000ffffa68224 */ /* 0x000fe200078e0aa6 */
[----:B------:R-:W-:Y:S02]  /*19640*/  ISETP.GE.AND P0, PT, R93, RZ, PT ;  /* 0x000000ff5d00720c */ /* 0x000fe40003f06270 */
[----:B------:R-:W-:-:S02]  /*19650*/  @!P5 IADD3 R167, -R167, RZ, RZ ;  /* 0x000000ffa7a7d210 */ /* 0x000fc40007ffe1ff */
[----:B------:R-:W-:-:S03]  /*19660*/  ISETP.GE.AND P5, PT, R92, RZ, PT ;  /* 0x000000ff5c00720c */ /* 0x000fc60003fa6270 */
[----:B------:R-:W-:Y:S01]  /*19670*/  @!P1 IMAD.MOV R168, RZ, RZ, -R168 ;  /* 0x000000ffffa89224 */ /* 0x000fe200078e0aa8 */
[----:B------:R-:W-:-:S03]  /*19680*/  ISETP.GE.AND P1, PT, R91, RZ, PT ;  /* 0x000000ff5b00720c */ /* 0x000fc60003f26270 */
[----:B------:R-:W-:Y:S01]  /*19690*/  @!P2 IMAD.MOV R170, RZ, RZ, -R170 ;  /* 0x000000ffffaaa224 */ /* 0x000fe200078e0aaa */
[----:B------:R-:W-:Y:S02]  /*196a0*/  ISETP.GE.AND P2, PT, R89, RZ, PT ;  /* 0x000000ff5900720c */ /* 0x000fe40003f46270 */
[----:B------:R-:W-:Y:S02]  /*196b0*/  @!P0 IADD3 R171, -R171, RZ, RZ ;  /* 0x000000ffabab8210 */ /* 0x000fe40007ffe1ff */
[----:B------:R-:W-:Y:S01]  /*196c0*/  ISETP.GE.AND P0, PT, R88, RZ, PT ;  /* 0x000000ff5800720c */ /* 0x000fe20003f06270 */
[----:B------:R-:W-:Y:S01]  /*196d0*/  @!P5 IMAD.MOV R172, RZ, RZ, -R172 ;  /* 0x000000ffffacd224 */ /* 0x000fe200078e0aac */
[----:B------:R-:W-:-:S03]  /*196e0*/  ISETP.GE.AND P5, PT, R87, RZ, PT ;  /* 0x000000ff5700720c */ /* 0x000fc60003fa6270 */
[----:B------:R-:W-:Y:S02]  /*196f0*/  @!P1 IADD3 R173, -R173, RZ, RZ ;  /* 0x000000ffadad9210 */ /* 0x000fe40007ffe1ff */
[----:B------:R-:W-:Y:S02]  /*19700*/  ISETP.GE.AND P1, PT, R86, RZ, PT ;  /* 0x000000ff5600720c */ /* 0x000fe40003f26270 */
[----:B------:R-:W-:Y:S02]  /*19710*/  @!P2 IADD3 R175, -R175, RZ, RZ ;  /* 0x000000ffafafa210 */ /* 0x000fe40007ffe1ff */
[----:B------:R-:W-:Y:S02]  /*19720*/  ISETP.GE.AND P2, PT, R84, RZ, PT ;  /* 0x000000ff5400720c */ /* 0x000fe40003f46270 */
[----:B------:R-:W-:Y:S01]  /*19730*/  @!P0 IMAD.MOV R176, RZ, RZ, -R176 ;  /* 0x000000ffffb08224 */ /* 0x000fe200078e0ab0 */
[----:B------:R-:W-:Y:S02]  /*19740*/  ISETP.GE.AND P0, PT, R83, RZ, PT ;  /* 0x000000ff5300720c */ /* 0x000fe40003f06270 */
[----:B------:R-:W-:-:S02]  /*19750*/  @!P5 IADD3 R177, -R177, RZ, RZ ;  /* 0x000000ffb1b1d210 */ /* 0x000fc40007ffe1ff */
[----:B------:R-:W-:Y:S02]  /*19760*/  ISETP.GE.AND P5, PT, R82, RZ, PT ;  /* 0x000000ff5200720c */ /* 0x000fe40003fa6270 */
[----:B------:R-:W-:Y:S01]  /*19770*/  @!P1 IMAD.MOV R178, RZ, RZ, -R178 ;  /* 0x000000ffffb29224 */ /* 0x000fe200078e0ab2 */
[----:B------:R-:W-:Y:S02]  /*19780*/  ISETP.GE.AND P1, PT, R81, RZ, PT ;  /* 0x000000ff5100720c */ /* 0x000fe40003f26270 */
[----:B------:R-:W-:Y:S01]  /*19790*/  @!P4 IADD3 R179, -R179, RZ, RZ ;  /* 0x000000ffb3b3c210 */ /* 0x000fe20007ffe1ff */
[----:B------:R-:W-:Y:S01]  /*197a0*/  @!P2 IMAD.MOV R180, RZ, RZ, -R180 ;  /* 0x000000ffffb4a224 */ /* 0x000fe200078e0ab4 */
[----:B------:R-:W-:Y:S02]  /*197b0*/  ISETP.GE.AND P4, PT, R80, RZ, PT ;  /* 0x000000ff5000720c */ /* 0x000fe40003f86270 */
[----:B------:R-:W-:Y:S02]  /*197c0*/  ISETP.GE.AND P2, PT, R79, RZ, PT ;  /* 0x000000ff4f00720c */ /* 0x000fe40003f46270 */
[----:B------:R-:W-:-:S02]  /*197d0*/  @!P0 IADD3 R181, -R181, RZ, RZ ;  /* 0x000000ffb5b58210 */ /* 0x000fc40007ffe1ff */
[----:B------:R-:W-:Y:S01]  /*197e0*/  ISETP.GE.AND P0, PT, R78, RZ, PT ;  /* 0x000000ff4e00720c */ /* 0x000fe20003f06270 */
[----:B------:R-:W-:Y:S01]  /*197f0*/  @!P5 IMAD.MOV R182, RZ, RZ, -R182 ;  /* 0x000000ffffb6d224 */ /* 0x000fe200078e0ab6 */
[----:B------:R-:W-:Y:S02]  /*19800*/  ISETP.GE.AND P5, PT, R77, RZ, PT ;  /* 0x000000ff4d00720c */ /* 0x000fe40003fa6270 */
[----:B------:R-:W-:Y:S02]  /*19810*/  @!P1 IADD3 R183, -R183, RZ, RZ ;  /* 0x000000ffb7b79210 */ /* 0x000fe40007ffe1ff */
[----:B------:R-:W-:Y:S01]  /*19820*/  ISETP.GE.AND P1, PT, R76, RZ, PT ;  /* 0x000000ff4c00720c */ /* 0x000fe20003f26270 */
[----:B------:R-:W-:Y:S01]  /*19830*/  @!P4 IMAD.MOV R184, RZ, RZ, -R184 ;  /* 0x000000ffffb8c224 */ /* 0x000fe200078e0ab8 */
        /* <DEDUP_REMOVED lines=40> */
[----:B------:R-:W-:Y:S01]  /*19ac0*/  ISETP.GE.AND P4, PT, R55, RZ, PT ;  /* 0x000000ff3700720c */ /* 0x000fe20003f86270 */
[----:B------:R-:W-:Y:S01]  /*19ad0*/  STL [R1+0x4b7c], R134 ;  /* 0x004b7c8601007387 */ /* 0x000fe20000100800 */
[----:B------:R-:W-:-:S02]  /*19ae0*/  @!P2 IADD3 R205, -R205, RZ, RZ ;  /* 0x000000ffcdcda210 */ /* 0x000fc40007ffe1ff */
[----:B------:R-:W-:Y:S01]  /*19af0*/  ISETP.GE.AND P2, PT, R54, RZ, PT ;  /* 0x000000ff3600720c */ /* 0x000fe20003f46270 */
[----:B------:R-:W-:Y:S01]  /*19b00*/  @!P0 IMAD.MOV R206, RZ, RZ, -R206 ;  /* 0x000000ffffce8224 */ /* 0x000fe200078e0ace */
[----:B------:R-:W-:Y:S01]  /*19b10*/  STL [R1+0x4b80], R135 ;  /* 0x004b808701007387 */ /* 0x000fe20000100800 */
[----:B------:R-:W-:Y:S02]  /*19b20*/  ISETP.GE.AND P0, PT, R53, RZ, PT ;  /* 0x000000ff3500720c */ /* 0x000fe40003f06270 */
[----:B------:R-:W-:Y:S01]  /*19b30*/  @!P5 IADD3 R207, -R207, RZ, RZ ;  /* 0x000000ffcfcfd210 */ /* 0x000fe20007ffe1ff */
[----:B------:R1:W-:Y:S01]  /*19b40*/  STL [R1+0x4b84], R136 ;  /* 0x004b848801007387 */ /* 0x0003e20000100800 */
[----:B------:R-:W-:-:S03]  /*19b50*/  ISETP.GE.AND P5, PT, R52, RZ, PT ;  /* 0x000000ff3400720c */ /* 0x000fc60003fa6270 */
[----:B------:R-:W2:Y:S04]  /*19b60*/  LDL.LU R5, [R1+0x4d28] ;  /* 0x004d280001057983 */ /* 0x000ea80000300800 */
[----:B------:R-:W3:Y:S04]  /*19b70*/  LDL.LU R6, [R1+0x4d24] ;  /* 0x004d240001067983 */ /* 0x000ee80000300800 */
[----:B------:R-:W4:Y:S04]  /*19b80*/  LDL.LU R11, [R1+0x4d20] ;  /* 0x004d2000010b7983 */ /* 0x000f280000300800 */
[----:B------:R-:W3:Y:S04]  /*19b90*/  LDL.LU R13, [R1+0x4d1c] ;  /* 0x004d1c00010d7983 */ /* 0x000ee80000300800 */
[----:B------:R-:W4:Y:S01]  /*19ba0*/  LDL.LU R15, [R1+0x4d18] ;  /* 0x004d1800010f7983 */ /* 0x000f220000300800 */
[----:B------:R-:W-:-:S03]  /*19bb0*/  @!P1 IMAD.MOV R208, RZ, RZ, -R208 ;  /* 0x000000ffffd09224 */ /* 0x000fc600078e0ad0 */
[----:B------:R-:W3:Y:S01]  /*19bc0*/  LDL.LU R17, [R1+0x4d14] ;  /* 0x004d140001117983 */ /* 0x000ee20000300800 */
[----:B------:R-:W-:-:S03]  /*19bd0*/  ISETP.GE.AND P1, PT, R51, RZ, PT ;  /* 0x000000ff3300720c */ /* 0x000fc60003f26270 */
[----:B------:R-:W4:Y:S01]  /*19be0*/  LDL.LU R109, [R1+0x4d10] ;  /* 0x004d1000016d7983 */ /* 0x000f220000300800 */
[----:B------:R-:W-:-:S03]  /*19bf0*/  @!P4 IADD3 R209, -R209, RZ, RZ ;  /* 0x000000ffd1d1c210 */ /* 0x000fc60007ffe1ff */
[----:B------:R-:W3:Y:S01]  /*19c00*/  LDL.LU R108, [R1+0x4d0c] ;  /* 0x004d0c00016c7983 */ /* 0x000ee20000300800 */
[----:B------:R-:W-:Y:S01]  /*19c10*/  ISETP.GE.AND P4, PT, R50, RZ, PT ;  /* 0x000000ff3200720c */ /* 0x000fe20003f86270 */
[----:B------:R-:W-:Y:S02]  /*19c20*/  @!P2 IMAD.MOV R210, RZ, RZ, -R210 ;  /* 0x000000ffffd2a224 */ /* 0x000fe400078e0ad2 */
[----:B------:R-:W4:Y:S01]  /*19c30*/  LDL.LU R107, [R1+0x4d08] ;  /* 0x004d0800016b7983 */ /* 0x000f220000300800 */
[----:B------:R-:W-:-:S03]  /*19c40*/  ISETP.GE.AND P2, PT, R49, RZ, PT ;  /* 0x000000ff3100720c */ /* 0x000fc60003f46270 */
[----:B------:R-:W3:Y:S01]  /*19c50*/  LDL.LU R106, [R1+0x4d04] ;  /* 0x004d0400016a7983 */ /* 0x000ee20000300800 */
[----:B------:R-:W-:Y:S01]  /*19c60*/  @!P0 IADD3 R211, -R211, RZ, RZ ;  /* 0x000000ffd3d38210 */ /* 0x000fe20007ffe1ff */
[----:B------:R-:W-:Y:S02]  /*19c70*/  @!P5 IMAD.MOV R212, RZ, RZ, -R212 ;  /* 0x000000ffffd4d224 */ /* 0x000fe400078e0ad4 */
[----:B------:R-:W4:Y:S01]  /*19c80*/  LDL.LU R105, [R1+0x4d00] ;  /* 0x004d000001697983 */ /* 0x000f220000300800 */
[----:B------:R-:W-:-:S03]  /*19c90*/  ISETP.GE.AND P0, PT, R48, RZ, PT ;  /* 0x000000ff3000720c */ /* 0x000fc60003f06270 */
[----:B------:R-:W3:Y:S01]  /*19ca0*/  LDL.LU R104, [R1+0x4cfc] ;  /* 0x004cfc0001687983 */ /* 0x000ee20000300800 */
[----:B------:R-:W-:-:S03]  /*19cb0*/  ISETP.GE.AND P5, PT, R47, RZ, PT ;  /* 0x000000ff2f00720c */ /* 0x000fc60003fa6270 */
[----:B------:R-:W4:Y:S04]  /*19cc0*/  LDL.LU R103, [R1+0x4cf8] ;  /* 0x004cf80001677983 */ /* 0x000f280000300800 */
[----:B------:R-:W3:Y:S04]  /*19cd0*/  LDL.LU R102, [R1+0x4cf4] ;  /* 0x004cf40001667983 */ /* 0x000ee80000300800 */
[----:B------:R-:W4:Y:S04]  /*19ce0*/  LDL.LU R101, [R1+0x4cf0] ;  /* 0x004cf00001657983 */ /* 0x000f280000300800 */
[----:B------:R-:W3:Y:S04]  /*19cf0*/  LDL.LU R100, [R1+0x4cec] ;  /* 0x004cec0001647983 */ /* 0x000ee80000300800 */
[----:B------:R-:W4:Y:S04]  /*19d00*/  LDL.LU R99, [R1+0x4ce8] ;  /* 0x004ce80001637983 */ /* 0x000f280000300800 */
[----:B------:R-:W3:Y:S04]  /*19d10*/  LDL.LU R98, [R1+0x4ce4] ;  /* 0x004ce40001627983 */ /* 0x000ee80000300800 */
[----:B------:R-:W4:Y:S01]  /*19d20*/  LDL.LU R97, [R1+0x4ce0] ;  /* 0x004ce00001617983 */ /* 0x000f220000300800 */
[----:B------:R-:W-:-:S03]  /*19d30*/  @!P1 IADD3 R213, -R213, RZ, RZ ;  /* 0x000000ffd5d59210 */ /* 0x000fc60007ffe1ff */
[----:B------:R-:W3:Y:S01]  /*19d40*/  LDL.LU R96, [R1+0x4cdc] ;  /* 0x004cdc0001607983 */ /* 0x000ee20000300800 */
[----:B------:R-:W-:-:S03]  /*19d50*/  ISETP.GE.AND P1, PT, R46, RZ, PT ;  /* 0x000000ff2e00720c */ /* 0x000fc60003f26270 */
[----:B------:R-:W4:Y:S01]  /*19d60*/  LDL.LU R95, [R1+0x4cd8] ;  /* 0x004cd800015f7983 */ /* 0x000f220000300800 */
[----:B------:R-:W-:-:S03]  /*19d70*/  @!P4 IMAD.MOV R214, RZ, RZ, -R214 ;  /* 0x000000ffffd6c224 */ /* 0x000fc600078e0ad6 */
[----:B------:R-:W3:Y:S01]  /*19d80*/  LDL.LU R94, [R1+0x4cd4] ;  /* 0x004cd400015e7983 */ /* 0x000ee20000300800 */
[----:B------:R-:W-:-:S03]  /*19d90*/  ISETP.GE.AND P4, PT, R45, RZ, PT ;  /* 0x000000ff2d00720c */ /* 0x000fc60003f86270 */
[----:B------:R-:W4:Y:S01]  /*19da0*/  LDL.LU R93, [R1+0x4cd0] ;  /* 0x004cd000015d7983 */ /* 0x000f220000300800 */
[----:B------:R-:W-:Y:S01]  /*19db0*/  @!P2 IADD3 R215, -R215, RZ, RZ ;  /* 0x000000ffd7d7a210 */ /* 0x000fe20007ffe1ff */
[----:B------:R-:W-:Y:S02]  /*19dc0*/  @!P0 IMAD.MOV R216, RZ, RZ, -R216 ;  /* 0x000000ffffd88224 */ /* 0x000fe400078e0ad8 */
[----:B------:R-:W3:Y:S01]  /*19dd0*/  LDL.LU R92, [R1+0x4ccc] ;  /* 0x004ccc00015c7983 */ /* 0x000ee20000300800 */
[----:B------:R-:W-:-:S03]  /*19de0*/  ISETP.GE.AND P2, PT, R44, RZ, PT ;  /* 0x000000ff2c00720c */ /* 0x000fc60003f46270 */
[----:B------:R-:W4:Y:S01]  /*19df0*/  LDL.LU R91, [R1+0x4cc8] ;  /* 0x004cc800015b7983 */ /* 0x000f220000300800 */
[----:B------:R-:W-:Y:S02]  /*19e00*/  ISETP.GE.AND P0, PT, R43, RZ, PT ;  /* 0x000000ff2b00720c */ /* 0x000fe40003f06270 */
[----:B------:R-:W-:Y:S01]  /*19e10*/  @!P5 IADD3 R217, -R217, RZ, RZ ;  /* 0x000000ffd9d9d210 */ /* 0x000fe20007ffe1ff */
        /* <DEDUP_REMOVED lines=127> */
[----:B------:R-:W4:Y:S04]  /*1a610*/  LDL.LU R111, [R1+0x90] ;  /* 0x00009000016f7983 */ /* 0x000f280000300800 */
[----:B------:R-:W4:Y:S04]  /*1a620*/  LDL.LU R110, [R1+0x8c] ;  /* 0x00008c00016e7983 */ /* 0x000f280000300800 */
[----:B------:R-:W4:Y:S01]  /*1a630*/  LDL.LU R10, [R1+0x88] ;  /* 0x00008800010a7983 */ /* 0x000f220000300800 */
[----:B------:R-:W-:-:S02]  /*1a640*/  ISETP.NE.AND P3, PT, R249, RZ, PT ;  /* 0x000000fff900720c */ /* 0x000fc40003f65270 */
[----:B------:R-:W-:Y:S01]  /*1a650*/  LOP3.LUT R249, RZ, R249, RZ, 0x33, !PT ;  /* 0x000000f9fff97212 */ /* 0x000fe200078e33ff */
[----:B------:R-:W-:Y:S01]  /*1a660*/  @!P4 IMAD.MOV R246, RZ, RZ, -R246 ;  /* 0x000000fffff6c224 */ /* 0x000fe200078e0af6 */
[----:B------:R-:W-:Y:S02]  /*1a670*/  @!P1 IADD3 R245, -R245, RZ, RZ ;  /* 0x000000fff5f59210 */ /* 0x000fe40007ffe1ff */
[----:B------:R-:W-:Y:S01]  /*1a680*/  ISETP.GE.AND P1, PT, R14, RZ, PT ;  /* 0x000000ff0e00720c */ /* 0x000fe20003f26270 */
[----:B------:R-:W-:Y:S01]  /*1a690*/  @!P0 IMAD.MOV R248, RZ, RZ, -R248 ;  /* 0x000000fffff88224 */ /* 0x000fe200078e0af8 */
[----:B------:R-:W4:Y:S01]  /*1a6a0*/  LDL.LU R14, [R1+0x4b9c] ;  /* 0x004b9c00010e7983 */ /* 0x000f220000300800 */
[----:B------:R-:W-:Y:S02]  /*1a6b0*/  ISETP.GE.AND P4, PT, R12, RZ, PT ;  /* 0x000000ff0c00720c */ /* 0x000fe40003f86270 */
[----:B------:R-:W-:Y:S01]  /*1a6c0*/  @!P2 IADD3 R247, -R247, RZ, RZ ;  /* 0x000000fff7f7a210 */ /* 0x000fe20007ffe1ff */
[----:B------:R-:W4:Y:S01]  /*1a6d0*/  LDL.LU R12, [R1+0x4b98] ;  /* 0x004b9800010c7983 */ /* 0x000f220000300800 */
[----:B------:R-:W-:-:S02]  /*1a6e0*/  ISETP.GE.AND P2, PT, R9, RZ, PT ;  /* 0x000000ff0900720c */ /* 0x000fc40003f46270 */
[----:B--2---:R-:W-:Y:S01]  /*1a6f0*/  SEL R114, R249, R5, !P3 ;  /* 0x00000005f9727207 */ /* 0x004fe20005800000 */
[----:B------:R-:W2:Y:S01]  /*1a700*/  LDL.LU R9, [R1+0x4b94] ;  /* 0x004b940001097983 */ /* 0x000ea20000300800 */
[----:B------:R-:W-:Y:S02]  /*1a710*/  ISETP.GE.AND P0, PT, R8, RZ, PT ;  /* 0x000000ff0800720c */ /* 0x000fe40003f06270 */
[----:B------:R-:W-:Y:S01]  /*1a720*/  ISETP.GE.AND P6, PT, R7, RZ, PT ;  /* 0x000000ff0700720c */ /* 0x000fe20003fc6270 */
[----:B------:R-:W2:Y:S04]  /*1a730*/  LDL.LU R8, [R1+0x4b90] ;  /* 0x004b900001087983 */ /* 0x000ea80000300800 */
[----:B------:R-:W2:Y:S04]  /*1a740*/  LDL.LU R7, [R1+0x4b8c] ;  /* 0x004b8c0001077983 */ /* 0x000ea80000300800 */
[----:B------:R-:W2:Y:S04]  /*1a750*/  LDL.LU R5, [R1+0x4b88] ;  /* 0x004b880001057983 */ /* 0x000ea80000300800 */
[----:B------:R-:W-:Y:S01]  /*1a760*/  STL [R1+0x48c], R114 ;  /* 0x00048c7201007387 */ /* 0x000fe20000100800 */
[----:B---3--:R-:W-:-:S02]  /*1a770*/  SEL R113, R249, R113, !P3 ;  /* 0x00000071f9717207 */ /* 0x008fc40005800000 */
[----:B----4-:R-:W-:-:S03]  /*1a780*/  SEL R0, R249, R112, !P3 ;  /* 0x00000070f9007207 */ /* 0x010fc60005800000 */
[----:B------:R-:W-:Y:S01]  /*1a790*/  STL [R1+0x490], R113 ;  /* 0x0004907101007387 */ /* 0x000fe20000100800 */
[----:B------:R-:W-:-:S03]  /*1a7a0*/  SEL R111, R249, R111, !P3 ;  /* 0x0000006ff96f7207 */ /* 0x000fc60005800000 */
[----:B------:R3:W-:Y:S01]  /*1a7b0*/  STL [R1+0x488], R0 ;  /* 0x0004880001007387 */ /* 0x0007e20000100800 */
[----:B------:R-:W-:-:S03]  /*1a7c0*/  SEL R110, R249, R110, !P3 ;  /* 0x0000006ef96e7207 */ /* 0x000fc60005800000 */
[----:B------:R-:W-:Y:S04]  /*1a7d0*/  STL [R1+0x484], R111 ;  /* 0x0004846f01007387 */ /* 0x000fe80000100800 */
[----:B-1----:R-:W4:Y:S01]  /*1a7e0*/  LDL.LU R136, [R1+0x84] ;  /* 0x0000840001887983 */ /* 0x002f220000300800 */
[----:B---3--:R-:W-:-:S03]  /*1a7f0*/  SEL R0, R249, R10, !P3 ;  /* 0x0000000af9007207 */ /* 0x008fc60005800000 */
[----:B------:R-:W-:Y:S04]  /*1a800*/  STL [R1+0x480], R110 ;  /* 0x0004806e01007387 */ /* 0x000fe80000100800 */
[----:B------:R-:W3:Y:S04]  /*1a810*/  LDL.LU R135, [R1+0x80] ;  /* 0x0000800001877983 */ /* 0x000ee80000300800 */
[----:B------:R1:W-:Y:S04]  /*1a820*/  STL [R1+0x474], R0 ;  /* 0x0004740001007387 */ /* 0x0003e80000100800 */
[----:B------:R-:W3:Y:S04]  /*1a830*/  LDL.LU R134, [R1+0x7c] ;  /* 0x00007c0001867983 */ /* 0x000ee80000300800 */
        /* <DEDUP_REMOVED lines=12> */
[----:B-1----:R-:W3:Y:S04]  /*1a900*/  LDL.LU R0, [R1+0x48] ;  /* 0x0000480001007983 */ /* 0x002ee80000300800 */
        /* <DEDUP_REMOVED lines=14> */
[----:B------:R-:W3:Y:S01]  /*1a9f0*/  LDL.LU R10, [R1] ;  /* 0x00000000010a7983 */ /* 0x000ee20000300800 */
[----:B--2---:R-:W-:-:S02]  /*1aa00*/  SEL R7, R249, R7, !P3 ;  /* 0x00000007f9077207 */ /* 0x004fc40005800000 */
[----:B----4-:R-:W-:-:S05]  /*1aa10*/  SEL R136, R249, R136, !P3 ;  /* 0x00000088f9887207 */ /* 0x010fca0005800000 */
[----:B------:R3:W-:Y:S02]  /*1aa20*/  STL [R1+0x46c], R136 ;  /* 0x00046c8801007387 */ /* 0x0007e40000100800 */
[C---:B---3--:R-:W-:Y:S02]  /*1aa30*/  SEL R136, R249.reuse, R135, !P3 ;  /* 0x00000087f9887207 */ /* 0x048fe40005800000 */
[C---:B------:R-:W-:Y:S02]  /*1aa40*/  SEL R135, R249.reuse, R134, !P3 ;  /* 0x00000086f9877207 */ /* 0x040fe40005800000 */
[C---:B------:R-:W-:Y:S01]  /*1aa50*/  SEL R134, R249.reuse, R133, !P3 ;  /* 0x00000085f9867207 */ /* 0x040fe20005800000 */
[----:B------:R-:W-:Y:S01]  /*1aa60*/  STL [R1+0x468], R136 ;  /* 0x0004688801007387 */ /* 0x000fe20000100800 */
[----:B------:R-:W-:-:S03]  /*1aa70*/  SEL R133, R249, R132, !P3 ;  /* 0x00000084f9857207 */ /* 0x000fc60005800000 */
        /* <DEDUP_REMOVED lines=24> */
[----:B------:R1:W-:Y:S04]  /*1ac00*/  STL [R1+0x424], R122 ;  /* 0x0004247a01007387 */ /* 0x0003e80000100800 */
[----:B------:R-:W-:Y:S01]  /*1ac10*/  STL [R1+0x420], R123 ;  /* 0x0004207b01007387 */ /* 0x000fe20000100800 */
[----:B------:R-:W-:-:S03]  /*1ac20*/  SEL R121, R249, R121, !P3 ;  /* 0x00000079f9797207 */ /* 0x000fc60005800000 */
[----:B------:R2:W-:Y:S01]  /*1ac30*/  STL [R1+0x41c], R0 ;  /* 0x00041c0001007387 */ /* 0x0005e20000100800 */
[----:B-1----:R-:W-:-:S05]  /*1ac40*/  SEL R122, R249, R236, !P3 ;  /* 0x000000ecf97a7207 */ /* 0x002fca0005800000 */
[----:B------:R-:W-:Y:S01]  /*1ac50*/  STL [R1+0x404], R122 ;  /* 0x0004047a01007387 */ /* 0x000fe20000100800 */
[----:B--2---:R-:W-:-:S03]  /*1ac60*/  SEL R0, R249, R120, !P3 ;  /* 0x00000078f9007207 */ /* 0x004fc60005800000 */
[----:B------:R-:W-:Y:S01]  /*1ac70*/  STL [R1+0x3f8], R121 ;  /* 0x0003f87901007387 */ /* 0x000fe20000100800 */
[C---:B------:R-:W-:Y:S02]  /*1ac80*/  SEL R119, R249.reuse, R119, !P3 ;  /* 0x00000077f9777207 */ /* 0x040fe40005800000 */
[C---:B------:R-:W-:Y:S01]  /*1ac90*/  SEL R118, R249.reuse, R118, !P3 ;  /* 0x00000076f9767207 */ /* 0x040fe20005800000 */
[----:B------:R1:W-:Y:S04]  /*1aca0*/  STL [R1+0x3f4], R0 ;  /* 0x0003f40001007387 */ /* 0x0003e80000100800 */
[----:B------:R-:W-:Y:S01]  /*1acb0*/  STL [R1+0x3f0], R119 ;  /* 0x0003f07701007387 */ /* 0x000fe20000100800 */
[C---:B------:R-:W-:Y:S02]  /*1acc0*/  SEL R116, R249.reuse, R116, !P3 ;  /* 0x00000074f9747207 */ /* 0x040fe40005800000 */
[C---:B-1----:R-:W-:Y:S01]  /*1acd0*/  SEL R0, R249.reuse, R117, !P3 ;  /* 0x00000075f9007207 */ /* 0x042fe20005800000 */
[----:B------:R-:W-:Y:S01]  /*1ace0*/  STL [R1+0x3ec], R118 ;  /* 0x0003ec7601007387 */ /* 0x000fe20000100800 */
[----:B------:R-:W-:-:S03]  /*1acf0*/  SEL R115, R249, R115, !P3 ;  /* 0x00000073f9737207 */ /* 0x000fc60005800000 */
[----:B------:R1:W-:Y:S01]  /*1ad00*/  STL [R1+0x3e8], R0 ;  /* 0x0003e80001007387 */ /* 0x0003e20000100800 */
[----:B------:R-:W-:-:S03]  /*1ad10*/  SEL R113, R249, R113, !P3 ;  /* 0x00000071f9717207 */ /* 0x000fc60005800000 */
[----:B------:R-:W-:Y:S01]  /*1ad20*/  STL [R1+0x3dc], R116 ;  /* 0x0003dc7401007387 */ /* 0x000fe20000100800 */
[C---:B------:R-:W-:Y:S02]  /*1ad30*/  SEL R112, R249.reuse, R112, !P3 ;  /* 0x00000070f9707207 */ /* 0x040fe40005800000 */
[C---:B-1----:R-:W-:Y:S01]  /*1ad40*/  SEL R0, R249.reuse, R114, !P3 ;  /* 0x00000072f9007207 */ /* 0x042fe20005800000 */
[----:B------:R-:W-:Y:S04]  /*1ad50*/  STL [R1+0x3d4], R115 ;  /* 0x0003d47301007387 */ /* 0x000fe80000100800 */
[----:B------:R1:W-:Y:S01]  /*1ad60*/  STL [R1+0x3d0], R0 ;  /* 0x0003d00001007387 */ /* 0x0003e20000100800 */
[----:B------:R-:W-:-:S03]  /*1ad70*/  SEL R110, R249, R110, !P3 ;  /* 0x0000006ef96e7207 */ /* 0x000fc60005800000 */
[----:B------:R-:W-:Y:S01]  /*1ad80*/  STL [R1+0x3c8], R113 ;  /* 0x0003c87101007387 */ /* 0x000fe20000100800 */
[C---:B------:R-:W-:Y:S02]  /*1ad90*/  SEL R10, R249.reuse, R10, !P3 ;  /* 0x0000000af90a7207 */ /* 0x040fe40005800000 */
[C---:B-1----:R-:W-:Y:S01]  /*1ada0*/  SEL R0, R249.reuse, R111, !P3 ;  /* 0x0000006ff9007207 */ /* 0x042fe20005800000 */
[----:B------:R-:W-:Y:S04]  /*1adb0*/  STL [R1+0x3c4], R112 ;  /* 0x0003c47001007387 */ /* 0x000fe80000100800 */
[----:B------:R1:W-:Y:S04]  /*1adc0*/  STL [R1+0x3c0], R0 ;  /* 0x0003c00001007387 */ /* 0x0003e80000100800 */
[----:B------:R-:W-:Y:S01]  /*1add0*/  STL [R1+0x3b4], R110 ;  /* 0x0003b46e01007387 */ /* 0x000fe20000100800 */
[----:B-1----:R-:W-:-:S03]  /*1ade0*/  SEL R0, R249, R5, !P3 ;  /* 0x00000005f9007207 */ /* 0x002fc60005800000 */
[----:B------:R-:W-:Y:S01]  /*1adf0*/  STL [R1+0x3a4], R10 ;  /* 0x0003a40a01007387 */ /* 0x000fe20000100800 */
[----:B------:R-:W-:-:S03]  /*1ae00*/  SEL R5, R249, R8, !P3 ;  /* 0x00000008f9057207 */ /* 0x000fc60005800000 */
[----:B------:R1:W-:Y:S04]  /*1ae10*/  STL [R1+0x3a0], R0 ;  /* 0x0003a00001007387 */ /* 0x0003e80000100800 */
[----:B------:R2:W-:Y:S01]  /*1ae20*/  STL [R1+0x39c], R7 ;  /* 0x00039c0701007387 */ /* 0x0005e20000100800 */
[----:B-1----:R-:W-:-:S03]  /*1ae30*/  SEL R0, R249, R9, !P3 ;  /* 0x00000009f9007207 */ /* 0x002fc60005800000 */
[----:B------:R1:W-:Y:S01]  /*1ae40*/  STL [R1+0x398], R5 ;  /* 0x0003980501007387 */ /* 0x0003e20000100800 */
[----:B--2---:R-:W-:-:S03]  /*1ae50*/  SEL R7, R249, R12, !P3 ;  /* 0x0000000cf9077207 */ /* 0x004fc60005800000 */
        /* <DEDUP_REMOVED lines=146> */
[----:B------:R-:W-:Y:S01]  /*1b780*/  STL [R1+0x1a0], R7 ;  /* 0x0001a00701007387 */ /* 0x000fe20000100800 */
[----:B--2---:R-:W-:-:S03]  /*1b790*/  SEL R0, R249, R89, !P3 ;  /* 0x00000059f9007207 */ /* 0x004fc60005800000 */
[----:B------:R-:W2:Y:S04]  /*1b7a0*/  LDL.LU R118, [R1+0xa0] ;  /* 0x0000a00001767983 */ /* 0x000ea80000300800 */
[----:B------:R1:W-:Y:S04]  /*1b7b0*/  STL [R1+0x18c], R5 ;  /* 0x00018c0501007387 */ /* 0x0003e80000100800 */
[----:B------:R-:W3:Y:S04]  /*1b7c0*/  LDL.LU R117, [R1+0xa4] ;  /* 0x0000a40001757983 */ /* 0x000ee80000300800 */
[----:B------:R4:W-:Y:S04]  /*1b7d0*/  STL [R1+0x188], R0 ;  /* 0x0001880001007387 */ /* 0x0009e80000100800 */
[----:B------:R-:W3:Y:S04]  /*1b7e0*/  LDL.LU R116, [R1+0xa8] ;  /* 0x0000a80001747983 */ /* 0x000ee80000300800 */
[----:B------:R-:W3:Y:S04]  /*1b7f0*/  LDL.LU R115, [R1+0xac] ;  /* 0x0000ac0001737983 */ /* 0x000ee80000300800 */
[----:B------:R-:W3:Y:S01]  /*1b800*/  LDL.LU R10, [R1+0xb0] ;  /* 0x0000b000010a7983 */ /* 0x000ee20000300800 */
[----:B-1----:R-:W-:-:S02]  /*1b810*/  SEL R5, R249, R90, !P3 ;  /* 0x0000005af9057207 */ /* 0x002fc40005800000 */
[C---:B----4-:R-:W-:Y:S02]  /*1b820*/  SEL R0, R249.reuse, R91, !P3 ;  /* 0x0000005bf9007207 */ /* 0x050fe40005800000 */
[C---:B------:R-:W-:Y:S01]  /*1b830*/  SEL R7, R249.reuse, R92, !P3 ;  /* 0x0000005cf9077207 */ /* 0x040fe20005800000 */
[----:B------:R1:W-:Y:S04]  /*1b840*/  STL [R1+0x184], R5 ;  /* 0x0001840501007387 */ /* 0x0003e80000100800 */
[----:B------:R4:W-:Y:S01]  /*1b850*/  STL [R1+0x180], R0 ;  /* 0x0001800001007387 */ /* 0x0009e20000100800 */
[----:B-1----:R-:W-:-:S03]  /*1b860*/  SEL R5, R249, R93, !P3 ;  /* 0x0000005df9057207 */ /* 0x002fc60005800000 */
[----:B------:R-:W-:Y:S01]  /*1b870*/  STL [R1+0x17c], R7 ;  /* 0x00017c0701007387 */ /* 0x000fe20000100800 */
[----:B----4-:R-:W-:-:S03]  /*1b880*/  SEL R0, R249, R94, !P3 ;  /* 0x0000005ef9007207 */ /* 0x010fc60005800000 */
[----:B------:R-:W4:Y:S04]  /*1b890*/  LDL.LU R119, [R1+0xb4] ;  /* 0x0000b40001777983 */ /* 0x000f280000300800 */
[----:B------:R1:W-:Y:S04]  /*1b8a0*/  STL [R1+0x178], R5 ;  /* 0x0001780501007387 */ /* 0x0003e80000100800 */
[----:B------:R-:W4:Y:S04]  /*1b8b0*/  LDL.LU R114, [R1+0xb8] ;  /* 0x0000b80001727983 */ /* 0x000f280000300800 */
[----:B------:R1:W-:Y:S04]  /*1b8c0*/  STL [R1+0x174], R0 ;  /* 0x0001740001007387 */ /* 0x0003e80000100800 */
[----:B------:R-:W4:Y:S04]  /*1b8d0*/  LDL.LU R113, [R1+0xbc] ;  /* 0x0000bc0001717983 */ /* 0x000f280000300800 */
[----:B------:R-:W4:Y:S04]  /*1b8e0*/  LDL.LU R112, [R1+0xc0] ;  /* 0x0000c00001707983 */ /* 0x000f280000300800 */
[----:B------:R-:W4:Y:S04]  /*1b8f0*/  LDL.LU R111, [R1+0xc4] ;  /* 0x0000c400016f7983 */ /* 0x000f280000300800 */
[----:B------:R-:W4:Y:S01]  /*1b900*/  LDL.LU R110, [R1+0xc8] ;  /* 0x0000c800016e7983 */ /* 0x000f220000300800 */
[----:B-1----:R-:W-:-:S02]  /*1b910*/  SEL R5, R249, R95, !P3 ;  /* 0x0000005ff9057207 */ /* 0x002fc40005800000 */
[C---:B------:R-:W-:Y:S02]  /*1b920*/  SEL R0, R249.reuse, R96, !P3 ;  /* 0x00000060f9007207 */ /* 0x040fe40005800000 */
[C---:B------:R-:W-:Y:S01]  /*1b930*/  SEL R7, R249.reuse, R97, !P3 ;  /* 0x00000061f9077207 */ /* 0x040fe20005800000 */
[----:B------:R1:W-:Y:S04]  /*1b940*/  STL [R1+0x170], R5 ;  /* 0x0001700501007387 */ /* 0x0003e80000100800 */
[----:B------:R1:W-:Y:S02]  /*1b950*/  STL [R1+0x16c], R0 ;  /* 0x00016c0001007387 */ /* 0x0003e40000100800 */
[C---:B-1----:R-:W-:Y:S02]  /*1b960*/  SEL R5, R249.reuse, R98, !P3 ;  /* 0x00000062f9057207 */ /* 0x042fe40005800000 */
[----:B------:R1:W-:Y:S01]  /*1b970*/  STL [R1+0x168], R7 ;  /* 0x0001680701007387 */ /* 0x0003e20000100800 */
[----:B------:R-:W-:-:S03]  /*1b980*/  SEL R0, R249, R99, !P3 ;  /* 0x00000063f9007207 */ /* 0x000fc60005800000 */
        /* <DEDUP_REMOVED lines=20> */
[----:B------:R3:W-:Y:S04]  /*1bad0*/  STL [R1+0x130], R0 ;  /* 0x0001300001007387 */ /* 0x0007e80000100800 */
[----:B------:R1:W-:Y:S01]  /*1bae0*/  STL [R1+0x124], R7 ;  /* 0x0001240701007387 */ /* 0x0003e20000100800 */
[----:B--2---:R-:W-:-:S05]  /*1baf0*/  SEL R5, R249, R118, !P3 ;  /* 0x00000076f9057207 */ /* 0x004fca0005800000 */
[----:B------:R2:W-:Y:S01]  /*1bb00*/  STL [R1+0x120], R5 ;  /* 0x0001200501007387 */ /* 0x0005e20000100800 */
[----:B---3--:R-:W-:-:S05]  /*1bb10*/  SEL R0, R249, R117, !P3 ;  /* 0x00000075f9007207 */ /* 0x008fca0005800000 */
[----:B------:R3:W-:Y:S01]  /*1bb20*/  STL [R1+0x11c], R0 ;  /* 0x00011c0001007387 */ /* 0x0007e20000100800 */
[C---:B-1----:R-:W-:Y:S02]  /*1bb30*/  SEL R7, R249.reuse, R116, !P3 ;  /* 0x00000074f9077207 */ /* 0x042fe40005800000 */
[----:B--2---:R-:W-:-:S03]  /*1bb40*/  SEL R5, R249, R115, !P3 ;  /* 0x00000073f9057207 */ /* 0x004fc60005800000 */
[----:B------:R4:W-:Y:S01]  /*1bb50*/  STL [R1+0x118], R7 ;  /* 0x0001180701007387 */ /* 0x0009e20000100800 */
[----:B---3--:R-:W-:-:S03]  /*1bb60*/  SEL R0, R249, R10, !P3 ;  /* 0x0000000af9007207 */ /* 0x008fc60005800000 */
[----:B------:R-:W2:Y:S04]  /*1bb70*/  LDL.LU R118, [R1+0xcc] ;  /* 0x0000cc0001767983 */ /* 0x000ea80000300800 */
[----:B------:R1:W-:Y:S04]  /*1bb80*/  STL [R1+0x114], R5 ;  /* 0x0001140501007387 */ /* 0x0003e80000100800 */
[----:B------:R-:W3:Y:S04]  /*1bb90*/  LDL.LU R117, [R1+0xd4] ;  /* 0x0000d40001757983 */ /* 0x000ee80000300800 */
[----:B------:R1:W-:Y:S04]  /*1bba0*/  STL [R1+0x110], R0 ;  /* 0x0001100001007387 */ /* 0x0003e80000100800 */
[----:B------:R-:W3:Y:S04]  /*1bbb0*/  LDL.LU R116, [R1+0xd8] ;  /* 0x0000d80001747983 */ /* 0x000ee80000300800 */
[----:B------:R-:W3:Y:S04]  /*1bbc0*/  LDL.LU R115, [R1+0xdc] ;  /* 0x0000dc0001737983 */ /* 0x000ee80000300800 */
[----:B------:R-:W3:Y:S01]  /*1bbd0*/  LDL.LU R10, [R1+0xe0] ;  /* 0x0000e000010a7983 */ /* 0x000ee20000300800 */
[----:B----4-:R-:W-:-:S02]  /*1bbe0*/  SEL R7, R249, R119, !P3 ;  /* 0x00000077f9077207 */ /* 0x010fc40005800000 */
[----:B-1----:R-:W-:-:S03]  /*1bbf0*/  SEL R5, R249, R114, !P3 ;  /* 0x00000072f9057207 */ /* 0x002fc60005800000 */
[----:B------:R1:W-:Y:S01]  /*1bc00*/  STL [R1+0x10c], R7 ;  /* 0x00010c0701007387 */ /* 0x0003e20000100800 */
[----:B------:R-:W-:-:S03]  /*1bc10*/  SEL R0, R249, R113, !P3 ;  /* 0x00000071f9007207 */ /* 0x000fc60005800000 */
[----:B------:R4:W-:Y:S01]  /*1bc20*/  STL [R1+0x108], R5 ;  /* 0x0001080501007387 */ /* 0x0009e20000100800 */
[----:B-1----:R-:W-:-:S03]  /*1bc30*/  SEL R7, R249, R112, !P3 ;  /* 0x00000070f9077207 */ /* 0x002fc60005800000 */
[----:B------:R1:W-:Y:S01]  /*1bc40*/  STL [R1+0x104], R0 ;  /* 0x0001040001007387 */ /* 0x0003e20000100800 */
[----:B----4-:R-:W-:-:S03]  /*1bc50*/  SEL R5, R249, R111, !P3 ;  /* 0x0000006ff9057207 */ /* 0x010fc60005800000 */
[----:B------:R-:W-:Y:S01]  /*1bc60*/  STL [R1+0x100], R7 ;  /* 0x0001000701007387 */ /* 0x000fe20000100800 */
[----:B-1----:R-:W-:-:S03]  /*1bc70*/  SEL R0, R249, R110, !P3 ;  /* 0x0000006ef9007207 */ /* 0x002fc60005800000 */
[----:B------:R-:W4:Y:S04]  /*1bc80*/  LDL.LU R131, [R1+0x190] ;  /* 0x0001900001837983 */ /* 0x000f280000300800 */
[----:B------:R-:W-:Y:S04]  /*1bc90*/  STL [R1+0xfc], R5 ;  /* 0x0000fc0501007387 */ /* 0x000fe80000100800 */
[----:B------:R-:W4:Y:S04]  /*1bca0*/  LDL.LU R130, [R1+0x194] ;  /* 0x0001940001827983 */ /* 0x000f280000300800 */
[----:B------:R1:W-:Y:S04]  /*1bcb0*/  STL [R1+0xf8], R0 ;  /* 0x0000f80001007387 */ /* 0x0003e80000100800 */
[----:B------:R-:W4:Y:S04]  /*1bcc0*/  LDL.LU R129, [R1+0x198] ;  /* 0x0001980001817983 */ /* 0x000f280000300800 */
[----:B------:R-:W4:Y:S04]  /*1bcd0*/  LDL.LU R128, [R1+0x19c] ;  /* 0x00019c0001807983 */ /* 0x000f280000300800 */
[----:B------:R-:W4:Y:S04]  /*1bce0*/  LDL.LU R127, [R1+0x1b8] ;  /* 0x0001b800017f7983 */ /* 0x000f280000300800 */
[----:B------:R-:W4:Y:S04]  /*1bcf0*/  LDL.LU R126, [R1+0x1bc] ;  /* 0x0001bc00017e7983 */ /* 0x000f280000300800 */
[----:B------:R-:W4:Y:S04]  /*1bd00*/  LDL.LU R125, [R1+0x1c0] ;  /* 0x0001c000017d7983 */ /* 0x000f280000300800 */
[----:B------:R-:W4:Y:S04]  /*1bd10*/  LDL.LU R124, [R1+0x1c4] ;  /* 0x0001c400017c7983 */ /* 0x000f280000300800 */
[----:B------:R-:W4:Y:S04]  /*1bd20*/  LDL.LU R123, [R1+0x1dc] ;  /* 0x0001dc00017b7983 */ /* 0x000f280000300800 */
[----:B------:R-:W4:Y:S04]  /*1bd30*/  LDL.LU R122, [R1+0x1e0] ;  /* 0x0001e000017a7983 */ /* 0x000f280000300800 */
[----:B-1----:R-:W4:Y:S04]  /*1bd40*/  LDL.LU R0, [R1+0x1e4] ;  /* 0x0001e40001007983 */ /* 0x002f280000300800 */
        /* <DEDUP_REMOVED lines=8> */
[----:B------:R-:W4:Y:S01]  /*1bdd0*/  LDL.LU R110, [R1+0x23c] ;  /* 0x00023c00016e7983 */ /* 0x000f220000300800 */
[----:B--2---:R-:W-:-:S05]  /*1bde0*/  SEL R7, R249, R118, !P3 ;  /* 0x00000076f9077207 */ /* 0x004fca0005800000 */
[----:B------:R1:W-:Y:S01]  /*1bdf0*/  STL [R1+0xf4], R7 ;  /* 0x0000f40701007387 */ /* 0x0003e20000100800 */
[----:B---3--:R-:W-:-:S05]  /*1be00*/  SEL R5, R249, R117, !P3 ;  /* 0x00000075f9057207 */ /* 0x008fca0005800000 */
[----:B------:R2:W-:Y:S01]  /*1be10*/  STL [R1+0xf0], R5 ;  /* 0x0000f00501007387 */ /* 0x0005e20000100800 */
[C---:B------:R-:W-:Y:S02]  /*1be20*/  SEL R8, R249.reuse, R116, !P3 ;  /* 0x00000074f9087207 */ /* 0x040fe40005800000 */
[----:B-1----:R-:W-:-:S03]  /*1be30*/  SEL R7, R249, R115, !P3 ;  /* 0x00000073f9077207 */ /* 0x002fc60005800000 */
[----:B------:R-:W-:Y:S01]  /*1be40*/  STL [R1+0xec], R8 ;  /* 0x0000ec0801007387 */ /* 0x000fe20000100800 */
[----:B--2---:R-:W-:-:S03]  /*1be50*/  SEL R5, R249, R10, !P3 ;  /* 0x0000000af9057207 */ /* 0x004fc60005800000 */
[----:B------:R-:W2:Y:S04]  /*1be60*/  LDL.LU R119, [R1+0x250] ;  /* 0x0002500001777983 */ /* 0x000ea80000300800 */
[----:B------:R-:W-:Y:S04]  /*1be70*/  STL [R1+0xe8], R7 ;  /* 0x0000e80701007387 */ /* 0x000fe80000100800 */
[----:B------:R-:W3:Y:S04]  /*1be80*/  LDL.LU R118, [R1+0x254] ;  /* 0x0002540001767983 */ /* 0x000ee80000300800 */
[----:B------:R4:W-:Y:S04]  /*1be90*/  STL [R1+0xe4], R5 ;  /* 0x0000e40501007387 */ /* 0x0009e80000100800 */
[----:B------:R-:W3:Y:S04]  /*1bea0*/  LDL.LU R117, [R1+0x258] ;  /* 0x0002580001757983 */ /* 0x000ee80000300800 */
[----:B------:R-:W3:Y:S04]  /*1beb0*/  LDL.LU R116, [R1+0x25c] ;  /* 0x00025c0001747983 */ /* 0x000ee80000300800 */
[----:B------:R-:W3:Y:S04]  /*1bec0*/  LDL.LU R115, [R1+0x274] ;  /* 0x0002740001737983 */ /* 0x000ee80000300800 */
[----:B------:R-:W3:Y:S01]  /*1bed0*/  LDL.LU R10, [R1+0x27c] ;  /* 0x00027c00010a7983 */ /* 0x000ee20000300800 */
[----:B----4-:R-:W-:-:S02]  /*1bee0*/  SEL R5, R249, R131, !P3 ;  /* 0x00000083f9057207 */ /* 0x010fc40005800000 */
[----:B------:R-:W-:-:S03]  /*1bef0*/  SEL R8, R249, R130, !P3 ;  /* 0x00000082f9087207 */ /* 0x000fc60005800000 */
[----:B------:R1:W-:Y:S01]  /*1bf00*/  STL [R1+0xe0], R5 ;  /* 0x0000e00501007387 */ /* 0x0003e20000100800 */
[----:B------:R-:W-:-:S03]  /*1bf10*/  SEL R7, R249, R129, !P3 ;  /* 0x00000081f9077207 */ /* 0x000fc60005800000 */
[----:B------:R4:W-:Y:S01]  /*1bf20*/  STL [R1+0xdc], R8 ;  /* 0x0000dc0801007387 */ /* 0x0009e20000100800 */
[----:B-1----:R-:W-:-:S03]  /*1bf30*/  SEL R5, R249, R128, !P3 ;  /* 0x00000080f9057207 */ /* 0x002fc60005800000 */
[----:B------:R1:W-:Y:S04]  /*1bf40*/  STL [R1+0xd8], R7 ;  /* 0x0000d80701007387 */ /* 0x0003e80000100800 */
[----:B------:R1:W-:Y:S01]  /*1bf50*/  STL [R1+0xd4], R5 ;  /* 0x0000d40501007387 */ /* 0x0003e20000100800 */
[C---:B----4-:R-:W-:Y:S02]  /*1bf60*/  SEL R8, R249.reuse, R127, !P3 ;  /* 0x0000007ff9087207 */ /* 0x050fe40005800000 */
[----:B-1----:R-:W-:-:S03]  /*1bf70*/  SEL R7, R249, R126, !P3 ;  /* 0x0000007ef9077207 */ /* 0x002fc60005800000 */
[----:B------:R1:W-:Y:S01]  /*1bf80*/  STL [R1+0xcc], R8 ;  /* 0x0000cc0801007387 */ /* 0x0003e20000100800 */
[----:B------:R-:W-:-:S03]  /*1bf90*/  SEL R5, R249, R125, !P3 ;  /* 0x0000007df9057207 */ /* 0x000fc60005800000 */
[----:B------:R4:W-:Y:S04]  /*1bfa0*/  STL [R1+0xc8], R7 ;  /* 0x0000c80701007387 */ /* 0x0009e80000100800 */
[----:B------:R4:W-:Y:S01]  /*1bfb0*/  STL [R1+0xc4], R5 ;  /* 0x0000c40501007387 */ /* 0x0009e20000100800 */
[C---:B-1----:R-:W-:Y:S02]  /*1bfc0*/  SEL R8, R249.reuse, R124, !P3 ;  /* 0x0000007cf9087207 */ /* 0x042fe40005800000 */
[----:B----4-:R-:W-:-:S03]  /*1bfd0*/  SEL R7, R249, R123, !P3 ;  /* 0x0000007bf9077207 */ /* 0x010fc60005800000 */
[----:B------:R-:W-:Y:S01]  /*1bfe0*/  STL [R1+0xc0], R8 ;  /* 0x0000c00801007387 */ /* 0x000fe20000100800 */
[C---:B------:R-:W-:Y:S02]  /*1bff0*/  SEL R0, R249.reuse, R0, !P3 ;  /* 0x00000000f9007207 */ /* 0x040fe40005800000 */
[C---:B------:R-:W-:Y:S01]  /*1c000*/  SEL R5, R249.reuse, R122, !P3 ;  /* 0x0000007af9057207 */ /* 0x040fe20005800000 */
[----:B------:R1:W-:Y:S04]  /*1c010*/  STL [R1+0xbc], R7 ;  /* 0x0000bc0701007387 */ /* 0x0003e80000100800 */
[----:B------:R4:W-:Y:S01]  /*1c020*/  STL [R1+0xb8], R5 ;  /* 0x0000b80501007387 */ /* 0x0009e20000100800 */
[----:B-1----:R-:W-:-:S03]  /*1c030*/  SEL R7, R249, R237, !P3 ;  /* 0x000000edf9077207 */ /* 0x002fc60005800000 */
[----:B------:R1:W-:Y:S01]  /*1c040*/  STL [R1+0xb4], R0 ;  /* 0x0000b40001007387 */ /* 0x0003e20000100800 */
[----:B----4-:R-:W-:-:S03]  /*1c050*/  SEL R5, R249, R236, !P3 ;  /* 0x000000ecf9057207 */ /* 0x010fc60005800000 */
        /* <DEDUP_REMOVED lines=12> */
[----:B------:R2:W-:Y:S04]  /*1c120*/  STL [R1+0x98], R7 ;  /* 0x0000980701007387 */ /* 0x0005e80000100800 */
[----:B------:R-:W4:Y:S01]  /*1c130*/  LDL.LU R114, [R1+0x280] ;  /* 0x0002800001727983 */ /* 0x000f220000300800 */
[----:B-1----:R-:W-:-:S03]  /*1c140*/  SEL R0, R249, R110, !P3 ;  /* 0x0000006ef9007207 */ /* 0x002fc60005800000 */
[----:B------:R3:W-:Y:S04]  /*1c150*/  STL [R1+0x94], R5 ;  /* 0x0000940501007387 */ /* 0x0007e80000100800 */
[----:B------:R-:W4:Y:S04]  /*1c160*/  LDL.LU R113, [R1+0x284] ;  /* 0x0002840001717983 */ /* 0x000f280000300800 */
[----:B------:R1:W-:Y:S04]  /*1c170*/  STL [R1+0x90], R0 ;  /* 0x0000900001007387 */ /* 0x0003e80000100800 */
[----:B------:R-:W4:Y:S04]  /*1c180*/  LDL.LU R112, [R1+0x290] ;  /* 0x0002900001707983 */ /* 0x000f280000300800 */
[----:B------:R-:W4:Y:S04]  /*1c190*/  LDL.LU R111, [R1+0x294] ;  /* 0x00029400016f7983 */ /* 0x000f280000300800 */
[----:B------:R-:W4:Y:S01]  /*1c1a0*/  LDL.LU R110, [R1+0x298] ;  /* 0x00029800016e7983 */ /* 0x000f220000300800 */
        /* <DEDUP_REMOVED lines=8> */
[----:B------:R-:W-:Y:S04]  /*1c230*/  STL [R1+0x80], R7 ;  /* 0x0000800701007387 */ /* 0x000fe80000100800 */
[----:B------:R-:W2:Y:S01]  /*1c240*/  LDL.LU R131, [R1+0x29c] ;  /* 0x00029c0001837983 */ /* 0x000ea20000300800 */
[----:B-1----:R-:W-:-:S03]  /*1c250*/  SEL R0, R249, R10, !P3 ;  /* 0x0000000af9007207 */ /* 0x002fc60005800000 */
        /* <DEDUP_REMOVED lines=20> */
[----:B------:R-:W3:Y:S01]  /*1c3a0*/  LDL.LU R10, [R1+0x370] ;  /* 0x00037000010a7983 */ /* 0x000ee20000300800 */
[----:B----4-:R-:W-:-:S05]  /*1c3b0*/  SEL R7, R249, R114, !P3 ;  /* 0x00000072f9077207 */ /* 0x010fca0005800000 */
[----:B------:R1:W-:Y:S01]  /*1c3c0*/  STL [R1+0x74], R7 ;  /* 0x0000740701007387 */ /* 0x0003e20000100800 */
[----:B------:R-:W-:-:S05]  /*1c3d0*/  SEL R5, R249, R113, !P3 ;  /* 0x00000071f9057207 */ /* 0x000fca0005800000 */
[----:B------:R4:W-:Y:S01]  /*1c3e0*/  STL [R1+0x70], R5 ;  /* 0x0000700501007387 */ /* 0x0009e20000100800 */
[C---:B------:R-:W-:Y:S02]  /*1c3f0*/  SEL R8, R249.reuse, R112, !P3 ;  /* 0x00000070f9087207 */ /* 0x040fe40005800000 */
[----:B-1----:R-:W-:-:S03]  /*1c400*/  SEL R7, R249, R111, !P3 ;  /* 0x0000006ff9077207 */ /* 0x002fc60005800000 */
[----:B------:R2:W-:Y:S01]  /*1c410*/  STL [R1+0x6c], R8 ;  /* 0x00006c0801007387 */ /* 0x0005e20000100800 */
        /* <DEDUP_REMOVED lines=9> */
[----:B--2---:R-:W-:-:S02]  /*1c4b0*/  SEL R8, R249, R131, !P3 ;  /* 0x00000083f9087207 */ /* 0x004fc40005800000 */
[----:B---3--:R-:W-:-:S03]  /*1c4c0*/  SEL R7, R249, R130, !P3 ;  /* 0x00000082f9077207 */ /* 0x008fc60005800000 */
        /* <DEDUP_REMOVED lines=8> */
[----:B------:R2:W-:Y:S04]  /*1c550*/  STL [R1+0x50], R7 ;  /* 0x0000500701007387 */ /* 0x0005e80000100800 */
[----:B------:R3:W-:Y:S01]  /*1c560*/  STL [R1+0x4c], R5 ;  /* 0x00004c0501007387 */ /* 0x0007e20000100800 */
[C---:B-1----:R-:W-:Y:S02]  /*1c570*/  SEL R8, R249.reuse, R125, !P3 ;  /* 0x0000007df9087207 */ /* 0x042fe40005800000 */
[----:B--2---:R-:W-:-:S03]  /*1c580*/  SEL R7, R249, R124, !P3 ;  /* 0x0000007cf9077207 */ /* 0x004fc60005800000 */
[----:B------:R1:W-:Y:S01]  /*1c590*/  STL [R1+0x48], R8 ;  /* 0x0000480801007387 */ /* 0x0003e20000100800 */
[----:B---3--:R-:W-:-:S03]  /*1c5a0*/  SEL R5, R249, R123, !P3 ;  /* 0x0000007bf9057207 */ /* 0x008fc60005800000 */
[----:B------:R2:W-:Y:S04]  /*1c5b0*/  STL [R1+0x44], R7 ;  /* 0x0000440701007387 */ /* 0x0005e80000100800 */
[----:B------:R3:W-:Y:S01]  /*1c5c0*/  STL [R1+0x40], R5 ;  /* 0x0000400501007387 */ /* 0x0007e20000100800 */
[C---:B-1----:R-:W-:Y:S02]  /*1c5d0*/  SEL R8, R249.reuse, R122, !P3 ;  /* 0x0000007af9087207 */ /* 0x042fe40005800000 */
[C---:B--2---:R-:W-:Y:S02]  /*1c5e0*/  SEL R7, R249.reuse, R0, !P3 ;  /* 0x00000000f9077207 */ /* 0x044fe40005800000 */
[C---:B------:R-:W-:Y:S02]  /*1c5f0*/  SEL R0, R249.reuse, R236, !P3 ;  /* 0x000000ecf9007207 */ /* 0x040fe40005800000 */
[C---:B---3--:R-:W-:Y:S01]  /*1c600*/  SEL R5, R249.reuse, R237, !P3 ;  /* 0x000000edf9057207 */ /* 0x048fe20005800000 */
[----:B------:R-:W-:Y:S04]  /*1c610*/  STL [R1+0x3c], R8 ;  /* 0x00003c0801007387 */ /* 0x000fe80000100800 */
[----:B------:R1:W-:Y:S04]  /*1c620*/  STL [R1+0x38], R7 ;  /* 0x0000380701007387 */ /* 0x0003e80000100800 */
[----:B------:R2:W-:Y:S04]  /*1c630*/  STL [R1+0x34], R5 ;  /* 0x0000340501007387 */ /* 0x0005e80000100800 */
[----:B------:R3:W-:Y:S01]  /*1c640*/  STL [R1+0x30], R0 ;  /* 0x0000300001007387 */ /* 0x0007e20000100800 */
[----:B-1----:R-:W-:-:S02]  /*1c650*/  SEL R7, R249, R121, !P3 ;  /* 0x00000079f9077207 */ /* 0x002fc40005800000 */
[----:B--2---:R-:W-:-:S03]  /*1c660*/  SEL R5, R249, R120, !P3 ;  /* 0x00000078f9057207 */ /* 0x004fc60005800000 */
[----:B------:R1:W-:Y:S01]  /*1c670*/  STL [R1+0x2c], R7 ;  /* 0x00002c0701007387 */ /* 0x0003e20000100800 */
[----:B---3--:R-:W-:-:S03]  /*1c680*/  SEL R0, R249, R119, !P3 ;  /* 0x00000077f9007207 */ /* 0x008fc60005800000 */
[----:B------:R2:W-:Y:S04]  /*1c690*/  STL [R1+0x28], R5 ;  /* 0x0000280501007387 */ /* 0x0005e80000100800 */
[----:B------:R3:W-:Y:S01]  /*1c6a0*/  STL [R1+0x24], R0 ;  /* 0x0000240001007387 */ /* 0x0007e20000100800 */
[C---:B-1----:R-:W-:Y:S02]  /*1c6b0*/  SEL R7, R249.reuse, R118, !P3 ;  /* 0x00000076f9077207 */ /* 0x042fe40005800000 */
[----:B--2---:R-:W-:-:S03]  /*1c6c0*/  SEL R5, R249, R117, !P3 ;  /* 0x00000075f9057207 */ /* 0x004fc60005800000 */
[----:B------:R-:W-:Y:S01]  /*1c6d0*/  STL [R1+0x20], R7 ;  /* 0x0000200701007387 */ /* 0x000fe20000100800 */
[----:B---3--:R-:W-:-:S03]  /*1c6e0*/  SEL R0, R249, R116, !P3 ;  /* 0x00000074f9007207 */ /* 0x008fc60005800000 */
[----:B------:R1:W-:Y:S04]  /*1c6f0*/  STL [R1+0x1c], R5 ;  /* 0x00001c0501007387 */ /* 0x0003e80000100800 */
[----:B------:R2:W-:Y:S04]  /*1c700*/  STL [R1+0x18], R0 ;  /* 0x0000180001007387 */ /* 0x0005e80000100800 */
        /* <DEDUP_REMOVED lines=16> */
[----:B--2---:R-:W2:Y:S04]  /*1c810*/  LDL.LU R0, [R1+0x674] ;  /* 0x0006740001007983 */ /* 0x004ea80000300800 */
[----:B------:R-:W2:Y:S04]  /*1c820*/  LDL.LU R237, [R1+0x680] ;  /* 0x0006800001ed7983 */ /* 0x000ea80000300800 */
[----:B------:R-:W2:Y:S04]  /*1c830*/  LDL.LU R236, [R1+0x684] ;  /* 0x0006840001ec7983 */ /* 0x000ea80000300800 */
[----:B------:R-:W2:Y:S04]  /*1c840*/  LDL.LU R121, [R1+0x6a4] ;  /* 0x0006a40001797983 */ /* 0x000ea80000300800 */
[----:B------:R-:W2:Y:S01]  /*1c850*/  LDL.LU R120, [R1+0x688] ;  /* 0x0006880001787983 */ /* 0x000ea20000300800 */
[----:B----4-:R-:W-:-:S03]  /*1c860*/  SEL R109, R249, R115, !P3 ;  /* 0x00000073f96d7207 */ /* 0x010fc60005800000 */
[----:B------:R-:W4:Y:S01]  /*1c870*/  LDL.LU R119, [R1+0x68c] ;  /* 0x00068c0001777983 */ /* 0x000f220000300800 */
[----:B------:R-:W-:-:S03]  /*1c880*/  SEL R108, R249, R114, !P3 ;  /* 0x00000072f96c7207 */ /* 0x000fc60005800000 */
        /* <DEDUP_REMOVED lines=8> */
[----:B------:R-:W4:Y:S04]  /*1c910*/  LDL.LU R114, [R1+0x698] ;  /* 0x0006980001727983 */ /* 0x000f280000300800 */
[----:B------:R-:W4:Y:S04]  /*1c920*/  LDL.LU R113, [R1+0x67c] ;  /* 0x00067c0001717983 */ /* 0x000f280000300800 */
[----:B------:R-:W4:Y:S04]  /*1c930*/  LDL.LU R112, [R1+0x678] ;  /* 0x0006780001707983 */ /* 0x000f280000300800 */
[----:B------:R-:W4:Y:S04]  /*1c940*/  LDL.LU R111, [R1+0x670] ;  /* 0x00067000016f7983 */ /* 0x000f280000300800 */
[----:B------:R-:W4:Y:S01]  /*1c950*/  LDL.LU R110, [R1+0x66c] ;  /* 0x00066c00016e7983 */ /* 0x000f220000300800 */
[----:B---3--:R-:W-:-:S03]  /*1c960*/  SEL R103, R249, R5, !P3 ;  /* 0x00000005f9677207 */ /* 0x008fc60005800000 */
[----:B------:R-:W3:Y:S01]  /*1c970*/  LDL.LU R5, [R1+0x668] ;  /* 0x0006680001057983 */ /* 0x000ee20000300800 */
[----:B------:R-:W-:-:S03]  /*1c980*/  SEL R102, R249, R136, !P3 ;  /* 0x00000088f9667207 */ /* 0x000fc60005800000 */
        /* <DEDUP_REMOVED lines=29> */
[----:B--2---:R-:W-:-:S03]  /*1cb60*/  SEL R25, R249, R0, !P3 ;  /* 0x00000000f9197207 */ /* 0x004fc60005800000 */
[----:B------:R-:W2:Y:S01]  /*1cb70*/  LDL.LU R0, [R1+0x604] ;  /* 0x0006040001007983 */ /* 0x000ea20000300800 */
[----:B------:R-:W-:-:S03]  /*1cb80*/  SEL R26, R249, R237, !P3 ;  /* 0x000000edf91a7207 */ /* 0x000fc60005800000 */
[----:B------:R-:W2:Y:S01]  /*1cb90*/  LDL.LU R237, [R1+0x610] ;  /* 0x0006100001ed7983 */ /* 0x000ea20000300800 */
[----:B------:R-:W-:-:S03]  /*1cba0*/  SEL R27, R249, R236, !P3 ;  /* 0x000000ecf91b7207 */ /* 0x000fc60005800000 */
[----:B------:R-:W2:Y:S01]  /*1cbb0*/  LDL.LU R236, [R1+0x614] ;  /* 0x0006140001ec7983 */ /* 0x000ea20000300800 */
[----:B------:R-:W-:-:S03]  /*1cbc0*/  SEL R28, R249, R121, !P3 ;  /* 0x00000079f91c7207 */ /* 0x000fc60005800000 */
[----:B------:R-:W2:Y:S01]  /*1cbd0*/  LDL.LU R121, [R1+0x62c] ;  /* 0x00062c0001797983 */ /* 0x000ea20000300800 */
[----:B------:R-:W-:-:S03]  /*1cbe0*/  SEL R29, R249, R120, !P3 ;  /* 0x00000078f91d7207 */ /* 0x000fc60005800000 */
        /* <DEDUP_REMOVED lines=87> */
[C---:B------:R-:W-:Y:S02]  /*1d160*/  SEL R73, R249.reuse, R135, !P3 ;  /* 0x00000087f9497207 */ /* 0x040fe40005800000 */
[C---:B------:R-:W-:Y:S02]  /*1d170*/  SEL R74, R249.reuse, R134, !P3 ;  /* 0x00000086f94a7207 */ /* 0x040fe40005800000 */
[C---:B------:R-:W-:Y:S02]  /*1d180*/  SEL R75, R249.reuse, R133, !P3 ;  /* 0x00000085f94b7207 */ /* 0x040fe40005800000 */
[C---:B------:R-:W-:Y:S02]  /*1d190*/  SEL R76, R249.reuse, R132, !P3 ;  /* 0x00000084f94c7207 */ /* 0x040fe40005800000 */
[C---:B------:R-:W-:Y:S02]  /*1d1a0*/  SEL R77, R249.reuse, R131, !P3 ;  /* 0x00000083f94d7207 */ /* 0x040fe40005800000 */
[----:B------:R-:W-:-:S02]  /*1d1b0*/  SEL R78, R249, R130, !P3 ;  /* 0x00000082f94e7207 */ /* 0x000fc40005800000 */
[C---:B------:R-:W-:Y:S02]  /*1d1c0*/  SEL R79, R249.reuse, R129, !P3 ;  /* 0x00000081f94f7207 */ /* 0x040fe40005800000 */
[C---:B------:R-:W-:Y:S02]  /*1d1d0*/  SEL R80, R249.reuse, R128, !P3 ;  /* 0x00000080f9507207 */ /* 0x040fe40005800000 */
[C---:B------:R-:W-:Y:S02]  /*1d1e0*/  SEL R81, R249.reuse, R127, !P3 ;  /* 0x0000007ff9517207 */ /* 0x040fe40005800000 */
[C---:B--2---:R-:W-:Y:S02]  /*1d1f0*/  SEL R87, R249.reuse, R0, !P3 ;  /* 0x00000000f9577207 */ /* 0x044fe40005800000 */
[C---:B------:R-:W-:Y:S02]  /*1d200*/  SEL R82, R249.reuse, R126, !P3 ;  /* 0x0000007ef9527207 */ /* 0x040fe40005800000 */
[----:B------:R-:W-:-:S02]  /*1d210*/  SEL R83, R249, R125, !P3 ;  /* 0x0000007df9537207 */ /* 0x000fc40005800000 */
[C---:B------:R-:W-:Y:S02]  /*1d220*/  SEL R84, R249.reuse, R124, !P3 ;  /* 0x0000007cf9547207 */ /* 0x040fe40005800000 */
[C---:B------:R-:W-:Y:S02]  /*1d230*/  SEL R85, R249.reuse, R123, !P3 ;  /* 0x0000007bf9557207 */ /* 0x040fe40005800000 */
[C---:B------:R-:W-:Y:S02]  /*1d240*/  SEL R86, R249.reuse, R122, !P3 ;  /* 0x0000007af9567207 */ /* 0x040fe40005800000 */
[C---:B------:R-:W-:Y:S02]  /*1d250*/  SEL R88, R249.reuse, R237, !P3 ;  /* 0x000000edf9587207 */ /* 0x040fe40005800000 */
[C---:B------:R-:W-:Y:S02]  /*1d260*/  SEL R89, R249.reuse, R236, !P3 ;  /* 0x000000ecf9597207 */ /* 0x040fe40005800000 */
[----:B------:R-:W-:-:S02]  /*1d270*/  SEL R90, R249, R121, !P3 ;  /* 0x00000079f95a7207 */ /* 0x000fc40005800000 */
[----:B----4-:R-:W-:-:S05]  /*1d280*/  SEL R0, R249, R110, !P3 ;  /* 0x0000006ef9007207 */ /* 0x010fca0005800000 */
[----:B------:R1:W-:Y:S04]  /*1d290*/  STL [R1+0x5e4], R0 ;  /* 0x0005e40001007387 */ /* 0x0003e80000100800 */
[----:B------:R-:W2:Y:S04]  /*1d2a0*/  LDL.LU R135, [R1+0x564] ;  /* 0x0005640001877983 */ /* 0x000ea80000300800 */
        /* <DEDUP_REMOVED lines=14> */
[----:B------:R-:W4:Y:S01]  /*1d390*/  LDL.LU R237, [R1+0x528] ;  /* 0x0005280001ed7983 */ /* 0x000f220000300800 */
[----:B------:R-:W-:-:S03]  /*1d3a0*/  SEL R91, R249, R120, !P3 ;  /* 0x00000078f95b7207 */ /* 0x000fc60005800000 */
[----:B------:R-:W4:Y:S01]  /*1d3b0*/  LDL.LU R236, [R1+0x524] ;  /* 0x0005240001ec7983 */ /* 0x000f220000300800 */
[----:B------:R-:W-:-:S03]  /*1d3c0*/  SEL R92, R249, R119, !P3 ;  /* 0x00000077f95c7207 */ /* 0x000fc60005800000 */
[----:B------:R-:W4:Y:S04]  /*1d3d0*/  LDL.LU R121, [R1+0x520] ;  /* 0x0005200001797983 */ /* 0x000f280000300800 */
        /* <DEDUP_REMOVED lines=18> */
[----:B------:R-:W4:Y:S01]  /*1d500*/  LDL.LU R110, [R1+0x4f4] ;  /* 0x0004f400016e7983 */ /* 0x000f220000300800 */
[C---:B---3--:R-:W-:Y:S02]  /*1d510*/  SEL R5, R249.reuse, R5, !P3 ;  /* 0x00000005f9057207 */ /* 0x048fe40005800000 */
[----:B------:R-:W-:-:S03]  /*1d520*/  SEL R136, R249, R136, !P3 ;  /* 0x00000088f9887207 */ /* 0x000fc60005800000 */
[----:B------:R2:W-:Y:S04]  /*1d530*/  STL [R1+0x5e0], R5 ;  /* 0x0005e00501007387 */ /* 0x0005e80000100800 */
[----:B------:R-:W-:Y:S01]  /*1d540*/  STL [R1+0x5dc], R136 ;  /* 0x0005dc8801007387 */ /* 0x000fe20000100800 */
[C---:B--2---:R-:W-:Y:S02]  /*1d550*/  SEL R5, R249.reuse, R135, !P3 ;  /* 0x00000087f9057207 */ /* 0x044fe40005800000 */
[----:B----4-:R-:W-:-:S03]  /*1d560*/  SEL R134, R249, R134, !P3 ;  /* 0x00000086f9867207 */ /* 0x010fc60005800000 */
[----:B------:R1:W-:Y:S01]  /*1d570*/  STL [R1+0x5d4], R5 ;  /* 0x0005d40501007387 */ /* 0x0003e20000100800 */
[----:B------:R-:W-:-:S03]  /*1d580*/  SEL R133, R249, R133, !P3 ;  /* 0x00000085f9857207 */ /* 0x000fc60005800000 */
[----:B------:R-:W-:Y:S01]  /*1d590*/  STL [R1+0x5bc], R134 ;  /* 0x0005bc8601007387 */ /* 0x000fe20000100800 */
[----:B-1----:R-:W-:-:S03]  /*1d5a0*/  SEL R5, R249, R132, !P3 ;  /* 0x00000084f9057207 */ /* 0x002fc60005800000 */
[----:B------:R-:W-:Y:S01]  /*1d5b0*/  STL [R1+0x5b8], R133 ;  /* 0x0005b88501007387 */ /* 0x000fe20000100800 */
[C---:B------:R-:W-:Y:S02]  /*1d5c0*/  SEL R131, R249.reuse, R131, !P3 ;  /* 0x00000083f9837207 */ /* 0x040fe40005800000 */
[C---:B------:R-:W-:Y:S01]  /*1d5d0*/  SEL R130, R249.reuse, R130, !P3 ;  /* 0x00000082f9827207 */ /* 0x040fe20005800000 */
[----:B------:R1:W-:Y:S04]  /*1d5e0*/  STL [R1+0x5a4], R5 ;  /* 0x0005a40501007387 */ /* 0x0003e80000100800 */
[----:B------:R-:W-:Y:S01]  /*1d5f0*/  STL [R1+0x5d0], R131 ;  /* 0x0005d08301007387 */ /* 0x000fe20000100800 */
[----:B-1----:R-:W-:-:S03]  /*1d600*/  SEL R5, R249, R129, !P3 ;  /* 0x00000081f9057207 */ /* 0x002fc60005800000 */
        /* <DEDUP_REMOVED lines=9> */
[----:B------:R1:W-:Y:S04]  /*1d6a0*/  STL [R1+0x5c8], R5 ;  /* 0x0005c80501007387 */ /* 0x0003e80000100800 */
[----:B------:R-:W-:Y:S01]  /*1d6b0*/  STL [R1+0x5b4], R125 ;  /* 0x0005b47d01007387 */ /* 0x000fe20000100800 */
[----:B-1----:R-:W-:-:S03]  /*1d6c0*/  SEL R5, R249, R123, !P3 ;  /* 0x0000007bf9057207 */ /* 0x002fc60005800000 */
[----:B------:R-:W-:Y:S01]  /*1d6d0*/  STL [R1+0x470], R124 ;  /* 0x0004707c01007387 */ /* 0x000fe20000100800 */
[C---:B------:R-:W-:Y:S02]  /*1d6e0*/  SEL R123, R249.reuse, R122, !P3 ;  /* 0x0000007af97b7207 */ /* 0x040fe40005800000 */
[C---:B------:R-:W-:Y:S01]  /*1d6f0*/  SEL R122, R249.reuse, R0, !P3 ;  /* 0x00000000f97a7207 */ /* 0x040fe20005800000 */
[----:B------:R1:W-:Y:S01]  /*1d700*/  STL [R1+0x5a0], R5 ;  /* 0x0005a00501007387 */ /* 0x0003e20000100800 */
[----:B------:R-:W-:-:S03]  /*1d710*/  SEL R0, R249, R236, !P3 ;  /* 0x000000ecf9007207 */ /* 0x000fc60005800000 */
[----:B------:R-:W-:Y:S01]  /*1d720*/  STL [R1+0x59c], R123 ;  /* 0x00059c7b01007387 */ /* 0x000fe20000100800 */
[C---:B------:R-:W-:Y:S02]  /*1d730*/  SEL R121, R249.reuse, R121, !P3 ;  /* 0x00000079f9797207 */ /* 0x040fe40005800000 */
[C---:B-1----:R-:W-:Y:S01]  /*1d740*/  SEL R5, R249.reuse, R237, !P3 ;  /* 0x000000edf9057207 */ /* 0x042fe20005800000 */
[----:B------:R-:W-:Y:S04]  /*1d750*/  STL [R1+0x598], R122 ;  /* 0x0005987a01007387 */ /* 0x000fe80000100800 */
[----:B------:R1:W-:Y:S04]  /*1d760*/  STL [R1+0x594], R5 ;  /* 0x0005940501007387 */ /* 0x0003e80000100800 */
[----:B------:R2:W-:Y:S01]  /*1d770*/  STL [R1+0x584], R0 ;  /* 0x0005840001007387 */ /* 0x0005e20000100800 */
[----:B------:R-:W-:-:S02]  /*1d780*/  SEL R118, R249, R118, !P3 ;  /* 0x00000076f9767207 */ /* 0x000fc40005800000 */
[C---:B-1----:R-:W-:Y:S01]  /*1d790*/  SEL R5, R249.reuse, R120, !P3 ;  /* 0x00000078f9057207 */ /* 0x042fe20005800000 */
[----:B------:R-:W-:Y:S01]  /*1d7a0*/  STL [R1+0x578], R121 ;  /* 0x0005787901007387 */ /* 0x000fe20000100800 */
[----:B--2---:R-:W-:-:S03]  /*1d7b0*/  SEL R0, R249, R119, !P3 ;  /* 0x00000077f9007207 */ /* 0x004fc60005800000 */
[----:B------:R1:W-:Y:S04]  /*1d7c0*/  STL [R1+0x570], R5 ;  /* 0x0005700501007387 */ /* 0x0003e80000100800 */
[----:B------:R2:W-:Y:S01]  /*1d7d0*/  STL [R1+0x564], R0 ;  /* 0x0005640001007387 */ /* 0x0005e20000100800 */
[C---:B------:R-:W-:Y:S02]  /*1d7e0*/  SEL R115, R249.reuse, R115, !P3 ;  /* 0x00000073f9737207 */ /* 0x040fe40005800000 */
[C---:B-1----:R-:W-:Y:S01]  /*1d7f0*/  SEL R5, R249.reuse, R117, !P3 ;  /* 0x00000075f9057207 */ /* 0x042fe20005800000 */
[----:B------:R-:W-:Y:S01]  /*1d800*/  STL [R1+0x580], R118 ;  /* 0x0005807601007387 */ /* 0x000fe20000100800 */
[----:B--2---:R-:W-:-:S03]  /*1d810*/  SEL R0, R249, R116, !P3 ;  /* 0x00000074f9007207 */ /* 0x004fc60005800000 */
[----:B------:R1:W-:Y:S01]  /*1d820*/  STL [R1+0x5b0], R5 ;  /* 0x0005b00501007387 */ /* 0x0003e20000100800 */
[----:B------:R-:W-:-:S03]  /*1d830*/  SEL R112, R249, R112, !P3 ;  /* 0x00000070f9707207 */ /* 0x000fc60005800000 */
[----:B------:R2:W-:Y:S01]  /*1d840*/  STL [R1+0x5ac], R0 ;  /* 0x0005ac0001007387 */ /* 0x0005e20000100800 */
[----:B-1----:R-:W-:-:S03]  /*1d850*/  SEL R5, R249, R114, !P3 ;  /* 0x00000072f9057207 */ /* 0x002fc60005800000 */
[----:B------:R-:W-:Y:S01]  /*1d860*/  STL [R1+0x5a8], R115 ;  /* 0x0005a87301007387 */ /* 0x000fe20000100800 */
[----:B--2---:R-:W-:-:S03]  /*1d870*/  SEL R0, R249, R113, !P3 ;  /* 0x00000071f9007207 */ /* 0x004fc60005800000 */
[----:B------:R1:W-:Y:S04]  /*1d880*/  STL [R1+0x590], R5 ;  /* 0x0005900501007387 */ /* 0x0003e80000100800 */
[----:B------:R2:W-:Y:S01]  /*1d890*/  STL [R1+0x57c], R0 ;  /* 0x00057c0001007387 */ /* 0x0005e20000100800 */
[----:B-1----:R-:W-:-:S03]  /*1d8a0*/  SEL R5, R249, R111, !P3 ;  /* 0x0000006ff9057207 */ /* 0x002fc60005800000 */
[----:B------:R-:W-:Y:S01]  /*1d8b0*/  STL [R1+0x574], R112 ;  /* 0x0005747001007387 */ /* 0x000fe20000100800 */
[----:B--2---:R-:W-:-:S03]  /*1d8c0*/  SEL R0, R249, R110, !P3 ;  /* 0x0000006ef9007207 */ /* 0x004fc60005800000 */
[----:B------:R-:W2:Y:S04]  /*1d8d0*/  LDL.LU R136, [R1+0x4f0] ;  /* 0x0004f00001887983 */ /* 0x000ea80000300800 */
[----:B------:R-:W-:Y:S04]  /*1d8e0*/  STL [R1+0x400], R5 ;  /* 0x0004000501007387 */ /* 0x000fe80000100800 */
[----:B------:R-:W3:Y:S04]  /*1d8f0*/  LDL.LU R135, [R1+0x4ec] ;  /* 0x0004ec0001877983 */ /* 0x000ee80000300800 */
        /* <DEDUP_REMOVED lines=32> */
[----:B---3--:R-:W-:-:S03]  /*1db00*/  SEL R135, R249, R135, !P3 ;  /* 0x00000087f9877207 */ /* 0x008fc60005800000 */
[----:B-1----:R-:W2:Y:S01]  /*1db10*/  LDL.LU R136, [R1+0x4b84] ;  /* 0x004b840001887983 */ /* 0x002ea20000300800 */
[----:B----4-:R-:W-:-:S03]  /*1db20*/  SEL R134, R249, R134, !P3 ;  /* 0x00000086f9867207 */ /* 0x010fc60005800000 */
[----:B------:R1:W-:Y:S01]  /*1db30*/  STL [R1+0x558], R135 ;  /* 0x0005588701007387 */ /* 0x0003e20000100800 */
[C---:B------:R-:W-:Y:S02]  /*1db40*/  SEL R133, R249.reuse, R133, !P3 ;  /* 0x00000085f9857207 */ /* 0x040fe40005800000 */
[C---:B------:R-:W-:Y:S01]  /*1db50*/  SEL R132, R249.reuse, R132, !P3 ;  /* 0x00000084f9847207 */ /* 0x040fe20005800000 */
[----:B-1----:R-:W3:Y:S01]  /*1db60*/  LDL.LU R135, [R1+0x4b80] ;  /* 0x004b800001877983 */ /* 0x002ee20000300800 */
[----:B------:R-:W-:-:S03]  /*1db70*/  SEL R131, R249, R131, !P3 ;  /* 0x00000083f9837207 */ /* 0x000fc60005800000 */
[----:B------:R1:W-:Y:S01]  /*1db80*/  STL [R1+0x54c], R134 ;  /* 0x00054c8601007387 */ /* 0x0003e20000100800 */
[C---:B------:R-:W-:Y:S02]  /*1db90*/  SEL R130, R249.reuse, R130, !P3 ;  /* 0x00000082f9827207 */ /* 0x040fe40005800000 */
[C---:B------:R-:W-:Y:S01]  /*1dba0*/  SEL R129, R249.reuse, R129, !P3 ;  /* 0x00000081f9817207 */ /* 0x040fe20005800000 */
[----:B-1----:R-:W4:Y:S04]  /*1dbb0*/  LDL.LU R134, [R1+0x4b7c] ;  /* 0x004b7c0001867983 */ /* 0x002f280000300800 */
[----:B------:R1:W-:Y:S01]  /*1dbc0*/  STL [R1+0x544], R133 ;  /* 0x0005448501007387 */ /* 0x0003e20000100800 */
[C---:B------:R-:W-:Y:S02]  /*1dbd0*/  SEL R128, R249.reuse, R128, !P3 ;  /* 0x00000080f9807207 */ /* 0x040fe40005800000 */
[C---:B------:R-:W-:Y:S01]  /*1dbe0*/  SEL R127, R249.reuse, R127, !P3 ;  /* 0x0000007ff97f7207 */ /* 0x040fe20005800000 */
[----:B-1----:R-:W2:Y:S04]  /*1dbf0*/  LDL.LU R133, [R1+0x4b78] ;  /* 0x004b780001857983 */ /* 0x002ea80000300800 */
[----:B------:R1:W-:Y:S01]  /*1dc00*/  STL [R1+0x534], R132 ;  /* 0x0005348401007387 */ /* 0x0003e20000100800 */
[----:B------:R-:W-:-:S03]  /*1dc10*/  SEL R126, R249, R126, !P3 ;  /* 0x0000007ef97e7207 */ /* 0x000fc60005800000 */
[----:B-1----:R-:W3:Y:S04]  /*1dc20*/  LDL.LU R132, [R1+0x4b74] ;  /* 0x004b740001847983 */ /* 0x002ee80000300800 */
[----:B------:R1:W-:Y:S01]  /*1dc30*/  STL [R1+0x530], R131 ;  /* 0x0005308301007387 */ /* 0x0003e20000100800 */
[----:B------:R-:W-:-:S03]  /*1dc40*/  SEL R125, R249, R125, !P3 ;  /* 0x0000007df97d7207 */ /* 0x000fc60005800000 */
[----:B-1----:R-:W4:Y:S04]  /*1dc50*/  LDL.LU R131, [R1+0x4b70] ;  /* 0x004b700001837983 */ /* 0x002f280000300800 */
[----:B------:R1:W-:Y:S01]  /*1dc60*/  STL [R1+0x514], R130 ;  /* 0x0005148201007387 */ /* 0x0003e20000100800 */
[----:B------:R-:W-:-:S03]  /*1dc70*/  SEL R124, R249, R124, !P3 ;  /* 0x0000007cf97c7207 */ /* 0x000fc60005800000 */
        /* <DEDUP_REMOVED lines=52> */
[----:B------:R1:W-:Y:S04]  /*1dfc0*/  STL [R1+0x528], R115 ;  /* 0x0005287301007387 */ /* 0x0003e80000100800 */
[----:B-1----:R-:W3:Y:S04]  /*1dfd0*/  LDL.LU R115, [R1+0x4b24] ;  /* 0x004b240001737983 */ /* 0x002ee80000300800 */
[----:B------:R1:W-:Y:S04]  /*1dfe0*/  STL [R1+0x524], R114 ;  /* 0x0005247201007387 */ /* 0x0003e80000100800 */
[----:B-1----:R-:W4:Y:S04]  /*1dff0*/  LDL.LU R114, [R1+0x4b20] ;  /* 0x004b200001727983 */ /* 0x002f280000300800 */
[----:B------:R1:W-:Y:S04]  /*1e000*/  STL [R1+0x520], R113 ;  /* 0x0005207101007387 */ /* 0x0003e80000100800 */
[----:B-1----:R-:W2:Y:S04]  /*1e010*/  LDL.LU R113, [R1+0x4b1c] ;  /* 0x004b1c0001717983 */ /* 0x002ea80000300800 */
[----:B------:R1:W-:Y:S04]  /*1e020*/  STL [R1+0x500], R112 ;  /* 0x0005007001007387 */ /* 0x0003e80000100800 */
[----:B-1----:R-:W3:Y:S04]  /*1e030*/  LDL.LU R112, [R1+0x4b18] ;  /* 0x004b180001707983 */ /* 0x002ee80000300800 */
[----:B------:R1:W-:Y:S04]  /*1e040*/  STL [R1+0x4f4], R111 ;  /* 0x0004f46f01007387 */ /* 0x0003e80000100800 */
[----:B-1----:R-:W4:Y:S04]  /*1e050*/  LDL.LU R111, [R1+0x4b14] ;  /* 0x004b1400016f7983 */ /* 0x002f280000300800 */
[----:B------:R1:W-:Y:S04]  /*1e060*/  STL [R1+0x4ec], R110 ;  /* 0x0004ec6e01007387 */ /* 0x0003e80000100800 */
[----:B-1----:R-:W2:Y:S01]  /*1e070*/  LDL.LU R110, [R1+0x4b10] ;  /* 0x004b1000016e7983 */ /* 0x002ea20000300800 */
[----:B------:R-:W-:-:S05]  /*1e080*/  SEL R5, R249, R5, !P3 ;  /* 0x00000005f9057207 */ /* 0x000fca0005800000 */
[----:B------:R4:W-:Y:S02]  /*1e090*/  STL [R1+0x324], R5 ;  /* 0x0003240501007387 */ /* 0x0009e40000100800 */
[C---:B----4-:R-:W-:Y:S02]  /*1e0a0*/  SEL R5, R249.reuse, R111, !P3 ;  /* 0x0000006ff9057207 */ /* 0x050fe40005800000 */
[C---:B---3--:R-:W-:Y:S02]  /*1e0b0*/  SEL R111, R249.reuse, R112, !P3 ;  /* 0x00000070f96f7207 */ /* 0x048fe40005800000 */
[----:B--2---:R-:W-:-:S05]  /*1e0c0*/  SEL R110, R249, R110, !P3 ;  /* 0x0000006ef96e7207 */ /* 0x004fca0005800000 */
[----:B------:R1:W-:Y:S04]  /*1e0d0*/  STL [R1+0x4d8], R110 ;  /* 0x0004d86e01007387 */ /* 0x0003e80000100800 */
        /* <DEDUP_REMOVED lines=84> */
[C---:B-1----:R-:W-:Y:S01]  /*1e620*/  SEL R111, R249.reuse, R154, !P3 ;  /* 0x0000009af96f7207 */ /* 0x042fe20005800000 */
[----:B------:R-:W-:Y:S01]  /*1e630*/  @!P1 IMAD.MOV R251, RZ, RZ, -R251 ;  /* 0x000000fffffb9224 */ /* 0x000fe200078e0afb */
[----:B------:R-:W-:Y:S01]  /*1e640*/  @!P5 IADD3 R250, -R250, RZ, RZ ;  /* 0x000000fffafad210 */ /* 0x000fe20007ffe1ff */
[----:B------:R-:W-:Y:S01]  /*1e650*/  @!P2 IMAD.MOV R2, RZ, RZ, -R2 ;  /* 0x000000ffff02a224 */ /* 0x000fe200078e0a02 */
[----:B--2---:R-:W-:Y:S01]  /*1e660*/  SEL R110, R249, R155, !P3 ;  /* 0x0000009bf96e7207 */ /* 0x004fe20005800000 */
[----:B------:R1:W-:Y:S01]  /*1e670*/  STL [R1+0x3a8], R111 ;  /* 0x0003a86f01007387 */ /* 0x0003e20000100800 */
[----:B------:R-:W-:-:S02]  /*1e680*/  @!P4 IADD3 R252, -R252, RZ, RZ ;  /* 0x000000fffcfcc210 */ /* 0x000fc40007ffe1ff */
[----:B------:R-:W-:Y:S02]  /*1e690*/  @!P0 IADD3 R3, -R3, RZ, RZ ;  /* 0x000000ff03038210 */ /* 0x000fe40007ffe1ff */
[C---:B---3--:R-:W-:Y:S01]  /*1e6a0*/  SEL R5, R249.reuse, R156, !P3 ;  /* 0x0000009cf9057207 */ /* 0x048fe20005800000 */
[----:B------:R2:W-:Y:S01]  /*1e6b0*/  STL [R1+0x36c], R110 ;  /* 0x00036c6e01007387 */ /* 0x0005e20000100800 */
[----:B------:R-:W-:Y:S01]  /*1e6c0*/  @!P6 IMAD.MOV R4, RZ, RZ, -R4 ;  /* 0x000000ffff04e224 */ /* 0x000fe200078e0a04 */
[C---:B------:R-:W-:Y:S01]  /*1e6d0*/  SEL R10, R249.reuse, R10, !P3 ;  /* 0x0000000af90a7207 */ /* 0x040fe20005800000 */
[----:B------:R-:W3:Y:S01]  /*1e6e0*/  LDC R154, c[0x0][0x230] ;  /* 0x00008c00ff9a7b82 */ /* 0x000ee20000000800 */
[C---:B-1----:R-:W-:Y:S01]  /*1e6f0*/  SEL R111, R249.reuse, R158, !P3 ;  /* 0x0000009ef96f7207 */ /* 0x042fe20005800000 */
[----:B------:R1:W-:Y:S04]  /*1e700*/  STL [R1+0x354], R5 ;  /* 0x0003540501007387 */ /* 0x0003e80000100800 */
[----:B------:R4:W-:Y:S01]  /*1e710*/  STL [R1+0x308], R111 ;  /* 0x0003086f01007387 */ /* 0x0009e20000100800 */
[----:B--2---:R-:W-:-:S02]  /*1e720*/  SEL R110, R249, R160, !P3 ;  /* 0x000000a0f96e7207 */ /* 0x004fc40005800000 */
[C---:B-1----:R-:W-:Y:S02]  /*1e730*/  SEL R5, R249.reuse, R159, !P3 ;  /* 0x0000009ff9057207 */ /* 0x042fe40005800000 */
[----:B----4-:R-:W-:-:S03]  /*1e740*/  SEL R111, R249, R161, !P3 ;  /* 0x000000a1f96f7207 */ /* 0x010fc60005800000 */
[----:B------:R1:W-:Y:S01]  /*1e750*/  STL [R1+0x304], R5 ;  /* 0x0003040501007387 */ /* 0x0003e20000100800 */
[C---:B------:R-:W-:Y:S01]  /*1e760*/  SEL R115, R249.reuse, R250, !P3 ;  /* 0x000000faf9737207 */ /* 0x040fe20005800000 */
[----:B------:R-:W2:Y:S02]  /*1e770*/  LDC R159, c[0x0][0x230] ;  /* 0x00008c00ff9f7b82 */ /* 0x000ea40000000800 */
        /* <DEDUP_REMOVED lines=9> */
[----:B------:R3:W-:Y:S01]  /*1e810*/  STL [R1+0x208], R5 ;  /* 0x0002080501007387 */ /* 0x0007e20000100800 */
[C---:B-1----:R-:W-:Y:S02]  /*1e820*/  SEL R110, R249.reuse, R166, !P3 ;  /* 0x000000a6f96e7207 */ /* 0x042fe40005800000 */
[----:B----4-:R-:W-:-:S03]  /*1e830*/  SEL R111, R249, R167, !P3 ;  /* 0x000000a7f96f7207 */ /* 0x010fc60005800000 */
[----:B------:R1:W-:Y:S01]  /*1e840*/  STL [R1+0x2c0], R110 ;  /* 0x0002c06e01007387 */ /* 0x0003e20000100800 */
[----:B---3--:R-:W-:-:S03]  /*1e850*/  SEL R5, R249, R168, !P3 ;  /* 0x000000a8f9057207 */ /* 0x008fc60005800000 */
[----:B------:R3:W-:Y:S04]  /*1e860*/  STL [R1+0x2fc], R111 ;  /* 0x0002fc6f01007387 */ /* 0x0007e80000100800 */
[----:B------:R4:W-:Y:S01]  /*1e870*/  STL [R1+0x2e4], R5 ;  /* 0x0002e40501007387 */ /* 0x0009e20000100800 */
[C---:B-1----:R-:W-:Y:S02]  /*1e880*/  SEL R110, R249.reuse, R169, !P3 ;  /* 0x000000a9f96e7207 */ /* 0x042fe40005800000 */
[----:B---3--:R-:W-:-:S03]  /*1e890*/  SEL R111, R249, R170, !P3 ;  /* 0x000000aaf96f7207 */ /* 0x008fc60005800000 */
[----:B------:R1:W-:Y:S01]  /*1e8a0*/  STL [R1+0x2d8], R110 ;  /* 0x0002d86e01007387 */ /* 0x0003e20000100800 */
[----:B----4-:R-:W-:-:S03]  /*1e8b0*/  SEL R5, R249, R171, !P3 ;  /* 0x000000abf9057207 */ /* 0x010fc60005800000 */
[----:B------:R-:W-:Y:S04]  /*1e8c0*/  STL [R1+0x2b8], R111 ;  /* 0x0002b86f01007387 */ /* 0x000fe80000100800 */
[----:B------:R3:W-:Y:S01]  /*1e8d0*/  STL [R1+0x29c], R5 ;  /* 0x00029c0501007387 */ /* 0x0007e20000100800 */
[----:B-1----:R-:W-:-:S05]  /*1e8e0*/  SEL R110, R249, R172, !P3 ;  /* 0x000000acf96e7207 */ /* 0x002fca0005800000 */
[----:B------:R1:W-:Y:S01]  /*1e8f0*/  STL [R1+0x298], R110 ;  /* 0x0002986e01007387 */ /* 0x0003e20000100800 */
[C---:B---3--:R-:W-:Y:S02]  /*1e900*/  SEL R5, R249.reuse, R174, !P3 ;  /* 0x000000aef9057207 */ /* 0x048fe40005800000 */
[----:B------:R-:W-:-:S03]  /*1e910*/  SEL R111, R249, R177, !P3 ;  /* 0x000000b1f96f7207 */ /* 0x000fc60005800000 */
[----:B------:R3:W-:Y:S01]  /*1e920*/  STL [R1+0x294], R5 ;  /* 0x0002940501007387 */ /* 0x0007e20000100800 */
[----:B-1----:R-:W-:-:S05]  /*1e930*/  SEL R110, R249, R176, !P3 ;  /* 0x000000b0f96e7207 */ /* 0x002fca0005800000 */
        /* <DEDUP_REMOVED lines=51> */
[C---:B---3--:R-:W-:Y:S02]  /*1ec70*/  SEL R111, R249.reuse, R208, !P3 ;  /* 0x000000d0f96f7207 */ /* 0x048fe40005800000 */
[C---:B----4-:R-:W-:Y:S01]  /*1ec80*/  SEL R5, R249.reuse, R206, !P3 ;  /* 0x000000cef9057207 */ /* 0x050fe20005800000 */
[----:B------:R1:W-:Y:S04]  /*1ec90*/  STL [R1+0x190], R110 ;  /* 0x0001906e01007387 */ /* 0x0003e80000100800 */
[----:B------:R3:W-:Y:S01]  /*1eca0*/  STL [R1+0x140], R5 ;  /* 0x0001400501007387 */ /* 0x0007e20000100800 */
[----:B-1----:R-:W-:-:S03]  /*1ecb0*/  SEL R110, R249, R209, !P3 ;  /* 0x000000d1f96e7207 */ /* 0x002fc60005800000 */
[----:B------:R-:W-:Y:S01]  /*1ecc0*/  STL [R1+0x134], R111 ;  /* 0x0001346f01007387 */ /* 0x000fe20000100800 */
[----:B---3--:R-:W-:-:S03]  /*1ecd0*/  SEL R5, R249, R210, !P3 ;  /* 0x000000d2f9057207 */ /* 0x008fc60005800000 */
[----:B------:R-:W-:Y:S04]  /*1ece0*/  STL [R1+0x128], R110 ;  /* 0x0001286e01007387 */ /* 0x000fe80000100800 */
[----:B------:R1:W-:Y:S04]  /*1ecf0*/  STL [R1+0xd0], R5 ;  /* 0x0000d00501007387 */ /* 0x0003e80000100800 */
[----:B------:R-:W3:Y:S04]  /*1ed00*/  LDL.LU R114, [R1+0x6b0] ;  /* 0x0006b00001727983 */ /* 0x000ee80000300800 */
[----:B------:R-:W4:Y:S01]  /*1ed10*/  LDL.LU R113, [R1+0x6b4] ;  /* 0x0006b40001717983 */ /* 0x000f220000300800 */
[----:B-1----:R-:W-:-:S05]  /*1ed20*/  SEL R5, R249, R215, !P3 ;  /* 0x000000d7f9057207 */ /* 0x002fca0005800000 */
[----:B------:R1:W-:Y:S04]  /*1ed30*/  STL [R1+0x12c], R5 ;  /* 0x00012c0501007387 */ /* 0x0003e80000100800 */
[----:B------:R-:W2:Y:S04]  /*1ed40*/  LDL.LU R112, [R1+0x6b8] ;  /* 0x0006b80001707983 */ /* 0x000ea80000300800 */
[----:B------:R-:W2:Y:S04]  /*1ed50*/  LDL.LU R110, [R1+0x6bc] ;  /* 0x0006bc00016e7983 */ /* 0x000ea80000300800 */
[----:B------:R-:W2:Y:S01]  /*1ed60*/  LDL.LU R127, [R1+0x200] ;  /* 0x00020000017f7983 */ /* 0x000ea20000300800 */
[----:B-1----:R-:W-:-:S02]  /*1ed70*/  SEL R5, R249, R248, !P3 ;  /* 0x000000f8f9057207 */ /* 0x002fc40005800000 */
[----:B------:R-:W-:-:S03]  /*1ed80*/  SEL R111, R249, R251, !P3 ;  /* 0x000000fbf96f7207 */ /* 0x000fc60005800000 */
[----:B------:R1:W-:Y:S01]  /*1ed90*/  STL [R1+0x5f8], R5 ;  /* 0x0005f80501007387 */ /* 0x0003e20000100800 */
[----:B------:R-:W-:-:S03]  /*1eda0*/  SEL R2, R249, R2, !P3 ;  /* 0x00000002f9027207 */ /* 0x000fc60005800000 */
[----:B------:R-:W-:Y:S04]  /*1edb0*/  STL [R1+0x5fc], R115 ;  /* 0x0005fc7301007387 */ /* 0x000fe80000100800 */
[----:B------:R1:W-:Y:S02]  /*1edc0*/  STL [R1+0x608], R111 ;  /* 0x0006086f01007387 */ /* 0x0003e40000100800 */
[C---:B-1----:R-:W-:Y:S01]  /*1edd0*/  SEL R5, R249.reuse, R252, !P3 ;  /* 0x000000fcf9057207 */ /* 0x042fe20005800000 */
[----:B------:R-:W3:Y:S04]  /*1ede0*/  LDC R111, c[0x0][0x234] ;  /* 0x00008d00ff6f7b82 */ /* 0x000ee80000000800 */
[----:B------:R1:W-:Y:S04]  /*1edf0*/  STL [R1+0x784], R5 ;  /* 0x0007840501007387 */ /* 0x0003e80000100800 */
[----:B------:R1:W-:Y:S01]  /*1ee00*/  STL [R1+0x960], R2 ;  /* 0x0009600201007387 */ /* 0x0003e20000100800 */
[----:B------:R-:W-:-:S02]  /*1ee10*/  SEL R163, R249, R205, !P3 ;  /* 0x000000cdf9a37207 */ /* 0x000fc40005800000 */
[C---:B------:R-:W-:Y:S02]  /*1ee20*/  SEL R17, R249.reuse, R17, !P3 ;  /* 0x00000011f9117207 */ /* 0x040fe40005800000 */
[C---:B------:R-:W-:Y:S01]  /*1ee30*/  SEL R15, R249.reuse, R15, !P3 ;  /* 0x0000000ff90f7207 */ /* 0x040fe20005800000 */
[----:B-1----:R-:W1:Y:S01]  /*1ee40*/  LDC R5, c[0x0][0x23c] ;  /* 0x00008f00ff057b82 */ /* 0x002e620000000800 */
[----:B------:R-:W-:-:S05]  /*1ee50*/  SEL R2, R249, R3, !P3 ;  /* 0x00000003f9027207 */ /* 0x000fca0005800000 */
[----:B------:R3:W-:Y:S04]  /*1ee60*/  STL [R1+0x1dc4], R2 ;  /* 0x001dc40201007387 */ /* 0x0007e80000100800 */
[----:B------:R-:W2:Y:S04]  /*1ee70*/  LDL.LU R126, [R1+0x48c] ;  /* 0x00048c00017e7983 */ /* 0x000ea80000300800 */
[----:B------:R-:W2:Y:S04]  /*1ee80*/  LDL.LU R125, [R1+0x1c] ;  /* 0x00001c00017d7983 */ /* 0x000ea80000300800 */
[----:B------:R-:W2:Y:S04]  /*1ee90*/  LDL.LU R124, [R1+0x3c] ;  /* 0x00003c00017c7983 */ /* 0x000ea80000300800 */
[----:B------:R-:W2:Y:S04]  /*1eea0*/  LDL.LU R123, [R1+0x5c] ;  /* 0x00005c00017b7983 */ /* 0x000ea80000300800 */
[----:B------:R-:W2:Y:S04]  /*1eeb0*/  LDL.LU R122, [R1+0x7c] ;  /* 0x00007c00017a7983 */ /* 0x000ea80000300800 */
[----:B------:R-:W2:Y:S04]  /*1eec0*/  LDL.LU R121, [R1+0x9c] ;  /* 0x00009c0001797983 */ /* 0x000ea80000300800 */
[----:B------:R-:W2:Y:S04]  /*1eed0*/  LDL.LU R120, [R1+0xbc] ;  /* 0x0000bc0001787983 */ /* 0x000ea80000300800 */
[----:B------:R-:W2:Y:S01]  /*1eee0*/  LDL.LU R119, [R1+0xe0] ;  /* 0x0000e00001777983 */ /* 0x000ea20000300800 */
[----:B------:R-:W-:-:S03]  /*1eef0*/  SEL R13, R249, R13, !P3 ;  /* 0x0000000df90d7207 */ /* 0x000fc60005800000 */
[----:B------:R-:W2:Y:S01]  /*1ef00*/  LDL.LU R118, [R1+0x100] ;  /* 0x0001000001767983 */ /* 0x000ea20000300800 */
[----:B------:R-:W-:-:S03]  /*1ef10*/  SEL R11, R249, R11, !P3 ;  /* 0x0000000bf90b7207 */ /* 0x000fc60005800000 */
[----:B------:R-:W2:Y:S01]  /*1ef20*/  LDL.LU R117, [R1+0x120] ;  /* 0x0001200001757983 */ /* 0x000ea20000300800 */
[C---:B------:R-:W-:Y:S02]  /*1ef30*/  SEL R6, R249.reuse, R6, !P3 ;  /* 0x00000006f9067207 */ /* 0x040fe40005800000 */
[C---:B------:R-:W-:Y:S01]  /*1ef40*/  SEL R156, R249.reuse, R157, !P3 ;  /* 0x0000009df99c7207 */ /* 0x040fe20005800000 */
[----:B------:R-:W2:Y:S01]  /*1ef50*/  LDL.LU R116, [R1+0x154] ;  /* 0x0001540001747983 */ /* 0x000ea20000300800 */
[C---:B------:R-:W-:Y:S02]  /*1ef60*/  SEL R161, R249.reuse, R173, !P3 ;  /* 0x000000adf9a17207 */ /* 0x040fe40005800000 */
[C---:B------:R-:W-:Y:S01]  /*1ef70*/  SEL R162, R249.reuse, R175, !P3 ;  /* 0x000000aff9a27207 */ /* 0x040fe20005800000 */
[----:B------:R-:W2:Y:S01]  /*1ef80*/  LDL.LU R115, [R1+0x174] ;  /* 0x0001740001737983 */ /* 0x000ea20000300800 */
        /* <DEDUP_REMOVED lines=37> */
[----:B------:R-:W-:Y:S01]  /*1f1e0*/  SEL R249, R249, R4, !P3 ;  /* 0x00000004f9f97207 */ /* 0x000fe20005800000 */
[----:B---3--:R-:W-:-:S02]  /*1f1f0*/  IMAD R2, R114, R111, RZ ;  /* 0x0000006f72027224 */ /* 0x008fc400078e02ff */
[----:B------:R-:W3:Y:S01]  /*1f200*/  LDL.LU R114, [R1+0x1a4] ;  /* 0x0001a40001727983 */ /* 0x000ee20000300800 */
[----:B----4-:R-:W-:-:S03]  /*1f210*/  IMAD R3, R113, R111, RZ ;  /* 0x0000006f71037224 */ /* 0x010fc600078e02ff */
[----:B------:R-:W4:Y:S01]  /*1f220*/  LDL.LU R113, [R1+0x1d4] ;  /* 0x0001d40001717983 */ /* 0x000f220000300800 */
[----:B--2---:R-:W-:-:S03]  /*1f230*/  IMAD R4, R112, R111, RZ ;  /* 0x0000006f70047224 */ /* 0x004fc600078e02ff */
[----:B------:R-:W2:Y:S01]  /*1f240*/  LDL.LU R112, [R1+0x21c] ;  /* 0x00021c0001707983 */ /* 0x000ea20000300800 */
[----:B------:R-:W-:-:S03]  /*1f250*/  IMAD R110, R110, R111, RZ ;  /* 0x0000006f6e6e7224 */ /* 0x000fc600078e02ff */
[----:B------:R-:W2:Y:S01]  /*1f260*/  LDL.LU R111, [R1+0x24c] ;  /* 0x00024c00016f7983 */ /* 0x000ea20000300800 */
[----:B------:R-:W1:Y:S02]  /*1f270*/  S2R R223, SR_TID.X ;  /* 0x0000000000df7919 */ /* 0x000e640000002100 */
[----:B-1----:R-:W-:-:S05]  /*1f280*/  LOP3.LUT R157, R223, 0x7f, RZ, 0xc0, !PT ;  /* 0x0000007fdf9d7812 */ /* 0x002fca00078ec0ff */
[----:B------:R-:W-:-:S05]  /*1f290*/  IMAD R5, R157, R5, RZ ;  /* 0x000000059d057224 */ /* 0x000fca00078e02ff */
[----:B------:R-:W-:-:S04]  /*1f2a0*/  LEA R234, P0, R5, R127, 0x2 ;  /* 0x0000007f05ea7211 */ /* 0x000fc800078010ff */
[----:B------:R-:W-:Y:S02]  /*1f2b0*/  LEA.HI.X.SX32 R5, R5, R0, 0x2, P0 ;  /* 0x0000000005057211 */ /* 0x000fe400000f16ff */
[----:B------:R-:W1:Y:S02]  /*1f2c0*/  LDC R0, c[0x0][0x240] ;  /* 0x00009000ff007b82 */ /* 0x000e640000000800 */
[-C--:B-1----:R-:W-:Y:S02]  /*1f2d0*/  IMAD R143, R125, R0.reuse, RZ ;  /* 0x000000007d8f7224 */ /* 0x082fe400078e02ff */
[-C--:B------:R-:W-:Y:S02]  /*1f2e0*/  IMAD R125, R123, R0.reuse, RZ ;  /* 0x000000007b7d7224 */ /* 0x080fe400078e02ff */
[-C--:B------:R-:W-:Y:S02]  /*1f2f0*/  IMAD R123, R121, R0.reuse, RZ ;  /* 0x00000000797b7224 */ /* 0x080fe400078e02ff */
[----:B------:R-:W-:-:S02]  /*1f300*/  IMAD R121, R120, R0, RZ ;  /* 0x0000000078797224 */ /* 0x000fc400078e02ff */
[-C--:B------:R-:W-:Y:S02]  /*1f310*/  IMAD R120, R119, R0.reuse, RZ ;  /* 0x0000000077787224 */ /* 0x080fe400078e02ff */
[-C--:B------:R-:W-:Y:S02]  /*1f320*/  IMAD R119, R118, R0.reuse, RZ ;  /* 0x0000000076777224 */ /* 0x080fe400078e02ff */
[-C--:B------:R-:W-:Y:S02]  /*1f330*/  IMAD R118, R117, R0.reuse, RZ ;  /* 0x0000000075767224 */ /* 0x080fe400078e02ff */
[-C--:B------:R-:W-:Y:S02]  /*1f340*/  IMAD R117, R116, R0.reuse, RZ ;  /* 0x0000000074757224 */ /* 0x080fe400078e02ff */
[----:B------:R-:W-:Y:S01]  /*1f350*/  IMAD R116, R115, R0, RZ ;  /* 0x0000000073747224 */ /* 0x000fe200078e02ff */
[----:B------:R-:W-:-:S04]  /*1f360*/  LEA R242, P4, R2, R236, 0x2 ;  /* 0x000000ec02f27211 */ /* 0x000fc800078810ff */
[----:B------:R-:W-:Y:S01]  /*1f370*/  LEA.HI.X.SX32 R243, R2, R237, 0x2, P4 ;  /* 0x000000ed02f37211 */ /* 0x000fe200020f16ff */
[-C--:B------:R-:W-:Y:S02]  /*1f380*/  IMAD R2, R126, R0.reuse, RZ ;  /* 0x000000007e027224 */ /* 0x080fe400078e02ff */
[-C--:B------:R-:W-:Y:S02]  /*1f390*/  IMAD R126, R124, R0.reuse, RZ ;  /* 0x000000007c7e7224 */ /* 0x080fe400078e02ff */
[-C--:B------:R-:W-:Y:S02]  /*1f3a0*/  IMAD R124, R122, R0.reuse, RZ ;  /* 0x000000007a7c7224 */ /* 0x080fe400078e02ff */
[-C--:B---3--:R-:W-:Y:S02]  /*1f3b0*/  IMAD R115, R114, R0.reuse, RZ ;  /* 0x0000000072737224 */ /* 0x088fe400078e02ff */
[-C--:B----4-:R-:W-:Y:S02]  /*1f3c0*/  IMAD R114, R113, R0.reuse, RZ ;  /* 0x0000000071727224 */ /* 0x090fe400078e02ff */
[----:B--2---:R-:W-:-:S02]  /*1f3d0*/  IMAD R113, R112, R0, RZ ;  /* 0x0000000070717224 */ /* 0x004fc400078e02ff */
[-C--:B------:R-:W-:Y:S02]  /*1f3e0*/  IMAD R112, R111, R0.reuse, RZ ;  /* 0x000000006f707224 */ /* 0x080fe400078e02ff */
[----:B------:R-:W2:Y:S04]  /*1f3f0*/  LDL.LU R111, [R1+0x28c] ;  /* 0x00028c00016f7983 */ /* 0x000ea80000300800 */
[----:B------:R-:W3:Y:S04]  /*1f400*/  LDL.LU R179, [R1+0x2cc] ;  /* 0x0002cc0001b37983 */ /* 0x000ee80000300800 */
[----:B------:R-:W4:Y:S04]  /*1f410*/  LDL.LU R178, [R1+0x30c] ;  /* 0x00030c0001b27983 */ /* 0x000f280000300800 */
[----:B------:R-:W2:Y:S04]  /*1f420*/  LDL.LU R177, [R1+0x338] ;  /* 0x0003380001b17983 */ /* 0x000ea80000300800 */
[----:B------:R-:W2:Y:S04]  /*1f430*/  LDL.LU R176, [R1+0x360] ;  /* 0x0003600001b07983 */ /* 0x000ea80000300800 */
[----:B------:R-:W2:Y:S04]  /*1f440*/  LDL.LU R175, [R1+0x388] ;  /* 0x0003880001af7983 */ /* 0x000ea80000300800 */
[----:B------:R-:W2:Y:S04]  /*1f450*/  LDL.LU R174, [R1+0x3c8] ;  /* 0x0003c80001ae7983 */ /* 0x000ea80000300800 */
[----:B------:R-:W2:Y:S04]  /*1f460*/  LDL.LU R173, [R1+0x3f8] ;  /* 0x0003f80001ad7983 */ /* 0x000ea80000300800 */
[----:B------:R-:W2:Y:S04]  /*1f470*/  LDL.LU R172, [R1+0x43c] ;  /* 0x00043c0001ac7983 */ /* 0x000ea80000300800 */
[----:B------:R-:W2:Y:S04]  /*1f480*/  LDL.LU R171, [R1+0x464] ;  /* 0x0004640001ab7983 */ /* 0x000ea80000300800 */
[----:B------:R-:W2:Y:S04]  /*1f490*/  LDL.LU R164, [R1+0x490] ;  /* 0x0004900001a47983 */ /* 0x000ea80000300800 */
        /* <DEDUP_REMOVED lines=20> */
[----:B------:R-:W-:-:S02]  /*1f5e0*/  IMAD R145, R101, R0, RZ ;  /* 0x0000000065917224 */ /* 0x000fc400078e02ff */
[----:B------:R-:W-:Y:S01]  /*1f5f0*/  IMAD R146, R19, R0, RZ ;  /* 0x0000000013927224 */ /* 0x000fe200078e02ff */
[CC--:B------:R-:W-:Y:S02]  /*1f600*/  LEA R240, P1, R3.reuse, R236.reuse, 0x2 ;  /* 0x000000ec03f07211 */ /* 0x0c0fe400078210ff */
[-C--:B------:R-:W-:Y:S02]  /*1f610*/  LEA R238, P2, R4, R236.reuse, 0x2 ;  /* 0x000000ec04ee7211 */ /* 0x080fe400078410ff */
[----:B------:R-:W-:Y:S02]  /*1f620*/  LEA R236, P3, R110, R236, 0x2 ;  /* 0x000000ec6eec7211 */ /* 0x000fe400078610ff */
[-C--:B------:R-:W-:Y:S02]  /*1f630*/  LEA.HI.X.SX32 R241, R3, R237.reuse, 0x2, P1 ;  /* 0x000000ed03f17211 */ /* 0x080fe400008f16ff */
[-C--:B------:R-:W-:Y:S02]  /*1f640*/  LEA.HI.X.SX32 R239, R4, R237.reuse, 0x2, P2 ;  /* 0x000000ed04ef7211 */ /* 0x080fe400010f16ff */
[----:B------:R-:W-:Y:S01]  /*1f650*/  LEA.HI.X.SX32 R237, R110, R237, 0x2, P3 ;  /* 0x000000ed6eed7211 */ /* 0x000fe200018f16ff */
[----:B------:R-:W-:-:S02]  /*1f660*/  IMAD R144, R109, R0, RZ ;  /* 0x000000006d907224 */ /* 0x000fc400078e02ff */
[-C--:B------:R-:W-:Y:S02]  /*1f670*/  IMAD R153, R75, R0.reuse, RZ ;  /* 0x000000004b997224 */ /* 0x080fe400078e02ff */
[-C--:B------:R-:W-:Y:S02]  /*1f680*/  IMAD R152, R67, R0.reuse, RZ ;  /* 0x0000000043987224 */ /* 0x080fe400078e02ff */
[-C--:B------:R-:W-:Y:S02]  /*1f690*/  IMAD R151, R51, R0.reuse, RZ ;  /* 0x0000000033977224 */ /* 0x080fe400078e02ff */
[-C--:B------:R-:W-:Y:S02]  /*1f6a0*/  IMAD R150, R43, R0.reuse, RZ ;  /* 0x000000002b967224 */ /* 0x080fe400078e02ff */
[-C--:B------:R-:W-:Y:S02]  /*1f6b0*/  IMAD R149, R35, R0.reuse, RZ ;  /* 0x0000000023957224 */ /* 0x080fe400078e02ff */
[----:B------:R-:W-:-:S02]  /*1f6c0*/  IMAD R147, R27, R0, RZ ;  /* 0x000000001b937224 */ /* 0x000fc400078e02ff */
[-C--:B---3--:R-:W-:Y:S02]  /*1f6d0*/  IMAD R110, R179, R0.reuse, RZ ;  /* 0x00000000b36e7224 */ /* 0x088fe400078e02ff */
[-C--:B----4-:R-:W-:Y:S02]  /*1f6e0*/  IMAD R158, R158, R0.reuse, RZ ;  /* 0x000000009e9e7224 */ /* 0x090fe400078e02ff */
[----:B--2---:R-:W-:-:S03]  /*1f6f0*/  IMAD R101, R155, R0, RZ ;  /* 0x000000009b657224 */ /* 0x004fc600078e02ff */
[----:B------:R-:W-:Y:S01]  /*1f700*/  STL [R1+0x464], R158 ;  /* 0x0004649e01007387 */ /* 0x000fe20000100800 */
[----:B------:R-:W-:-:S03]  /*1f710*/  IMAD R19, R148, R0, RZ ;  /* 0x0000000094137224 */ /* 0x000fc600078e02ff */
[----:B------:R1:W-:Y:S01]  /*1f720*/  STL [R1+0x484], R101 ;  /* 0x0004846501007387 */ /* 0x0003e20000100800 */
[----:B------:R-:W-:-:S03]  /*1f730*/  IMAD R142, R142, R0, RZ ;  /* 0x000000008e8e7224 */ /* 0x000fc600078e02ff */
[----:B------:R2:W-:Y:S01]  /*1f740*/  STL [R1+0x6a0], R19 ;  /* 0x0006a01301007387 */ /* 0x0005e20000100800 */
[----:B-1----:R-:W-:-:S03]  /*1f750*/  IMAD R101, R141, R0, RZ ;  /* 0x000000008d657224 */ /* 0x002fc600078e02ff */
[----:B------:R-:W-:Y:S01]  /*1f760*/  STL [R1+0x7e8], R142 ;  /* 0x0007e88e01007387 */ /* 0x000fe20000100800 */
[----:B--2---:R-:W-:-:S03]  /*1f770*/  IMAD R19, R140, R0, RZ ;  /* 0x000000008c137224 */ /* 0x004fc600078e02ff */
        /* <DEDUP_REMOVED lines=22> */
[----:B------:R1:W-:Y:S01]  /*1f8e0*/  STL [R1+0x7e0], R128 ;  /* 0x0007e08001007387 */ /* 0x0003e20000100800 */
[----:B--2---:R-:W-:-:S03]  /*1f8f0*/  IMAD R19, R122, R0, RZ ;  /* 0x000000007a137224 */ /* 0x004fc600078e02ff */
[----:B------:R-:W2:Y:S01]  /*1f900*/  LDL.LU R180, [R1+0x3f4] ;  /* 0x0003f40001b47983 */ /* 0x000ea20000300800 */
[----:B------:R-:W-:-:S03]  /*1f910*/  IMAD R109, R178, R0, RZ ;  /* 0x00000000b26d7224 */ /* 0x000fc600078e02ff */
[----:B------:R3:W-:Y:S01]  /*1f920*/  STL [R1+0xa20], R101 ;  /* 0x000a206501007387 */ /* 0x0007e20000100800 */
[----:B------:R-:W-:-:S03]  /*1f930*/  IMAD R75, R177, R0, RZ ;  /* 0x00000000b14b7224 */ /* 0x000fc600078e02ff */
[----:B------:R-:W4:Y:S04]  /*1f940*/  LDL.LU R179, [R1+0x3f0] ;  /* 0x0003f00001b37983 */ /* 0x000f280000300800 */
[----:B------:R3:W-:Y:S04]  /*1f950*/  STL [R1+0x1de8], R19 ;  /* 0x001de81301007387 */ /* 0x0007e80000100800 */
[----:B------:R-:W3:Y:S01]  /*1f960*/  LDL.LU R178, [R1+0x3ec] ;  /* 0x0003ec0001b27983 */ /* 0x000ee20000300800 */
[----:B------:R-:W-:-:S03]  /*1f970*/  IMAD R67, R176, R0, RZ ;  /* 0x00000000b0437224 */ /* 0x000fc600078e02ff */
[----:B------:R-:W2:Y:S01]  /*1f980*/  LDL.LU R177, [R1+0x3e8] ;  /* 0x0003e80001b17983 */ /* 0x000ea20000300800 */
[----:B------:R-:W-:-:S03]  /*1f990*/  IMAD R51, R175, R0, RZ ;  /* 0x00000000af337224 */ /* 0x000fc600078e02ff */
[----:B------:R-:W2:Y:S01]  /*1f9a0*/  LDL.LU R176, [R1+0x3dc] ;  /* 0x0003dc0001b07983 */ /* 0x000ea20000300800 */
[----:B------:R-:W-:-:S03]  /*1f9b0*/  IMAD R43, R174, R0, RZ ;  /* 0x00000000ae2b7224 */ /* 0x000fc600078e02ff */
[----:B------:R-:W2:Y:S01]  /*1f9c0*/  LDL.LU R175, [R1+0x3d4] ;  /* 0x0003d40001af7983 */ /* 0x000ea20000300800 */
[----:B------:R-:W-:-:S03]  /*1f9d0*/  IMAD R35, R173, R0, RZ ;  /* 0x00000000ad237224 */ /* 0x000fc600078e02ff */
[----:B------:R-:W2:Y:S01]  /*1f9e0*/  LDL.LU R174, [R1+0x3d0] ;  /* 0x0003d00001ae7983 */ /* 0x000ea20000300800 */
[-C--:B------:R-:W-:Y:S02]  /*1f9f0*/  IMAD R27, R172, R0.reuse, RZ ;  /* 0x00000000ac1b7224 */ /* 0x080fe400078e02ff */
[-C--:B------:R-:W-:Y:S01]  /*1fa00*/  IMAD R3, R171, R0.reuse, RZ ;  /* 0x00000000ab037224 */ /* 0x080fe200078e02ff */
[----:B------:R-:W2:Y:S01]  /*1fa10*/  LDL.LU R173, [R1+0x3c4] ;  /* 0x0003c40001ad7983 */ /* 0x000ea20000300800 */
[----:B------:R-:W-:-:S03]  /*1fa20*/  IMAD R211, R164, R0, RZ ;  /* 0x00000000a4d37224 */ /* 0x000fc600078e02ff */
[----:B------:R-:W2:Y:S04]  /*1fa30*/  LDL.LU R172, [R1+0x3c0] ;  /* 0x0003c00001ac7983 */ /* 0x000ea80000300800 */
[----:B------:R-:W2:Y:S04]  /*1fa40*/  LDL.LU R171, [R1+0x3b4] ;  /* 0x0003b40001ab7983 */ /* 0x000ea80000300800 */
[----:B------:R-:W2:Y:S04]  /*1fa50*/  LDL.LU R164, [R1+0x3a4] ;  /* 0x0003a40001a47983 */ /* 0x000ea80000300800 */
[----:B------:R-:W2:Y:S04]  /*1fa60*/  LDL.LU R158, [R1+0x3a0] ;  /* 0x0003a000019e7983 */ /* 0x000ea80000300800 */
[----:B------:R-:W2:Y:S04]  /*1fa70*/  LDL.LU R155, [R1+0x39c] ;  /* 0x00039c00019b7983 */ /* 0x000ea80000300800 */
[----:B------:R-:W2:Y:S01]  /*1fa80*/  LDL.LU R148, [R1+0x398] ;  /* 0x0003980001947983 */ /* 0x000ea20000300800 */
[----:B------:R-:W-:-:S03]  /*1fa90*/  IMAD R200, R139, R0, RZ ;  /* 0x000000008bc87224 */ /* 0x000fc600078e02ff */
[----:B------:R-:W2:Y:S04]  /*1faa0*/  LDL.LU R142, [R1+0x384] ;  /* 0x00038400018e7983 */ /* 0x000ea80000300800 */
        /* <DEDUP_REMOVED lines=13> */
[----:B------:R-:W2:Y:S04]  /*1fb80*/  LDL.LU R129, [R1+0x33c] ;  /* 0x00033c0001817983 */ /* 0x000ea80000300800 */
[----:B-1----:R-:W2:Y:S04]  /*1fb90*/  LDL.LU R128, [R1+0x334] ;  /* 0x0003340001807983 */ /* 0x002ea80000300800 */
[----:B------:R-:W2:Y:S04]  /*1fba0*/  LDL.LU R127, [R1+0x330] ;  /* 0x00033000017f7983 */ /* 0x000ea80000300800 */
[----:B------:R-:W2:Y:S01]  /*1fbb0*/  LDL.LU R122, [R1+0x32c] ;  /* 0x00032c00017a7983 */ /* 0x000ea20000300800 */
[----:B----4-:R-:W-:-:S02]  /*1fbc0*/  IMAD R179, R179, R0, RZ ;  /* 0x00000000b3b37224 */ /* 0x010fc400078e02ff */
[----:B---3--:R-:W-:-:S03]  /*1fbd0*/  IMAD R101, R178, R0, RZ ;  /* 0x00000000b2657224 */ /* 0x008fc600078e02ff */
        /* <DEDUP_REMOVED lines=46> */
[----:B------:R2:W-:Y:S04]  /*1fec0*/  STL [R1+0x1dd8], R19 ;  /* 0x001dd81301007387 */ /* 0x0005e80000100800 */
[----:B------:R-:W3:Y:S01]  /*1fed0*/  LDL.LU R180, [R1+0x31c] ;  /* 0x00031c0001b47983 */ /* 0x000ee20000300800 */
[-C--:B-1----:R-:W-:Y:S02]  /*1fee0*/  IMAD R101, R127, R0.reuse, RZ ;  /* 0x000000007f657224 */ /* 0x082fe400078e02ff */
[----:B--2---:R-:W-:-:S03]  /*1fef0*/  IMAD R19, R122, R0, RZ ;  /* 0x000000007a137224 */ /* 0x004fc600078e02ff */
[----:B------:R-:W-:Y:S04]  /*1ff00*/  STL [R1+0x28c], R101 ;  /* 0x00028c6501007387 */ /* 0x000fe80000100800 */
[----:B------:R-:W2:Y:S04]  /*1ff10*/  LDL.LU R179, [R1+0x318] ;  /* 0x0003180001b37983 */ /* 0x000ea80000300800 */
[----:B------:R3:W-:Y:S04]  /*1ff20*/  STL [R1+0x32c], R19 ;  /* 0x00032c1301007387 */ /* 0x0007e80000100800 */
[----:B------:R-:W4:Y:S04]  /*1ff30*/  LDL.LU R178, [R1+0x314] ;  /* 0x0003140001b27983 */ /* 0x000f280000300800 */
[----:B------:R-:W4:Y:S01]  /*1ff40*/  LDL.LU R177, [R1+0x310] ;  /* 0x0003100001b17983 */ /* 0x000f220000300800 */
[----:B------:R-:W-:-:S03]  /*1ff50*/  IMAD R192, R173, R0, RZ ;  /* 0x00000000adc07224 */ /* 0x000fc600078e02ff */
[----:B------:R-:W4:Y:S04]  /*1ff60*/  LDL.LU R176, [R1+0x2f8] ;  /* 0x0002f80001b07983 */ /* 0x000f280000300800 */
[----:B------:R-:W4:Y:S04]  /*1ff70*/  LDL.LU R175, [R1+0x2f4] ;  /* 0x0002f40001af7983 */ /* 0x000f280000300800 */
[----:B------:R-:W4:Y:S04]  /*1ff80*/  LDL.LU R174, [R1+0x2f0] ;  /* 0x0002f00001ae7983 */ /* 0x000f280000300800 */
[----:B------:R-:W4:Y:S04]  /*1ff90*/  LDL.LU R173, [R1+0x2ec] ;  /* 0x0002ec0001ad7983 */ /* 0x000f280000300800 */
[----:B------:R-:W4:Y:S04]  /*1ffa0*/  LDL.LU R172, [R1+0x2e8] ;  /* 0x0002e80001ac7983 */ /* 0x000f280000300800 */
        /* <DEDUP_REMOVED lines=24> */
[----:B------:R-:W4:Y:S01]  /*20130*/  LDL.LU R122, [R1+0x228] ;  /* 0x00022800017a7983 */ /* 0x000f220000300800 */
[----:B---3--:R-:W-:-:S05]  /*20140*/  IMAD R19, R180, R0, RZ ;  /* 0x00000000b4137224 */ /* 0x008fca00078e02ff */
[----:B------:R1:W-:Y:S01]  /*20150*/  STL [R1+0x60c], R19 ;  /* 0x00060c1301007387 */ /* 0x0003e20000100800 */
[-C--:B--2---:R-:W-:Y:S02]  /*20160*/  IMAD R179, R179, R0.reuse, RZ ;  /* 0x00000000b3b37224 */ /* 0x084fe400078e02ff */
[----:B----4-:R-:W-:-:S03]  /*20170*/  IMAD R101, R178, R0, RZ ;  /* 0x00000000b2657224 */ /* 0x010fc600078e02ff */
[----:B------:R-:W-:Y:S01]  /*20180*/  STL [R1+0x78c], R179 ;  /* 0x00078cb301007387 */ /* 0x000fe20000100800 */
[----:B-1----:R-:W-:-:S03]  /*20190*/  IMAD R19, R177, R0, RZ ;  /* 0x00000000b1137224 */ /* 0x002fc600078e02ff */
[----:B------:R1:W-:Y:S04]  /*201a0*/  STL [R1+0x994], R101 ;  /* 0x0009946501007387 */ /* 0x0003e80000100800 */
[----:B------:R2:W-:Y:S01]  /*201b0*/  STL [R1+0x1dd4], R19 ;  /* 0x001dd41301007387 */ /* 0x0005e20000100800 */
[-C--:B------:R-:W-:Y:S02]  /*201c0*/  IMAD R175, R175, R0.reuse, RZ ;  /* 0x00000000afaf7224 */ /* 0x080fe400078e02ff */
        /* <DEDUP_REMOVED lines=33> */
[----:B------:R1:W-:Y:S04]  /*203e0*/  STL [R1+0x934], R101 ;  /* 0x0009346501007387 */ /* 0x0003e80000100800 */
[----:B------:R2:W-:Y:S01]  /*203f0*/  STL [R1+0x1dc8], R19 ;  /* 0x001dc81301007387 */ /* 0x0005e20000100800 */
[-C--:B-1----:R-:W-:Y:S02]  /*20400*/  IMAD R101, R130, R0.reuse, RZ ;  /* 0x0000000082657224 */ /* 0x082fe400078e02ff */
[-C--:B------:R-:W-:Y:S02]  /*20410*/  IMAD R128, R128, R0.reuse, RZ ;  /* 0x0000000080807224 */ /* 0x080fe400078e02ff */
[-C--:B--2---:R-:W-:Y:S01]  /*20420*/  IMAD R19, R129, R0.reuse, RZ ;  /* 0x0000000081137224 */ /* 0x084fe200078e02ff */
[----:B------:R1:W-:Y:S04]  /*20430*/  STL [R1+0x200], R101 ;  /* 0x0002006501007387 */ /* 0x0003e80000100800 */
[----:B------:R2:W-:Y:S01]  /*20440*/  STL [R1+0x248], R19 ;  /* 0x0002481301007387 */ /* 0x0005e20000100800 */
[----:B-1----:R-:W-:-:S03]  /*20450*/  IMAD R101, R127, R0, RZ ;  /* 0x000000007f657224 */ /* 0x002fc600078e02ff */
[----:B------:R1:W-:Y:S01]  /*20460*/  STL [R1+0x480], R128 ;  /* 0x0004808001007387 */ /* 0x0003e20000100800 */
[----:B--2---:R-:W-:-:S03]  /*20470*/  IMAD R19, R122, R0, RZ ;  /* 0x000000007a137224 */ /* 0x004fc600078e02ff */
[----:B------:R-:W2:Y:S04]  /*20480*/  LDL.LU R182, [R1+0x220] ;  /* 0x0002200001b67983 */ /* 0x000ea80000300800 */
[----:B------:R-:W-:Y:S01]  /*20490*/  STL [R1+0x758], R101 ;  /* 0x0007586501007387 */ /* 0x000fe20000100800 */
[----:B------:R-:W-:-:S03]  /*204a0*/  IMAD R185, R176, R0, RZ ;  /* 0x00000000b0b97224 */ /* 0x000fc600078e02ff */
[----:B------:R-:W3:Y:S04]  /*204b0*/  LDL.LU R178, [R1+0x214] ;  /* 0x0002140001b27983 */ /* 0x000ee80000300800 */
[----:B------:R2:W-:Y:S04]  /*204c0*/  STL [R1+0x930], R19 ;  /* 0x0009301301007387 */ /* 0x0005e80000100800 */
[----:B------:R-:W4:Y:S04]  /*204d0*/  LDL.LU R180, [R1+0x210] ;  /* 0x0002100001b47983 */ /* 0x000f280000300800 */
[----:B------:R-:W3:Y:S04]  /*204e0*/  LDL.LU R177, [R1+0x1f8] ;  /* 0x0001f80001b17983 */ /* 0x000ee80000300800 */
[----:B------:R-:W3:Y:S04]  /*204f0*/  LDL.LU R176, [R1+0x1f4] ;  /* 0x0001f40001b07983 */ /* 0x000ee80000300800 */
[----:B------:R-:W3:Y:S04]  /*20500*/  LDL.LU R175, [R1+0x1f0] ;  /* 0x0001f00001af7983 */ /* 0x000ee80000300800 */
[----:B------:R-:W3:Y:S04]  /*20510*/  LDL.LU R174, [R1+0x1ec] ;  /* 0x0001ec0001ae7983 */ /* 0x000ee80000300800 */
[----:B------:R-:W3:Y:S01]  /*20520*/  LDL.LU R173, [R1+0x1d8] ;  /* 0x0001d80001ad7983 */ /* 0x000ee20000300800 */
[----:B------:R-:W-:-:S03]  /*20530*/  IMAD R183, R158, R0, RZ ;  /* 0x000000009eb77224 */ /* 0x000fc600078e02ff */
[----:B------:R-:W3:Y:S04]  /*20540*/  LDL.LU R172, [R1+0x1d0] ;  /* 0x0001d00001ac7983 */ /* 0x000ee80000300800 */
[----:B------:R-:W3:Y:S04]  /*20550*/  LDL.LU R171, [R1+0x1cc] ;  /* 0x0001cc0001ab7983 */ /* 0x000ee80000300800 */
        /* <DEDUP_REMOVED lines=22> */
[----:B------:R-:W3:Y:S01]  /*206c0*/  LDL.LU R122, [R1+0x148] ;  /* 0x00014800017a7983 */ /* 0x000ee20000300800 */
[----:B--2---:R-:W-:-:S05]  /*206d0*/  IMAD R19, R182, R0, RZ ;  /* 0x00000000b6137224 */ /* 0x004fca00078e02ff */
[----:B------:R1:W-:Y:S01]  /*206e0*/  STL [R1+0x1dc0], R19 ;  /* 0x001dc01301007387 */ /* 0x0003e20000100800 */
[-C--:B----4-:R-:W-:Y:S02]  /*206f0*/  IMAD R180, R180, R0.reuse, RZ ;  /* 0x00000000b4b47224 */ /* 0x090fe400078e02ff */
[----:B---3--:R-:W-:-:S03]  /*20700*/  IMAD R101, R177, R0, RZ ;  /* 0x00000000b1657224 */ /* 0x008fc600078e02ff */
[----:B------:R-:W-:Y:S01]  /*20710*/  STL [R1+0x1d4], R180 ;  /* 0x0001d4b401007387 */ /* 0x000fe20000100800 */
[----:B-1----:R-:W-:-:S03]  /*20720*/  IMAD R19, R176, R0, RZ ;  /* 0x00000000b0137224 */ /* 0x002fc600078e02ff */
        /* <DEDUP_REMOVED lines=33> */
[-C--:B-1----:R-:W-:Y:S02]  /*20940*/  IMAD R101, R131, R0.reuse, RZ ;  /* 0x0000000083657224 */ /* 0x082fe400078e02ff */
[-C--:B--2---:R-:W-:Y:S01]  /*20950*/  IMAD R19, R132, R0.reuse, RZ ;  /* 0x0000000084137224 */ /* 0x084fe200078e02ff */
[----:B------:R-:W-:Y:S01]  /*20960*/  STL [R1+0x154], R133 ;  /* 0x0001548501007387 */ /* 0x000fe20000100800 */
[----:B------:R-:W-:-:S03]  /*20970*/  IMAD R130, R130, R0, RZ ;  /* 0x0000000082827224 */ /* 0x000fc600078e02ff */
[----:B------:R1:W-:Y:S04]  /*20980*/  STL [R1+0x16c], R19 ;  /* 0x00016c1301007387 */ /* 0x0003e80000100800 */
[----:B------:R2:W-:Y:S01]  /*20990*/  STL [R1+0x3dc], R101 ;  /* 0x0003dc6501007387 */ /* 0x0005e20000100800 */
[----:B-1----:R-:W-:-:S03]  /*209a0*/  IMAD R19, R129, R0, RZ ;  /* 0x0000000081137224 */ /* 0x002fc600078e02ff */
[----:B------:R-:W-:Y:S01]  /*209b0*/  STL [R1+0x728], R130 ;  /* 0x0007288201007387 */ /* 0x000fe20000100800 */
[----:B--2---:R-:W-:-:S03]  /*209c0*/  IMAD R101, R128, R0, RZ ;  /* 0x0000000080657224 */ /* 0x004fc600078e02ff */
[----:B------:R1:W-:Y:S04]  /*209d0*/  STL [R1+0x8d0], R19 ;  /* 0x0008d01301007387 */ /* 0x0003e80000100800 */
[----:B------:R2:W-:Y:S04]  /*209e0*/  STL [R1+0x1db0], R101 ;  /* 0x001db06501007387 */ /* 0x0005e80000100800 */
[----:B------:R-:W2:Y:S01]  /*209f0*/  LDL.LU R193, [R1+0x144] ;  /* 0x0001440001c17983 */ /* 0x000ea20000300800 */
[----:B-1----:R-:W-:-:S03]  /*20a00*/  IMAD R19, R122, R0, RZ ;  /* 0x000000007a137224 */ /* 0x002fc600078e02ff */
[----:B------:R-:W3:Y:S04]  /*20a10*/  LDL.LU R190, [R1+0x13c] ;  /* 0x00013c0001be7983 */ /* 0x000ee80000300800 */
[----:B------:R3:W-:Y:S04]  /*20a20*/  STL [R1+0x120], R19 ;  /* 0x0001201301007387 */ /* 0x0007e80000100800 */
        /* <DEDUP_REMOVED lines=33> */
[----:B--2---:R-:W-:-:S02]  /*20c40*/  IMAD R101, R193, R0, RZ ;  /* 0x00000000c1657224 */ /* 0x004fc400078e02ff */
[----:B---3--:R-:W-:-:S03]  /*20c50*/  IMAD R19, R190, R0, RZ ;  /* 0x00000000be137224 */ /* 0x008fc600078e02ff */
[----:B------:R1:W-:Y:S04]  /*20c60*/  STL [R1+0x168], R101 ;  /* 0x0001686501007387 */ /* 0x0003e80000100800 */
[----:B------:R2:W-:Y:S01]  /*20c70*/  STL [R1+0x3d4], R19 ;  /* 0x0003d41301007387 */ /* 0x0005e20000100800 */
[-C--:B----4-:R-:W-:Y:S02]  /*20c80*/  IMAD R188, R188, R0.reuse, RZ ;  /* 0x00000000bcbc7224 */ /* 0x090fe400078e02ff */
[----:B-1----:R-:W-:-:S03]  /*20c90*/  IMAD R101, R187, R0, RZ ;  /* 0x00000000bb657224 */ /* 0x002fc600078e02ff */
[----:B------:R-:W-:Y:S01]  /*20ca0*/  STL [R1+0x724], R188 ;  /* 0x000724bc01007387 */ /* 0x000fe20000100800 */
[----:B--2---:R-:W-:-:S03]  /*20cb0*/  IMAD R19, R184, R0, RZ ;  /* 0x00000000b8137224 */ /* 0x004fc600078e02ff */
        /* <DEDUP_REMOVED lines=27> */
[----:B------:R-:W-:Y:S01]  /*20e70*/  STL [R1+0xbc], R136 ;  /* 0x0000bc8801007387 */ /* 0x000fe20000100800 */
[-C--:B-1----:R-:W-:Y:S02]  /*20e80*/  IMAD R101, R134, R0.reuse, RZ ;  /* 0x0000000086657224 */ /* 0x082fe400078e02ff */
[-C--:B--2---:R-:W-:Y:S02]  /*20e90*/  IMAD R19, R135, R0.reuse, RZ ;  /* 0x0000000087137224 */ /* 0x084fe400078e02ff */
[----:B------:R-:W-:-:S03]  /*20ea0*/  IMAD R133, R133, R0, RZ ;  /* 0x0000000085857224 */ /* 0x000fc600078e02ff */
[----:B------:R1:W-:Y:S04]  /*20eb0*/  STL [R1+0x148], R19 ;  /* 0x0001481301007387 */ /* 0x0003e80000100800 */
        /* <DEDUP_REMOVED lines=8> */
[----:B--2---:R-:W-:-:S03]  /*20f40*/  IMAD R101, R127, R0, RZ ;  /* 0x000000007f657224 */ /* 0x004fc600078e02ff */
[----:B------:R1:W-:Y:S04]  /*20f50*/  STL [R1+0x9c], R19 ;  /* 0x00009c1301007387 */ /* 0x0003e80000100800 */
[----:B------:R2:W-:Y:S04]  /*20f60*/  STL [R1+0x144], R128 ;  /* 0x0001448001007387 */ /* 0x0005e80000100800 */
[----:B------:R-:W3:Y:S01]  /*20f70*/  LDL.LU R210, [R1+0xa4] ;  /* 0x0000a40001d27983 */ /* 0x000ee20000300800 */
[----:B-1----:R-:W-:-:S03]  /*20f80*/  IMAD R19, R122, R0, RZ ;  /* 0x000000007a137224 */ /* 0x002fc600078e02ff */
[----:B------:R3:W-:Y:S04]  /*20f90*/  STL [R1+0x39c], R101 ;  /* 0x00039c6501007387 */ /* 0x0007e80000100800 */
        /* <DEDUP_REMOVED lines=31> */
[----:B--2---:R-:W2:Y:S04]  /*21190*/  LDL.LU R128, [R1+0x24] ;  /* 0x0000240001807983 */ /* 0x004ea80000300800 */
[----:B------:R-:W2:Y:S04]  /*211a0*/  LDL.LU R127, [R1+0x20] ;  /* 0x00002000017f7983 */ /* 0x000ea80000300800 */
[----:B------:R-:W2:Y:S01]  /*211b0*/  LDL.LU R122, [R1+0x18] ;  /* 0x00001800017a7983 */ /* 0x000ea20000300800 */
[----:B------:R-:W-:-:S02]  /*211c0*/  IMAD R215, R10, R0, RZ ;  /* 0x000000000ad77224 */ /* 0x000fc400078e02ff */
[-C--:B------:R-:W-:Y:S02]  /*211d0*/  IMAD R104, R104, R0.reuse, RZ ;  /* 0x0000000068687224 */ /* 0x080fe400078e02ff */
[-C--:B---3--:R-:W-:Y:S02]  /*211e0*/  IMAD R101, R210, R0.reuse, RZ ;  /* 0x00000000d2657224 */ /* 0x088fe400078e02ff */
[----:B----4-:R-:W-:-:S03]  /*211f0*/  IMAD R19, R207, R0, RZ ;  /* 0x00000000cf137224 */ /* 0x010fc600078e02ff */
[----:B------:R1:W-:Y:S04]  /*21200*/  STL [R1+0x874], R101 ;  /* 0x0008746501007387 */ /* 0x0003e80000100800 */
[----:B------:R3:W-:Y:S01]  /*21210*/  STL [R1+0x1d9c], R19 ;  /* 0x001d9c1301007387 */ /* 0x0007e20000100800 */
[-C--:B------:R-:W-:Y:S02]  /*21220*/  IMAD R196, R196, R0.reuse, RZ ;  /* 0x00000000c4c47224 */ /* 0x080fe400078e02ff */
[----:B-1----:R-:W-:-:S03]  /*21230*/  IMAD R101, R194, R0, RZ ;  /* 0x00000000c2657224 */ /* 0x002fc600078e02ff */
[----:B------:R-:W-:Y:S01]  /*21240*/  STL [R1+0x94], R196 ;  /* 0x000094c401007387 */ /* 0x000fe20000100800 */
[----:B---3--:R-:W-:-:S03]  /*21250*/  IMAD R19, R193, R0, RZ ;  /* 0x00000000c1137224 */ /* 0x008fc600078e02ff */
[----:B------:R1:W-:Y:S01]  /*21260*/  STL [R1+0x138], R101 ;  /* 0x0001386501007387 */ /* 0x0003e20000100800 */
[----:B------:R-:W-:-:S03]  /*21270*/  IMAD R190, R190, R0, RZ ;  /* 0x00000000bebe7224 */ /* 0x000fc600078e02ff */
[----:B------:R3:W-:Y:S01]  /*21280*/  STL [R1+0x398], R19 ;  /* 0x0003981301007387 */ /* 0x0007e20000100800 */
        /* <DEDUP_REMOVED lines=27> */
[----:B------:R1:W-:Y:S04]  /*21440*/  STL [R1+0x814], R101 ;  /* 0x0008146501007387 */ /* 0x0003e80000100800 */
[----:B------:R3:W-:Y:S01]  /*21450*/  STL [R1+0x1d90], R19 ;  /* 0x001d901301007387 */ /* 0x0007e20000100800 */
[-C--:B-1----:R-:W-:Y:S02]  /*21460*/  IMAD R101, R131, R0.reuse, RZ ;  /* 0x0000000083657224 */ /* 0x082fe400078e02ff */
[----:B---3--:R-:W-:-:S03]  /*21470*/  IMAD R19, R130, R0, RZ ;  /* 0x0000000082137224 */ /* 0x008fc600078e02ff */
[----:B------:R2:W-:Y:S01]  /*21480*/  STL [R1+0x110], R101 ;  /* 0x0001106501007387 */ /* 0x0005e20000100800 */
[----:B------:R-:W-:-:S03]  /*21490*/  IMAD R129, R129, R0, RZ ;  /* 0x0000000081817224 */ /* 0x000fc600078e02ff */
[----:B------:R1:W-:Y:S01]  /*214a0*/  STL [R1+0x33c], R19 ;  /* 0x00033c1301007387 */ /* 0x0003e20000100800 */
[----:B--2---:R-:W-:-:S03]  /*214b0*/  IMAD R101, R128, R0, RZ ;  /* 0x0000000080657224 */ /* 0x004fc600078e02ff */
[----:B------:R-:W-:Y:S01]  /*214c0*/  STL [R1+0x6c4], R129 ;  /* 0x0006c48101007387 */ /* 0x000fe20000100800 */
[----:B-1----:R-:W-:-:S03]  /*214d0*/  IMAD R19, R127, R0, RZ ;  /* 0x000000007f137224 */ /* 0x002fc600078e02ff */
[----:B------:R1:W-:Y:S04]  /*214e0*/  STL [R1+0x1d54], R101 ;  /* 0x001d546501007387 */ /* 0x0003e80000100800 */
[----:B------:R2:W-:Y:S04]  /*214f0*/  STL [R1+0x1d8c], R19 ;  /* 0x001d8c1301007387 */ /* 0x0005e80000100800 */
[----:B------:R-:W3:Y:S01]  /*21500*/  LDL.LU R10, [R1+0x4b0c] ;  /* 0x004b0c00010a7983 */ /* 0x000ee20000300800 */
[-C--:B-1----:R-:W-:Y:S02]  /*21510*/  IMAD R101, R15, R0.reuse, RZ ;  /* 0x000000000f657224 */ /* 0x082fe400078e02ff */
[----:B--2---:R-:W-:-:S02]  /*21520*/  IMAD R19, R17, R0, RZ ;  /* 0x0000000011137224 */ /* 0x004fc400078e02ff */
[----:B------:R-:W2:Y:S04]  /*21530*/  LDL.LU R17, [R1+0x4b08] ;  /* 0x004b080001117983 */ /* 0x000ea80000300800 */
[----:B------:R-:W4:Y:S04]  /*21540*/  LDL.LU R15, [R1+0x4b04] ;  /* 0x004b0400010f7983 */ /* 0x000f280000300800 */
[----:B------:R1:W-:Y:S02]  /*21550*/  STL [R1+0x108], R19 ;  /* 0x0001081301007387 */ /* 0x0003e40000100800 */
[----:B-1----:R-:W-:-:S02]  /*21560*/  IMAD R19, R13, R0, RZ ;  /* 0x000000000d137224 */ /* 0x002fc400078e02ff */
[----:B------:R-:W3:Y:S04]  /*21570*/  LDL.LU R13, [R1+0x4b00] ;  /* 0x004b0000010d7983 */ /* 0x000ee80000300800 */
[----:B------:R1:W-:Y:S02]  /*21580*/  STL [R1+0x330], R101 ;  /* 0x0003306501007387 */ /* 0x0003e40000100800 */
[-C--:B-1----:R-:W-:Y:S02]  /*21590*/  IMAD R101, R11, R0.reuse, RZ ;  /* 0x000000000b657224 */ /* 0x082fe400078e02ff */
[----:B------:R-:W3:Y:S04]  /*215a0*/  LDL.LU R11, [R1+0x4afc] ;  /* 0x004afc00010b7983 */ /* 0x000ee80000300800 */
[----:B------:R1:W-:Y:S02]  /*215b0*/  STL [R1+0x6c0], R19 ;  /* 0x0006c01301007387 */ /* 0x0003e40000100800 */
[----:B-1----:R-:W-:-:S02]  /*215c0*/  IMAD R19, R6, R0, RZ ;  /* 0x0000000006137224 */ /* 0x002fc400078e02ff */
[----:B------:R-:W3:Y:S04]  /*215d0*/  LDL.LU R6, [R1+0x4af8] ;  /* 0x004af80001067983 */ /* 0x000ee80000300800 */
[----:B------:R1:W-:Y:S04]  /*215e0*/  STL [R1+0x1d4c], R101 ;  /* 0x001d4c6501007387 */ /* 0x0003e80000100800 */
[----:B------:R1:W-:Y:S02]  /*215f0*/  STL [R1+0x1d88], R19 ;  /* 0x001d881301007387 */ /* 0x0003e40000100800 */
[----:B-1----:R-:W-:-:S02]  /*21600*/  IMAD R101, R106, R0, RZ ;  /* 0x000000006a657224 */ /* 0x002fc400078e02ff */
[----:B------:R-:W-:-:S03]  /*21610*/  IMAD R19, R105, R0, RZ ;  /* 0x0000000069137224 */ /* 0x000fc600078e02ff */
[----:B------:R1:W-:Y:S01]  /*21620*/  STL [R1+0xfc], R101 ;  /* 0x0000fc6501007387 */ /* 0x0003e20000100800 */
[----:B------:R-:W-:-:S03]  /*21630*/  IMAD R207, R8, R0, RZ ;  /* 0x0000000008cf7224 */ /* 0x000fc600078e02ff */
[----:B------:R1:W-:Y:S01]  /*21640*/  STL [R1+0x2f8], R19 ;  /* 0x0002f81301007387 */ /* 0x0003e20000100800 */
[-C--:B------:R-:W-:Y:S02]  /*21650*/  IMAD R137, R7, R0.reuse, RZ ;  /* 0x0000000007897224 */ /* 0x080fe400078e02ff */
[-C--:B------:R-:W-:Y:S02]  /*21660*/  IMAD R8, R9, R0.reuse, RZ ;  /* 0x0000000009087224 */ /* 0x080fe400078e02ff */
[-C--:B-1----:R-:W-:Y:S01]  /*21670*/  IMAD R101, R103, R0.reuse, RZ ;  /* 0x0000000067657224 */ /* 0x082fe200078e02ff */
[----:B------:R-:W-:Y:S01]  /*21680*/  STL [R1+0x69c], R104 ;  /* 0x00069c6801007387 */ /* 0x000fe20000100800 */
[-C--:B------:R-:W-:Y:S02]  /*21690*/  IMAD R7, R12, R0.reuse, RZ ;  /* 0x000000000c077224 */ /* 0x080fe400078e02ff */
[-C--:B------:R-:W-:Y:S01]  /*216a0*/  IMAD R19, R102, R0.reuse, RZ ;  /* 0x0000000066137224 */ /* 0x080fe200078e02ff */
[----:B------:R-:W-:Y:S01]  /*216b0*/  STL [R1+0x1d48], R101 ;  /* 0x001d486501007387 */ /* 0x000fe20000100800 */
[----:B------:R-:W-:Y:S01]  /*216c0*/  IMAD R9, R14, R0, RZ ;  /* 0x000000000e097224 */ /* 0x000fe200078e02ff */
[----:B------:R-:W-:-:S02]  /*216d0*/  IADD3 R4, R159, -0x7f, RZ ;  /* 0xffffff819f047810 */ /* 0x000fc40007ffe0ff */
[----:B------:R-:W-:Y:S01]  /*216e0*/  ISETP.GE.AND P5, PT, R157, R159, PT ;  /* 0x0000009f9d00720c */ /* 0x000fe20003fa6270 */
[----:B------:R-:W-:Y:S01]  /*216f0*/  STL [R1+0x1d84], R19 ;  /* 0x001d841301007387 */ /* 0x000fe20000100800 */
[-C--:B------:R-:W-:Y:S01]  /*21700*/  IMAD R141, R140, R0.reuse, RZ ;  /* 0x000000008c8d7224 */ /* 0x080fe200078e02ff */
[----:B------:R-:W1:Y:S02]  /*21710*/  LDC R12, c[0x0][0x230] ;  /* 0x00008c00ff0c7b82 */ /* 0x000e640000000800 */
[----:B------:R1:W-:Y:S04]  /*21720*/  STL [R1+0xf8], R8 ;  /* 0x0000f80801007387 */ /* 0x0003e80000100800 */
[----:B------:R1:W-:Y:S01]  /*21730*/  STL [R1+0x2c8], R7 ;  /* 0x0002c80701007387 */ /* 0x0003e20000100800 */
[-C--:B------:R-:W-:Y:S01]  /*21740*/  IMAD R251, R132, R0.reuse, RZ ;  /* 0x0000000084fb7224 */ /* 0x080fe200078e02ff */
[----:B------:R-:W2:Y:S01]  /*21750*/  LDC R14, c[0x0][0x238] ;  /* 0x00008e00ff0e7b82 */ /* 0x000ea20000000800 */
[-C--:B-1----:R-:W-:Y:S01]  /*21760*/  IMAD R8, R16, R0.reuse, RZ ;  /* 0x0000000010087224 */ /* 0x082fe200078e02ff */
[----:B------:R-:W-:Y:S01]  /*21770*/  STL [R1+0x698], R9 ;  /* 0x0006980901007387 */ /* 0x000fe20000100800 */
[----:B------:R-:W-:-:S03]  /*21780*/  IMAD R7, R18, R0, RZ ;  /* 0x0000000012077224 */ /* 0x000fc600078e02ff */
[----:B------:R1:W-:Y:S01]  /*21790*/  STL [R1+0x1d40], R8 ;  /* 0x001d400801007387 */ /* 0x0003e20000100800 */
[----:B------:R-:W-:Y:S01]  /*217a0*/  ISETP.GE.U32.AND P0, PT, R4, 0x7fffff02, PT ;  /* 0x7fffff020400780c */ /* 0x000fe20003f06070 */
[-C--:B------:R-:W-:Y:S01]  /*217b0*/  IMAD R140, R133, R0.reuse, RZ ;  /* 0x00000000858c7224 */ /* 0x080fe200078e02ff */
[----:B------:R-:W2:Y:S01]  /*217c0*/  LDC R16, c[0x0][0x238] ;  /* 0x00008e00ff107b82 */ /* 0x000ea20000000800 */
[----:B------:R1:W-:Y:S02]  /*217d0*/  STL [R1+0x1d80], R7 ;  /* 0x001d800701007387 */ /* 0x0003e40000100800 */
[-C--:B-1----:R-:W-:Y:S01]  /*217e0*/  IMAD R8, R22, R0.reuse, RZ ;  /* 0x0000000016087224 */ /* 0x082fe200078e02ff */
[----:B------:R-:W-:Y:S01]  /*217f0*/  ULDC.64 UR60, c[0x0][0x208] ;  /* 0x00008200003c7ab9 */ /* 0x000fe20000000a00 */
[----:B------:R-:W-:-:S03]  /*21800*/  IMAD R9, R24, R0, RZ ;  /* 0x0000000018097224 */ /* 0x000fc600078e02ff */
[----:B------:R-:W1:Y:S01]  /*21810*/  LDC R22, c[0x0][0x230] ;  /* 0x00008c00ff167b82 */ /* 0x000e620000000800 */
[-C--:B------:R-:W-:Y:S01]  /*21820*/  IMAD R7, R23, R0.reuse, RZ ;  /* 0x0000000017077224 */ /* 0x080fe200078e02ff */
[----:B------:R1:W-:Y:S04]  /*21830*/  STL [R1+0xec], R8 ;  /* 0x0000ec0801007387 */ /* 0x0003e80000100800 */
[----:B------:R1:W-:Y:S01]  /*21840*/  STL [R1+0x220], R7 ;  /* 0x0002200701007387 */ /* 0x0003e20000100800 */
[----:B------:R-:W-:Y:S01]  /*21850*/  VIADD R4, R159, 0xffffff83 ;  /* 0xffffff839f047836 */ /* 0x000fe20000000000 */
[----:B------:R-:W4:Y:S01]  /*21860*/  LDC R23, c[0x0][0x230] ;  /* 0x00008c00ff177b82 */ /* 0x000f220000000800 */
[-C--:B-1----:R-:W-:Y:S01]  /*21870*/  IMAD R8, R25, R0.reuse, RZ ;  /* 0x0000000019087224 */ /* 0x082fe200078e02ff */
[----:B------:R-:W-:Y:S01]  /*21880*/  STL [R1+0x690], R9 ;  /* 0x0006900901007387 */ /* 0x000fe20000100800 */
[----:B------:R-:W-:-:S03]  /*21890*/  IMAD R7, R26, R0, RZ ;  /* 0x000000001a077224 */ /* 0x000fc600078e02ff */
[----:B------:R1:W-:Y:S02]  /*218a0*/  STL [R1+0x1d38], R8 ;  /* 0x001d380801007387 */ /* 0x0003e40000100800 */
[----:B------:R-:W2:Y:S02]  /*218b0*/  LDC R25, c[0x0][0x230] ;  /* 0x00008c00ff197b82 */ /* 0x000ea40000000800 */
[----:B------:R1:W-:Y:S01]  /*218c0*/  STL [R1+0x1d7c], R7 ;  /* 0x001d7c0701007387 */ /* 0x0003e20000100800 */
[-C--:B------:R-:W-:Y:S02]  /*218d0*/  IMAD R139, R122, R0.reuse, RZ ;  /* 0x000000007a8b7224 */ /* 0x080fe400078e02ff */
[-C--:B------:R-:W-:Y:S02]  /*218e0*/  IMAD R111, R111, R0.reuse, RZ ;  /* 0x000000006f6f7224 */ /* 0x080fe400078e02ff */
[-C--:B------:R-:W-:Y:S01]  /*218f0*/  IMAD R178, R178, R0.reuse, RZ ;  /* 0x00000000b2b27224 */ /* 0x080fe200078e02ff */
[----:B------:R-:W4:Y:S01]  /*21900*/  LDC R24, c[0x0][0x230] ;  /* 0x00008c00ff187b82 */ /* 0x000f220000000800 */
[----:B-1----:R-:W-:-:S02]  /*21910*/  IMAD R8, R30, R0, RZ ;  /* 0x000000001e087224 */ /* 0x002fc400078e02ff */
[-C--:B------:R-:W-:Y:S02]  /*21920*/  IMAD R7, R31, R0.reuse, RZ ;  /* 0x000000001f077224 */ /* 0x080fe400078e02ff */
[-C--:B------:R-:W-:Y:S01]  /*21930*/  IMAD R9, R32, R0.reuse, RZ ;  /* 0x0000000020097224 */ /* 0x080fe200078e02ff */
[----:B------:R1:W-:Y:S01]  /*21940*/  STL [R1+0xe8], R8 ;  /* 0x0000e80801007387 */ /* 0x0003e20000100800 */
[-C--:B------:R-:W-:Y:S01]  /*21950*/  IMAD R172, R172, R0.reuse, RZ ;  /* 0x00000000acac7224 */ /* 0x080fe200078e02ff */
[----:B------:R-:W3:Y:S02]  /*21960*/  LDC R104, c[0x0][0x240] ;  /* 0x00009000ff687b82 */ /* 0x000ee40000000800 */
[----:B------:R1:W-:Y:S02]  /*21970*/  STL [R1+0x210], R7 ;  /* 0x0002100701007387 */ /* 0x0003e40000100800 */
[-C--:B-1----:R-:W-:Y:S02]  /*21980*/  IMAD R8, R33, R0.reuse, RZ ;  /* 0x0000000021087224 */ /* 0x082fe400078e02ff */
[----:B------:R-:W-:Y:S01]  /*21990*/  STL [R1+0x66c], R9 ;  /* 0x00066c0901007387 */ /* 0x000fe20000100800 */
[----:B------:R-:W-:-:S03]  /*219a0*/  IMAD R7, R34, R0, RZ ;  /* 0x0000000022077224 */ /* 0x000fc600078e02ff */
[----:B------:R1:W-:Y:S04]  /*219b0*/  STL [R1+0x1d34], R8 ;  /* 0x001d340801007387 */ /* 0x0003e80000100800 */
[----:B------:R1:W-:Y:S02]  /*219c0*/  STL [R1+0x1d78], R7 ;  /* 0x001d780701007387 */ /* 0x0003e40000100800 */
[-C--:B-1----:R-:W-:Y:S02]  /*219d0*/  IMAD R8, R38, R0.reuse, RZ ;  /* 0x0000000026087224 */ /* 0x082fe400078e02ff */
[----:B------:R-:W-:-:S03]  /*219e0*/  IMAD R7, R39, R0, RZ ;  /* 0x0000000027077224 */ /* 0x000fc600078e02ff */
[----:B------:R1:W-:Y:S01]  /*219f0*/  STL [R1+0xdc], R8 ;  /* 0x0000dc0801007387 */ /* 0x0003e20000100800 */
[----:B------:R-:W-:-:S03]  /*21a00*/  IMAD R9, R40, R0, RZ ;  /* 0x0000000028097224 */ /* 0x000fc600078e02ff */
        /* <DEDUP_REMOVED lines=57> */
[-C--:B------:R-:W-:Y:S01]  /*21da0*/  IMAD R9, R88, R0.reuse, RZ ;  /* 0x0000000058097224 */ /* 0x080fe200078e02ff */
[----:B------:R-:W-:Y:S01]  /*21db0*/  IADD3 R26, R159, 0x7f, RZ ;  /* 0x0000007f9f1a7810 */ /* 0x000fe20007ffe0ff */
[-C--:B--2---:R-:W-:Y:S01]  /*21dc0*/  IMAD R7, R87, R0.reuse, RZ ;  /* 0x0000000057077224 */ /* 0x084fe200078e02ff */
[----:B------:R1:W-:Y:S01]  /*21dd0*/  STL [R1+0xac], R8 ;  /* 0x0000ac0801007387 */ /* 0x0003e20000100800 */
[----:B------:R-:W-:Y:S01]  /*21de0*/  ISETP.GE.U32.AND P3, PT, R4, 0x7fffff04, PT ;  /* 0x7fffff040400780c */ /* 0x000fe20003f66070 */
[-C--:B------:R-:W-:Y:S01]  /*21df0*/  IMAD R148, R148, R0.reuse, RZ ;  /* 0x0000000094947224 */ /* 0x080fe200078e02ff */
[----:B------:R-:W-:Y:S01]  /*21e00*/  ISETP.GT.AND P2, PT, R26, 0x7f, PT ;  /* 0x0000007f1a00780c */ /* 0x000fe20003f44270 */
[----:B------:R2:W-:Y:S01]  /*21e10*/  STL [R1+0x18c], R7 ;  /* 0x00018c0701007387 */ /* 0x0005e20000100800 */
[-C--:B------:R-:W-:Y:S01]  /*21e20*/  IMAD R142, R142, R0.reuse, RZ ;  /* 0x000000008e8e7224 */ /* 0x080fe200078e02ff */
[----:B------:R-:W3:Y:S01]  /*21e30*/  LDC R86, c[0x0][0x240] ;  /* 0x00009000ff567b82 */ /* 0x000ee20000000800 */
[-C--:B-1----:R-:W-:Y:S01]  /*21e40*/  IMAD R8, R89, R0.reuse, RZ ;  /* 0x0000000059087224 */ /* 0x082fe200078e02ff */
[----:B------:R1:W-:Y:S01]  /*21e50*/  STL [R1+0x628], R9 ;  /* 0x0006280901007387 */ /* 0x0003e20000100800 */
[----:B--2---:R-:W-:-:S03]  /*21e60*/  IMAD R7, R90, R0, RZ ;  /* 0x000000005a077224 */ /* 0x004fc600078e02ff */
[----:B------:R2:W-:Y:S01]  /*21e70*/  STL [R1+0x1cfc], R8 ;  /* 0x001cfc0801007387 */ /* 0x0005e20000100800 */
[----:B------:R-:W-:Y:S01]  /*21e80*/  SEL R4, RZ, 0x4, !P2 ;  /* 0x00000004ff047807 */ /* 0x000fe20005000000 */
[-C--:B------:R-:W-:Y:S01]  /*21e90*/  IMAD R138, R108, R0.reuse, RZ ;  /* 0x000000006c8a7224 */ /* 0x080fe200078e02ff */
[----:B------:R-:W3:Y:S01]  /*21ea0*/  LDC R87, c[0x0][0x240] ;  /* 0x00009000ff577b82 */ /* 0x000ee20000000800 */
[----:B------:R4:W-:Y:S01]  /*21eb0*/  STL [R1+0x1d5c], R7 ;  /* 0x001d5c0701007387 */ /* 0x0009e20000100800 */
[-C--:B-1----:R-:W-:Y:S02]  /*21ec0*/  IMAD R9, R96, R0.reuse, RZ ;  /* 0x0000000060097224 */ /* 0x082fe400078e02ff */
[----:B--2---:R-:W-:-:S04]  /*21ed0*/  IMAD R8, R94, R0, RZ ;  /* 0x000000005e087224 */ /* 0x004fc800078e02ff */
[----:B------:R-:W1:Y:S01]  /*21ee0*/  LDC R90, c[0x0][0x240] ;  /* 0x00009000ff5a7b82 */ /* 0x000e620000000800 */
[-C--:B----4-:R-:W-:Y:S01]  /*21ef0*/  IMAD R7, R95, R0.reuse, RZ ;  /* 0x000000005f077224 */ /* 0x090fe200078e02ff */
[----:B------:R2:W-:Y:S04]  /*21f00*/  STL [R1+0xa0], R8 ;  /* 0x0000a00801007387 */ /* 0x0005e80000100800 */
[----:B------:R4:W-:Y:S01]  /*21f10*/  STL [R1+0x180], R7 ;  /* 0x0001800701007387 */ /* 0x0009e20000100800 */
[-C--:B------:R-:W-:Y:S01]  /*21f20*/  IMAD R210, R107, R0.reuse, RZ ;  /* 0x000000006bd27224 */ /* 0x080fe200078e02ff */
[----:B------:R-:W-:Y:S01]  /*21f30*/  SEL R4, R4, RZ, !P5 ;  /* 0x000000ff04047207 */ /* 0x000fe20006800000 */
[-C--:B------:R-:W-:Y:S01]  /*21f40*/  IMAD R136, R20, R0.reuse, RZ ;  /* 0x0000000014887224 */ /* 0x080fe200078e02ff */
[----:B------:R-:W-:Y:S01]  /*21f50*/  STL [R1+0x448], R9 ;  /* 0x0004480901007387 */ /* 0x000fe20000100800 */
[-C--:B------:R-:W-:Y:S01]  /*21f60*/  IMAD R196, R21, R0.reuse, RZ ;  /* 0x0000000015c47224 */ /* 0x080fe200078e02ff */
[----:B------:R-:W1:Y:S02]  /*21f70*/  LDC R89, c[0x0][0x240] ;  /* 0x00009000ff597b82 */ /* 0x000e640000000800 */
[----:B------:R-:W3:Y:S01]  /*21f80*/  LDL R155, [R1+0x3d48] ;  /* 0x003d4800019b7983 */ /* 0x000ee20000100800 */
[----:B--2---:R-:W-:-:S02]  /*21f90*/  IMAD R8, R97, R0, RZ ;  /* 0x0000000061087224 */ /* 0x004fc400078e02ff */
[----:B----4-:R-:W-:-:S03]  /*21fa0*/  IMAD R7, R98, R0, RZ ;  /* 0x0000000062077224 */ /* 0x010fc600078e02ff */
[----:B------:R-:W-:Y:S01]  /*21fb0*/  STL [R1+0x1cf4], R8 ;  /* 0x001cf40801007387 */ /* 0x000fe20000100800 */
[----:B------:R-:W-:Y:S01]  /*21fc0*/  IMAD R135, R28, R0, RZ ;  /* 0x000000001c877224 */ /* 0x000fe200078e02ff */
[----:B------:R-:W-:Y:S01]  /*21fd0*/  LEA R18, P5, R3, R234, 0x2 ;  /* 0x000000ea03127211 */ /* 0x000fe200078a10ff */
[-C--:B------:R-:W-:Y:S01]  /*21fe0*/  IMAD R194, R29, R0.reuse, RZ ;  /* 0x000000001dc27224 */ /* 0x080fe200078e02ff */
[----:B------:R2:W-:Y:S01]  /*21ff0*/  STL [R1+0x1d58], R7 ;  /* 0x001d580701007387 */ /* 0x0005e20000100800 */
[-C--:B------:R-:W-:Y:S01]  /*22000*/  IMAD R134, R36, R0.reuse, RZ ;  /* 0x0000000024867224 */ /* 0x080fe200078e02ff */
[----:B------:R-:W4:Y:S01]  /*22010*/  LDC R21, c[0x0][0x238] ;  /* 0x00008e00ff157b82 */ /* 0x000f220000000800 */
[-C--:B------:R-:W-:Y:S02]  /*22020*/  IMAD R193, R37, R0.reuse, RZ ;  /* 0x0000000025c17224 */ /* 0x080fe400078e02ff */
[----:B------:R-:W-:Y:S02]  /*22030*/  IMAD R133, R44, R0, RZ ;  /* 0x000000002c857224 */ /* 0x000fe400078e02ff */
[----:B--2---:R-:W-:Y:S01]  /*22040*/  VIADD R7, R159, 0xffffff82 ;  /* 0xffffff829f077836 */ /* 0x004fe20000000000 */
[----:B------:R-:W-:Y:S01]  /*22050*/  LEA R8, P2, R2, R234, 0x2 ;  /* 0x000000ea02087211 */ /* 0x000fe200078410ff */
[-C--:B------:R-:W-:Y:S01]  /*22060*/  IMAD R190, R45, R0.reuse, RZ ;  /* 0x000000002dbe7224 */ /* 0x080fe200078e02ff */
[----:B------:R-:W2:Y:S01]  /*22070*/  LDC R20, c[0x0][0x238] ;  /* 0x00008e00ff147b82 */ /* 0x000ea20000000800 */
[-C--:B------:R-:W-:Y:S01]  /*22080*/  IMAD R132, R52, R0.reuse, RZ ;  /* 0x0000000034847224 */ /* 0x080fe200078e02ff */
[----:B------:R-:W-:Y:S01]  /*22090*/  ISETP.GE.U32.AND P1, PT, R7, 0x7fffff03, PT ;  /* 0x7fffff030700780c */ /* 0x000fe20003f26070 */
[----:B------:R-:W-:-:S02]  /*220a0*/  IMAD R188, R53, R0, RZ ;  /* 0x0000000035bc7224 */ /* 0x000fc400078e02ff */
[-C--:B------:R-:W-:Y:S02]  /*220b0*/  IMAD R102, R59, R0.reuse, RZ ;  /* 0x000000003b667224 */ /* 0x080fe400078e02ff */
[-C--:B------:R-:W-:Y:S01]  /*220c0*/  IMAD R131, R60, R0.reuse, RZ ;  /* 0x000000003c837224 */ /* 0x080fe200078e02ff */
[----:B------:R-:W1:Y:S01]  /*220d0*/  LDC R88, c[0x0][0x240] ;  /* 0x00009000ff587b82 */ /* 0x000e620000000800 */
[-C--:B------:R-:W-:Y:S02]  /*220e0*/  IMAD R187, R61, R0.reuse, RZ ;  /* 0x000000003dbb7224 */ /* 0x080fe400078e02ff */
[-C--:B------:R-:W-:Y:S02]  /*220f0*/  IMAD R130, R68, R0.reuse, RZ ;  /* 0x0000000044827224 */ /* 0x080fe400078e02ff */
[-C--:B------:R-:W-:Y:S02]  /*22100*/  IMAD R184, R69, R0.reuse, RZ ;  /* 0x0000000045b87224 */ /* 0x080fe400078e02ff */
[-C--:B------:R-:W-:Y:S01]  /*22110*/  IMAD R129, R76, R0.reuse, RZ ;  /* 0x000000004c817224 */ /* 0x080fe200078e02ff */
[----:B------:R-:W1:Y:S01]  /*22120*/  LDC R95, c[0x0][0x240] ;  /* 0x00009000ff5f7b82 */ /* 0x000e620000000800 */
[----:B------:R-:W-:-:S02]  /*22130*/  IMAD R182, R77, R0, RZ ;  /* 0x000000004db67224 */ /* 0x000fc400078e02ff */
[-C--:B------:R-:W-:Y:S02]  /*22140*/  IMAD R101, R83, R0.reuse, RZ ;  /* 0x0000000053657224 */ /* 0x080fe400078e02ff */
[-C--:B------:R-:W-:Y:S02]  /*22150*/  IMAD R128, R84, R0.reuse, RZ ;  /* 0x0000000054807224 */ /* 0x080fe400078e02ff */
[-C--:B------:R-:W-:Y:S02]  /*22160*/  IMAD R180, R85, R0.reuse, RZ ;  /* 0x0000000055b47224 */ /* 0x080fe400078e02ff */
[-C--:B------:R-:W-:Y:S02]  /*22170*/  IMAD R91, R91, R0.reuse, RZ ;  /* 0x000000005b5b7224 */ /* 0x080fe400078e02ff */
[-C--:B------:R-:W-:Y:S02]  /*22180*/  IMAD R127, R92, R0.reuse, RZ ;  /* 0x000000005c7f7224 */ /* 0x080fe400078e02ff */
[----:B------:R-:W-:-:S02]  /*22190*/  IMAD R177, R93, R0, RZ ;  /* 0x000000005db17224 */ /* 0x000fc400078e02ff */
[-C--:B------:R-:W-:Y:S02]  /*221a0*/  IMAD R99, R99, R0.reuse, RZ ;  /* 0x0000000063637224 */ /* 0x080fe400078e02ff */
[----:B------:R-:W-:Y:S01]  /*221b0*/  IMAD R122, R100, R0, RZ ;  /* 0x00000000647a7224 */ /* 0x000fe200078e02ff */
[C---:B------:R-:W-:Y:S01]  /*221c0*/  IADD3 R0, R159.reuse, -0x60, RZ ;  /* 0xffffffa09f007810 */ /* 0x040fe20007ffe0ff */
[----:B------:R-:W-:Y:S01]  /*221d0*/  VIADD R7, R159, 0xffffffa1 ;  /* 0xffffffa19f077836 */ /* 0x000fe20000000000 */
[-C--:B------:R-:W-:Y:S02]  /*221e0*/  LEA.HI.X.SX32 R9, R2, R5.reuse, 0x2, P2 ;  /* 0x0000000502097211 */ /* 0x080fe400010f16ff */
[----:B------:R-:W-:Y:S01]  /*221f0*/  LEA.HI.X.SX32 R19, R3, R5, 0x2, P5 ;  /* 0x0000000503137211 */ /* 0x000fe200028f16ff */
[----:B------:R-:W-:Y:S01]  /*22200*/  IMAD.WIDE R30, R14, 0x4, R238 ;  /* 0x000000040e1e7825 */ /* 0x000fe200078e02ee */
[----:B------:R-:W-:Y:S01]  /*22210*/  ISETP.GE.U32.AND P4, PT, R0, 0x7fffff21, PT ;  /* 0x7fffff210000780c */ /* 0x000fe20003f86070 */
[----:B------:R-:W4:Y:S01]  /*22220*/  LDC R3, c[0x0][0x238] ;  /* 0x00008e00ff037b82 */ /* 0x000f220000000800 */
[----:B------:R-:W-:-:S02]  /*22230*/  IADD3 R0, R154, -0x1, RZ ;  /* 0xffffffff9a007810 */ /* 0x000fc40007ffe0ff */
[----:B------:R-:W-:Y:S02]  /*22240*/  ISETP.GE.U32.AND P2, PT, R7, 0x7fffff22, PT ;  /* 0x7fffff220700780c */ /* 0x000fe40003f46070 */
[----:B------:R-:W-:-:S03]  /*22250*/  ISETP.GE.U32.AND P6, PT, R0, 0x7fffff80, PT ;  /* 0x7fffff800000780c */ /* 0x000fc60003fc6070 */
[----:B------:R-:W2:Y:S01]  /*22260*/  LDC R7, c[0x0][0x238] ;  /* 0x00008e00ff077b82 */ /* 0x000ea20000000800 */
[----:B------:R-:W-:Y:S01]  /*22270*/  IMAD.SHL.U32 R0, R223, 0x10, RZ ;  /* 0x00000010df007824 */ /* 0x000fe200078e00ff */
[----:B------:R-:W-:-:S04]  /*22280*/  IADD3 R2, R25, -0x2, RZ ;  /* 0xfffffffe19027810 */ /* 0x000fc80007ffe0ff */
[----:B------:R-:W-:Y:S02]  /*22290*/  LOP3.LUT R0, R0, 0x70, RZ, 0xc0, !PT ;  /* 0x0000007000007812 */ /* 0x000fe400078ec0ff */
[----:B------:R-:W-:Y:S01]  /*222a0*/  ISETP.GE.U32.AND P5, PT, R2, 0x7fffff7f, PT ;  /* 0x7fffff7f0200780c */ /* 0x000fe20003fa6070 */
[----:B------:R-:W-:Y:S01]  /*222b0*/  IMAD.WIDE R28, R16, 0x4, R240 ;  /* 0x00000004101c7825 */ /* 0x000fe200078e02f0 */
[----:B------:R-:W1:Y:S03]  /*222c0*/  LDC R14, c[0x0][0x230] ;  /* 0x00008c00ff0e7b82 */ /* 0x000e660000000800 */
[----:B------:R-:W-:Y:S01]  /*222d0*/  IMAD R0, R157, 0x80, R0 ;  /* 0x000000809d007824 */ /* 0x000fe200078e0200 */
[----:B------:R-:W-:Y:S01]  /*222e0*/  IADD3 R2, R12, -0x3, RZ ;  /* 0xfffffffd0c027810 */ /* 0x000fe20007ffe0ff */
[----:B----4-:R-:W-:-:S03]  /*222f0*/  IMAD.WIDE R36, R3, 0x4, R242 ;  /* 0x0000000403247825 */ /* 0x010fc600078e02f2 */
[----:B------:R-:W4:Y:S01]  /*22300*/  LDC R12, c[0x0][0x238] ;  /* 0x00008e00ff0c7b82 */ /* 0x000f220000000800 */
[----:B--2---:R-:W-:-:S07]  /*22310*/  IMAD.WIDE R32, R7, 0x4, R236 ;  /* 0x0000000407207825 */ /* 0x004fce00078e02ec */
[----:B------:R-:W2:Y:S01]  /*22320*/  LDC R7, c[0x0][0x238] ;  /* 0x00008e00ff077b82 */ /* 0x000ea20000000800 */
[----:B------:R1:W-:Y:S01]  /*22330*/  STL.64 [R1+0xe78], R36 ;  /* 0x000e782401007387 */ /* 0x0003e20000100a00 */
[----:B------:R-:W-:-:S03]  /*22340*/  IMAD R3, R20, 0x3, RZ ;  /* 0x0000000314037824 */ /* 0x000fc600078e02ff */
[----:B------:R1:W-:Y:S03]  /*22350*/  STL.64 [R1+0xe70], R32 ;  /* 0x000e702001007387 */ /* 0x0003e60000100a00 */
[----:B------:R-:W4:Y:S01]  /*22360*/  LDC R20, c[0x0][0x230] ;  /* 0x00008c00ff147b82 */ /* 0x000f220000000800 */
[----:B------:R1:W-:Y:S04]  /*22370*/  STL.64 [R1+0xe68], R30 ;  /* 0x000e681e01007387 */ /* 0x0003e80000100a00 */
[----:B------:R1:W-:Y:S03]  /*22380*/  STL.64 [R1+0xe60], R28 ;  /* 0x000e601c01007387 */ /* 0x0003e60000100a00 */
[----:B------:R-:W4:Y:S01]  /*22390*/  LDC R16, c[0x0][0x238] ;  /* 0x00008e00ff107b82 */ /* 0x000f220000000800 */
[----:B------:R-:W-:-:S07]  /*223a0*/  LOP3.LUT R247, R0, 0x10, RZ, 0x3c, !PT ;  /* 0x0000001000f77812 */ /* 0x000fce00078e3cff */
[----:B------:R-:W4:Y:S01]  /*223b0*/  LDC R92, c[0x0][0x240] ;  /* 0x00009000ff5c7b82 */ /* 0x000f220000000800 */
[----:B---3--:R-:W-:-:S05]  /*223c0*/  IMAD.IADD R248, R155, 0x1, R0 ;  /* 0x000000019bf87824 */ /* 0x008fca00078e0200 */
[----:B------:R-:W-:Y:S01]  /*223d0*/  @!PT LDS RZ, [RZ] ;  /* 0x00000000fffff984 */ /* 0x000fe20000000800 */
[----:B------:R-:W-:Y:S01]  /*223e0*/  @!PT LDS RZ, [RZ] ;  /* 0x00000000fffff984 */ /* 0x000fe20000000800 */
[----:B------:R-:W-:Y:S01]  /*223f0*/  @!PT LDS RZ, [RZ] ;  /* 0x00000000fffff984 */ /* 0x000fe20000000800 */
[----:B------:R-:W-:Y:S04]  /*22400*/  LDGSTS.E [R248], desc[UR60][R242.64], !P6 ;  /* 0x00000000f2f87fae */ /* 0x000fe8000f12187c */
[----:B------:R-:W-:Y:S04]  /*22410*/  LDGSTS.E [R248+0x4000], desc[UR60][R236.64], !P6 ;  /* 0x04000000ecf87fae */ /* 0x000fe8000f12187c */
[----:B------:R-:W-:Y:S04]  /*22420*/  LDGSTS.E [R248+0x8000], desc[UR60][R238.64], !P6 ;  /* 0x08000000eef87fae */ /* 0x000fe8000f12187c */
[----:B------:R-:W-:Y:S01]  /*22430*/  LDGSTS.E [R248+0xc000], desc[UR60][R240.64], !P6 ;  /* 0x0c000000f0f87fae */ /* 0x000fe2000f12187c */
[----:B------:R-:W-:-:S02]  /*22440*/  ISETP.GE.U32.AND P6, PT, R2, 0x7fffff7e, PT ;  /* 0x7fffff7e0200780c */ /* 0x000fc40003fc6070 */
[----:B------:R-:W-:Y:S01]  /*22450*/  IADD3 R2, R22, -0x4, RZ ;  /* 0xfffffffc16027810 */ /* 0x000fe20007ffe0ff */
[----:B------:R1:W-:Y:S04]  /*22460*/  LDGSTS.E [R248+0x4], desc[UR60][R36.64], !P5 ;  /* 0x0000400024f87fae */ /* 0x0003e8000e92187c */
[----:B------:R3:W-:Y:S04]  /*22470*/  LDGSTS.E [R248+0x4004], desc[UR60][R32.64], !P5 ;  /* 0x0400400020f87fae */ /* 0x0007e8000e92187c */
[----:B------:R2:W-:Y:S04]  /*22480*/  LDGSTS.E [R248+0x8004], desc[UR60][R30.64], !P5 ;  /* 0x080040001ef87fae */ /* 0x0005e8000e92187c */
[----:B------:R4:W-:Y:S01]  /*22490*/  LDGSTS.E [R248+0xc004], desc[UR60][R28.64], !P5 ;  /* 0x0c0040001cf87fae */ /* 0x0009e2000e92187c */
[----:B------:R-:W-:Y:S01]  /*224a0*/  ISETP.GE.U32.AND P5, PT, R2, 0x7fffff7d, PT ;  /* 0x7fffff7d0200780c */ /* 0x000fe20003fa6070 */
[----:B------:R-:W-:-:S02]  /*224b0*/  IMAD.SHL.U32 R2, R21, 0x2, RZ ;  /* 0x0000000215027824 */ /* 0x000fc400078e00ff */
[----:B------:R-:W4:Y:S02]  /*224c0*/  LDC R21, c[0x0][0x230] ;  /* 0x00008c00ff157b82 */ /* 0x000f240000000800 */
[----:B-1----:R-:W-:-:S04]  /*224d0*/  IMAD.WIDE R36, R2, 0x4, R242 ;  /* 0x0000000402247825 */ /* 0x002fc800078e02f2 */
[C---:B---3--:R-:W-:Y:S01]  /*224e0*/  IMAD.WIDE R32, R2.reuse, 0x4, R236 ;  /* 0x0000000402207825 */ /* 0x048fe200078e02ec */
[----:B------:R-:W-:Y:S03]  /*224f0*/  STL.64 [R1+0xe58], R36 ;  /* 0x000e582401007387 */ /* 0x000fe60000100a00 */
[C---:B--2---:R-:W-:Y:S01]  /*22500*/  IMAD.WIDE R30, R2.reuse, 0x4, R238 ;  /* 0x00000004021e7825 */ /* 0x044fe200078e02ee */
[----:B------:R-:W-:Y:S03]  /*22510*/  LDGSTS.E [R248+0x8], desc[UR60][R36.64], !P6 ;  /* 0x0000800024f87fae */ /* 0x000fe6000f12187c */
[--C-:B----4-:R-:W-:Y:S01]  /*22520*/  IMAD.WIDE R28, R2, 0x4, R240.reuse ;  /* 0x00000004021c7825 */ /* 0x110fe200078e02f0 */
[----:B------:R-:W-:Y:S01]  /*22530*/  IADD3 R2, R23, -0x21, RZ ;  /* 0xffffffdf17027810 */ /* 0x000fe20007ffe0ff */
[----:B------:R1:W-:Y:S04]  /*22540*/  STL.64 [R1+0xe50], R32 ;  /* 0x000e502001007387 */ /* 0x0003e80000100a00 */
[----:B------:R1:W-:Y:S01]  /*22550*/  LDGSTS.E [R248+0x4008], desc[UR60][R32.64], !P6 ;  /* 0x0400800020f87fae */ /* 0x0003e2000f12187c */
[----:B------:R-:W-:-:S03]  /*22560*/  IMAD.WIDE R22, R3, 0x4, R240 ;  /* 0x0000000403167825 */ /* 0x000fc600078e02f0 */
[----:B------:R2:W-:Y:S04]  /*22570*/  STL.64 [R1+0xe48], R30 ;  /* 0x000e481e01007387 */ /* 0x0005e80000100a00 */
[----:B------:R2:W-:Y:S01]  /*22580*/  LDGSTS.E [R248+0x8008], desc[UR60][R30.64], !P6 ;  /* 0x080080001ef87fae */ /* 0x0005e2000f12187c */
[----:B-1----:R-:W-:-:S03]  /*22590*/  IMAD.WIDE R32, R3, 0x4, R242 ;  /* 0x0000000403207825 */ /* 0x002fc600078e02f2 */
[----:B------:R1:W-:Y:S04]  /*225a0*/  STL.64 [R1+0xe80], R28 ;  /* 0x000e801c01007387 */ /* 0x0003e80000100a00 */
[----:B------:R1:W-:Y:S01]  /*225b0*/  LDGSTS.E [R248+0xc008], desc[UR60][R28.64], !P6 ;  /* 0x0c0080001cf87fae */ /* 0x0003e2000f12187c */
[----:B------:R-:W-:Y:S01]  /*225c0*/  ISETP.GE.U32.AND P6, PT, R2, 0x7fffff60, PT ;  /* 0x7fffff600200780c */ /* 0x000fe20003fc6070 */
[----:B--2---:R-:W-:Y:S02]  /*225d0*/  IMAD.WIDE R30, R3, 0x4, R236 ;  /* 0x00000004031e7825 */ /* 0x004fe400078e02ec */
[----:B------:R2:W-:Y:S02]  /*225e0*/  LDGSTS.E [R248+0xc], desc[UR60][R32.64], !P5 ;  /* 0x0000c00020f87fae */ /* 0x0005e4000e92187c */
[----:B------:R-:W-:-:S02]  /*225f0*/  VIADD R2, R24, 0xffffffde ;  /* 0xffffffde18027836 */ /* 0x000fc40000000000 */
[----:B------:R3:W-:Y:S01]  /*22600*/  LDGSTS.E [R248+0x400c], desc[UR60][R30.64], !P5 ;  /* 0x0400c0001ef87fae */ /* 0x0007e2000e92187c */
[----:B-1----:R-:W-:-:S05]  /*22610*/  IMAD.WIDE R28, R3, 0x4, R238 ;  /* 0x00000004031c7825 */ /* 0x002fca00078e02ee */
[----:B------:R1:W-:Y:S04]  /*22620*/  LDGSTS.E [R248+0x800c], desc[UR60][R28.64], !P5 ;  /* 0x0800c0001cf87fae */ /* 0x0003e8000e92187c */
[----:B------:R4:W-:Y:S01]  /*22630*/  LDGSTS.E [R248+0xc00c], desc[UR60][R22.64], !P5 ;  /* 0x0c00c00016f87fae */ /* 0x0009e2000e92187c */
[----:B------:R-:W-:Y:S02]  /*22640*/  ISETP.GE.U32.AND P5, PT, R2, 0x7fffff5f, PT ;  /* 0x7fffff5f0200780c */ /* 0x000fe40003fa6070 */
[----:B------:R-:W-:Y:S02]  /*22650*/  SHF.L.U32 R2, R7, 0x5, RZ ;  /* 0x0000000507027819 */ /* 0x000fe400000006ff */
[----:B------:R-:W4:Y:S01]  /*22660*/  LDC R7, c[0x0][0x238] ;  /* 0x00008e00ff077b82 */ /* 0x000f220000000800 */
[----:B------:R2:W-:Y:S01]  /*22670*/  STL.64 [R1+0xe40], R32 ;  /* 0x000e402001007387 */ /* 0x0005e20000100a00 */
[----:B------:R-:W-:-:S03]  /*22680*/  IMAD R3, R12, 0x21, RZ ;  /* 0x000000210c037824 */ /* 0x000fc600078e02ff */
[----:B------:R3:W-:Y:S03]  /*22690*/  STL.64 [R1+0xe38], R30 ;  /* 0x000e381e01007387 */ /* 0x0007e60000100a00 */
[----:B------:R-:W4:Y:S01]  /*226a0*/  LDC R12, c[0x0][0x238] ;  /* 0x00008e00ff0c7b82 */ /* 0x000f220000000800 */
[----:B------:R1:W-:Y:S01]  /*226b0*/  STL.64 [R1+0xe30], R28 ;  /* 0x000e301c01007387 */ /* 0x0003e20000100a00 */
[----:B--2---:R-:W-:-:S03]  /*226c0*/  IMAD.WIDE R32, R2, 0x4, R242 ;  /* 0x0000000402207825 */ /* 0x004fc600078e02f2 */
[----:B------:R4:W-:Y:S01]  /*226d0*/  STL.64 [R1+0xe28], R22 ;  /* 0x000e281601007387 */ /* 0x0009e20000100a00 */
[----:B---3--:R-:W-:-:S03]  /*226e0*/  IMAD.WIDE R30, R2, 0x4, R236 ;  /* 0x00000004021e7825 */ /* 0x008fc600078e02ec */
[----:B------:R2:W-:Y:S01]  /*226f0*/  STL.64 [R1+0xe20], R32 ;  /* 0x000e202001007387 */ /* 0x0005e20000100a00 */
[----:B-1----:R-:W-:-:S03]  /*22700*/  IMAD.WIDE R28, R2, 0x4, R238 ;  /* 0x00000004021c7825 */ /* 0x002fc600078e02ee */
[----:B------:R2:W-:Y:S01]  /*22710*/  LDGSTS.E [R248+0x10000], desc[UR60][R32.64], !P6 ;  /* 0x1000000020f87fae */ /* 0x0005e2000f12187c */
[----:B----4-:R-:W-:-:S03]  /*22720*/  IMAD.WIDE R22, R2, 0x4, R240 ;  /* 0x0000000402167825 */ /* 0x010fc600078e02f0 */
[----:B------:R1:W-:Y:S01]  /*22730*/  STL.64 [R1+0xe18], R30 ;  /* 0x000e181e01007387 */ /* 0x0003e20000100a00 */
[----:B------:R-:W-:-:S03]  /*22740*/  VIADD R2, R14, 0xffffffdd ;  /* 0xffffffdd0e027836 */ /* 0x000fc60000000000 */
[----:B------:R1:W-:Y:S01]  /*22750*/  LDGSTS.E [R248+0x14000], desc[UR60][R30.64], !P6 ;  /* 0x140000001ef87fae */ /* 0x0003e2000f12187c */
[----:B------:R-:W3:Y:S01]  /*22760*/  LDC R14, c[0x0][0x230] ;  /* 0x00008c00ff0e7b82 */ /* 0x000ee20000000800 */
[C---:B--2---:R-:W-:Y:S02]  /*22770*/  IMAD.WIDE R32, R3.reuse, 0x4, R242 ;  /* 0x0000000403207825 */ /* 0x044fe400078e02f2 */
[----:B------:R2:W-:Y:S04]  /*22780*/  STL.64 [R1+0xe10], R28 ;  /* 0x000e101c01007387 */ /* 0x0005e80000100a00 */
[----:B------:R2:W-:Y:S01]  /*22790*/  LDGSTS.E [R248+0x18000], desc[UR60][R28.64], !P6 ;  /* 0x180000001cf87fae */ /* 0x0005e2000f12187c */
[----:B-1----:R-:W-:-:S03]  /*227a0*/  IMAD.WIDE R30, R3, 0x4, R236 ;  /* 0x00000004031e7825 */ /* 0x002fc600078e02ec */
[----:B------:R1:W-:Y:S04]  /*227b0*/  STL.64 [R1+0xe88], R22 ;  /* 0x000e881601007387 */ /* 0x0003e80000100a00 */
[----:B------:R1:W-:Y:S01]  /*227c0*/  LDGSTS.E [R248+0x1c000], desc[UR60][R22.64], !P6 ;  /* 0x1c00000016f87fae */ /* 0x0003e2000f12187c */
[----:B------:R-:W-:Y:S01]  /*227d0*/  ISETP.GE.U32.AND P6, PT, R2, 0x7fffff5e, PT ;  /* 0x7fffff5e0200780c */ /* 0x000fe20003fc6070 */
[C---:B--2---:R-:W-:Y:S01]  /*227e0*/  IMAD.WIDE R28, R3.reuse, 0x4, R238 ;  /* 0x00000004031c7825 */ /* 0x044fe200078e02ee */
[----:B------:R-:W-:Y:S01]  /*227f0*/  IADD3 R2, R20, -0x24, RZ ;  /* 0xffffffdc14027810 */ /* 0x000fe20007ffe0ff */
[----:B------:R2:W-:Y:S01]  /*22800*/  LDGSTS.E [R248+0x10004], desc[UR60][R32.64], !P5 ;  /* 0x1000400020f87fae */ /* 0x0005e2000e92187c */
[----:B------:R-:W4:Y:S03]  /*22810*/  LDC R20, c[0x0][0x230] ;  /* 0x00008c00ff147b82 */ /* 0x000f260000000800 */
[----:B------:R2:W-:Y:S01]  /*22820*/  LDGSTS.E [R248+0x14004], desc[UR60][R30.64], !P5 ;  /* 0x140040001ef87fae */ /* 0x0005e2000e92187c */
[----:B-1----:R-:W-:-:S03]  /*22830*/  IMAD.WIDE R22, R3, 0x4, R240 ;  /* 0x0000000403167825 */ /* 0x002fc600078e02f0 */
[----:B------:R1:W-:Y:S04]  /*22840*/  LDGSTS.E [R248+0x18004], desc[UR60][R28.64], !P5 ;  /* 0x180040001cf87fae */ /* 0x0003e8000e92187c */
[----:B------:R3:W-:Y:S01]  /*22850*/  LDGSTS.E [R248+0x1c004], desc[UR60][R22.64], !P5 ;  /* 0x1c00400016f87fae */ /* 0x0007e2000e92187c */
[----:B------:R-:W-:Y:S01]  /*22860*/  ISETP.GE.U32.AND P5, PT, R2, 0x7fffff5d, PT ;  /* 0x7fffff5d0200780c */ /* 0x000fe20003fa6070 */
[----:B------:R-:W-:Y:S02]  /*22870*/  IMAD R2, R7, 0x22, RZ ;  /* 0x0000002207027824 */ /* 0x000fe400078e02ff */
[----:B------:R2:W-:Y:S01]  /*22880*/  STL.64 [R1+0xe08], R32 ;  /* 0x000e082001007387 */ /* 0x0005e20000100a00 */
[----:B------:R-:W-:Y:S01]  /*22890*/  IMAD R3, R16, 0x23, RZ ;  /* 0x0000002310037824 */ /* 0x000fe200078e02ff */
[----:B------:R-:W4:Y:S02]  /*228a0*/  LDC R7, c[0x0][0x238] ;  /* 0x00008e00ff077b82 */ /* 0x000f240000000800 */
[----:B------:R1:W-:Y:S04]  /*228b0*/  STL.64 [R1+0xe00], R30 ;  /* 0x000e001e01007387 */ /* 0x0003e80000100a00 */
[----:B------:R3:W-:Y:S02]  /*228c0*/  STL.64 [R1+0xdf8], R28 ;  /* 0x000df81c01007387 */ /* 0x0007e40000100a00 */
[----:B------:R-:W4:Y:S01]  /*228d0*/  LDC R16, c[0x0][0x230] ;  /* 0x00008c00ff107b82 */ /* 0x000f220000000800 */
[C---:B--2---:R-:W-:Y:S01]  /*228e0*/  IMAD.WIDE R32, R2.reuse, 0x4, R242 ;  /* 0x0000000402207825 */ /* 0x044fe200078e02f2 */
[----:B------:R2:W-:Y:S03]  /*228f0*/  STL.64 [R1+0xdf0], R22 ;  /* 0x000df01601007387 */ /* 0x0005e60000100a00 */
[C---:B-1----:R-:W-:Y:S01]  /*22900*/  IMAD.WIDE R30, R2.reuse, 0x4, R236 ;  /* 0x00000004021e7825 */ /* 0x042fe200078e02ec */
[----:B------:R1:W-:Y:S03]  /*22910*/  STL.64 [R1+0xde8], R32 ;  /* 0x000de82001007387 */ /* 0x0003e60000100a00 */
[C---:B---3--:R-:W-:Y:S01]  /*22920*/  IMAD.WIDE R28, R2.reuse, 0x4, R238 ;  /* 0x00000004021c7825 */ /* 0x048fe200078e02ee */
[----:B------:R1:W-:Y:S03]  /*22930*/  LDGSTS.E [R248+0x10008], desc[UR60][R32.64], !P6 ;  /* 0x1000800020f87fae */ /* 0x0003e6000f12187c */
[----:B--2---:R-:W-:Y:S01]  /*22940*/  IMAD.WIDE R22, R2, 0x4, R240 ;  /* 0x0000000402167825 */ /* 0x004fe200078e02f0 */
[----:B------:R2:W-:Y:S03]  /*22950*/  STL.64 [R1+0xde0], R30 ;  /* 0x000de01e01007387 */ /* 0x0005e60000100a00 */
[----:B------:R-:W-:Y:S01]  /*22960*/  VIADD R2, R21, 0xffffffbf ;  /* 0xffffffbf15027836 */ /* 0x000fe20000000000 */
[----:B------:R2:W-:Y:S01]  /*22970*/  LDGSTS.E [R248+0x14008], desc[UR60][R30.64], !P6 ;  /* 0x140080001ef87fae */ /* 0x0005e2000f12187c */
[----:B------:R-:W3:Y:S01]  /*22980*/  LDC R21, c[0x0][0x230] ;  /* 0x00008c00ff157b82 */ /* 0x000ee20000000800 */
[----:B-1----:R-:W-:-:S02]  /*22990*/  IMAD.WIDE R32, R3, 0x4, R242 ;  /* 0x0000000403207825 */ /* 0x002fc400078e02f2 */
[----:B------:R1:W-:Y:S04]  /*229a0*/  STL.64 [R1+0xdd8], R28 ;  /* 0x000dd81c01007387 */ /* 0x0003e80000100a00 */
[----:B------:R1:W-:Y:S01]  /*229b0*/  LDGSTS.E [R248+0x18008], desc[UR60][R28.64], !P6 ;  /* 0x180080001cf87fae */ /* 0x0003e2000f12187c */
[----:B--2---:R-:W-:-:S03]  /*229c0*/  IMAD.WIDE R30, R3, 0x4, R236 ;  /* 0x00000004031e7825 */ /* 0x004fc600078e02ec */
[----:B------:R2:W-:Y:S04]  /*229d0*/  STL.64 [R1+0xe90], R22 ;  /* 0x000e901601007387 */ /* 0x0005e80000100a00 */
[----:B------:R2:W-:Y:S01]  /*229e0*/  LDGSTS.E [R248+0x1c008], desc[UR60][R22.64], !P6 ;  /* 0x1c00800016f87fae */ /* 0x0005e2000f12187c */
[----:B------:R-:W-:Y:S01]  /*229f0*/  ISETP.GE.U32.AND P6, PT, R2, 0x7fffff40, PT ;  /* 0x7fffff400200780c */ /* 0x000fe20003fc6070 */
[C---:B-1----:R-:W-:Y:S01]  /*22a00*/  IMAD.WIDE R28, R3.reuse, 0x4, R238 ;  /* 0x00000004031c7825 */ /* 0x042fe200078e02ee */
[----:B------:R-:W-:Y:S01]  /*22a10*/  IADD3 R2, R14, -0x42, RZ ;  /* 0xffffffbe0e027810 */ /* 0x000fe20007ffe0ff */
[----:B------:R1:W-:Y:S01]  /*22a20*/  LDGSTS.E [R248+0x1000c], desc[UR60][R32.64], !P5 ;  /* 0x1000c00020f87fae */ /* 0x0003e2000e92187c */
[----:B------:R-:W3:Y:S03]  /*22a30*/  LDC R14, c[0x0][0x238] ;  /* 0x00008e00ff0e7b82 */ /* 0x000ee60000000800 */
[----:B------:R1:W-:Y:S01]  /*22a40*/  LDGSTS.E [R248+0x1400c], desc[UR60][R30.64], !P5 ;  /* 0x1400c0001ef87fae */ /* 0x0003e2000e92187c */
[----:B--2---:R-:W-:-:S03]  /*22a50*/  IMAD.WIDE R22, R3, 0x4, R240 ;  /* 0x0000000403167825 */ /* 0x004fc600078e02f0 */
[----:B------:R2:W-:Y:S04]  /*22a60*/  LDGSTS.E [R248+0x1800c], desc[UR60][R28.64], !P5 ;  /* 0x1800c0001cf87fae */ /* 0x0005e8000e92187c */
[----:B------:R2:W-:Y:S01]  /*22a70*/  LDGSTS.E [R248+0x1c00c], desc[UR60][R22.64], !P5 ;  /* 0x1c00c00016f87fae */ /* 0x0005e2000e92187c */
[----:B------:R-:W-:Y:S01]  /*22a80*/  ISETP.GE.U32.AND P5, PT, R2, 0x7fffff3f, PT ;  /* 0x7fffff3f0200780c */ /* 0x000fe20003fa6070 */
[----:B------:R-:W-:Y:S02]  /*22a90*/  IMAD.SHL.U32 R2, R12, 0x40, RZ ;  /* 0x000000400c027824 */ /* 0x000fe400078e00ff */
[----:B------:R-:W3:Y:S01]  /*22aa0*/  LDC R12, c[0x0][0x238] ;  /* 0x00008e00ff0c7b82 */ /* 0x000ee20000000800 */
[----:B------:R1:W-:Y:S01]  /*22ab0*/  STL.64 [R1+0xdd0], R32 ;  /* 0x000dd02001007387 */ /* 0x0003e20000100a00 */
[----:B----4-:R-:W-:-:S03]  /*22ac0*/  IMAD R3, R7, 0x41, RZ ;  /* 0x0000004107037824 */ /* 0x010fc600078e02ff */
[----:B------:R4:W-:Y:S03]  /*22ad0*/  STL.64 [R1+0xdc8], R30 ;  /* 0x000dc81e01007387 */ /* 0x0009e60000100a00 */
[----:B------:R-:W3:Y:S01]  /*22ae0*/  LDC R7, c[0x0][0x238] ;  /* 0x00008e00ff077b82 */ /* 0x000ee20000000800 */
[----:B------:R2:W-:Y:S01]  /*22af0*/  STL.64 [R1+0xdc0], R28 ;  /* 0x000dc01c01007387 */ /* 0x0005e20000100a00 */
[----:B-1----:R-:W-:-:S03]  /*22b00*/  IMAD.WIDE R32, R2, 0x4, R242 ;  /* 0x0000000402207825 */ /* 0x002fc600078e02f2 */
[----:B------:R1:W-:Y:S01]  /*22b10*/  STL.64 [R1+0xdb8], R22 ;  /* 0x000db81601007387 */ /* 0x0003e20000100a00 */
[----:B----4-:R-:W-:-:S03]  /*22b20*/  IMAD.WIDE R30, R2, 0x4, R236 ;  /* 0x00000004021e7825 */ /* 0x010fc600078e02ec */
[----:B------:R4:W-:Y:S01]  /*22b30*/  STL.64 [R1+0xdb0], R32 ;  /* 0x000db02001007387 */ /* 0x0009e20000100a00 */
[----:B--2---:R-:W-:-:S03]  /*22b40*/  IMAD.WIDE R28, R2, 0x4, R238 ;  /* 0x00000004021c7825 */ /* 0x004fc600078e02ee */
[----:B------:R4:W-:Y:S01]  /*22b50*/  LDGSTS.E [R248+0x20000], desc[UR60][R32.64], !P6 ;  /* 0x2000000020f87fae */ /* 0x0009e2000f12187c */
[----:B-1----:R-:W-:Y:S01]  /*22b60*/  IMAD.WIDE R22, R2, 0x4, R240 ;  /* 0x0000000402167825 */ /* 0x002fe200078e02f0 */
[----:B------:R-:W-:Y:S02]  /*22b70*/  IADD3 R2, R20, -0x43, RZ ;  /* 0xffffffbd14027810 */ /* 0x000fe40007ffe0ff */
[----:B------:R1:W-:Y:S01]  /*22b80*/  STL.64 [R1+0xda8], R30 ;  /* 0x000da81e01007387 */ /* 0x0003e20000100a00 */
[----:B------:R-:W2:Y:S03]  /*22b90*/  LDC R20, c[0x0][0x230] ;  /* 0x00008c00ff147b82 */ /* 0x000ea60000000800 */
[----:B------:R1:W-:Y:S01]  /*22ba0*/  LDGSTS.E [R248+0x24000], desc[UR60][R30.64], !P6 ;  /* 0x240000001ef87fae */ /* 0x0003e2000f12187c */
[----:B----4-:R-:W-:-:S03]  /*22bb0*/  IMAD.WIDE R32, R3, 0x4, R242 ;  /* 0x0000000403207825 */ /* 0x010fc600078e02f2 */
[----:B------:R4:W-:Y:S04]  /*22bc0*/  STL.64 [R1+0xda0], R28 ;  /* 0x000da01c01007387 */ /* 0x0009e80000100a00 */
[----:B------:R4:W-:Y:S01]  /*22bd0*/  LDGSTS.E [R248+0x28000], desc[UR60][R28.64], !P6 ;  /* 0x280000001cf87fae */ /* 0x0009e2000f12187c */
[----:B-1----:R-:W-:-:S03]  /*22be0*/  IMAD.WIDE R30, R3, 0x4, R236 ;  /* 0x00000004031e7825 */ /* 0x002fc600078e02ec */
[----:B------:R1:W-:Y:S04]  /*22bf0*/  STL.64 [R1+0xe98], R22 ;  /* 0x000e981601007387 */ /* 0x0003e80000100a00 */
[----:B------:R1:W-:Y:S01]  /*22c00*/  LDGSTS.E [R248+0x2c000], desc[UR60][R22.64], !P6 ;  /* 0x2c00000016f87fae */ /* 0x0003e2000f12187c */
[----:B------:R-:W-:Y:S01]  /*22c10*/  ISETP.GE.U32.AND P6, PT, R2, 0x7fffff3e, PT ;  /* 0x7fffff3e0200780c */ /* 0x000fe20003fc6070 */
[----:B----4-:R-:W-:Y:S02]  /*22c20*/  IMAD.WIDE R28, R3, 0x4, R238 ;  /* 0x00000004031c7825 */ /* 0x010fe400078e02ee */
[----:B------:R4:W-:Y:S02]  /*22c30*/  LDGSTS.E [R248+0x20004], desc[UR60][R32.64], !P5 ;  /* 0x2000400020f87fae */ /* 0x0009e4000e92187c */
[----:B------:R-:W-:-:S02]  /*22c40*/  VIADD R2, R16, 0xffffffbc ;  /* 0xffffffbc10027836 */ /* 0x000fc40000000000 */
[----:B------:R4:W-:Y:S01]  /*22c50*/  LDGSTS.E [R248+0x24004], desc[UR60][R30.64], !P5 ;  /* 0x240040001ef87fae */ /* 0x0009e2000e92187c */
[----:B------:R-:W2:Y:S01]  /*22c60*/  LDC R16, c[0x0][0x238] ;  /* 0x00008e00ff107b82 */ /* 0x000ea20000000800 */
[----:B-1----:R-:W-:Y:S02]  /*22c70*/  IMAD.WIDE R22, R3, 0x4, R240 ;  /* 0x0000000403167825 */ /* 0x002fe400078e02f0 */
[----:B------:R1:W-:Y:S04]  /*22c80*/  LDGSTS.E [R248+0x28004], desc[UR60][R28.64], !P5 ;  /* 0x280040001cf87fae */ /* 0x0003e8000e92187c */
[----:B------:R1:W-:Y:S01]  /*22c90*/  LDGSTS.E [R248+0x2c004], desc[UR60][R22.64], !P5 ;  /* 0x2c00400016f87fae */ /* 0x0003e2000e92187c */
[----:B------:R-:W-:Y:S01]  /*22ca0*/  ISETP.GE.U32.AND P5, PT, R2, 0x7fffff3d, PT ;  /* 0x7fffff3d0200780c */ /* 0x000fe20003fa6070 */
[----:B---3--:R-:W-:-:S02]  /*22cb0*/  IMAD R2, R12, 0x42, RZ ;  /* 0x000000420c027824 */ /* 0x008fc400078e02ff */
[----:B------:R4:W-:Y:S01]  /*22cc0*/  STL.64 [R1+0xd98], R32 ;  /* 0x000d982001007387 */ /* 0x0009e20000100a00 */
[----:B------:R-:W3:Y:S01]  /*22cd0*/  LDC R12, c[0x0][0x230] ;  /* 0x00008c00ff0c7b82 */ /* 0x000ee20000000800 */
[----:B------:R-:W-:Y:S02]  /*22ce0*/  IMAD R3, R14, 0x43, RZ ;  /* 0x000000430e037824 */ /* 0x000fe400078e02ff */
[----:B------:R1:W-:Y:S04]  /*22cf0*/  STL.64 [R1+0xd90], R30 ;  /* 0x000d901e01007387 */ /* 0x0003e80000100a00 */
[----:B------:R1:W-:Y:S01]  /*22d00*/  STL.64 [R1+0xd88], R28 ;  /* 0x000d881c01007387 */ /* 0x0003e20000100a00 */
[----:B------:R-:W3:Y:S01]  /*22d10*/  LDC R14, c[0x0][0x238] ;  /* 0x00008e00ff0e7b82 */ /* 0x000ee20000000800 */
[----:B----4-:R-:W-:-:S02]  /*22d20*/  IMAD.WIDE R32, R2, 0x4, R242 ;  /* 0x0000000402207825 */ /* 0x010fc400078e02f2 */
[----:B------:R4:W-:Y:S02]  /*22d30*/  STL.64 [R1+0xd80], R22 ;  /* 0x000d801601007387 */ /* 0x0009e40000100a00 */
[C---:B-1----:R-:W-:Y:S02]  /*22d40*/  IMAD.WIDE R30, R2.reuse, 0x4, R236 ;  /* 0x00000004021e7825 */ /* 0x042fe400078e02ec */
[----:B------:R1:W-:Y:S02]  /*22d50*/  STL.64 [R1+0xd78], R32 ;  /* 0x000d782001007387 */ /* 0x0003e40000100a00 */
[C---:B------:R-:W-:Y:S02]  /*22d60*/  IMAD.WIDE R28, R2.reuse, 0x4, R238 ;  /* 0x00000004021c7825 */ /* 0x040fe400078e02ee */
[----:B------:R1:W-:Y:S02]  /*22d70*/  LDGSTS.E [R248+0x20008], desc[UR60][R32.64], !P6 ;  /* 0x2000800020f87fae */ /* 0x0003e4000f12187c */
[----:B----4-:R-:W-:Y:S01]  /*22d80*/  IMAD.WIDE R22, R2, 0x4, R240 ;  /* 0x0000000402167825 */ /* 0x010fe200078e02f0 */
[----:B------:R-:W-:Y:S01]  /*22d90*/  IADD3 R2, R21, -0x61, RZ ;  /* 0xffffff9f15027810 */ /* 0x000fe20007ffe0ff */
[----:B------:R4:W-:Y:S01]  /*22da0*/  STL.64 [R1+0xd70], R30 ;  /* 0x000d701e01007387 */ /* 0x0009e20000100a00 */
[----:B------:R-:W3:Y:S03]  /*22db0*/  LDC R21, c[0x0][0x230] ;  /* 0x00008c00ff157b82 */ /* 0x000ee60000000800 */
[----:B------:R4:W-:Y:S01]  /*22dc0*/  LDGSTS.E [R248+0x24008], desc[UR60][R30.64], !P6 ;  /* 0x240080001ef87fae */ /* 0x0009e2000f12187c */
[----:B-1----:R-:W-:-:S03]  /*22dd0*/  IMAD.WIDE R32, R3, 0x4, R242 ;  /* 0x0000000403207825 */ /* 0x002fc600078e02f2 */
[----:B------:R1:W-:Y:S04]  /*22de0*/  STL.64 [R1+0xd68], R28 ;  /* 0x000d681c01007387 */ /* 0x0003e80000100a00 */
[----:B------:R1:W-:Y:S01]  /*22df0*/  LDGSTS.E [R248+0x28008], desc[UR60][R28.64], !P6 ;  /* 0x280080001cf87fae */ /* 0x0003e2000f12187c */
[----:B----4-:R-:W-:-:S03]  /*22e00*/  IMAD.WIDE R30, R3, 0x4, R236 ;  /* 0x00000004031e7825 */ /* 0x010fc600078e02ec */
[----:B------:R4:W-:Y:S04]  /*22e10*/  STL.64 [R1+0xea0], R22 ;  /* 0x000ea01601007387 */ /* 0x0009e80000100a00 */
[----:B------:R4:W-:Y:S01]  /*22e20*/  LDGSTS.E [R248+0x2c008], desc[UR60][R22.64], !P6 ;  /* 0x2c00800016f87fae */ /* 0x0009e2000f12187c */
[----:B------:R-:W-:Y:S01]  /*22e30*/  ISETP.GE.U32.AND P6, PT, R2, 0x7fffff20, PT ;  /* 0x7fffff200200780c */ /* 0x000fe20003fc6070 */
[----:B-1----:R-:W-:Y:S02]  /*22e40*/  IMAD.WIDE R28, R3, 0x4, R238 ;  /* 0x00000004031c7825 */ /* 0x002fe400078e02ee */
[----:B------:R1:W-:Y:S02]  /*22e50*/  LDGSTS.E [R248+0x2000c], desc[UR60][R32.64], !P5 ;  /* 0x2000c00020f87fae */ /* 0x0003e4000e92187c */
[----:B--2---:R-:W-:-:S02]  /*22e60*/  VIADD R2, R20, 0xffffff9e ;  /* 0xffffff9e14027836 */ /* 0x004fc40000000000 */
[----:B------:R2:W-:Y:S01]  /*22e70*/  LDGSTS.E [R248+0x2400c], desc[UR60][R30.64], !P5 ;  /* 0x2400c0001ef87fae */ /* 0x0005e2000e92187c */
[----:B------:R-:W3:Y:S01]  /*22e80*/  LDC R20, c[0x0][0x238] ;  /* 0x00008e00ff147b82 */ /* 0x000ee20000000800 */
[----:B----4-:R-:W-:Y:S02]  /*22e90*/  IMAD.WIDE R22, R3, 0x4, R240 ;  /* 0x0000000403167825 */ /* 0x010fe400078e02f0 */
[----:B------:R4:W-:Y:S04]  /*22ea0*/  LDGSTS.E [R248+0x2800c], desc[UR60][R28.64], !P5 ;  /* 0x2800c0001cf87fae */ /* 0x0009e8000e92187c */
[----:B------:R4:W-:Y:S01]  /*22eb0*/  LDGSTS.E [R248+0x2c00c], desc[UR60][R22.64], !P5 ;  /* 0x2c00c00016f87fae */ /* 0x0009e2000e92187c */
[----:B------:R-:W-:Y:S01]  /*22ec0*/  ISETP.GE.U32.AND P5, PT, R2, 0x7fffff1f, PT ;  /* 0x7fffff1f0200780c */ /* 0x000fe20003fa6070 */
[----:B------:R-:W-:-:S02]  /*22ed0*/  IMAD R2, R16, 0x60, RZ ;  /* 0x0000006010027824 */ /* 0x000fc400078e02ff */
[----:B------:R1:W-:Y:S01]  /*22ee0*/  STL.64 [R1+0xd60], R32 ;  /* 0x000d602001007387 */ /* 0x0003e20000100a00 */
[----:B------:R-:W3:Y:S01]  /*22ef0*/  LDC R16, c[0x0][0x230] ;  /* 0x00008c00ff107b82 */ /* 0x000ee20000000800 */
[----:B------:R-:W-:Y:S02]  /*22f00*/  IMAD R3, R7, 0x61, RZ ;  /* 0x0000006107037824 */ /* 0x000fe400078e02ff */
[----:B------:R2:W-:Y:S04]  /*22f10*/  STL.64 [R1+0xd58], R30 ;  /* 0x000d581e01007387 */ /* 0x0005e80000100a00 */
[----:B------:R4:W-:Y:S01]  /*22f20*/  STL.64 [R1+0xd50], R28 ;  /* 0x000d501c01007387 */ /* 0x0009e20000100a00 */
[----:B------:R-:W3:Y:S01]  /*22f30*/  LDC R7, c[0x0][0x238] ;  /* 0x00008e00ff077b82 */ /* 0x000ee20000000800 */
[----:B-1----:R-:W-:-:S02]  /*22f40*/  IMAD.WIDE R32, R2, 0x4, R242 ;  /* 0x0000000402207825 */ /* 0x002fc400078e02f2 */
[----:B------:R1:W-:Y:S02]  /*22f50*/  STL.64 [R1+0xd48], R22 ;  /* 0x000d481601007387 */ /* 0x0003e40000100a00 */
[C---:B--2---:R-:W-:Y:S02]  /*22f60*/  IMAD.WIDE R30, R2.reuse, 0x4, R236 ;  /* 0x00000004021e7825 */ /* 0x044fe400078e02ec */
[----:B------:R2:W-:Y:S02]  /*22f70*/  STL.64 [R1+0xd40], R32 ;  /* 0x000d402001007387 */ /* 0x0005e40000100a00 */
[C---:B----4-:R-:W-:Y:S02]  /*22f80*/  IMAD.WIDE R28, R2.reuse, 0x4, R238 ;  /* 0x00000004021c7825 */ /* 0x050fe400078e02ee */
[----:B------:R2:W-:Y:S02]  /*22f90*/  LDGSTS.E [R248+0x30000], desc[UR60][R32.64], !P6 ;  /* 0x3000000020f87fae */ /* 0x0005e4000f12187c */
[----:B-1----:R-:W-:Y:S01]  /*22fa0*/  IMAD.WIDE R22, R2, 0x4, R240 ;  /* 0x0000000402167825 */ /* 0x002fe200078e02f0 */
[----:B---3--:R-:W-:Y:S01]  /*22fb0*/  IADD3 R2, R12, -0x63, RZ ;  /* 0xffffff9d0c027810 */ /* 0x008fe20007ffe0ff */
[----:B------:R1:W-:Y:S01]  /*22fc0*/  STL.64 [R1+0xd38], R30 ;  /* 0x000d381e01007387 */ /* 0x0003e20000100a00 */
[----:B------:R-:W3:Y:S03]  /*22fd0*/  LDC R12, c[0x0][0x230] ;  /* 0x00008c00ff0c7b82 */ /* 0x000ee60000000800 */
[----:B------:R1:W-:Y:S01]  /*22fe0*/  LDGSTS.E [R248+0x34000], desc[UR60][R30.64], !P6 ;  /* 0x340000001ef87fae */ /* 0x0003e2000f12187c */
[----:B--2---:R-:W-:-:S03]  /*22ff0*/  IMAD.WIDE R32, R3, 0x4, R242 ;  /* 0x0000000403207825 */ /* 0x004fc600078e02f2 */
        /* <DEDUP_REMOVED lines=10> */
[----:B------:R-:W3:Y:S01]  /*230a0*/  LDC R21, c[0x0][0x238] ;  /* 0x00008e00ff157b82 */ /* 0x000ee20000000800 */
[----:B-1----:R-:W-:Y:S02]  /*230b0*/  IMAD.WIDE R22, R3, 0x4, R240 ;  /* 0x0000000403167825 */ /* 0x002fe400078e02f0 */
        /* <DEDUP_REMOVED lines=10> */
[----:B--2---:R-:W-:-:S02]  /*23160*/  IMAD.WIDE R32, R2, 0x4, R242 ;  /* 0x0000000402207825 */ /* 0x004fc400078e02f2 */
[----:B------:R2:W-:Y:S02]  /*23170*/  STL.64 [R1+0xd10], R22 ;  /* 0x000d101601007387 */ /* 0x0005e40000100a00 */
[C---:B----4-:R-:W-:Y:S02]  /*23180*/  IMAD.WIDE R30, R2.reuse, 0x4, R236 ;  /* 0x00000004021e7825 */ /* 0x050fe400078e02ec */
[----:B------:R4:W-:Y:S02]  /*23190*/  STL.64 [R1+0xd08], R32 ;  /* 0x000d082001007387 */ /* 0x0009e40000100a00 */
[C---:B-1----:R-:W-:Y:S02]  /*231a0*/  IMAD.WIDE R28, R2.reuse, 0x4, R238 ;  /* 0x00000004021c7825 */ /* 0x042fe400078e02ee */
[----:B------:R4:W-:Y:S02]  /*231b0*/  LDGSTS.E [R248+0x30008], desc[UR60][R32.64], !P6 ;  /* 0x3000800020f87fae */ /* 0x0009e4000f12187c */
[----:B--2---:R-:W-:Y:S01]  /*231c0*/  IMAD.WIDE R22, R2, 0x4, R240 ;  /* 0x0000000402167825 */ /* 0x004fe200078e02f0 */
[----:B------:R-:W-:Y:S01]  /*231d0*/  IADD3 R2, R16, -0x5, RZ ;  /* 0xfffffffb10027810 */ /* 0x000fe20007ffe0ff */
        /* <DEDUP_REMOVED lines=12> */
[----:B---3--:R-:W-:-:S02]  /*232a0*/  VIADD R2, R12, 0xfffffffa ;  /* 0xfffffffa0c027836 */ /* 0x008fc40000000000 */
[----:B------:R3:W-:Y:S01]  /*232b0*/  LDGSTS.E [R248+0x3400c], desc[UR60][R30.64], !P5 ;  /* 0x3400c0001ef87fae */ /* 0x0007e2000e92187c */
[----:B------:R-:W2:Y:S01]  /*232c0*/  LDC R12, c[0x0][0x238] ;  /* 0x00008e00ff0c7b82 */ /* 0x000ea20000000800 */
[----:B-1----:R-:W-:Y:S02]  /*232d0*/  IMAD.WIDE R22, R3, 0x4, R240 ;  /* 0x0000000403167825 */ /* 0x002fe400078e02f0 */
[----:B------:R1:W-:Y:S04]  /*232e0*/  LDGSTS.E [R248+0x3800c], desc[UR60][R28.64], !P5 ;  /* 0x3800c0001cf87fae */ /* 0x0003e8000e92187c */
[----:B------:R1:W-:Y:S01]  /*232f0*/  LDGSTS.E [R248+0x3c00c], desc[UR60][R22.64], !P5 ;  /* 0x3c00c00016f87fae */ /* 0x0003e2000e92187c */
[----:B------:R-:W-:Y:S02]  /*23300*/  ISETP.GE.U32.AND P5, PT, R2, 0x7fffff7b, PT ;  /* 0x7fffff7b0200780c */ /* 0x000fe40003fa6070 */
[----:B------:R-:W-:Y:S01]  /*23310*/  SHF.L.U32 R2, R7, 0x2, RZ ;  /* 0x0000000207027819 */ /* 0x000fe200000006ff */
[----:B------:R4:W-:Y:S01]  /*23320*/  STL.64 [R1+0xcf0], R32 ;  /* 0x000cf02001007387 */ /* 0x0009e20000100a00 */
[----:B------:R-:W2:Y:S01]  /*23330*/  LDC R7, c[0x0][0x238] ;  /* 0x00008e00ff077b82 */ /* 0x000ea20000000800 */
[----:B------:R-:W-:-:S02]  /*23340*/  IMAD.IADD R247, R155, 0x1, R247 ;  /* 0x000000019bf77824 */ /* 0x000fc400078e02f7 */
[----:B------:R3:W-:Y:S01]  /*23350*/  STL.64 [R1+0xce8], R30 ;  /* 0x000ce81e01007387 */ /* 0x0007e20000100a00 */
[----:B------:R-:W-:-:S03]  /*23360*/  IMAD R3, R21, 0x5, RZ ;  /* 0x0000000515037824 */ /* 0x000fc600078e02ff */
[----:B------:R1:W-:Y:S01]  /*23370*/  STL.64 [R1+0xce0], R28 ;  /* 0x000ce01c01007387 */ /* 0x0003e20000100a00 */
[----:B------:R-:W2:Y:S01]  /*23380*/  LDC R21, c[0x0][0x230] ;  /* 0x00008c00ff157b82 */ /* 0x000ea20000000800 */
[C---:B----4-:R-:W-:Y:S02]  /*23390*/  IMAD.WIDE R32, R2.reuse, 0x4, R242 ;  /* 0x0000000402207825 */ /* 0x050fe400078e02f2 */
[----:B------:R4:W-:Y:S02]  /*233a0*/  STL.64 [R1+0xcd8], R22 ;  /* 0x000cd81601007387 */ /* 0x0009e40000100a00 */
[C---:B---3--:R-:W-:Y:S02]  /*233b0*/  IMAD.WIDE R30, R2.reuse, 0x4, R236 ;  /* 0x00000004021e7825 */ /* 0x048fe400078e02ec */
[----:B------:R3:W-:Y:S02]  /*233c0*/  STL.64 [R1+0xeb8], R32 ;  /* 0x000eb82001007387 */ /* 0x0007e40000100a00 */
[----:B-1----:R-:W-:-:S02]  /*233d0*/  IMAD.WIDE R28, R2, 0x4, R238 ;  /* 0x00000004021c7825 */ /* 0x002fc400078e02ee */
[----:B------:R3:W-:Y:S02]  /*233e0*/  LDGSTS.E [R247], desc[UR60][R32.64], !P6 ;  /* 0x0000000020f77fae */ /* 0x0007e4000f12187c */
[----:B----4-:R-:W-:Y:S01]  /*233f0*/  IMAD.WIDE R22, R2, 0x4, R240 ;  /* 0x0000000402167825 */ /* 0x010fe200078e02f0 */
[----:B------:R-:W-:Y:S01]  /*23400*/  IADD3 R2, R20, -0x7, RZ ;  /* 0xfffffff914027810 */ /* 0x000fe20007ffe0ff */
[----:B------:R1:W-:Y:S01]  /*23410*/  STL.64 [R1+0xcd0], R30 ;  /* 0x000cd01e01007387 */ /* 0x0003e20000100a00 */
[----:B------:R-:W4:Y:S03]  /*23420*/  LDC R20, c[0x0][0x230] ;  /* 0x00008c00ff147b82 */ /* 0x000f260000000800 */
[----:B------:R1:W-:Y:S01]  /*23430*/  LDGSTS.E [R247+0x4000], desc[UR60][R30.64], !P6 ;  /* 0x040000001ef77fae */ /* 0x0003e2000f12187c */
[----:B---3--:R-:W-:-:S03]  /*23440*/  IMAD.WIDE R32, R3, 0x4, R242 ;  /* 0x0000000403207825 */ /* 0x008fc600078e02f2 */
[----:B------:R3:W-:Y:S04]  /*23450*/  STL.64 [R1+0xcc8], R28 ;  /* 0x000cc81c01007387 */ /* 0x0007e80000100a00 */
[----:B------:R3:W-:Y:S01]  /*23460*/  LDGSTS.E [R247+0x8000], desc[UR60][R28.64], !P6 ;  /* 0x080000001cf77fae */ /* 0x0007e2000f12187c */
[----:B-1----:R-:W-:-:S03]  /*23470*/  IMAD.WIDE R30, R3, 0x4, R236 ;  /* 0x00000004031e7825 */ /* 0x002fc600078e02ec */
[----:B------:R1:W-:Y:S04]  /*23480*/  STL.64 [R1+0xec0], R22 ;  /* 0x000ec01601007387 */ /* 0x0003e80000100a00 */
[----:B------:R1:W-:Y:S01]  /*23490*/  LDGSTS.E [R247+0xc000], desc[UR60][R22.64], !P6 ;  /* 0x0c00000016f77fae */ /* 0x0003e2000f12187c */
[----:B------:R-:W-:Y:S01]  /*234a0*/  ISETP.GE.U32.AND P6, PT, R2, 0x7fffff7a, PT ;  /* 0x7fffff7a0200780c */ /* 0x000fe20003fc6070 */
[----:B---3--:R-:W-:Y:S02]  /*234b0*/  IMAD.WIDE R28, R3, 0x4, R238 ;  /* 0x00000004031c7825 */ /* 0x008fe400078e02ee */
[----:B------:R3:W-:Y:S02]  /*234c0*/  LDGSTS.E [R247+0x4], desc[UR60][R32.64], !P5 ;  /* 0x0000400020f77fae */ /* 0x0007e4000e92187c */
[----:B------:R-:W-:-:S02]  /*234d0*/  VIADD R2, R14, 0xfffffff8 ;  /* 0xfffffff80e027836 */ /* 0x000fc40000000000 */
[----:B------:R3:W-:Y:S01]  /*234e0*/  LDGSTS.E [R247+0x4004], desc[UR60][R30.64], !P5 ;  /* 0x040040001ef77fae */ /* 0x0007e2000e92187c */
[----:B------:R-:W4:Y:S01]  /*234f0*/  LDC R14, c[0x0][0x238] ;  /* 0x00008e00ff0e7b82 */ /* 0x000f220000000800 */
[----:B-1----:R-:W-:Y:S02]  /*23500*/  IMAD.WIDE R22, R3, 0x4, R240 ;  /* 0x0000000403167825 */ /* 0x002fe400078e02f0 */
[----:B------:R1:W-:Y:S04]  /*23510*/  LDGSTS.E [R247+0x8004], desc[UR60][R28.64], !P5 ;  /* 0x080040001cf77fae */ /* 0x0003e8000e92187c */
[----:B------:R1:W-:Y:S01]  /*23520*/  LDGSTS.E [R247+0xc004], desc[UR60][R22.64], !P5 ;  /* 0x0c00400016f77fae */ /* 0x0003e2000e92187c */
[----:B------:R-:W-:Y:S01]  /*23530*/  ISETP.GE.U32.AND P5, PT, R2, 0x7fffff79, PT ;  /* 0x7fffff790200780c */ /* 0x000fe20003fa6070 */
[----:B--2---:R-:W-:-:S02]  /*23540*/  IMAD R2, R12, 0x6, RZ ;  /* 0x000000060c027824 */ /* 0x004fc400078e02ff */
[----:B------:R-:W2:Y:S01]  /*23550*/  LDC R12, c[0x0][0x238] ;  /* 0x00008e00ff0c7b82 */ /* 0x000ea20000000800 */
[----:B------:R3:W-:Y:S01]  /*23560*/  STL.64 [R1+0xcc0], R32 ;  /* 0x000cc02001007387 */ /* 0x0007e20000100a00 */
[----:B------:R-:W-:-:S03]  /*23570*/  IMAD R3, R7, 0x7, RZ ;  /* 0x0000000707037824 */ /* 0x000fc600078e02ff */
[----:B------:R1:W-:Y:S03]  /*23580*/  STL.64 [R1+0xcb8], R30 ;  /* 0x000cb81e01007387 */ /* 0x0003e60000100a00 */
[----:B------:R-:W2:Y:S01]  /*23590*/  LDC R7, c[0x0][0x238] ;  /* 0x00008e00ff077b82 */ /* 0x000ea20000000800 */
[----:B------:R1:W-:Y:S01]  /*235a0*/  STL.64 [R1+0xcb0], R28 ;  /* 0x000cb01c01007387 */ /* 0x0003e20000100a00 */
[----:B---3--:R-:W-:-:S03]  /*235b0*/  IMAD.WIDE R32, R2, 0x4, R242 ;  /* 0x0000000402207825 */ /* 0x008fc600078e02f2 */
[----:B------:R3:W-:Y:S01]  /*235c0*/  STL.64 [R1+0xca8], R22 ;  /* 0x000ca81601007387 */ /* 0x0007e20000100a00 */
[----:B-1----:R-:W-:-:S03]  /*235d0*/  IMAD.WIDE R30, R2, 0x4, R236 ;  /* 0x00000004021e7825 */ /* 0x002fc600078e02ec */
[----:B------:R1:W-:Y:S01]  /*235e0*/  STL.64 [R1+0xca0], R32 ;  /* 0x000ca02001007387 */ /* 0x0003e20000100a00 */
[----:B------:R-:W-:-:S03]  /*235f0*/  IMAD.WIDE R28, R2, 0x4, R238 ;  /* 0x00000004021c7825 */ /* 0x000fc600078e02ee */
[----:B------:R1:W-:Y:S01]  /*23600*/  LDGSTS.E [R247+0x8], desc[UR60][R32.64], !P6 ;  /* 0x0000800020f77fae */ /* 0x0003e2000f12187c */
[----:B---3--:R-:W-:Y:S01]  /*23610*/  IMAD.WIDE R22, R2, 0x4, R240 ;  /* 0x0000000402167825 */ /* 0x008fe200078e02f0 */
[----:B------:R-:W-:Y:S02]  /*23620*/  IADD3 R2, R16, -0x25, RZ ;  /* 0xffffffdb10027810 */ /* 0x000fe40007ffe0ff */
[----:B------:R3:W-:Y:S01]  /*23630*/  STL.64 [R1+0xc98], R30 ;  /* 0x000c981e01007387 */ /* 0x0007e20000100a00 */
[----:B------:R-:W2:Y:S03]  /*23640*/  LDC R16, c[0x0][0x230] ;  /* 0x00008c00ff107b82 */ /* 0x000ea60000000800 */
[----:B------:R3:W-:Y:S01]  /*23650*/  LDGSTS.E [R247+0x4008], desc[UR60][R30.64], !P6 ;  /* 0x040080001ef77fae */ /* 0x0007e2000f12187c */
[----:B-1----:R-:W-:-:S03]  /*23660*/  IMAD.WIDE R32, R3, 0x4, R242 ;  /* 0x0000000403207825 */ /* 0x002fc600078e02f2 */
[----:B------:R1:W-:Y:S04]  /*23670*/  STL.64 [R1+0xc90], R28 ;  /* 0x000c901c01007387 */ /* 0x0003e80000100a00 */
[----:B------:R1:W-:Y:S01]  /*23680*/  LDGSTS.E [R247+0x8008], desc[UR60][R28.64], !P6 ;  /* 0x080080001cf77fae */ /* 0x0003e2000f12187c */
[----:B---3--:R-:W-:-:S03]  /*23690*/  IMAD.WIDE R30, R3, 0x4, R236 ;  /* 0x00000004031e7825 */ /* 0x008fc600078e02ec */
[----:B------:R3:W-:Y:S04]  /*236a0*/  STL.64 [R1+0xec8], R22 ;  /* 0x000ec81601007387 */ /* 0x0007e80000100a00 */
[----:B------:R3:W-:Y:S01]  /*236b0*/  LDGSTS.E [R247+0xc008], desc[UR60][R22.64], !P6 ;  /* 0x0c00800016f77fae */ /* 0x0007e2000f12187c */
[----:B------:R-:W-:Y:S01]  /*236c0*/  ISETP.GE.U32.AND P6, PT, R2, 0x7fffff5c, PT ;  /* 0x7fffff5c0200780c */ /* 0x000fe20003fc6070 */
[----:B-1----:R-:W-:Y:S02]  /*236d0*/  IMAD.WIDE R28, R3, 0x4, R238 ;  /* 0x00000004031c7825 */ /* 0x002fe400078e02ee */
[----:B------:R1:W-:Y:S02]  /*236e0*/  LDGSTS.E [R247+0xc], desc[UR60][R32.64], !P5 ;  /* 0x0000c00020f77fae */ /* 0x0003e4000e92187c */
[----:B----4-:R-:W-:-:S02]  /*236f0*/  VIADD R2, R20, 0xffffffda ;  /* 0xffffffda14027836 */ /* 0x010fc40000000000 */
[----:B------:R4:W-:Y:S01]  /*23700*/  LDGSTS.E [R247+0x400c], desc[UR60][R30.64], !P5 ;  /* 0x0400c0001ef77fae */ /* 0x0009e2000e92187c */
[----:B------:R-:W4:Y:S01]  /*23710*/  LDC R20, c[0x0][0x230] ;  /* 0x00008c00ff147b82 */ /* 0x000f220000000800 */
[----:B---3--:R-:W-:Y:S02]  /*23720*/  IMAD.WIDE R22, R3, 0x4, R240 ;  /* 0x0000000403167825 */ /* 0x008fe400078e02f0 */
[----:B------:R3:W-:Y:S04]  /*23730*/  LDGSTS.E [R247+0x800c], desc[UR60][R28.64], !P5 ;  /* 0x0800c0001cf77fae */ /* 0x0007e8000e92187c */
[----:B------:R3:W-:Y:S01]  /*23740*/  LDGSTS.E [R247+0xc00c], desc[UR60][R22.64], !P5 ;  /* 0x0c00c00016f77fae */ /* 0x0007e2000e92187c */
[----:B------:R-:W-:Y:S01]  /*23750*/  ISETP.GE.U32.AND P5, PT, R2, 0x7fffff5b, PT ;  /* 0x7fffff5b0200780c */ /* 0x000fe20003fa6070 */
[----:B------:R-:W-:-:S02]  /*23760*/  IMAD R2, R14, 0x24, RZ ;  /* 0x000000240e027824 */ /* 0x000fc400078e02ff */
[----:B------:R-:W3:Y:S01]  /*23770*/  LDC R14, c[0x0][0x238] ;  /* 0x00008e00ff0e7b82 */ /* 0x000ee20000000800 */
[----:B------:R1:W-:Y:S01]  /*23780*/  STL.64 [R1+0xed0], R32 ;  /* 0x000ed02001007387 */ /* 0x0003e20000100a00 */
[----:B--2---:R-:W-:-:S03]  /*23790*/  IMAD R3, R12, 0x25, RZ ;  /* 0x000000250c037824 */ /* 0x004fc600078e02ff */
[----:B------:R4:W-:Y:S03]  /*237a0*/  STL.64 [R1+0xed8], R30 ;  /* 0x000ed81e01007387 */ /* 0x0009e60000100a00 */
[----:B------:R-:W2:Y:S01]  /*237b0*/  LDC R12, c[0x0][0x238] ;  /* 0x00008e00ff0c7b82 */ /* 0x000ea20000000800 */
[----:B------:R3:W-:Y:S01]  /*237c0*/  STL.64 [R1+0xee0], R28 ;  /* 0x000ee01c01007387 */ /* 0x0007e20000100a00 */
[----:B-1----:R-:W-:-:S03]  /*237d0*/  IMAD.WIDE R32, R2, 0x4, R242 ;  /* 0x0000000402207825 */ /* 0x002fc600078e02f2 */
[----:B------:R1:W-:Y:S01]  /*237e0*/  STL.64 [R1+0xee8], R22 ;  /* 0x000ee81601007387 */ /* 0x0003e20000100a00 */
[----:B----4-:R-:W-:-:S03]  /*237f0*/  IMAD.WIDE R30, R2, 0x4, R236 ;  /* 0x00000004021e7825 */ /* 0x010fc600078e02ec */
[----:B------:R4:W-:Y:S01]  /*23800*/  STL.64 [R1+0xef0], R32 ;  /* 0x000ef02001007387 */ /* 0x0009e20000100a00 */
[----:B---3--:R-:W-:-:S03]  /*23810*/  IMAD.WIDE R28, R2, 0x4, R238 ;  /* 0x00000004021c7825 */ /* 0x008fc600078e02ee */
[----:B------:R4:W-:Y:S01]  /*23820*/  LDGSTS.E [R247+0x10000], desc[UR60][R32.64], !P6 ;  /* 0x1000000020f77fae */ /* 0x0009e2000f12187c */
[----:B-1----:R-:W-:Y:S01]  /*23830*/  IMAD.WIDE R22, R2, 0x4, R240 ;  /* 0x0000000402167825 */ /* 0x002fe200078e02f0 */
[----:B------:R-:W-:Y:S02]  /*23840*/  IADD3 R2, R21, -0x27, RZ ;  /* 0xffffffd915027810 */ /* 0x000fe40007ffe0ff */
[----:B------:R1:W-:Y:S01]  /*23850*/  STL.64 [R1+0xef8], R30 ;  /* 0x000ef81e01007387 */ /* 0x0003e20000100a00 */
[----:B------:R-:W3:Y:S03]  /*23860*/  LDC R21, c[0x0][0x230] ;  /* 0x00008c00ff157b82 */ /* 0x000ee60000000800 */
        /* <DEDUP_REMOVED lines=18> */
[----:B------:R-:W3:Y:S01]  /*23990*/  LDC R7, c[0x0][0x238] ;  /* 0x00008e00ff077b82 */ /* 0x000ee20000000800 */
[----:B------:R4:W-:Y:S01]  /*239a0*/  STL.64 [R1+0xf10], R32 ;  /* 0x000f102001007387 */ /* 0x0009e20000100a00 */
[----:B------:R-:W-:-:S03]  /*239b0*/  IMAD R3, R14, 0x27, RZ ;  /* 0x000000270e037824 */ /* 0x000fc600078e02ff */
[----:B------:R2:W-:Y:S03]  /*239c0*/  STL.64 [R1+0xf18], R30 ;  /* 0x000f181e01007387 */ /* 0x0005e60000100a00 */
[----:B------:R-:W3:Y:S01]  /*239d0*/  LDC R14, c[0x0][0x238] ;  /* 0x00008e00ff0e7b82 */ /* 0x000ee20000000800 */
[----:B------:R1:W-:Y:S01]  /*239e0*/  STL.64 [R1+0xf20], R28 ;  /* 0x000f201c01007387 */ /* 0x0003e20000100a00 */
[----:B----4-:R-:W-:-:S03]  /*239f0*/  IMAD.WIDE R32, R2, 0x4, R242 ;  /* 0x0000000402207825 */ /* 0x010fc600078e02f2 */
[----:B------:R4:W-:Y:S01]  /*23a00*/  STL.64 [R1+0xf28], R22 ;  /* 0x000f281601007387 */ /* 0x0009e20000100a00 */
[----:B--2---:R-:W-:-:S03]  /*23a10*/  IMAD.WIDE R30, R2, 0x4, R236 ;  /* 0x00000004021e7825 */ /* 0x004fc600078e02ec */
[----:B------:R2:W-:Y:S01]  /*23a20*/  STL.64 [R1+0xf30], R32 ;  /* 0x000f302001007387 */ /* 0x0005e20000100a00 */
[----:B-1----:R-:W-:-:S03]  /*23a30*/  IMAD.WIDE R28, R2, 0x4, R238 ;  /* 0x00000004021c7825 */ /* 0x002fc600078e02ee */
[----:B------:R2:W-:Y:S01]  /*23a40*/  LDGSTS.E [R247+0x10008], desc[UR60][R32.64], !P6 ;  /* 0x1000800020f77fae */ /* 0x0005e2000f12187c */
[----:B----4-:R-:W-:Y:S01]  /*23a50*/  IMAD.WIDE R22, R2, 0x4, R240 ;  /* 0x0000000402167825 */ /* 0x010fe200078e02f0 */
[----:B------:R-:W-:Y:S02]  /*23a60*/  IADD3 R2, R20, -0x45, RZ ;  /* 0xffffffbb14027810 */ /* 0x000fe40007ffe0ff */
[----:B------:R1:W-:Y:S01]  /*23a70*/  STL.64 [R1+0xf38], R30 ;  /* 0x000f381e01007387 */ /* 0x0003e20000100a00 */
[----:B------:R-:W4:Y:S03]  /*23a80*/  LDC R20, c[0x0][0x230] ;  /* 0x00008c00ff147b82 */ /* 0x000f260000000800 */
        /* <DEDUP_REMOVED lines=10> */
[----:B---3--:R-:W-:-:S02]  /*23b30*/  VIADD R2, R21, 0xffffffba ;  /* 0xffffffba15027836 */ /* 0x008fc40000000000 */
[----:B------:R3:W-:Y:S01]  /*23b40*/  LDGSTS.E [R247+0x1400c], desc[UR60][R30.64], !P5 ;  /* 0x1400c0001ef77fae */ /* 0x0007e2000e92187c */
[----:B------:R-:W4:Y:S01]  /*23b50*/  LDC R21, c[0x0][0x230] ;  /* 0x00008c00ff157b82 */ /* 0x000f220000000800 */
[----:B-1----:R-:W-:Y:S02]  /*23b60*/  IMAD.WIDE R22, R3, 0x4, R240 ;  /* 0x0000000403167825 */ /* 0x002fe400078e02f0 */
[----:B------:R1:W-:Y:S04]  /*23b70*/  LDGSTS.E [R247+0x1800c], desc[UR60][R28.64], !P5 ;  /* 0x1800c0001cf77fae */ /* 0x0003e8000e92187c */
[----:B------:R1:W-:Y:S01]  /*23b80*/  LDGSTS.E [R247+0x1c00c], desc[UR60][R22.64], !P5 ;  /* 0x1c00c00016f77fae */ /* 0x0003e2000e92187c */
[----:B------:R-:W-:Y:S01]  /*23b90*/  ISETP.GE.U32.AND P5, PT, R2, 0x7fffff3b, PT ;  /* 0x7fffff3b0200780c */ /* 0x000fe20003fa6070 */
[----:B------:R-:W-:-:S02]  /*23ba0*/  IMAD R2, R12, 0x44, RZ ;  /* 0x000000440c027824 */ /* 0x000fc400078e02ff */
        /* <DEDUP_REMOVED lines=12> */
[----:B--2---:R-:W-:Y:S01]  /*23c70*/  IMAD.WIDE R22, R2, 0x4, R240 ;  /* 0x0000000402167825 */ /* 0x004fe200078e02f0 */
[----:B------:R-:W-:Y:S02]  /*23c80*/  IADD3 R2, R16, -0x47, RZ ;  /* 0xffffffb910027810 */ /* 0x000fe40007ffe0ff */
[----:B------:R1:W-:Y:S01]  /*23c90*/  STL.64 [R1+0xf78], R30 ;  /* 0x000f781e01007387 */ /* 0x0003e20000100a00 */
[----:B------:R-:W2:Y:S03]  /*23ca0*/  LDC R16, c[0x0][0x230] ;  /* 0x00008c00ff107b82 */ /* 0x000ea60000000800 */
        /* <DEDUP_REMOVED lines=10> */
[----:B----4-:R-:W-:-:S02]  /*23d50*/  VIADD R2, R20, 0xffffffb8 ;  /* 0xffffffb814027836 */ /* 0x010fc40000000000 */
[----:B------:R4:W-:Y:S01]  /*23d60*/  LDGSTS.E [R247+0x24004], desc[UR60][R30.64], !P5 ;  /* 0x240040001ef77fae */ /* 0x0009e2000e92187c */
[----:B------:R-:W2:Y:S01]  /*23d70*/  LDC R20, c[0x0][0x230] ;  /* 0x00008c00ff147b82 */ /* 0x000ea20000000800 */
[----:B-1----:R-:W-:Y:S02]  /*23d80*/  IMAD.WIDE R22, R3, 0x4, R240 ;  /* 0x0000000403167825 */ /* 0x002fe400078e02f0 */
[----:B------:R1:W-:Y:S04]  /*23d90*/  LDGSTS.E [R247+0x28004], desc[UR60][R28.64], !P5 ;  /* 0x280040001cf77fae */ /* 0x0003e8000e92187c */
[----:B------:R1:W-:Y:S01]  /*23da0*/  LDGSTS.E [R247+0x2c004], desc[UR60][R22.64], !P5 ;  /* 0x2c00400016f77fae */ /* 0x0003e2000e92187c */
[----:B------:R-:W-:Y:S01]  /*23db0*/  ISETP.GE.U32.AND P5, PT, R2, 0x7fffff39, PT ;  /* 0x7fffff390200780c */ /* 0x000fe20003fa6070 */
[----:B------:R-:W-:-:S02]  /*23dc0*/  IMAD R2, R14, 0x46, RZ ;  /* 0x000000460e027824 */ /* 0x000fc400078e02ff */
        /* <DEDUP_REMOVED lines=8> */
[----:B----4-:R-:W-:-:S03]  /*23e50*/  IMAD.WIDE R30, R2, 0x4, R236 ;  /* 0x00000004021e7825 */ /* 0x010fc600078e02ec */
[----:B------:R4:W-:Y:S01]  /*23e60*/  STL.64 [R1+0xfb0], R32 ;  /* 0x000fb02001007387 */ /* 0x0009e20000100a00 */
[----:B-1----:R-:W-:-:S03]  /*23e70*/  IMAD.WIDE R28, R2, 0x4, R238 ;  /* 0x00000004021c7825 */ /* 0x002fc600078e02ee */
[----:B------:R4:W-:Y:S01]  /*23e80*/  LDGSTS.E [R247+0x20008], desc[UR60][R32.64], !P6 ;  /* 0x2000800020f77fae */ /* 0x0009e2000f12187c */
[----:B---3--:R-:W-:Y:S01]  /*23e90*/  IMAD.WIDE R22, R2, 0x4, R240 ;  /* 0x0000000402167825 */ /* 0x008fe200078e02f0 */
        /* <DEDUP_REMOVED lines=13> */
[----:B--2---:R-:W-:-:S02]  /*23f70*/  VIADD R2, R16, 0xffffff9a ;  /* 0xffffff9a10027836 */ /* 0x004fc40000000000 */
        /* <DEDUP_REMOVED lines=41> */
[----:B------:R2:W-:Y:S01]  /*24210*/  STL.64 [R1+0x1150], R32 ;  /* 0x0011502001007387 */ /* 0x0005e20000100a00 */
[----:B------:R-:W4:Y:S01]  /*24220*/  LDC R12, c[0x0][0x238] ;  /* 0x00008e00ff0c7b82 */ /* 0x000f220000000800 */
[----:B------:R-:W-:Y:S02]  /*24230*/  IMAD R3, R7, 0x67, RZ ;  /* 0x0000006707037824 */ /* 0x000fe400078e02ff */
[----:B------:R3:W-:Y:S04]  /*24240*/  STL.64 [R1+0x1c18], R30 ;  /* 0x001c181e01007387 */ /* 0x0007e80000100a00 */
[----:B------:R1:W-:Y:S01]  /*24250*/  STL.64 [R1+0x1c20], R28 ;  /* 0x001c201c01007387 */ /* 0x0003e20000100a00 */
[----:B------:R-:W4:Y:S01]  /*24260*/  LDC R7, c[0x0][0x238] ;  /* 0x00008e00ff077b82 */ /* 0x000f220000000800 */
[----:B--2---:R-:W-:-:S02]  /*24270*/  IMAD.WIDE R32, R2, 0x4, R242 ;  /* 0x0000000402207825 */ /* 0x004fc400078e02f2 */
[----:B------:R2:W-:Y:S02]  /*24280*/  STL.64 [R1+0x1c28], R22 ;  /* 0x001c281601007387 */ /* 0x0005e40000100a00 */
[C---:B---3--:R-:W-:Y:S02]  /*24290*/  IMAD.WIDE R30, R2.reuse, 0x4, R236 ;  /* 0x00000004021e7825 */ /* 0x048fe400078e02ec */
        /* <DEDUP_REMOVED lines=19> */
[----:B------:R-:W-:Y:S01]  /*243d0*/  LOP3.LUT R246, R0, 0x20, RZ, 0x3c, !PT ;  /* 0x0000002000f67812 */ /* 0x000fe200078e3cff */
[----:B------:R-:W2:Y:S01]  /*243e0*/  LDC R20, c[0x0][0x230] ;  /* 0x00008c00ff147b82 */ /* 0x000ea20000000800 */
[----:B-1----:R-:W-:Y:S01]  /*243f0*/  IMAD.WIDE R22, R3, 0x4, R240 ;  /* 0x0000000403167825 */ /* 0x002fe200078e02f0 */
[----:B------:R1:W-:Y:S04]  /*24400*/  LDGSTS.E [R247+0x3800c], desc[UR60][R28.64], !P5 ;  /* 0x3800c0001cf77fae */ /* 0x0003e8000e92187c */
[----:B------:R1:W-:Y:S01]  /*24410*/  LDGSTS.E [R247+0x3c00c], desc[UR60][R22.64], !P5 ;  /* 0x3c00c00016f77fae */ /* 0x0003e2000e92187c */
[----:B------:R-:W-:Y:S02]  /*24420*/  ISETP.GE.U32.AND P5, PT, R2, 0x7fffff77, PT ;  /* 0x7fffff770200780c */ /* 0x000fe40003fa6070 */
[----:B------:R-:W-:Y:S01]  /*24430*/  SHF.L.U32 R2, R14, 0x3, RZ ;  /* 0x000000030e027819 */ /* 0x000fe200000006ff */
[----:B------:R3:W-:Y:S01]  /*24440*/  STL.64 [R1+0x1c50], R32 ;  /* 0x001c502001007387 */ /* 0x0007e20000100a00 */
[----:B------:R-:W-:Y:S01]  /*24450*/  IMAD.IADD R246, R155, 0x1, R246 ;  /* 0x000000019bf67824 */ /* 0x000fe200078e02f6 */
[----:B------:R-:W2:Y:S02]  /*24460*/  LDC R14, c[0x0][0x238] ;  /* 0x00008e00ff0e7b82 */ /* 0x000ea40000000800 */
[----:B------:R4:W-:Y:S01]  /*24470*/  STL.64 [R1+0x1c58], R30 ;  /* 0x001c581e01007387 */ /* 0x0009e20000100a00 */
[----:B------:R-:W-:-:S03]  /*24480*/  IMAD R3, R12, 0x9, RZ ;  /* 0x000000090c037824 */ /* 0x000fc600078e02ff */
[----:B------:R1:W-:Y:S02]  /*24490*/  STL.64 [R1+0x1c60], R28 ;  /* 0x001c601c01007387 */ /* 0x0003e40000100a00 */
[----:B------:R-:W2:Y:S01]  /*244a0*/  LDC R12, c[0x0][0x230] ;  /* 0x00008c00ff0c7b82 */ /* 0x000ea20000000800 */
[C---:B---3--:R-:W-:Y:S01]  /*244b0*/  IMAD.WIDE R32, R2.reuse, 0x4, R242 ;  /* 0x0000000402207825 */ /* 0x048fe200078e02f2 */
[----:B------:R3:W-:Y:S03]  /*244c0*/  STL.64 [R1+0x1c68], R22 ;  /* 0x001c681601007387 */ /* 0x0007e60000100a00 */
[C---:B----4-:R-:W-:Y:S01]  /*244d0*/  IMAD.WIDE R30, R2.reuse, 0x4, R236 ;  /* 0x00000004021e7825 */ /* 0x050fe200078e02ec */
[----:B------:R4:W-:Y:S03]  /*244e0*/  STL.64 [R1+0x1158], R32 ;  /* 0x0011582001007387 */ /* 0x0009e60000100a00 */
[C---:B-1----:R-:W-:Y:S01]  /*244f0*/  IMAD.WIDE R28, R2.reuse, 0x4, R238 ;  /* 0x00000004021c7825 */ /* 0x042fe200078e02ee */
[----:B------:R4:W-:Y:S03]  /*24500*/  LDGSTS.E [R246], desc[UR60][R32.64], !P6 ;  /* 0x0000000020f67fae */ /* 0x0009e6000f12187c */
[----:B---3--:R-:W-:Y:S01]  /*24510*/  IMAD.WIDE R22, R2, 0x4, R240 ;  /* 0x0000000402167825 */ /* 0x008fe200078e02f0 */
[----:B------:R-:W-:Y:S01]  /*24520*/  IADD3 R2, R21, -0xb, RZ ;  /* 0xfffffff515027810 */ /* 0x000fe20007ffe0ff */
        /* <DEDUP_REMOVED lines=55> */
[----:B------:R2:W-:Y:S04]  /*248a0*/  STL.64 [R1+0x11b8], R32 ;  /* 0x0011b82001007387 */ /* 0x0005e80000100a00 */
[----:B------:R3:W-:Y:S04]  /*248b0*/  STL.64 [R1+0x11c0], R30 ;  /* 0x0011c01e01007387 */ /* 0x0007e80000100a00 */
[----:B------:R1:W-:Y:S04]  /*248c0*/  STL.64 [R1+0x11c8], R28 ;  /* 0x0011c81c01007387 */ /* 0x0003e80000100a00 */
[----:B------:R1:W-:Y:S01]  /*248d0*/  STL.64 [R1+0x11d0], R22 ;  /* 0x0011d01601007387 */ /* 0x0003e20000100a00 */
[----:B--2---:R-:W-:-:S04]  /*248e0*/  IMAD.WIDE R32, R2, 0x4, R242 ;  /* 0x0000000402207825 */ /* 0x004fc800078e02f2 */
[----:B---3--:R-:W-:-:S04]  /*248f0*/  IMAD.WIDE R30, R2, 0x4, R236 ;  /* 0x00000004021e7825 */ /* 0x008fc800078e02ec */
[----:B-1----:R-:W-:-:S04]  /*24900*/  IMAD.WIDE R28, R2, 0x4, R238 ;  /* 0x00000004021c7825 */ /* 0x002fc800078e02ee */
[----:B------:R-:W-:Y:S01]  /*24910*/  IMAD.WIDE R22, R2, 0x4, R240 ;  /* 0x0000000402167825 */ /* 0x000fe200078e02f0 */
[----:B------:R1:W-:Y:S03]  /*24920*/  STL.64 [R1+0x11d8], R32 ;  /* 0x0011d82001007387 */ /* 0x0003e60000100a00 */
[----:B------:R-:W-:Y:S01]  /*24930*/  IMAD R2, R16, 0x29, RZ ;  /* 0x0000002910027824 */ /* 0x000fe200078e02ff */
[----:B------:R1:W-:Y:S01]  /*24940*/  LDGSTS.E [R246+0x10000], desc[UR60][R32.64], !P6 ;  /* 0x1000000020f67fae */ /* 0x0003e2000f12187c */
[----:B------:R-:W2:Y:S03]  /*24950*/  LDC R16, c[0x0][0x230] ;  /* 0x00008c00ff107b82 */ /* 0x000ea60000000800 */
[----:B------:R3:W-:Y:S04]  /*24960*/  STL.64 [R1+0x11e0], R30 ;  /* 0x0011e01e01007387 */ /* 0x0007e80000100a00 */
[----:B------:R3:W-:Y:S01]  /*24970*/  LDGSTS.E [R246+0x14000], desc[UR60][R30.64], !P6 ;  /* 0x140000001ef67fae */ /* 0x0007e2000f12187c */
[----:B-1----:R-:W-:-:S03]  /*24980*/  IMAD.WIDE R32, R2, 0x4, R242 ;  /* 0x0000000402207825 */ /* 0x002fc600078e02f2 */
[----:B------:R1:W-:Y:S04]  /*24990*/  STL.64 [R1+0x11e8], R28 ;  /* 0x0011e81c01007387 */ /* 0x0003e80000100a00 */
[----:B------:R1:W-:Y:S01]  /*249a0*/  LDGSTS.E [R246+0x18000], desc[UR60][R28.64], !P6 ;  /* 0x180000001cf67fae */ /* 0x0003e2000f12187c */
[----:B---3--:R-:W-:-:S03]  /*249b0*/  IMAD.WIDE R30, R2, 0x4, R236 ;  /* 0x00000004021e7825 */ /* 0x008fc600078e02ec */
[----:B------:R3:W-:Y:S04]  /*249c0*/  STL.64 [R1+0x11f0], R22 ;  /* 0x0011f01601007387 */ /* 0x0007e80000100a00 */
[----:B------:R3:W-:Y:S01]  /*249d0*/  LDGSTS.E [R246+0x1c000], desc[UR60][R22.64], !P6 ;  /* 0x1c00000016f67fae */ /* 0x0007e2000f12187c */
[----:B-1----:R-:W-:-:S03]  /*249e0*/  IMAD.WIDE R28, R2, 0x4, R238 ;  /* 0x00000004021c7825 */ /* 0x002fc600078e02ee */
[----:B------:R1:W-:Y:S01]  /*249f0*/  LDGSTS.E [R246+0x10004], desc[UR60][R32.64], !P5 ;  /* 0x1000400020f67fae */ /* 0x0003e2000e92187c */
[----:B------:R-:W-:Y:S02]  /*24a00*/  IADD3 R3, R12, -0x2b, RZ ;  /* 0xffffffd50c037810 */ /* 0x000fe40007ffe0ff */
[----:B------:R-:W2:Y:S01]  /*24a10*/  LDC R12, c[0x0][0x230] ;  /* 0x00008c00ff0c7b82 */ /* 0x000ea20000000800 */
[----:B------:R1:W-:Y:S01]  /*24a20*/  LDGSTS.E [R246+0x14004], desc[UR60][R30.64], !P5 ;  /* 0x140040001ef67fae */ /* 0x0003e2000e92187c */
[----:B---3--:R-:W-:-:S03]  /*24a30*/  IMAD.WIDE R22, R2, 0x4, R240 ;  /* 0x0000000402167825 */ /* 0x008fc600078e02f0 */
[----:B------:R3:W-:Y:S01]  /*24a40*/  LDGSTS.E [R246+0x18004], desc[UR60][R28.64], !P5 ;  /* 0x180040001cf67fae */ /* 0x0007e2000e92187c */
[----:B----4-:R-:W-:-:S03]  /*24a50*/  VIADD R2, R20, 0xffffffd4 ;  /* 0xffffffd414027836 */ /* 0x010fc60000000000 */
[----:B------:R4:W-:Y:S01]  /*24a60*/  LDGSTS.E [R246+0x1c004], desc[UR60][R22.64], !P5 ;  /* 0x1c00400016f67fae */ /* 0x0009e2000e92187c */
[----:B------:R-:W-:Y:S01]  /*24a70*/  ISETP.GE.U32.AND P6, PT, R3, 0x7fffff56, PT ;  /* 0x7fffff560300780c */ /* 0x000fe20003fc6070 */
[----:B------:R-:W2:Y:S01]  /*24a80*/  LDC R20, c[0x0][0x238] ;  /* 0x00008e00ff147b82 */ /* 0x000ea20000000800 */
[----:B------:R-:W-:Y:S01]  /*24a90*/  ISETP.GE.U32.AND P5, PT, R2, 0x7fffff55, PT ;  /* 0x7fffff550200780c */ /* 0x000fe20003fa6070 */
[----:B------:R-:W-:-:S06]  /*24aa0*/  IMAD R2, R7, 0x2a, RZ ;  /* 0x0000002a07027824 */ /* 0x000fcc00078e02ff */
[----:B------:R-:W2:Y:S01]  /*24ab0*/  LDC R7, c[0x0][0x238] ;  /* 0x00008e00ff077b82 */ /* 0x000ea20000000800 */
[----:B------:R1:W-:Y:S04]  /*24ac0*/  STL.64 [R1+0x11f8], R32 ;  /* 0x0011f82001007387 */ /* 0x0003e80000100a00 */
[----:B------:R3:W-:Y:S04]  /*24ad0*/  STL.64 [R1+0x1200], R30 ;  /* 0x0012001e01007387 */ /* 0x0007e80000100a00 */
[----:B------:R4:W-:Y:S04]  /*24ae0*/  STL.64 [R1+0x1208], R28 ;  /* 0x0012081c01007387 */ /* 0x0009e80000100a00 */
[----:B------:R4:W-:Y:S01]  /*24af0*/  STL.64 [R1+0x1210], R22 ;  /* 0x0012101601007387 */ /* 0x0009e20000100a00 */
[----:B-1----:R-:W-:-:S04]  /*24b00*/  IMAD.WIDE R32, R2, 0x4, R242 ;  /* 0x0000000402207825 */ /* 0x002fc800078e02f2 */
[----:B---3--:R-:W-:-:S04]  /*24b10*/  IMAD.WIDE R30, R2, 0x4, R236 ;  /* 0x00000004021e7825 */ /* 0x008fc800078e02ec */
[----:B----4-:R-:W-:-:S04]  /*24b20*/  IMAD.WIDE R28, R2, 0x4, R238 ;  /* 0x00000004021c7825 */ /* 0x010fc800078e02ee */
[----:B------:R-:W-:Y:S01]  /*24b30*/  IMAD.WIDE R22, R2, 0x4, R240 ;  /* 0x0000000402167825 */ /* 0x000fe200078e02f0 */
[----:B------:R1:W-:Y:S03]  /*24b40*/  STL.64 [R1+0x1218], R32 ;  /* 0x0012182001007387 */ /* 0x0003e60000100a00 */
[----:B------:R-:W-:Y:S01]  /*24b50*/  IMAD R2, R21, 0x2b, RZ ;  /* 0x0000002b15027824 */ /* 0x000fe200078e02ff */
[----:B------:R1:W-:Y:S01]  /*24b60*/  LDGSTS.E [R246+0x10008], desc[UR60][R32.64], !P6 ;  /* 0x1000800020f67fae */ /* 0x0003e2000f12187c */
[----:B------:R-:W3:Y:S03]  /*24b70*/  LDC R21, c[0x0][0x230] ;  /* 0x00008c00ff157b82 */ /* 0x000ee60000000800 */
[----:B------:R4:W-:Y:S04]  /*24b80*/  STL.64 [R1+0x1220], R30 ;  /* 0x0012201e01007387 */ /* 0x0009e80000100a00 */
[----:B------:R4:W-:Y:S01]  /*24b90*/  LDGSTS.E [R246+0x14008], desc[UR60][R30.64], !P6 ;  /* 0x140080001ef67fae */ /* 0x0009e2000f12187c */
[----:B-1----:R-:W-:-:S03]  /*24ba0*/  IMAD.WIDE R32, R2, 0x4, R242 ;  /* 0x0000000402207825 */ /* 0x002fc600078e02f2 */
[----:B------:R1:W-:Y:S04]  /*24bb0*/  STL.64 [R1+0x1228], R28 ;  /* 0x0012281c01007387 */ /* 0x0003e80000100a00 */
[----:B------:R1:W-:Y:S01]  /*24bc0*/  LDGSTS.E [R246+0x18008], desc[UR60][R28.64], !P6 ;  /* 0x180080001cf67fae */ /* 0x0003e2000f12187c */
[----:B----4-:R-:W-:-:S03]  /*24bd0*/  IMAD.WIDE R30, R2, 0x4, R236 ;  /* 0x00000004021e7825 */ /* 0x010fc600078e02ec */
[----:B------:R4:W-:Y:S04]  /*24be0*/  STL.64 [R1+0x1230], R22 ;  /* 0x0012301601007387 */ /* 0x0009e80000100a00 */
[----:B------:R4:W-:Y:S01]  /*24bf0*/  LDGSTS.E [R246+0x1c008], desc[UR60][R22.64], !P6 ;  /* 0x1c00800016f67fae */ /* 0x0009e2000f12187c */
[----:B-1----:R-:W-:-:S03]  /*24c00*/  IMAD.WIDE R28, R2, 0x4, R238 ;  /* 0x00000004021c7825 */ /* 0x002fc600078e02ee */
[----:B------:R1:W-:Y:S01]  /*24c10*/  LDGSTS.E [R246+0x1000c], desc[UR60][R32.64], !P5 ;  /* 0x1000c00020f67fae */ /* 0x0003e2000e92187c */
[----:B------:R-:W-:Y:S02]  /*24c20*/  IADD3 R3, R14, -0x49, RZ ;  /* 0xffffffb70e037810 */ /* 0x000fe40007ffe0ff */
[----:B------:R-:W3:Y:S01]  /*24c30*/  LDC R14, c[0x0][0x230] ;  /* 0x00008c00ff0e7b82 */ /* 0x000ee20000000800 */
[----:B------:R1:W-:Y:S01]  /*24c40*/  LDGSTS.E [R246+0x1400c], desc[UR60][R30.64], !P5 ;  /* 0x1400c0001ef67fae */ /* 0x0003e2000e92187c */
[----:B----4-:R-:W-:-:S03]  /*24c50*/  IMAD.WIDE R22, R2, 0x4, R240 ;  /* 0x0000000402167825 */ /* 0x010fc600078e02f0 */
[----:B------:R4:W-:Y:S01]  /*24c60*/  LDGSTS.E [R246+0x1800c], desc[UR60][R28.64], !P5 ;  /* 0x1800c0001cf67fae */ /* 0x0009e2000e92187c */
[----:B--2---:R-:W-:-:S03]  /*24c70*/  VIADD R2, R16, 0xffffffb6 ;  /* 0xffffffb610027836 */ /* 0x004fc60000000000 */
[----:B------:R2:W-:Y:S01]  /*24c80*/  LDGSTS.E [R246+0x1c00c], desc[UR60][R22.64], !P5 ;  /* 0x1c00c00016f67fae */ /* 0x0005e2000e92187c */
[----:B------:R-:W-:Y:S01]  /*24c90*/  ISETP.GE.U32.AND P6, PT, R3, 0x7fffff38, PT ;  /* 0x7fffff380300780c */ /* 0x000fe20003fc6070 */
[----:B------:R-:W3:Y:S01]  /*24ca0*/  LDC R16, c[0x0][0x238] ;  /* 0x00008e00ff107b82 */ /* 0x000ee20000000800 */
[----:B------:R-:W-:Y:S01]  /*24cb0*/  ISETP.GE.U32.AND P5, PT, R2, 0x7fffff37, PT ;  /* 0x7fffff370200780c */ /* 0x000fe20003fa6070 */
[----:B------:R-:W-:-:S06]  /*24cc0*/  IMAD R2, R7, 0x48, RZ ;  /* 0x0000004807027824 */ /* 0x000fcc00078e02ff */
[----:B------:R-:W3:Y:S01]  /*24cd0*/  LDC R7, c[0x0][0x238] ;  /* 0x00008e00ff077b82 */ /* 0x000ee20000000800 */
[----:B------:R1:W-:Y:S04]  /*24ce0*/  STL.64 [R1+0x1238], R32 ;  /* 0x0012382001007387 */ /* 0x0003e80000100a00 */
[----:B------:R4:W-:Y:S04]  /*24cf0*/  STL.64 [R1+0x1240], R30 ;  /* 0x0012401e01007387 */ /* 0x0009e80000100a00 */
[----:B------:R2:W-:Y:S04]  /*24d00*/  STL.64 [R1+0x1248], R28 ;  /* 0x0012481c01007387 */ /* 0x0005e80000100a00 */
[----:B------:R2:W-:Y:S01]  /*24d10*/  STL.64 [R1+0x1250], R22 ;  /* 0x0012501601007387 */ /* 0x0005e20000100a00 */
[----:B-1----:R-:W-:-:S04]  /*24d20*/  IMAD.WIDE R32, R2, 0x4, R242 ;  /* 0x0000000402207825 */ /* 0x002fc800078e02f2 */
[----:B----4-:R-:W-:-:S04]  /*24d30*/  IMAD.WIDE R30, R2, 0x4, R236 ;  /* 0x00000004021e7825 */ /* 0x010fc800078e02ec */
[----:B--2---:R-:W-:-:S04]  /*24d40*/  IMAD.WIDE R28, R2, 0x4, R238 ;  /* 0x00000004021c7825 */ /* 0x004fc800078e02ee */
        /* <DEDUP_REMOVED lines=16> */
[----:B------:R-:W2:Y:S01]  /*24e50*/  LDC R12, c[0x0][0x230] ;  /* 0x00008c00ff0c7b82 */ /* 0x000ea20000000800 */
[----:B------:R1:W-:Y:S01]  /*24e60*/  LDGSTS.E [R246+0x24004], desc[UR60][R30.64], !P5 ;  /* 0x240040001ef67fae */ /* 0x0003e2000e92187c */
[----:B----4-:R-:W-:-:S03]  /*24e70*/  IMAD.WIDE R22, R2, 0x4, R240 ;  /* 0x0000000402167825 */ /* 0x010fc600078e02f0 */
[----:B------:R4:W-:Y:S01]  /*24e80*/  LDGSTS.E [R246+0x28004], desc[UR60][R28.64], !P5 ;  /* 0x280040001cf67fae */ /* 0x0009e2000e92187c */
[----:B---3--:R-:W-:-:S03]  /*24e90*/  VIADD R2, R21, 0xffffffb4 ;  /* 0xffffffb415027836 */ /* 0x008fc60000000000 */
        /* <DEDUP_REMOVED lines=11> */
[----:B----4-:R-:W-:-:S04]  /*24f50*/  IMAD.WIDE R30, R2, 0x4, R236 ;  /* 0x00000004021e7825 */ /* 0x010fc800078e02ec */
[----:B---3--:R-:W-:-:S04]  /*24f60*/  IMAD.WIDE R28, R2, 0x4, R238 ;  /* 0x00000004021c7825 */ /* 0x008fc800078e02ee */
        /* <DEDUP_REMOVED lines=38> */
[----:B------:R-:W-:Y:S01]  /*251d0*/  IADD3 R3, R12, -0x6b, RZ ;  /* 0xffffff950c037810 */ /* 0x000fe20007ffe0ff */
[----:B------:R-:W2:Y:S02]  /*251e0*/  LDC R21, c[0x0][0x238] ;  /* 0x00008e00ff157b82 */ /* 0x000ea40000000800 */
[----:B------:R4:W-:Y:S04]  /*251f0*/  STL.64 [R1+0x12e0], R30 ;  /* 0x0012e01e01007387 */ /* 0x0009e80000100a00 */
[----:B------:R4:W-:Y:S02]  /*25200*/  LDGSTS.E [R246+0x34000], desc[UR60][R30.64], !P6 ;  /* 0x340000001ef67fae */ /* 0x0009e4000f12187c */
[----:B------:R-:W2:Y:S01]  /*25210*/  LDC R12, c[0x0][0x230] ;  /* 0x00008c00ff0c7b82 */ /* 0x000ea20000000800 */
[C---:B-1----:R-:W-:Y:S01]  /*25220*/  IMAD.WIDE R32, R2.reuse, 0x4, R242 ;  /* 0x0000000402207825 */ /* 0x042fe200078e02f2 */
[----:B------:R1:W-:Y:S04]  /*25230*/  STL.64 [R1+0x12e8], R28 ;  /* 0x0012e81c01007387 */ /* 0x0003e80000100a00 */
[----:B------:R1:W-:Y:S01]  /*25240*/  LDGSTS.E [R246+0x38000], desc[UR60][R28.64], !P6 ;  /* 0x380000001cf67fae */ /* 0x0003e2000f12187c */
[----:B----4-:R-:W-:-:S03]  /*25250*/  IMAD.WIDE R30, R2, 0x4, R236 ;  /* 0x00000004021e7825 */ /* 0x010fc600078e02ec */
[----:B------:R4:W-:Y:S04]  /*25260*/  STL.64 [R1+0x12f0], R22 ;  /* 0x0012f01601007387 */ /* 0x0009e80000100a00 */
[----:B------:R4:W-:Y:S01]  /*25270*/  LDGSTS.E [R246+0x3c000], desc[UR60][R22.64], !P6 ;  /* 0x3c00000016f67fae */ /* 0x0009e2000f12187c */
[----:B-1----:R-:W-:-:S03]  /*25280*/  IMAD.WIDE R28, R2, 0x4, R238 ;  /* 0x00000004021c7825 */ /* 0x002fc600078e02ee */
[----:B------:R1:W-:Y:S04]  /*25290*/  LDGSTS.E [R246+0x30004], desc[UR60][R32.64], !P5 ;  /* 0x3000400020f67fae */ /* 0x0003e8000e92187c */
        /* <DEDUP_REMOVED lines=21> */
[----:B------:R-:W-:Y:S01]  /*253f0*/  IADD3 R3, R14, -0xe, RZ ;  /* 0xfffffff20e037810 */ /* 0x000fe20007ffe0ff */
[----:B------:R-:W3:Y:S02]  /*25400*/  LDC R20, c[0x0][0x238] ;  /* 0x00008e00ff147b82 */ /* 0x000ee40000000800 */
[----:B------:R4:W-:Y:S04]  /*25410*/  STL.64 [R1+0x1320], R30 ;  /* 0x0013201e01007387 */ /* 0x0009e80000100a00 */
[----:B------:R4:W-:Y:S02]  /*25420*/  LDGSTS.E [R246+0x34008], desc[UR60][R30.64], !P6 ;  /* 0x340080001ef67fae */ /* 0x0009e4000f12187c */
[----:B------:R-:W3:Y:S01]  /*25430*/  LDC R14, c[0x0][0x230] ;  /* 0x00008c00ff0e7b82 */ /* 0x000ee20000000800 */
        /* <DEDUP_REMOVED lines=11> */
[----:B--2---:R-:W-:-:S03]  /*254f0*/  VIADD R2, R12, 0xfffffff3 ;  /* 0xfffffff30c027836 */ /* 0x004fc60000000000 */
[----:B------:R2:W-:Y:S01]  /*25500*/  LDGSTS.E [R246+0x3c00c], desc[UR60][R22.64], !P5 ;  /* 0x3c00c00016f67fae */ /* 0x0005e2000e92187c */
[----:B------:R-:W-:Y:S01]  /*25510*/  LOP3.LUT R245, R0, 0x30, RZ, 0x3c, !PT ;  /* 0x0000003000f57812 */ /* 0x000fe200078e3cff */
[----:B------:R-:W3:Y:S01]  /*25520*/  LDC R12, c[0x0][0x230] ;  /* 0x00008c00ff0c7b82 */ /* 0x000ee20000000800 */
[----:B------:R-:W-:Y:S01]  /*25530*/  ISETP.GE.U32.AND P5, PT, R2, 0x7fffff74, PT ;  /* 0x7fffff740200780c */ /* 0x000fe20003fa6070 */
[----:B------:R-:W-:-:S06]  /*25540*/  IMAD R2, R7, 0xc, RZ ;  /* 0x0000000c07027824 */ /* 0x000fcc00078e02ff */
[----:B------:R-:W3:Y:S01]  /*25550*/  LDC R7, c[0x0][0x238] ;  /* 0x00008e00ff077b82 */ /* 0x000ee20000000800 */
[----:B------:R1:W-:Y:S01]  /*25560*/  STL.64 [R1+0x1338], R32 ;  /* 0x0013382001007387 */ /* 0x0003e20000100a00 */
[----:B------:R-:W-:Y:S01]  /*25570*/  ISETP.GE.U32.AND P6, PT, R3, 0x7fffff73, PT ;  /* 0x7fffff730300780c */ /* 0x000fe20003fc6070 */
[----:B------:R-:W-:Y:S02]  /*25580*/  IMAD.IADD R245, R155, 0x1, R245 ;  /* 0x000000019bf57824 */ /* 0x000fe400078e02f5 */
        /* <DEDUP_REMOVED lines=9> */
[----:B------:R1:W-:Y:S01]  /*25620*/  LDGSTS.E [R245], desc[UR60][R32.64], !P5 ;  /* 0x0000000020f57fae */ /* 0x0003e2000e92187c */
        /* <DEDUP_REMOVED lines=14> */
[----:B----4-:R-:W-:Y:S01]  /*25710*/  IMAD.WIDE R22, R2, 0x4, R240 ;  /* 0x0000000402167825 */ /* 0x010fe200078e02f0 */
[----:B---3--:R-:W-:Y:S02]  /*25720*/  IADD3 R2, R14, -0x10, RZ ;  /* 0xfffffff00e027810 */ /* 0x008fe40007ffe0ff */
[----:B------:R3:W-:Y:S01]  /*25730*/  LDGSTS.E [R245+0x8004], desc[UR60][R28.64], !P6 ;  /* 0x080040001cf57fae */ /* 0x0007e2000f12187c */
[----:B------:R-:W-:Y:S01]  /*25740*/  ISETP.GE.U32.AND P5, PT, R3, 0x7fffff72, PT ;  /* 0x7fffff720300780c */ /* 0x000fe20003fa6070 */
[----:B------:R-:W4:Y:S02]  /*25750*/  LDC R14, c[0x0][0x230] ;  /* 0x00008c00ff0e7b82 */ /* 0x000f240000000800 */
[----:B------:R2:W-:Y:S01]  /*25760*/  LDGSTS.E [R245+0xc004], desc[UR60][R22.64], !P6 ;  /* 0x0c00400016f57fae */ /* 0x0005e2000f12187c */
[----:B------:R-:W-:Y:S01]  /*25770*/  ISETP.GE.U32.AND P6, PT, R2, 0x7fffff71, PT ;  /* 0x7fffff710200780c */ /* 0x000fe20003fc6070 */
[----:B------:R-:W-:-:S04]  /*25780*/  IMAD R2, R7, 0xe, RZ ;  /* 0x0000000e07027824 */ /* 0x000fc800078e02ff */
[----:B------:R-:W4:Y:S01]  /*25790*/  LDC R7, c[0x0][0x238] ;  /* 0x00008e00ff077b82 */ /* 0x000f220000000800 */
[----:B------:R1:W-:Y:S04]  /*257a0*/  STL.64 [R1+0x1378], R32 ;  /* 0x0013782001007387 */ /* 0x0003e80000100a00 */
[----:B------:R3:W-:Y:S04]  /*257b0*/  STL.64 [R1+0x1380], R30 ;  /* 0x0013801e01007387 */ /* 0x0007e80000100a00 */
[----:B------:R2:W-:Y:S04]  /*257c0*/  STL.64 [R1+0x1388], R28 ;  /* 0x0013881c01007387 */ /* 0x0005e80000100a00 */
[----:B------:R2:W-:Y:S01]  /*257d0*/  STL.64 [R1+0x1390], R22 ;  /* 0x0013901601007387 */ /* 0x0005e20000100a00 */
[----:B-1----:R-:W-:-:S04]  /*257e0*/  IMAD.WIDE R32, R2, 0x4, R242 ;  /* 0x0000000402207825 */ /* 0x002fc800078e02f2 */
[----:B---3--:R-:W-:-:S04]  /*257f0*/  IMAD.WIDE R30, R2, 0x4, R236 ;  /* 0x00000004021e7825 */ /* 0x008fc800078e02ec */
[----:B--2---:R-:W-:-:S04]  /*25800*/  IMAD.WIDE R28, R2, 0x4, R238 ;  /* 0x00000004021c7825 */ /* 0x004fc800078e02ee */
[----:B------:R-:W-:Y:S01]  /*25810*/  IMAD.WIDE R22, R2, 0x4, R240 ;  /* 0x0000000402167825 */ /* 0x000fe200078e02f0 */
[----:B------:R1:W-:Y:S03]  /*25820*/  STL.64 [R1+0x1398], R32 ;  /* 0x0013982001007387 */ /* 0x0003e60000100a00 */
[----:B------:R-:W-:Y:S01]  /*25830*/  IMAD R2, R20, 0xf, RZ ;  /* 0x0000000f14027824 */ /* 0x000fe200078e02ff */
[----:B------:R1:W-:Y:S01]  /*25840*/  LDGSTS.E [R245+0x8], desc[UR60][R32.64], !P5 ;  /* 0x0000800020f57fae */ /* 0x0003e2000e92187c */
[----:B------:R-:W-:Y:S01]  /*25850*/  VIADD R3, R12, 0xffffffd3 ;  /* 0xffffffd30c037836 */ /* 0x000fe20000000000 */
[----:B------:R-:W2:Y:S02]  /*25860*/  LDC R20, c[0x0][0x230] ;  /* 0x00008c00ff147b82 */ /* 0x000ea40000000800 */
[----:B------:R3:W-:Y:S04]  /*25870*/  STL.64 [R1+0x13a0], R30 ;  /* 0x0013a01e01007387 */ /* 0x0007e80000100a00 */
[----:B------:R3:W-:Y:S02]  /*25880*/  LDGSTS.E [R245+0x4008], desc[UR60][R30.64], !P5 ;  /* 0x040080001ef57fae */ /* 0x0007e4000e92187c */
[----:B------:R-:W2:Y:S01]  /*25890*/  LDC R12, c[0x0][0x230] ;  /* 0x00008c00ff0c7b82 */ /* 0x000ea20000000800 */
[C---:B-1----:R-:W-:Y:S01]  /*258a0*/  IMAD.WIDE R32, R2.reuse, 0x4, R242 ;  /* 0x0000000402207825 */ /* 0x042fe200078e02f2 */
[----:B------:R1:W-:Y:S04]  /*258b0*/  STL.64 [R1+0x13a8], R28 ;  /* 0x0013a81c01007387 */ /* 0x0003e80000100a00 */
[----:B------:R1:W-:Y:S01]  /*258c0*/  LDGSTS.E [R245+0x8008], desc[UR60][R28.64], !P5 ;  /* 0x080080001cf57fae */ /* 0x0003e2000e92187c */
[----:B---3--:R-:W-:-:S03]  /*258d0*/  IMAD.WIDE R30, R2, 0x4, R236 ;  /* 0x00000004021e7825 */ /* 0x008fc600078e02ec */
[----:B------:R3:W-:Y:S04]  /*258e0*/  STL.64 [R1+0x13b0], R22 ;  /* 0x0013b01601007387 */ /* 0x0007e80000100a00 */
[----:B------:R3:W-:Y:S01]  /*258f0*/  LDGSTS.E [R245+0xc008], desc[UR60][R22.64], !P5 ;  /* 0x0c00800016f57fae */ /* 0x0007e2000e92187c */
[----:B-1----:R-:W-:-:S03]  /*25900*/  IMAD.WIDE R28, R2, 0x4, R238 ;  /* 0x00000004021c7825 */ /* 0x002fc600078e02ee */
[----:B------:R1:W-:Y:S04]  /*25910*/  LDGSTS.E [R245+0xc], desc[UR60][R32.64], !P6 ;  /* 0x0000c00020f57fae */ /* 0x0003e8000f12187c */
[----:B------:R1:W-:Y:S01]  /*25920*/  LDGSTS.E [R245+0x400c], desc[UR60][R30.64], !P6 ;  /* 0x0400c0001ef57fae */ /* 0x0003e2000f12187c */
[----:B---3--:R-:W-:Y:S01]  /*25930*/  IMAD.WIDE R22, R2, 0x4, R240 ;  /* 0x0000000402167825 */ /* 0x008fe200078e02f0 */
[----:B------:R-:W-:Y:S02]  /*25940*/  IADD3 R2, R16, -0x2e, RZ ;  /* 0xffffffd210027810 */ /* 0x000fe40007ffe0ff */
[----:B------:R3:W-:Y:S01]  /*25950*/  LDGSTS.E [R245+0x800c], desc[UR60][R28.64], !P6 ;  /* 0x0800c0001cf57fae */ /* 0x0007e2000f12187c */
[----:B------:R-:W-:Y:S01]  /*25960*/  ISETP.GE.U32.AND P5, PT, R3, 0x7fffff54, PT ;  /* 0x7fffff540300780c */ /* 0x000fe20003fa6070 */
[----:B------:R-:W2:Y:S02]  /*25970*/  LDC R16, c[0x0][0x238] ;  /* 0x00008e00ff107b82 */ /* 0x000ea40000000800 */
[----:B------:R3:W-:Y:S01]  /*25980*/  LDGSTS.E [R245+0xc00c], desc[UR60][R22.64], !P6 ;  /* 0x0c00c00016f57fae */ /* 0x0007e2000f12187c */
[----:B------:R-:W-:Y:S01]  /*25990*/  ISETP.GE.U32.AND P6, PT, R2, 0x7fffff53, PT ;  /* 0x7fffff530200780c */ /* 0x000fe20003fc6070 */
[----:B----4-:R-:W-:-:S04]  /*259a0*/  IMAD R2, R7, 0x2c, RZ ;  /* 0x0000002c07027824 */ /* 0x010fc800078e02ff */
[----:B------:R-:W4:Y:S01]  /*259b0*/  LDC R7, c[0x0][0x238] ;  /* 0x00008e00ff077b82 */ /* 0x000f220000000800 */
[----:B------:R1:W-:Y:S04]  /*259c0*/  STL.64 [R1+0x13b8], R32 ;  /* 0x0013b82001007387 */ /* 0x0003e80000100a00 */
[----:B------:R3:W-:Y:S04]  /*259d0*/  STL.64 [R1+0x13c0], R30 ;  /* 0x0013c01e01007387 */ /* 0x0007e80000100a00 */
[----:B------:R3:W-:Y:S04]  /*259e0*/  STL.64 [R1+0x13c8], R28 ;  /* 0x0013c81c01007387 */ /* 0x0007e80000100a00 */
[----:B------:R3:W-:Y:S01]  /*259f0*/  STL.64 [R1+0x13d0], R22 ;  /* 0x0013d01601007387 */ /* 0x0007e20000100a00 */
[----:B-1----:R-:W-:-:S04]  /*25a00*/  IMAD.WIDE R32, R2, 0x4, R242 ;  /* 0x0000000402207825 */ /* 0x002fc800078e02f2 */
[----:B---3--:R-:W-:-:S04]  /*25a10*/  IMAD.WIDE R30, R2, 0x4, R236 ;  /* 0x00000004021e7825 */ /* 0x008fc800078e02ec */
[----:B------:R-:W-:-:S04]  /*25a20*/  IMAD.WIDE R28, R2, 0x4, R238 ;  /* 0x00000004021c7825 */ /* 0x000fc800078e02ee */
[----:B------:R-:W-:Y:S01]  /*25a30*/  IMAD.WIDE R22, R2, 0x4, R240 ;  /* 0x0000000402167825 */ /* 0x000fe200078e02f0 */
[----:B------:R1:W-:Y:S03]  /*25a40*/  STL.64 [R1+0x13d8], R32 ;  /* 0x0013d82001007387 */ /* 0x0003e60000100a00 */
[----:B------:R-:W-:Y:S01]  /*25a50*/  IMAD R2, R21, 0x2d, RZ ;  /* 0x0000002d15027824 */ /* 0x000fe200078e02ff */
[----:B------:R1:W-:Y:S01]  /*25a60*/  LDGSTS.E [R245+0x10000], desc[UR60][R32.64], !P5 ;  /* 0x1000000020f57fae */ /* 0x0003e2000e92187c */
[----:B------:R-:W-:Y:S01]  /*25a70*/  VIADD R3, R14, 0xffffffd1 ;  /* 0xffffffd10e037836 */ /* 0x000fe20000000000 */
[----:B------:R-:W3:Y:S02]  /*25a80*/  LDC R21, c[0x0][0x230] ;  /* 0x00008c00ff157b82 */ /* 0x000ee40000000800 */
[----:B------:R2:W-:Y:S04]  /*25a90*/  STL.64 [R1+0x13e0], R30 ;  /* 0x0013e01e01007387 */ /* 0x0005e80000100a00 */
[----:B------:R2:W-:Y:S02]  /*25aa0*/  LDGSTS.E [R245+0x14000], desc[UR60][R30.64], !P5 ;  /* 0x140000001ef57fae */ /* 0x0005e4000e92187c */
[----:B------:R-:W3:Y:S01]  /*25ab0*/  LDC R14, c[0x0][0x230] ;  /* 0x00008c00ff0e7b82 */ /* 0x000ee20000000800 */
[C---:B-1----:R-:W-:Y:S01]  /*25ac0*/  IMAD.WIDE R32, R2.reuse, 0x4, R242 ;  /* 0x0000000402207825 */ /* 0x042fe200078e02f2 */
[----:B------:R1:W-:Y:S04]  /*25ad0*/  STL.64 [R1+0x13e8], R28 ;  /* 0x0013e81c01007387 */ /* 0x0003e80000100a00 */
[----:B------:R1:W-:Y:S01]  /*25ae0*/  LDGSTS.E [R245+0x18000], desc[UR60][R28.64], !P5 ;  /* 0x180000001cf57fae */ /* 0x0003e2000e92187c */
[----:B--2---:R-:W-:-:S03]  /*25af0*/  IMAD.WIDE R30, R2, 0x4, R236 ;  /* 0x00000004021e7825 */ /* 0x004fc600078e02ec */
[----:B------:R2:W-:Y:S04]  /*25b00*/  STL.64 [R1+0x13f0], R22 ;  /* 0x0013f01601007387 */ /* 0x0005e80000100a00 */
[----:B------:R2:W-:Y:S01]  /*25b10*/  LDGSTS.E [R245+0x1c000], desc[UR60][R22.64], !P5 ;  /* 0x1c00000016f57fae */ /* 0x0005e2000e92187c */
[----:B-1----:R-:W-:-:S03]  /*25b20*/  IMAD.WIDE R28, R2, 0x4, R238 ;  /* 0x00000004021c7825 */ /* 0x002fc600078e02ee */
[----:B------:R1:W-:Y:S04]  /*25b30*/  LDGSTS.E [R245+0x10004], desc[UR60][R32.64], !P6 ;  /* 0x1000400020f57fae */ /* 0x0003e8000f12187c */
[----:B------:R1:W-:Y:S01]  /*25b40*/  LDGSTS.E [R245+0x14004], desc[UR60][R30.64], !P6 ;  /* 0x140040001ef57fae */ /* 0x0003e2000f12187c */
[----:B--2---:R-:W-:Y:S01]  /*25b50*/  IMAD.WIDE R22, R2, 0x4, R240 ;  /* 0x0000000402167825 */ /* 0x004fe200078e02f0 */
[----:B------:R-:W-:Y:S02]  /*25b60*/  IADD3 R2, R20, -0x30, RZ ;  /* 0xffffffd014027810 */ /* 0x000fe40007ffe0ff */
[----:B------:R2:W-:Y:S01]  /*25b70*/  LDGSTS.E [R245+0x18004], desc[UR60][R28.64], !P6 ;  /* 0x180040001cf57fae */ /* 0x0005e2000f12187c */
[----:B------:R-:W-:Y:S01]  /*25b80*/  ISETP.GE.U32.AND P5, PT, R3, 0x7fffff52, PT ;  /* 0x7fffff520300780c */ /* 0x000fe20003fa6070 */
[----:B------:R-:W3:Y:S02]  /*25b90*/  LDC R20, c[0x0][0x238] ;  /* 0x00008e00ff147b82 */ /* 0x000ee40000000800 */
        /* <DEDUP_REMOVED lines=9> */
[----:B--2---:R-:W-:-:S04]  /*25c30*/  IMAD.WIDE R30, R2, 0x4, R236 ;  /* 0x00000004021e7825 */ /* 0x004fc800078e02ec */
[----:B------:R-:W-:-:S04]  /*25c40*/  IMAD.WIDE R28, R2, 0x4, R238 ;  /* 0x00000004021c7825 */ /* 0x000fc800078e02ee */
        /* <DEDUP_REMOVED lines=155> */
[----:B------:R-:W-:Y:S01]  /*26600*/  LOP3.LUT R244, R0, 0x40, RZ, 0x3c, !PT ;  /* 0x0000004000f47812 */ /* 0x000fe200078e3cff */
[----:B------:R-:W-:Y:S01]  /*26610*/  VIADD R3, R12, 0xffffffee ;  /* 0xffffffee0c037836 */ /* 0x000fe20000000000 */
[----:B------:R-:W3:Y:S01]  /*26620*/  LDC R14, c[0x0][0x238] ;  /* 0x00008e00ff0e7b82 */ /* 0x000ee20000000800 */
[----:B------:R3:W-:Y:S01]  /*26630*/  LDGSTS.E [R245+0x3c00c], desc[UR60][R22.64], !P6 ;  /* 0x3c00c00016f57fae */ /* 0x0007e2000f12187c */
[----:B------:R-:W-:Y:S01]  /*26640*/  ISETP.GE.U32.AND P6, PT, R2, 0x7fffff70, PT ;  /* 0x7fffff700200780c */ /* 0x000fe20003fc6070 */
[----:B----4-:R-:W-:-:S05]  /*26650*/  IMAD.SHL.U32 R2, R7, 0x10, RZ ;  /* 0x0000001007027824 */ /* 0x010fca00078e00ff */
[----:B------:R-:W4:Y:S01]  /*26660*/  LDC R7, c[0x0][0x238] ;  /* 0x00008e00ff077b82 */ /* 0x000f220000000800 */
[----:B------:R1:W-:Y:S01]  /*26670*/  STL.64 [R1+0x1538], R32 ;  /* 0x0015382001007387 */ /* 0x0003e20000100a00 */
[----:B------:R-:W-:Y:S01]  /*26680*/  ISETP.GE.U32.AND P5, PT, R3, 0x7fffff6f, PT ;  /* 0x7fffff6f0300780c */ /* 0x000fe20003fa6070 */
[----:B------:R-:W-:Y:S02]  /*26690*/  IMAD.IADD R244, R155, 0x1, R244 ;  /* 0x000000019bf47824 */ /* 0x000fe400078e02f4 */
[----:B------:R2:W-:Y:S03]  /*266a0*/  STL.64 [R1+0x1540], R30 ;  /* 0x0015401e01007387 */ /* 0x0005e60000100a00 */
[----:B------:R-:W4:Y:S01]  /*266b0*/  LDC R12, c[0x0][0x230] ;  /* 0x00008c00ff0c7b82 */ /* 0x000f220000000800 */
[----:B------:R3:W-:Y:S04]  /*266c0*/  STL.64 [R1+0x1548], R28 ;  /* 0x0015481c01007387 */ /* 0x0007e80000100a00 */
[----:B------:R3:W-:Y:S01]  /*266d0*/  STL.64 [R1+0x1550], R22 ;  /* 0x0015501601007387 */ /* 0x0007e20000100a00 */
[----:B-1----:R-:W-:-:S04]  /*266e0*/  IMAD.WIDE R32, R2, 0x4, R242 ;  /* 0x0000000402207825 */ /* 0x002fc800078e02f2 */
[----:B--2---:R-:W-:-:S04]  /*266f0*/  IMAD.WIDE R30, R2, 0x4, R236 ;  /* 0x00000004021e7825 */ /* 0x004fc800078e02ec */
[----:B---3--:R-:W-:-:S04]  /*26700*/  IMAD.WIDE R28, R2, 0x4, R238 ;  /* 0x00000004021c7825 */ /* 0x008fc800078e02ee */
[----:B------:R-:W-:Y:S01]  /*26710*/  IMAD.WIDE R22, R2, 0x4, R240 ;  /* 0x0000000402167825 */ /* 0x000fe200078e02f0 */
[----:B------:R1:W-:Y:S03]  /*26720*/  STL.64 [R1+0x1558], R32 ;  /* 0x0015582001007387 */ /* 0x0003e60000100a00 */
[----:B------:R-:W-:Y:S01]  /*26730*/  IMAD R2, R21, 0x11, RZ ;  /* 0x0000001115027824 */ /* 0x000fe200078e02ff */
[----:B------:R1:W-:Y:S01]  /*26740*/  LDGSTS.E [R244], desc[UR60][R32.64], !P6 ;  /* 0x0000000020f47fae */ /* 0x0003e2000f12187c */
        /* <DEDUP_REMOVED lines=14> */
[----:B---3--:R-:W-:Y:S01]  /*26830*/  IMAD.WIDE R22, R2, 0x4, R240 ;  /* 0x0000000402167825 */ /* 0x008fe200078e02f0 */
[----:B------:R-:W-:Y:S02]  /*26840*/  IADD3 R2, R20, -0x14, RZ ;  /* 0xffffffec14027810 */ /* 0x000fe40007ffe0ff */
[----:B------:R3:W-:Y:S01]  /*26850*/  LDGSTS.E [R244+0x8004], desc[UR60][R28.64], !P5 ;  /* 0x080040001cf47fae */ /* 0x0007e2000e92187c */
[----:B------:R-:W-:Y:S02]  /*26860*/  ISETP.GE.U32.AND P6, PT, R3, 0x7fffff6e, PT ;  /* 0x7fffff6e0300780c */ /* 0x000fe40003fc6070 */
[----:B------:R-:W2:Y:S01]  /*26870*/  LDC R20, c[0x0][0x238] ;  /* 0x00008e00ff147b82 */ /* 0x000ea20000000800 */
[----:B------:R3:W-:Y:S01]  /*26880*/  LDGSTS.E [R244+0xc004], desc[UR60][R22.64], !P5 ;  /* 0x0c00400016f47fae */ /* 0x0007e2000e92187c */
[----:B------:R-:W-:Y:S01]  /*26890*/  ISETP.GE.U32.AND P5, PT, R2, 0x7fffff6d, PT ;  /* 0x7fffff6d0200780c */ /* 0x000fe20003fa6070 */
[----:B----4-:R-:W-:-:S05]  /*268a0*/  IMAD R2, R7, 0x12, RZ ;  /* 0x0000001207027824 */ /* 0x010fca00078e02ff */
        /* <DEDUP_REMOVED lines=13> */
[----:B------:R-:W3:Y:S01]  /*26980*/  LDC R14, c[0x0][0x230] ;  /* 0x00008c00ff0e7b82 */ /* 0x000ee20000000800 */
[C---:B------:R-:W-:Y:S01]  /*26990*/  IMAD.WIDE R36, R2.reuse, 0x4, R242 ;  /* 0x0000000402247825 */ /* 0x040fe200078e02f2 */
[----:B------:R2:W-:Y:S04]  /*269a0*/  STL.64 [R1+0x15a0], R30 ;  /* 0x0015a01e01007387 */ /* 0x0005e80000100a00 */
[----:B------:R2:W-:Y:S02]  /*269b0*/  LDGSTS.E [R244+0x4008], desc[UR60][R30.64], !P6 ;  /* 0x040080001ef47fae */ /* 0x0005e4000f12187c */
[----:B------:R-:W3:Y:S02]  /*269c0*/  LDC R12, c[0x0][0x230] ;  /* 0x00008c00ff0c7b82 */ /* 0x000ee40000000800 */
[----:B------:R4:W-:Y:S01]  /*269d0*/  STL.64 [R1+0x15a8], R28 ;  /* 0x0015a81c01007387 */ /* 0x0009e20000100a00 */
[----:B-1----:R-:W-:-:S03]  /*269e0*/  IMAD.WIDE R32, R2, 0x4, R236 ;  /* 0x0000000402207825 */ /* 0x002fc600078e02ec */
[----:B------:R4:W-:Y:S04]  /*269f0*/  LDGSTS.E [R244+0x8008], desc[UR60][R28.64], !P6 ;  /* 0x080080001cf47fae */ /* 0x0009e8000f12187c */
[----:B------:R1:W-:Y:S01]  /*26a00*/  STL.64 [R1+0x15b0], R22 ;  /* 0x0015b01601007387 */ /* 0x0003e20000100a00 */
[----:B--2---:R-:W-:-:S03]  /*26a10*/  IMAD.WIDE R30, R2, 0x4, R238 ;  /* 0x00000004021e7825 */ /* 0x004fc600078e02ee */
[----:B------:R1:W-:Y:S01]  /*26a20*/  LDGSTS.E [R244+0xc008], desc[UR60][R22.64], !P6 ;  /* 0x0c00800016f47fae */ /* 0x0003e2000f12187c */
[----:B------:R-:W-:Y:S01]  /*26a30*/  ISETP.GE.U32.AND P6, PT, R3, 0x7fffff50, PT ;  /* 0x7fffff500300780c */ /* 0x000fe20003fc6070 */
[----:B----4-:R-:W-:Y:S01]  /*26a40*/  IMAD.WIDE R28, R2, 0x4, R240 ;  /* 0x00000004021c7825 */ /* 0x010fe200078e02f0 */
[----:B------:R-:W-:Y:S01]  /*26a50*/  IADD3 R2, R21, -0x32, RZ ;  /* 0xffffffce15027810 */ /* 0x000fe20007ffe0ff */
[----:B------:R2:W-:Y:S01]  /*26a60*/  LDGSTS.E [R244+0xc], desc[UR60][R36.64], !P5 ;  /* 0x0000c00024f47fae */ /* 0x0005e2000e92187c */
[----:B------:R-:W4:Y:S03]  /*26a70*/  LDC R21, c[0x0][0x238] ;  /* 0x00008e00ff157b82 */ /* 0x000f260000000800 */
[----:B------:R2:W-:Y:S04]  /*26a80*/  LDGSTS.E [R244+0x400c], desc[UR60][R32.64], !P5 ;  /* 0x0400c00020f47fae */ /* 0x0005e8000e92187c */
[----:B------:R2:W-:Y:S01]  /*26a90*/  LDGSTS.E [R244+0x800c], desc[UR60][R30.64], !P5 ;  /* 0x0800c0001ef47fae */ /* 0x0005e2000e92187c */
[----:B-1----:R-:W1:Y:S03]  /*26aa0*/  LDC R22, c[0x0][0x238] ;  /* 0x00008e00ff167b82 */ /* 0x002e660000000800 */
[----:B------:R3:W-:Y:S01]  /*26ab0*/  LDGSTS.E [R244+0xc00c], desc[UR60][R28.64], !P5 ;  /* 0x0c00c0001cf47fae */ /* 0x0007e2000e92187c */
[----:B------:R-:W-:Y:S01]  /*26ac0*/  ISETP.GE.U32.AND P5, PT, R2, 0x7fffff4f, PT ;  /* 0x7fffff4f0200780c */ /* 0x000fe20003fa6070 */
[----:B------:R-:W-:-:S02]  /*26ad0*/  IMAD R2, R7, 0x30, RZ ;  /* 0x0000003007027824 */ /* 0x000fc400078e02ff */
[----:B------:R2:W-:Y:S01]  /*26ae0*/  STL.64 [R1+0x15b8], R36 ;  /* 0x0015b82401007387 */ /* 0x0005e20000100a00 */
[----:B------:R-:W-:-:S03]  /*26af0*/  IMAD R3, R20, 0x31, RZ ;  /* 0x0000003114037824 */ /* 0x000fc600078e02ff */
[----:B------:R3:W-:Y:S01]  /*26b00*/  STL.64 [R1+0x15c0], R32 ;  /* 0x0015c02001007387 */ /* 0x0007e20000100a00 */
[----:B------:R-:W-:-:S03]  /*26b10*/  VIADD R7, R16, 0xffffffcd ;  /* 0xffffffcd10077836 */ /* 0x000fc60000000000 */
[----:B------:R3:W-:Y:S01]  /*26b20*/  STL.64 [R1+0x15c8], R30 ;  /* 0x0015c81e01007387 */ /* 0x0007e20000100a00 */
[----:B--2---:R-:W-:-:S03]  /*26b30*/  IMAD.WIDE R36, R2, 0x4, R242 ;  /* 0x0000000402247825 */ /* 0x004fc600078e02f2 */
[----:B------:R2:W-:Y:S01]  /*26b40*/  STL.64 [R1+0x15d0], R28 ;  /* 0x0015d01c01007387 */ /* 0x0005e20000100a00 */
[----:B---3--:R-:W-:-:S03]  /*26b50*/  IMAD.WIDE R32, R2, 0x4, R236 ;  /* 0x0000000402207825 */ /* 0x008fc600078e02ec */
[----:B------:R3:W-:Y:S01]  /*26b60*/  LDGSTS.E [R244+0x10000], desc[UR60][R36.64], !P6 ;  /* 0x1000000024f47fae */ /* 0x0007e2000f12187c */
[----:B------:R-:W-:-:S03]  /*26b70*/  IMAD.WIDE R30, R2, 0x4, R238 ;  /* 0x00000004021e7825 */ /* 0x000fc600078e02ee */
[----:B------:R3:W-:Y:S01]  /*26b80*/  STL.64 [R1+0x15d8], R36 ;  /* 0x0015d82401007387 */ /* 0x0007e20000100a00 */
[----:B--2---:R-:W-:-:S03]  /*26b90*/  IMAD.WIDE R28, R2, 0x4, R240 ;  /* 0x00000004021c7825 */ /* 0x004fc600078e02f0 */
[----:B------:R2:W-:Y:S01]  /*26ba0*/  LDGSTS.E [R244+0x14000], desc[UR60][R32.64], !P6 ;  /* 0x1400000020f47fae */ /* 0x0005e2000f12187c */
[----:B------:R-:W4:Y:S03]  /*26bb0*/  LDC R2, c[0x0][0x238] ;  /* 0x00008e00ff027b82 */ /* 0x000f260000000800 */
[----:B------:R2:W-:Y:S01]  /*26bc0*/  STL.64 [R1+0x15e0], R32 ;  /* 0x0015e02001007387 */ /* 0x0005e20000100a00 */
[----:B---3--:R-:W-:-:S03]  /*26bd0*/  IMAD.WIDE R36, R3, 0x4, R242 ;  /* 0x0000000403247825 */ /* 0x008fc600078e02f2 */
[----:B------:R3:W-:Y:S04]  /*26be0*/  LDGSTS.E [R244+0x18000], desc[UR60][R30.64], !P6 ;  /* 0x180000001ef47fae */ /* 0x0007e8000f12187c */
[----:B------:R3:W-:Y:S04]  /*26bf0*/  STL.64 [R1+0x15e8], R30 ;  /* 0x0015e81e01007387 */ /* 0x0007e80000100a00 */
[----:B------:R1:W-:Y:S01]  /*26c00*/  LDGSTS.E [R244+0x1c000], desc[UR60][R28.64], !P6 ;  /* 0x1c0000001cf47fae */ /* 0x0003e2000f12187c */
[----:B--2---:R-:W-:Y:S01]  /*26c10*/  IMAD.WIDE R32, R3, 0x4, R236 ;  /* 0x0000000403207825 */ /* 0x004fe200078e02ec */
[----:B------:R-:W-:-:S02]  /*26c20*/  ISETP.GE.U32.AND P6, PT, R7, 0x7fffff4e, PT ;  /* 0x7fffff4e0700780c */ /* 0x000fc40003fc6070 */
[----:B------:R1:W-:Y:S01]  /*26c30*/  STL.64 [R1+0x15f0], R28 ;  /* 0x0015f01c01007387 */ /* 0x0003e20000100a00 */
[----:B------:R-:W-:Y:S01]  /*26c40*/  IADD3 R7, R12, -0x34, RZ ;  /* 0xffffffcc0c077810 */ /* 0x000fe20007ffe0ff */
[C---:B---3--:R-:W-:Y:S02]  /*26c50*/  IMAD.WIDE R30, R3.reuse, 0x4, R238 ;  /* 0x00000004031e7825 */ /* 0x048fe400078e02ee */
[----:B------:R-:W-:Y:S04]  /*26c60*/  LDGSTS.E [R244+0x10004], desc[UR60][R36.64], !P5 ;  /* 0x1000400024f47fae */ /* 0x000fe8000e92187c */
[----:B------:R2:W-:Y:S01]  /*26c70*/  LDGSTS.E [R244+0x14004], desc[UR60][R32.64], !P5 ;  /* 0x1400400020f47fae */ /* 0x0005e2000e92187c */
[----:B-1----:R-:W-:-:S03]  /*26c80*/  IMAD.WIDE R28, R3, 0x4, R240 ;  /* 0x00000004031c7825 */ /* 0x002fc600078e02f0 */
[----:B------:R1:W-:Y:S01]  /*26c90*/  LDGSTS.E [R244+0x18004], desc[UR60][R30.64], !P5 ;  /* 0x180040001ef47fae */ /* 0x0003e2000e92187c */
[----:B------:R-:W-:-:S03]  /*26ca0*/  IMAD R3, R22, 0x32, RZ ;  /* 0x0000003216037824 */ /* 0x000fc600078e02ff */
[----:B------:R-:W-:Y:S04]  /*26cb0*/  STL.64 [R1+0x15f8], R36 ;  /* 0x0015f82401007387 */ /* 0x000fe80000100a00 */
[----:B------:R3:W-:Y:S01]  /*26cc0*/  LDGSTS.E [R244+0x1c004], desc[UR60][R28.64], !P5 ;  /* 0x1c0040001cf47fae */ /* 0x0007e2000e92187c */
[----:B------:R-:W-:-:S03]  /*26cd0*/  ISETP.GE.U32.AND P5, PT, R7, 0x7fffff4d, PT ;  /* 0x7fffff4d0700780c */ /* 0x000fc60003fa6070 */
[----:B------:R2:W-:Y:S01]  /*26ce0*/  STL.64 [R1+0x1600], R32 ;  /* 0x0016002001007387 */ /* 0x0005e20000100a00 */
[----:B------:R-:W-:-:S03]  /*26cf0*/  IMAD.WIDE R22, R3, 0x4, R240 ;  /* 0x0000000403167825 */ /* 0x000fc600078e02f0 */
[----:B------:R1:W-:Y:S01]  /*26d00*/  STL.64 [R1+0x1608], R30 ;  /* 0x0016081e01007387 */ /* 0x0003e20000100a00 */
[----:B------:R-:W-:-:S03]  /*26d10*/  VIADD R7, R14, 0xffffffaf ;  /* 0xffffffaf0e077836 */ /* 0x000fc60000000000 */
[----:B------:R3:W-:Y:S01]  /*26d20*/  STL.64 [R1+0x1610], R28 ;  /* 0x0016101c01007387 */ /* 0x0007e20000100a00 */
[----:B--2---:R-:W-:-:S04]  /*26d30*/  IMAD.WIDE R32, R3, 0x4, R242 ;  /* 0x0000000403207825 */ /* 0x004fc800078e02f2 */
[C---:B-1----:R-:W-:Y:S01]  /*26d40*/  IMAD.WIDE R30, R3.reuse, 0x4, R236 ;  /* 0x00000004031e7825 */ /* 0x042fe200078e02ec */
[----:B------:R-:W-:Y:S03]  /*26d50*/  STL.64 [R1+0x1618], R32 ;  /* 0x0016182001007387 */ /* 0x000fe60000100a00 */
[----:B---3--:R-:W-:Y:S01]  /*26d60*/  IMAD.WIDE R28, R3, 0x4, R238 ;  /* 0x00000004031c7825 */ /* 0x008fe200078e02ee */
[----:B------:R-:W-:Y:S03]  /*26d70*/  LDGSTS.E [R244+0x10008], desc[UR60][R32.64], !P6 ;  /* 0x1000800020f47fae */ /* 0x000fe6000f12187c */
[----:B----4-:R-:W-:Y:S01]  /*26d80*/  IMAD R3, R21, 0x33, RZ ;  /* 0x0000003315037824 */ /* 0x010fe200078e02ff */
        /* <DEDUP_REMOVED lines=9> */
[----:B--2---:R-:W-:Y:S01]  /*26e20*/  IMAD.WIDE R28, R3, 0x4, R236 ;  /* 0x00000004031c7825 */ /* 0x004fe200078e02ec */
[----:B------:R-:W-:Y:S01]  /*26e30*/  IADD3 R7, R159, -0x52, RZ ;  /* 0xffffffae9f077810 */ /* 0x000fe20007ffe0ff */
[----:B------:R2:W-:Y:S04]  /*26e40*/  LDGSTS.E [R244+0x1000c], desc[UR60][R30.64], !P5 ;  /* 0x1000c0001ef47fae */ /* 0x0005e8000e92187c */
[----:B------:R3:W-:Y:S01]  /*26e50*/  LDGSTS.E [R244+0x1400c], desc[UR60][R28.64], !P5 ;  /* 0x1400c0001cf47fae */ /* 0x0007e2000e92187c */
[----:B-1----:R-:W-:-:S03]  /*26e60*/  IMAD.WIDE R22, R3, 0x4, R238 ;  /* 0x0000000403167825 */ /* 0x002fc600078e02ee */
[----:B------:R2:W-:Y:S01]  /*26e70*/  STL.64 [R1+0x1638], R30 ;  /* 0x0016381e01007387 */ /* 0x0005e20000100a00 */
[----:B------:R-:W-:-:S03]  /*26e80*/  IMAD R3, R2, 0x50, RZ ;  /* 0x0000005002037824 */ /* 0x000fc600078e02ff */
[----:B------:R1:W-:Y:S04]  /*26e90*/  LDGSTS.E [R244+0x1800c], desc[UR60][R22.64], !P5 ;  /* 0x1800c00016f47fae */ /* 0x0003e8000e92187c */
[----:B------:R4:W-:Y:S01]  /*26ea0*/  LDGSTS.E [R244+0x1c00c], desc[UR60][R20.64], !P5 ;  /* 0x1c00c00014f47fae */ /* 0x0009e2000e92187c */
[----:B------:R-:W-:-:S03]  /*26eb0*/  ISETP.GE.U32.AND P5, PT, R7, 0x7fffff2f, PT ;  /* 0x7fffff2f0700780c */ /* 0x000fc60003fa6070 */
[----:B------:R3:W-:Y:S01]  /*26ec0*/  STL.64 [R1+0x1640], R28 ;  /* 0x0016401c01007387 */ /* 0x0007e20000100a00 */
[----:B--2---:R-:W-:-:S03]  /*26ed0*/  IMAD.WIDE R30, R3, 0x4, R242 ;  /* 0x00000004031e7825 */ /* 0x004fc600078e02f2 */
[----:B------:R1:W-:Y:S01]  /*26ee0*/  STL.64 [R1+0x1648], R22 ;  /* 0x0016481601007387 */ /* 0x0003e20000100a00 */
[----:B------:R-:W-:-:S03]  /*26ef0*/  VIADD R7, R159, 0xffffffad ;  /* 0xffffffad9f077836 */ /* 0x000fc60000000000 */
[----:B------:R4:W-:Y:S01]  /*26f00*/  STL.64 [R1+0x1650], R20 ;  /* 0x0016501401007387 */ /* 0x0009e20000100a00 */
[----:B---3--:R-:W-:-:S03]  /*26f10*/  IMAD.WIDE R28, R3, 0x4, R236 ;  /* 0x00000004031c7825 */ /* 0x008fc600078e02ec */
[----:B------:R2:W-:Y:S01]  /*26f20*/  LDGSTS.E [R244+0x20000], desc[UR60][R30.64], !P6 ;  /* 0x200000001ef47fae */ /* 0x0005e2000f12187c */
[----:B-1----:R-:W-:-:S04]  /*26f30*/  IMAD.WIDE R22, R3, 0x4, R238 ;  /* 0x0000000403167825 */ /* 0x002fc800078e02ee */
[----:B----4-:R-:W-:Y:S01]  /*26f40*/  IMAD.WIDE R20, R3, 0x4, R240 ;  /* 0x0000000403147825 */ /* 0x010fe200078e02f0 */
[----:B------:R2:W-:Y:S03]  /*26f50*/  STL.64 [R1+0x1658], R30 ;  /* 0x0016581e01007387 */ /* 0x0005e60000100a00 */
[----:B------:R-:W-:Y:S01]  /*26f60*/  IMAD R3, R2, 0x51, RZ ;  /* 0x0000005102037824 */ /* 0x000fe200078e02ff */
[----:B------:R1:W-:Y:S04]  /*26f70*/  LDGSTS.E [R244+0x24000], desc[UR60][R28.64], !P6 ;  /* 0x240000001cf47fae */ /* 0x0003e8000f12187c */
[----:B------:R1:W-:Y:S04]  /*26f80*/  STL.64 [R1+0x1660], R28 ;  /* 0x0016601c01007387 */ /* 0x0003e80000100a00 */
[----:B------:R3:W-:Y:S01]  /*26f90*/  LDGSTS.E [R244+0x28000], desc[UR60][R22.64], !P6 ;  /* 0x2800000016f47fae */ /* 0x0007e2000f12187c */
[----:B--2---:R-:W-:-:S03]  /*26fa0*/  IMAD.WIDE R30, R3, 0x4, R242 ;  /* 0x00000004031e7825 */ /* 0x004fc600078e02f2 */
[----:B------:R3:W-:Y:S04]  /*26fb0*/  STL.64 [R1+0x1668], R22 ;  /* 0x0016681601007387 */ /* 0x0007e80000100a00 */
[----:B------:R2:W-:Y:S01]  /*26fc0*/  LDGSTS.E [R244+0x2c000], desc[UR60][R20.64], !P6 ;  /* 0x2c00000014f47fae */ /* 0x0005e2000f12187c */
[----:B-1----:R-:W-:Y:S01]  /*26fd0*/  IMAD.WIDE R28, R3, 0x4, R236 ;  /* 0x00000004031c7825 */ /* 0x002fe200078e02ec */
[----:B------:R-:W-:Y:S02]  /*26fe0*/  ISETP.GE.U32.AND P6, PT, R7, 0x7fffff2e, PT ;  /* 0x7fffff2e0700780c */ /* 0x000fe40003fc6070 */
[----:B------:R2:W-:Y:S01]  /*26ff0*/  STL.64 [R1+0x1670], R20 ;  /* 0x0016701401007387 */ /* 0x0005e20000100a00 */
[----:B------:R-:W-:Y:S01]  /*27000*/  IADD3 R7, R159, -0x54, RZ ;  /* 0xffffffac9f077810 */ /* 0x000fe20007ffe0ff */
[----:B---3--:R-:W-:-:S02]  /*27010*/  IMAD.WIDE R22, R3, 0x4, R238 ;  /* 0x0000000403167825 */ /* 0x008fc400078e02ee */
[----:B------:R1:W-:Y:S04]  /*27020*/  LDGSTS.E [R244+0x20004], desc[UR60][R30.64], !P5 ;  /* 0x200040001ef47fae */ /* 0x0003e8000e92187c */
[----:B------:R3:W-:Y:S01]  /*27030*/  LDGSTS.E [R244+0x24004], desc[UR60][R28.64], !P5 ;  /* 0x240040001cf47fae */ /* 0x0007e2000e92187c */
[----:B--2---:R-:W-:-:S03]  /*27040*/  IMAD.WIDE R20, R3, 0x4, R240 ;  /* 0x0000000403147825 */ /* 0x004fc600078e02f0 */
[----:B------:R2:W-:Y:S01]  /*27050*/  LDGSTS.E [R244+0x28004], desc[UR60][R22.64], !P5 ;  /* 0x2800400016f47fae */ /* 0x0005e2000e92187c */
[----:B------:R-:W-:-:S03]  /*27060*/  IMAD R3, R2, 0x52, RZ ;  /* 0x0000005202037824 */ /* 0x000fc600078e02ff */
[----:B------:R1:W-:Y:S04]  /*27070*/  STL.64 [R1+0x1678], R30 ;  /* 0x0016781e01007387 */ /* 0x0003e80000100a00 */
[----:B------:R4:W-:Y:S01]  /*27080*/  LDGSTS.E [R244+0x2c004], desc[UR60][R20.64], !P5 ;  /* 0x2c00400014f47fae */ /* 0x0009e2000e92187c */
[----:B------:R-:W-:-:S03]  /*27090*/  ISETP.GE.U32.AND P5, PT, R7, 0x7fffff2d, PT ;  /* 0x7fffff2d0700780c */ /* 0x000fc60003fa6070 */
[----:B------:R3:W-:Y:S04]  /*270a0*/  STL.64 [R1+0x1680], R28 ;  /* 0x0016801c01007387 */ /* 0x0007e80000100a00 */
[----:B------:R2:W-:Y:S01]  /*270b0*/  STL.64 [R1+0x1688], R22 ;  /* 0x0016881601007387 */ /* 0x0005e20000100a00 */
[----:B-1----:R-:W-:-:S03]  /*270c0*/  IMAD.WIDE R30, R3, 0x4, R242 ;  /* 0x00000004031e7825 */ /* 0x002fc600078e02f2 */
[----:B------:R4:W-:Y:S01]  /*270d0*/  STL.64 [R1+0x1690], R20 ;  /* 0x0016901401007387 */ /* 0x0009e20000100a00 */
[----:B------:R-:W-:Y:S02]  /*270e0*/  VIADD R7, R159, 0xffffff8f ;  /* 0xffffff8f9f077836 */ /* 0x000fe40000000000 */
[C---:B---3--:R-:W-:Y:S01]  /*270f0*/  IMAD.WIDE R28, R3.reuse, 0x4, R236 ;  /* 0x00000004031c7825 */ /* 0x048fe200078e02ec */
[----:B------:R1:W-:Y:S03]  /*27100*/  LDGSTS.E [R244+0x20008], desc[UR60][R30.64], !P6 ;  /* 0x200080001ef47fae */ /* 0x0003e6000f12187c */
[----:B--2---:R-:W-:-:S04]  /*27110*/  IMAD.WIDE R22, R3, 0x4, R238 ;  /* 0x0000000403167825 */ /* 0x004fc800078e02ee */
[----:B----4-:R-:W-:Y:S01]  /*27120*/  IMAD.WIDE R20, R3, 0x4, R240 ;  /* 0x0000000403147825 */ /* 0x010fe200078e02f0 */
[----:B------:R1:W-:Y:S03]  /*27130*/  STL.64 [R1+0x1698], R30 ;  /* 0x0016981e01007387 */ /* 0x0003e60000100a00 */
[----:B------:R-:W-:Y:S01]  /*27140*/  IMAD R3, R2, 0x53, RZ ;  /* 0x0000005302037824 */ /* 0x000fe200078e02ff */
[----:B------:R2:W-:Y:S04]  /*27150*/  LDGSTS.E [R244+0x24008], desc[UR60][R28.64], !P6 ;  /* 0x240080001cf47fae */ /* 0x0005e8000f12187c */
[----:B------:R2:W-:Y:S04]  /*27160*/  STL.64 [R1+0x16a0], R28 ;  /* 0x0016a01c01007387 */ /* 0x0005e80000100a00 */
[----:B------:R3:W-:Y:S01]  /*27170*/  LDGSTS.E [R244+0x28008], desc[UR60][R22.64], !P6 ;  /* 0x2800800016f47fae */ /* 0x0007e2000f12187c */
[----:B-1----:R-:W-:-:S03]  /*27180*/  IMAD.WIDE R30, R3, 0x4, R242 ;  /* 0x00000004031e7825 */ /* 0x002fc600078e02f2 */
[----:B------:R3:W-:Y:S04]  /*27190*/  STL.64 [R1+0x16a8], R22 ;  /* 0x0016a81601007387 */ /* 0x0007e80000100a00 */
[----:B------:R1:W-:Y:S01]  /*271a0*/  LDGSTS.E [R244+0x2c008], desc[UR60][R20.64], !P6 ;  /* 0x2c00800014f47fae */ /* 0x0003e2000f12187c */
[----:B--2---:R-:W-:Y:S01]  /*271b0*/  IMAD.WIDE R28, R3, 0x4, R236 ;  /* 0x00000004031c7825 */ /* 0x004fe200078e02ec */
[----:B------:R-:W-:Y:S02]  /*271c0*/  ISETP.GE.U32.AND P6, PT, R7, 0x7fffff10, PT ;  /* 0x7fffff100700780c */ /* 0x000fe40003fc6070 */
[----:B------:R1:W-:Y:S01]  /*271d0*/  STL.64 [R1+0x16b0], R20 ;  /* 0x0016b01401007387 */ /* 0x0003e20000100a00 */
[----:B------:R-:W-:Y:S01]  /*271e0*/  IADD3 R7, R159, -0x72, RZ ;  /* 0xffffff8e9f077810 */ /* 0x000fe20007ffe0ff */
[----:B---3--:R-:W-:-:S02]  /*271f0*/  IMAD.WIDE R22, R3, 0x4, R238 ;  /* 0x0000000403167825 */ /* 0x008fc400078e02ee */
[----:B------:R2:W-:Y:S04]  /*27200*/  LDGSTS.E [R244+0x2000c], desc[UR60][R30.64], !P5 ;  /* 0x2000c0001ef47fae */ /* 0x0005e8000e92187c */
[----:B------:R3:W-:Y:S01]  /*27210*/  LDGSTS.E [R244+0x2400c], desc[UR60][R28.64], !P5 ;  /* 0x2400c0001cf47fae */ /* 0x0007e2000e92187c */
[----:B-1----:R-:W-:-:S03]  /*27220*/  IMAD.WIDE R20, R3, 0x4, R240 ;  /* 0x0000000403147825 */ /* 0x002fc600078e02f0 */
[----:B------:R1:W-:Y:S01]  /*27230*/  LDGSTS.E [R244+0x2800c], desc[UR60][R22.64], !P5 ;  /* 0x2800c00016f47fae */ /* 0x0003e2000e92187c */
[----:B------:R-:W-:-:S03]  /*27240*/  IMAD R3, R2, 0x70, RZ ;  /* 0x0000007002037824 */ /* 0x000fc600078e02ff */
[----:B------:R2:W-:Y:S04]  /*27250*/  STL.64 [R1+0x16b8], R30 ;  /* 0x0016b81e01007387 */ /* 0x0005e80000100a00 */
[----:B------:R4:W-:Y:S01]  /*27260*/  LDGSTS.E [R244+0x2c00c], desc[UR60][R20.64], !P5 ;  /* 0x2c00c00014f47fae */ /* 0x0009e2000e92187c */
[----:B------:R-:W-:-:S03]  /*27270*/  ISETP.GE.U32.AND P5, PT, R7, 0x7fffff0f, PT ;  /* 0x7fffff0f0700780c */ /* 0x000fc60003fa6070 */
[----:B------:R3:W-:Y:S04]  /*27280*/  STL.64 [R1+0x16c0], R28 ;  /* 0x0016c01c01007387 */ /* 0x0007e80000100a00 */
[----:B------:R1:W-:Y:S01]  /*27290*/  STL.64 [R1+0x16c8], R22 ;  /* 0x0016c81601007387 */ /* 0x0003e20000100a00 */
[----:B--2---:R-:W-:-:S03]  /*272a0*/  IMAD.WIDE R30, R3, 0x4, R242 ;  /* 0x00000004031e7825 */ /* 0x004fc600078e02f2 */
[----:B------:R4:W-:Y:S01]  /*272b0*/  STL.64 [R1+0x16d0], R20 ;  /* 0x0016d01401007387 */ /* 0x0009e20000100a00 */
[----:B------:R-:W-:Y:S02]  /*272c0*/  VIADD R7, R159, 0xffffff8d ;  /* 0xffffff8d9f077836 */ /* 0x000fe40000000000 */
[C---:B---3--:R-:W-:Y:S01]  /*272d0*/  IMAD.WIDE R28, R3.reuse, 0x4, R236 ;  /* 0x00000004031c7825 */ /* 0x048fe200078e02ec */
[----:B------:R2:W-:Y:S03]  /*272e0*/  LDGSTS.E [R244+0x30000], desc[UR60][R30.64], !P6 ;  /* 0x300000001ef47fae */ /* 0x0005e6000f12187c */
        /* <DEDUP_REMOVED lines=45> */
[----:B------:R2:W-:Y:S01]  /*275c0*/  LDGSTS.E [R244+0x3000c], desc[UR60][R30.64], !P5 ;  /* 0x3000c0001ef47fae */ /* 0x0005e2000e92187c */
[----:B------:R-:W-:Y:S01]  /*275d0*/  LOP3.LUT R16, R0, 0x50, RZ, 0x3c, !PT ;  /* 0x0000005000107812 */ /* 0x000fe200078e3cff */
[----:B------:R-:W-:Y:S02]  /*275e0*/  IMAD R7, R2, 0x14, RZ ;  /* 0x0000001402077824 */ /* 0x000fe400078e02ff */
[----:B------:R3:W-:Y:S01]  /*275f0*/  LDGSTS.E [R244+0x3400c], desc[UR60][R28.64], !P5 ;  /* 0x3400c0001cf47fae */ /* 0x0007e2000e92187c */
[----:B-1----:R-:W-:-:S03]  /*27600*/  IMAD.WIDE R20, R3, 0x4, R240 ;  /* 0x0000000403147825 */ /* 0x002fc600078e02f0 */
[----:B------:R1:W-:Y:S01]  /*27610*/  LDGSTS.E [R244+0x3800c], desc[UR60][R22.64], !P5 ;  /* 0x3800c00016f47fae */ /* 0x0003e2000e92187c */
[----:B------:R-:W-:-:S03]  /*27620*/  IADD3 R16, R155, R16, RZ ;  /* 0x000000109b107210 */ /* 0x000fc60007ffe0ff */
[----:B------:R4:W-:Y:S01]  /*27630*/  LDGSTS.E [R244+0x3c00c], desc[UR60][R20.64], !P5 ;  /* 0x3c00c00014f47fae */ /* 0x0009e2000e92187c */
[----:B------:R-:W-:-:S03]  /*27640*/  ISETP.GE.U32.AND P5, PT, R12, 0x7fffff6b, PT ;  /* 0x7fffff6b0c00780c */ /* 0x000fc60003fa6070 */
        /* <DEDUP_REMOVED lines=8> */
[----:B------:R2:W-:Y:S01]  /*276d0*/  LDGSTS.E [R16], desc[UR60][R30.64], !P6 ;  /* 0x000000001e107fae */ /* 0x0005e2000f12187c */
[----:B-1----:R-:W-:-:S03]  /*276e0*/  IMAD.WIDE R22, R7, 0x4, R238 ;  /* 0x0000000407167825 */ /* 0x002fc600078e02ee */
[----:B------:R2:W-:Y:S01]  /*276f0*/  STL.64 [R1+0x1758], R30 ;  /* 0x0017581e01007387 */ /* 0x0005e20000100a00 */
[----:B----4-:R-:W-:-:S03]  /*27700*/  IMAD.WIDE R20, R7, 0x4, R240 ;  /* 0x0000000407147825 */ /* 0x010fc600078e02f0 */
[----:B------:R1:W-:Y:S04]  /*27710*/  LDGSTS.E [R16+0x4000], desc[UR60][R28.64], !P6 ;  /* 0x040000001c107fae */ /* 0x0003e8000f12187c */
[----:B------:R1:W-:Y:S01]  /*27720*/  STL.64 [R1+0x1760], R28 ;  /* 0x0017601c01007387 */ /* 0x0003e20000100a00 */
[----:B--2---:R-:W-:-:S03]  /*27730*/  IMAD.WIDE R30, R3, 0x4, R242 ;  /* 0x00000004031e7825 */ /* 0x004fc600078e02f2 */
[----:B------:R2:W-:Y:S04]  /*27740*/  LDGSTS.E [R16+0x8000], desc[UR60][R22.64], !P6 ;  /* 0x0800000016107fae */ /* 0x0005e8000f12187c */
[----:B------:R2:W-:Y:S01]  /*27750*/  STL.64 [R1+0x1768], R22 ;  /* 0x0017681601007387 */ /* 0x0005e20000100a00 */
[----:B------:R-:W-:-:S03]  /*27760*/  VIADD R7, R159, 0xffffffe8 ;  /* 0xffffffe89f077836 */ /* 0x000fc60000000000 */
[----:B------:R3:W-:Y:S01]  /*27770*/  LDGSTS.E [R16+0xc000], desc[UR60][R20.64], !P6 ;  /* 0x0c00000014107fae */ /* 0x0007e2000f12187c */
[C---:B-1----:R-:W-:Y:S01]  /*27780*/  IMAD.WIDE R28, R3.reuse, 0x4, R236 ;  /* 0x00000004031c7825 */ /* 0x042fe200078e02ec */
[----:B------:R-:W-:Y:S02]  /*27790*/  ISETP.GE.U32.AND P6, PT, R12, 0x7fffff6a, PT ;  /* 0x7fffff6a0c00780c */ /* 0x000fe40003fc6070 */
[----:B------:R3:W-:Y:S01]  /*277a0*/  STL.64 [R1+0x1770], R20 ;  /* 0x0017701401007387 */ /* 0x0007e20000100a00 */
[----:B--2---:R-:W-:-:S03]  /*277b0*/  IMAD.WIDE R22, R3, 0x4, R238 ;  /* 0x0000000403167825 */ /* 0x004fc600078e02ee */
[----:B------:R1:W-:Y:S04]  /*277c0*/  LDGSTS.E [R16+0x4], desc[UR60][R30.64], !P5 ;  /* 0x000040001e107fae */ /* 0x0003e8000e92187c */
[----:B------:R2:W-:Y:S01]  /*277d0*/  LDGSTS.E [R16+0x4004], desc[UR60][R28.64], !P5 ;  /* 0x040040001c107fae */ /* 0x0005e2000e92187c */
[----:B---3--:R-:W-:-:S03]  /*277e0*/  IMAD.WIDE R20, R3, 0x4, R240 ;  /* 0x0000000403147825 */ /* 0x008fc600078e02f0 */
        /* <DEDUP_REMOVED lines=9> */
[----:B--2---:R-:W-:Y:S01]  /*27880*/  IMAD.WIDE R28, R3, 0x4, R236 ;  /* 0x00000004031c7825 */ /* 0x004fe200078e02ec */
[----:B------:R-:W-:Y:S02]  /*27890*/  IADD3 R7, R159, -0x35, RZ ;  /* 0xffffffcb9f077810 */ /* 0x000fe40007ffe0ff */
[----:B------:R1:W-:Y:S01]  /*278a0*/  LDGSTS.E [R16+0x8], desc[UR60][R30.64], !P6 ;  /* 0x000080001e107fae */ /* 0x0003e2000f12187c */
[----:B---3--:R-:W-:-:S04]  /*278b0*/  IMAD.WIDE R22, R3, 0x4, R238 ;  /* 0x0000000403167825 */ /* 0x008fc800078e02ee */
        /* <DEDUP_REMOVED lines=12> */
[----:B------:R-:W-:Y:S02]  /*27980*/  VIADD R7, R159, 0xffffffca ;  /* 0xffffffca9f077836 */ /* 0x000fe40000000000 */
[C---:B---3--:R-:W-:Y:S01]  /*27990*/  IMAD.WIDE R22, R3.reuse, 0x4, R238 ;  /* 0x0000000403167825 */ /* 0x048fe200078e02ee */
        /* <DEDUP_REMOVED lines=12> */
[----:B---3--:R-:W-:Y:S01]  /*27a60*/  IMAD.WIDE R28, R3, 0x4, R236 ;  /* 0x00000004031c7825 */ /* 0x008fe200078e02ec */
[----:B------:R-:W-:Y:S02]  /*27a70*/  IADD3 R7, R159, -0x37, RZ ;  /* 0xffffffc99f077810 */ /* 0x000fe40007ffe0ff */
        /* <DEDUP_REMOVED lines=14> */
[----:B------:R-:W-:Y:S02]  /*27b60*/  VIADD R7, R159, 0xffffffc8 ;  /* 0xffffffc89f077836 */ /* 0x000fe40000000000 */
[C---:B---3--:R-:W-:Y:S01]  /*27b70*/  IMAD.WIDE R22, R3.reuse, 0x4, R238 ;  /* 0x0000000403167825 */ /* 0x048fe200078e02ee */
        /* <DEDUP_REMOVED lines=12> */
[----:B---3--:R-:W-:Y:S01]  /*27c40*/  IMAD.WIDE R28, R3, 0x4, R236 ;  /* 0x00000004031c7825 */ /* 0x008fe200078e02ec */
[----:B------:R-:W-:Y:S02]  /*27c50*/  IADD3 R7, R159, -0x55, RZ ;  /* 0xffffffab9f077810 */ /* 0x000fe40007ffe0ff */
[----:B------:R1:W-:Y:S01]  /*27c60*/  LDGSTS.E [R16+0x10008], desc[UR60][R30.64], !P6 ;  /* 0x100080001e107fae */ /* 0x0003e2000f12187c */
        /* <DEDUP_REMOVED lines=128> */
[----:B------:R3:W-:Y:S01]  /*28470*/  STL.64 [R1+0x1928], R22 ;  /* 0x0019281601007387 */ /* 0x0007e20000100a00 */
[----:B------:R-:W-:-:S03]  /*28480*/  VIADD R12, R159, 0xffffffe6 ;  /* 0xffffffe69f0c7836 */ /* 0x000fc60000000000 */
[----:B------:R1:W-:Y:S01]  /*28490*/  LDGSTS.E [R16+0x3c008], desc[UR60][R20.64], !P6 ;  /* 0x3c00800014107fae */ /* 0x0003e2000f12187c */
[----:B--2---:R-:W-:Y:S01]  /*284a0*/  IMAD.WIDE R28, R3, 0x4, R236 ;  /* 0x00000004031c7825 */ /* 0x004fe200078e02ec */
[----:B------:R-:W-:Y:S02]  /*284b0*/  ISETP.GE.U32.AND P6, PT, R7, 0x7fffff68, PT ;  /* 0x7fffff680700780c */ /* 0x000fe40003fc6070 */
[----:B------:R1:W-:Y:S01]  /*284c0*/  STL.64 [R1+0x1930], R20 ;  /* 0x0019301401007387 */ /* 0x0003e20000100a00 */
[----:B------:R-:W-:Y:S01]  /*284d0*/  LOP3.LUT R14, R0, 0x60, RZ, 0x3c, !PT ;  /* 0x00000060000e7812 */ /* 0x000fe200078e3cff */
[----:B---3--:R-:W-:Y:S02]  /*284e0*/  IMAD.WIDE R22, R3, 0x4, R238 ;  /* 0x0000000403167825 */ /* 0x008fe400078e02ee */
[----:B------:R2:W-:Y:S02]  /*284f0*/  LDGSTS.E [R16+0x3000c], desc[UR60][R30.64], !P5 ;  /* 0x3000c0001e107fae */ /* 0x0005e4000e92187c */
[----:B------:R-:W-:-:S02]  /*28500*/  IMAD R7, R2, 0x18, RZ ;  /* 0x0000001802077824 */ /* 0x000fc400078e02ff */
[----:B------:R3:W-:Y:S01]  /*28510*/  LDGSTS.E [R16+0x3400c], desc[UR60][R28.64], !P5 ;  /* 0x3400c0001c107fae */ /* 0x0007e2000e92187c */
[----:B-1----:R-:W-:-:S03]  /*28520*/  IMAD.WIDE R20, R3, 0x4, R240 ;  /* 0x0000000403147825 */ /* 0x002fc600078e02f0 */
[----:B------:R1:W-:Y:S04]  /*28530*/  LDGSTS.E [R16+0x3800c], desc[UR60][R22.64], !P5 ;  /* 0x3800c00016107fae */ /* 0x0003e8000e92187c */
[----:B------:R4:W-:Y:S01]  /*28540*/  LDGSTS.E [R16+0x3c00c], desc[UR60][R20.64], !P5 ;  /* 0x3c00c00014107fae */ /* 0x0009e2000e92187c */
[----:B------:R-:W-:Y:S01]  /*28550*/  ISETP.GE.U32.AND P5, PT, R12, 0x7fffff67, PT ;  /* 0x7fffff670c00780c */ /* 0x000fe20003fa6070 */
[----:B------:R-:W-:Y:S02]  /*28560*/  IMAD.IADD R14, R155, 0x1, R14 ;  /* 0x000000019b0e7824 */ /* 0x000fe400078e020e */
[----:B------:R2:W-:Y:S01]  /*28570*/  STL.64 [R1+0x1938], R30 ;  /* 0x0019381e01007387 */ /* 0x0005e20000100a00 */
[----:B------:R-:W-:-:S03]  /*28580*/  IMAD R3, R2, 0x19, RZ ;  /* 0x0000001902037824 */ /* 0x000fc600078e02ff */
[----:B------:R3:W-:Y:S04]  /*28590*/  STL.64 [R1+0x1940], R28 ;  /* 0x0019401c01007387 */ /* 0x0007e80000100a00 */
[----:B------:R1:W-:Y:S01]  /*285a0*/  STL.64 [R1+0x1948], R22 ;  /* 0x0019481601007387 */ /* 0x0003e20000100a00 */
[----:B--2---:R-:W-:-:S03]  /*285b0*/  IMAD.WIDE R30, R7, 0x4, R242 ;  /* 0x00000004071e7825 */ /* 0x004fc600078e02f2 */
[----:B------:R4:W-:Y:S01]  /*285c0*/  STL.64 [R1+0x1950], R20 ;  /* 0x0019501401007387 */ /* 0x0009e20000100a00 */
[----:B---3--:R-:W-:Y:S01]  /*285d0*/  IMAD.WIDE R28, R7, 0x4, R236 ;  /* 0x00000004071c7825 */ /* 0x008fe200078e02ec */
[----:B------:R-:W-:Y:S02]  /*285e0*/  IADD3 R12, R159, -0x1b, RZ ;  /* 0xffffffe59f0c7810 */ /* 0x000fe40007ffe0ff */
[----:B------:R2:W-:Y:S01]  /*285f0*/  LDGSTS.E [R14], desc[UR60][R30.64], !P6 ;  /* 0x000000001e0e7fae */ /* 0x0005e2000f12187c */
[----:B-1----:R-:W-:-:S03]  /*28600*/  IMAD.WIDE R22, R7, 0x4, R238 ;  /* 0x0000000407167825 */ /* 0x002fc600078e02ee */
[----:B------:R2:W-:Y:S01]  /*28610*/  STL.64 [R1+0x1958], R30 ;  /* 0x0019581e01007387 */ /* 0x0005e20000100a00 */
[----:B----4-:R-:W-:-:S03]  /*28620*/  IMAD.WIDE R20, R7, 0x4, R240 ;  /* 0x0000000407147825 */ /* 0x010fc600078e02f0 */
        /* <DEDUP_REMOVED lines=206> */
[C---:B--2---:R-:W-:Y:S01]  /*29310*/  IMAD.WIDE R22, R3.reuse, 0x4, R238 ;  /* 0x0000000403167825 */ /* 0x044fe200078e02ee */
[----:B------:R2:W-:Y:S03]  /*29320*/  LDGSTS.E [R14+0x34008], desc[UR60][R28.64], !P6 ;  /* 0x340080001c0e7fae */ /* 0x0005e6000f12187c */
[----:B----4-:R-:W-:Y:S01]  /*29330*/  IMAD.WIDE R20, R3, 0x4, R240 ;  /* 0x0000000403147825 */ /* 0x010fe200078e02f0 */
[----:B------:R1:W-:Y:S03]  /*29340*/  STL.64 [R1+0x1b18], R30 ;  /* 0x001b181e01007387 */ /* 0x0003e60000100a00 */
[----:B------:R-:W-:Y:S01]  /*29350*/  IMAD R3, R2, 0x7b, RZ ;  /* 0x0000007b02037824 */ /* 0x000fe200078e02ff */
[----:B------:R3:W-:Y:S03]  /*29360*/  LDGSTS.E [R14+0x38008], desc[UR60][R22.64], !P6 ;  /* 0x38008000160e7fae */ /* 0x0007e6000f12187c */
[C---:B------:R-:W-:Y:S01]  /*29370*/  IMAD.WIDE R32, R3.reuse, 0x4, R242 ;  /* 0x0000000403207825 */ /* 0x040fe200078e02f2 */
[----:B------:R2:W-:Y:S04]  /*29380*/  STL.64 [R1+0x1b20], R28 ;  /* 0x001b201c01007387 */ /* 0x0005e80000100a00 */
[----:B------:R4:W-:Y:S01]  /*29390*/  LDGSTS.E [R14+0x3c008], desc[UR60][R20.64], !P6 ;  /* 0x3c008000140e7fae */ /* 0x0009e2000f12187c */
[----:B-1----:R-:W-:Y:S01]  /*293a0*/  IMAD.WIDE R30, R3, 0x4, R236 ;  /* 0x00000004031e7825 */ /* 0x002fe200078e02ec */
[----:B------:R-:W-:-:S02]  /*293b0*/  ISETP.GE.U32.AND P6, PT, R7, 0x7fffff64, PT ;  /* 0x7fffff640700780c */ /* 0x000fc40003fc6070 */
[----:B------:R3:W-:Y:S01]  /*293c0*/  STL.64 [R1+0x1b28], R22 ;  /* 0x001b281601007387 */ /* 0x0007e20000100a00 */
[----:B--2---:R-:W-:-:S03]  /*293d0*/  IMAD.WIDE R28, R3, 0x4, R238 ;  /* 0x00000004031c7825 */ /* 0x004fc600078e02ee */
[----:B------:R4:W-:Y:S01]  /*293e0*/  STL.64 [R1+0x1b30], R20 ;  /* 0x001b301401007387 */ /* 0x0009e20000100a00 */
[----:B------:R-:W-:Y:S01]  /*293f0*/  LOP3.LUT R12, R0, 0x70, RZ, 0x3c, !PT ;  /* 0x00000070000c7812 */ /* 0x000fe200078e3cff */
[----:B------:R-:W-:Y:S02]  /*29400*/  IMAD R7, R2, 0x1c, RZ ;  /* 0x0000001c02077824 */ /* 0x000fe400078e02ff */
[----:B------:R1:W-:Y:S01]  /*29410*/  LDGSTS.E [R14+0x3000c], desc[UR60][R32.64], !P5 ;  /* 0x3000c000200e7fae */ /* 0x0003e2000e92187c */
[----:B---3--:R-:W-:-:S03]  /*29420*/  IMAD.WIDE R22, R3, 0x4, R240 ;  /* 0x0000000403167825 */ /* 0x008fc600078e02f0 */
[----:B------:R2:W-:Y:S01]  /*29430*/  LDGSTS.E [R14+0x3400c], desc[UR60][R30.64], !P5 ;  /* 0x3400c0001e0e7fae */ /* 0x0005e2000e92187c */
[----:B----4-:R-:W-:-:S03]  /*29440*/  IADD3 R20, R159, -0x1e, RZ ;  /* 0xffffffe29f147810 */ /* 0x010fc60007ffe0ff */
[----:B------:R3:W-:Y:S01]  /*29450*/  LDGSTS.E [R14+0x3800c], desc[UR60][R28.64], !P5 ;  /* 0x3800c0001c0e7fae */ /* 0x0007e2000e92187c */
[----:B------:R-:W-:-:S03]  /*29460*/  IADD3 R12, R155, R12, RZ ;  /* 0x0000000c9b0c7210 */ /* 0x000fc60007ffe0ff */
[----:B------:R4:W-:Y:S01]  /*29470*/  LDGSTS.E [R14+0x3c00c], desc[UR60][R22.64], !P5 ;  /* 0x3c00c000160e7fae */ /* 0x0009e2000e92187c */
[----:B------:R-:W-:-:S03]  /*29480*/  ISETP.GE.U32.AND P5, PT, R20, 0x7fffff63, PT ;  /* 0x7fffff631400780c */ /* 0x000fc60003fa6070 */
[----:B------:R1:W-:Y:S01]  /*29490*/  STL.64 [R1+0x1b38], R32 ;  /* 0x001b382001007387 */ /* 0x0003e20000100a00 */
[----:B------:R-:W-:-:S03]  /*294a0*/  IMAD R0, R2, 0x1d, RZ ;  /* 0x0000001d02007824 */ /* 0x000fc600078e02ff */
[----:B------:R2:W-:Y:S04]  /*294b0*/  STL.64 [R1+0x1b40], R30 ;  /* 0x001b401e01007387 */ /* 0x0005e80000100a00 */
[----:B------:R3:W-:Y:S01]  /*294c0*/  STL.64 [R1+0x1b48], R28 ;  /* 0x001b481c01007387 */ /* 0x0007e20000100a00 */
[----:B-1----:R-:W-:-:S03]  /*294d0*/  IMAD.WIDE R32, R7, 0x4, R242 ;  /* 0x0000000407207825 */ /* 0x002fc600078e02f2 */
[----:B------:R4:W-:Y:S01]  /*294e0*/  STL.64 [R1+0x1b50], R22 ;  /* 0x001b501601007387 */ /* 0x0009e20000100a00 */
[----:B--2---:R-:W-:-:S03]  /*294f0*/  IMAD.WIDE R30, R7, 0x4, R236 ;  /* 0x00000004071e7825 */ /* 0x004fc600078e02ec */
[----:B------:R-:W-:Y:S01]  /*29500*/  STL.64 [R1+0x1008], R32 ;  /* 0x0010082001007387 */ /* 0x000fe20000100a00 */
[----:B---3--:R-:W-:-:S03]  /*29510*/  IMAD.WIDE R28, R7, 0x4, R238 ;  /* 0x00000004071c7825 */ /* 0x008fc600078e02ee */
[----:B------:R-:W-:Y:S01]  /*29520*/  LDGSTS.E [R12], desc[UR60][R32.64], !P6 ;  /* 0x00000000200c7fae */ /* 0x000fe2000f12187c */
[----:B----4-:R-:W-:-:S03]  /*29530*/  IMAD.WIDE R22, R7, 0x4, R240 ;  /* 0x0000000407167825 */ /* 0x010fc600078e02f0 */
[----:B------:R1:W-:Y:S01]  /*29540*/  STL.64 [R1+0x1010], R30 ;  /* 0x0010101e01007387 */ /* 0x0003e20000100a00 */
[----:B------:R-:W-:-:S03]  /*29550*/  VIADD R3, R159, 0xffffffe1 ;  /* 0xffffffe19f037836 */ /* 0x000fc60000000000 */
        /* <DEDUP_REMOVED lines=20> */
[----:B------:R1:W-:Y:S04]  /*296a0*/  STL.64 [R1+0x1038], R22 ;  /* 0x0010381601007387 */ /* 0x0003e80000100a00 */
[----:B------:R4:W-:Y:S01]  /*296b0*/  STL.64 [R1+0x1040], R20 ;  /* 0x0010401401007387 */ /* 0x0009e20000100a00 */
[C---:B---3--:R-:W-:Y:S01]  /*296c0*/  IMAD.WIDE R28, R0.reuse, 0x4, R236 ;  /* 0x00000004001c7825 */ /* 0x048fe200078e02ec */
[----:B------:R-:W-:Y:S02]  /*296d0*/  IADD3 R3, R159, -0x3d, RZ ;  /* 0xffffffc39f037810 */ /* 0x000fe40007ffe0ff */
[----:B------:R2:W-:Y:S01]  /*296e0*/  LDGSTS.E [R12+0x8], desc[UR60][R30.64], !P6 ;  /* 0x000080001e0c7fae */ /* 0x0005e2000f12187c */
[----:B-1----:R-:W-:-:S04]  /*296f0*/  IMAD.WIDE R22, R0, 0x4, R238 ;  /* 0x0000000400167825 */ /* 0x002fc800078e02ee */
[----:B----4-:R-:W-:Y:S01]  /*29700*/  IMAD.WIDE R20, R0, 0x4, R240 ;  /* 0x0000000400147825 */ /* 0x010fe200078e02f0 */
[----:B------:R2:W-:Y:S03]  /*29710*/  STL.64 [R1+0x1048], R30 ;  /* 0x0010481e01007387 */ /* 0x0005e60000100a00 */
[----:B------:R-:W-:Y:S01]  /*29720*/  IMAD R0, R2, 0x1f, RZ ;  /* 0x0000001f02007824 */ /* 0x000fe200078e02ff */
[----:B------:R1:W-:Y:S04]  /*29730*/  STL.64 [R1+0x1050], R28 ;  /* 0x0010501c01007387 */ /* 0x0003e80000100a00 */
        /* <DEDUP_REMOVED lines=8> */
[----:B------:R-:W-:Y:S02]  /*297c0*/  VIADD R3, R159, 0xffffffc2 ;  /* 0xffffffc29f037836 */ /* 0x000fe40000000000 */
[C---:B--2---:R-:W-:Y:S01]  /*297d0*/  IMAD.WIDE R22, R0.reuse, 0x4, R238 ;  /* 0x0000000400167825 */ /* 0x044fe200078e02ee */
        /* <DEDUP_REMOVED lines=12> */
[----:B---3--:R-:W-:-:S04]  /*298a0*/  IMAD.WIDE R28, R0, 0x4, R236 ;  /* 0x00000004001c7825 */ /* 0x008fc800078e02ec */
[C---:B-1----:R-:W-:Y:S01]  /*298b0*/  IMAD.WIDE R22, R0.reuse, 0x4, R238 ;  /* 0x0000000400167825 */ /* 0x042fe200078e02ee */
[----:B------:R-:W-:Y:S01]  /*298c0*/  IADD3 R3, R159, -0x3f, RZ ;  /* 0xffffffc19f037810 */ /* 0x000fe20007ffe0ff */
[----:B------:R1:W-:Y:S02]  /*298d0*/  LDGSTS.E [R12+0x10000], desc[UR60][R30.64], !P6 ;  /* 0x100000001e0c7fae */ /* 0x0003e4000f12187c */
[----:B----4-:R-:W-:Y:S02]  /*298e0*/  IMAD.WIDE R20, R0, 0x4, R240 ;  /* 0x0000000400147825 */ /* 0x010fe400078e02f0 */
[----:B------:R1:W-:Y:S02]  /*298f0*/  STL.64 [R1+0x1088], R30 ;  /* 0x0010881e01007387 */ /* 0x0003e40000100a00 */
[----:B------:R-:W-:Y:S02]  /*29900*/  IMAD R0, R2, 0x3d, RZ ;  /* 0x0000003d02007824 */ /* 0x000fe400078e02ff */
[----:B------:R2:W-:Y:S04]  /*29910*/  STL.64 [R1+0x1090], R28 ;  /* 0x0010901c01007387 */ /* 0x0005e80000100a00 */
[----:B------:R2:W-:Y:S01]  /*29920*/  LDGSTS.E [R12+0x14000], desc[UR60][R28.64], !P6 ;  /* 0x140000001c0c7fae */ /* 0x0005e2000f12187c */
[----:B-1----:R-:W-:-:S03]  /*29930*/  IMAD.WIDE R30, R0, 0x4, R242 ;  /* 0x00000004001e7825 */ /* 0x002fc600078e02f2 */
[----:B------:R1:W-:Y:S04]  /*29940*/  STL.64 [R1+0x1098], R22 ;  /* 0x0010981601007387 */ /* 0x0003e80000100a00 */
[----:B------:R1:W-:Y:S01]  /*29950*/  LDGSTS.E [R12+0x18000], desc[UR60][R22.64], !P6 ;  /* 0x18000000160c7fae */ /* 0x0003e2000f12187c */
[----:B--2---:R-:W-:-:S03]  /*29960*/  IMAD.WIDE R28, R0, 0x4, R236 ;  /* 0x00000004001c7825 */ /* 0x004fc600078e02ec */
[----:B------:R2:W-:Y:S04]  /*29970*/  STL.64 [R1+0x10a0], R20 ;  /* 0x0010a01401007387 */ /* 0x0005e80000100a00 */
[----:B------:R2:W-:Y:S01]  /*29980*/  LDGSTS.E [R12+0x1c000], desc[UR60][R20.64], !P6 ;  /* 0x1c000000140c7fae */ /* 0x0005e2000f12187c */
[----:B------:R-:W-:Y:S01]  /*29990*/  ISETP.GE.U32.AND P6, PT, R3, 0x7fffff42, PT ;  /* 0x7fffff420300780c */ /* 0x000fe20003fc6070 */
[----:B------:R-:W-:Y:S02]  /*299a0*/  VIADD R3, R159, 0xffffffc0 ;  /* 0xffffffc09f037836 */ /* 0x000fe40000000000 */
[C---:B-1----:R-:W-:Y:S01]  /*299b0*/  IMAD.WIDE R22, R0.reuse, 0x4, R238 ;  /* 0x0000000400167825 */ /* 0x042fe200078e02ee */
        /* <DEDUP_REMOVED lines=12> */
[----:B---3--:R-:W-:-:S04]  /*29a80*/  IMAD.WIDE R28, R0, 0x4, R236 ;  /* 0x00000004001c7825 */ /* 0x008fc800078e02ec */
[C---:B--2---:R-:W-:Y:S01]  /*29a90*/  IMAD.WIDE R22, R0.reuse, 0x4, R238 ;  /* 0x0000000400167825 */ /* 0x044fe200078e02ee */
[----:B------:R1:W-:Y:S03]  /*29aa0*/  LDGSTS.E [R12+0x10008], desc[UR60][R30.64], !P6 ;  /* 0x100080001e0c7fae */ /* 0x0003e6000f12187c */
[----:B----4-:R-:W-:Y:S01]  /*29ab0*/  IMAD.WIDE R20, R0, 0x4, R240 ;  /* 0x0000000400147825 */ /* 0x010fe200078e02f0 */
[----:B------:R1:W-:Y:S03]  /*29ac0*/  STL.64 [R1+0x10c8], R30 ;  /* 0x0010c81e01007387 */ /* 0x0003e60000100a00 */
[----:B------:R-:W-:Y:S01]  /*29ad0*/  IMAD R0, R2, 0x3f, RZ ;  /* 0x0000003f02007824 */ /* 0x000fe200078e02ff */
[----:B------:R2:W-:Y:S01]  /*29ae0*/  STL.64 [R1+0x10d0], R28 ;  /* 0x0010d01c01007387 */ /* 0x0005e20000100a00 */
[----:B------:R-:W-:-:S03]  /*29af0*/  IADD3 R3, R159, -0x5d, RZ ;  /* 0xffffffa39f037810 */ /* 0x000fc60007ffe0ff */
[----:B------:R2:W-:Y:S01]  /*29b00*/  LDGSTS.E [R12+0x14008], desc[UR60][R28.64], !P6 ;  /* 0x140080001c0c7fae */ /* 0x0005e2000f12187c */
[----:B-1----:R-:W-:-:S03]  /*29b10*/  IMAD.WIDE R30, R0, 0x4, R242 ;  /* 0x00000004001e7825 */ /* 0x002fc600078e02f2 */
[----:B------:R1:W-:Y:S04]  /*29b20*/  STL.64 [R1+0x10d8], R22 ;  /* 0x0010d81601007387 */ /* 0x0003e80000100a00 */
[----:B------:R1:W-:Y:S01]  /*29b30*/  LDGSTS.E [R12+0x18008], desc[UR60][R22.64], !P6 ;  /* 0x18008000160c7fae */ /* 0x0003e2000f12187c */
[----:B--2---:R-:W-:-:S03]  /*29b40*/  IMAD.WIDE R28, R0, 0x4, R236 ;  /* 0x00000004001c7825 */ /* 0x004fc600078e02ec */
[----:B------:R2:W-:Y:S04]  /*29b50*/  STL.64 [R1+0x10e0], R20 ;  /* 0x0010e01401007387 */ /* 0x0005e80000100a00 */
[----:B------:R2:W-:Y:S01]  /*29b60*/  LDGSTS.E [R12+0x1c008], desc[UR60][R20.64], !P6 ;  /* 0x1c008000140c7fae */ /* 0x0005e2000f12187c */
[----:B-1----:R-:W-:-:S03]  /*29b70*/  IMAD.WIDE R22, R0, 0x4, R238 ;  /* 0x0000000400167825 */ /* 0x002fc600078e02ee */
[----:B------:R1:W-:Y:S01]  /*29b80*/  LDGSTS.E [R12+0x1000c], desc[UR60][R30.64], !P5 ;  /* 0x1000c0001e0c7fae */ /* 0x0003e2000e92187c */
[----:B------:R-:W-:-:S03]  /*29b90*/  ISETP.GE.U32.AND P6, PT, R3, 0x7fffff24, PT ;  /* 0x7fffff240300780c */ /* 0x000fc60003fc6070 */
[----:B------:R3:W-:Y:S01]  /*29ba0*/  LDGSTS.E [R12+0x1400c], desc[UR60][R28.64], !P5 ;  /* 0x1400c0001c0c7fae */ /* 0x0007e2000e92187c */
[----:B--2---:R-:W-:-:S03]  /*29bb0*/  IMAD.WIDE R20, R0, 0x4, R240 ;  /* 0x0000000400147825 */ /* 0x004fc600078e02f0 */
[----:B------:R2:W-:Y:S01]  /*29bc0*/  LDGSTS.E [R12+0x1800c], desc[UR60][R22.64], !P5 ;  /* 0x1800c000160c7fae */ /* 0x0005e2000e92187c */
[----:B------:R-:W-:-:S03]  /*29bd0*/  VIADD R0, R159, 0xffffffa2 ;  /* 0xffffffa29f007836 */ /* 0x000fc60000000000 */
[----:B------:R4:W-:Y:S02]  /*29be0*/  LDGSTS.E [R12+0x1c00c], desc[UR60][R20.64], !P5 ;  /* 0x1c00c000140c7fae */ /* 0x0009e4000e92187c */
[----:B------:R-:W-:Y:S01]  /*29bf0*/  ISETP.GE.U32.AND P5, PT, R0, 0x7fffff23, PT ;  /* 0x7fffff230000780c */ /* 0x000fe20003fa6070 */
[----:B------:R-:W-:Y:S01]  /*29c00*/  IMAD R0, R2, 0x5c, RZ ;  /* 0x0000005c02007824 */ /* 0x000fe200078e02ff */
[----:B------:R1:W-:Y:S04]  /*29c10*/  STL.64 [R1+0x10e8], R30 ;  /* 0x0010e81e01007387 */ /* 0x0003e80000100a00 */
[----:B------:R3:W-:Y:S01]  /*29c20*/  STL.64 [R1+0x10f0], R28 ;  /* 0x0010f01c01007387 */ /* 0x0007e20000100a00 */
[----:B------:R-:W-:-:S03]  /*29c30*/  IMAD.WIDE R32, R0, 0x4, R242 ;  /* 0x0000000400207825 */ /* 0x000fc600078e02f2 */
[----:B------:R2:W-:Y:S01]  /*29c40*/  STL.64 [R1+0x10f8], R22 ;  /* 0x0010f81601007387 */ /* 0x0005e20000100a00 */
[----:B-1----:R-:W-:-:S03]  /*29c50*/  IMAD.WIDE R30, R0, 0x4, R236 ;  /* 0x00000004001e7825 */ /* 0x002fc600078e02ec */
[----:B------:R1:W-:Y:S01]  /*29c60*/  LDGSTS.E [R12+0x20000], desc[UR60][R32.64], !P6 ;  /* 0x20000000200c7fae */ /* 0x0003e2000f12187c */
[----:B---3--:R-:W-:-:S04]  /*29c70*/  IMAD.WIDE R28, R0, 0x4, R238 ;  /* 0x00000004001c7825 */ /* 0x008fc800078e02ee */
[----:B--2---:R-:W-:Y:S01]  /*29c80*/  IMAD.WIDE R22, R0, 0x4, R240 ;  /* 0x0000000400167825 */ /* 0x004fe200078e02f0 */
[----:B------:R4:W-:Y:S03]  /*29c90*/  STL.64 [R1+0x1100], R20 ;  /* 0x0011001401007387 */ /* 0x0009e60000100a00 */
[C---:B------:R-:W-:Y:S01]  /*29ca0*/  IMAD R0, R2.reuse, 0x5d, RZ ;  /* 0x0000005d02007824 */ /* 0x040fe200078e02ff */
[----:B------:R2:W-:Y:S01]  /*29cb0*/  LDGSTS.E [R12+0x24000], desc[UR60][R30.64], !P6 ;  /* 0x240000001e0c7fae */ /* 0x0005e2000f12187c */
[----:B------:R-:W-:Y:S02]  /*29cc0*/  IMAD R3, R2, 0x5e, RZ ;  /* 0x0000005e02037824 */ /* 0x000fe400078e02ff */
[C---:B------:R-:W-:Y:S01]  /*29cd0*/  IMAD.WIDE R44, R0.reuse, 0x4, R242 ;  /* 0x00000004002c7825 */ /* 0x040fe200078e02f2 */
[----:B------:R1:W-:Y:S03]  /*29ce0*/  STL.64 [R1+0x1108], R32 ;  /* 0x0011082001007387 */ /* 0x0003e60000100a00 */
[C---:B------:R-:W-:Y:S01]  /*29cf0*/  IMAD.WIDE R40, R0.reuse, 0x4, R236 ;  /* 0x0000000400287825 */ /* 0x040fe200078e02ec */
[----:B------:R3:W-:Y:S01]  /*29d00*/  LDGSTS.E [R12+0x28000], desc[UR60][R28.64], !P6 ;  /* 0x280000001c0c7fae */ /* 0x0007e2000f12187c */
[----:B----4-:R-:W4:Y:S02]  /*29d10*/  LDC R20, c[0x0][0x240] ;  /* 0x00009000ff147b82 */ /* 0x010f240000000800 */
[C---:B------:R-:W-:Y:S01]  /*29d20*/  IMAD.WIDE R38, R0.reuse, 0x4, R238 ;  /* 0x0000000400267825 */ /* 0x040fe200078e02ee */
[----:B------:R2:W-:Y:S03]  /*29d30*/  STL.64 [R1+0x1110], R30 ;  /* 0x0011101e01007387 */ /* 0x0005e60000100a00 */
[----:B------:R-:W-:Y:S01]  /*29d40*/  IMAD.WIDE R36, R0, 0x4, R240 ;  /* 0x0000000400247825 */ /* 0x000fe200078e02f0 */
[----:B------:R3:W-:Y:S03]  /*29d50*/  LDGSTS.E [R12+0x2c000], desc[UR60][R22.64], !P6 ;  /* 0x2c000000160c7fae */ /* 0x0007e6000f12187c */
[C---:B-1----:R-:W-:Y:S01]  /*29d60*/  IMAD.WIDE R32, R3.reuse, 0x4, R242 ;  /* 0x0000000403207825 */ /* 0x042fe200078e02f2 */
[----:B------:R3:W-:Y:S03]  /*29d70*/  STL.64 [R1+0x1118], R28 ;  /* 0x0011181c01007387 */ /* 0x0007e60000100a00 */
[C---:B--2---:R-:W-:Y:S01]  /*29d80*/  IMAD.WIDE R30, R3.reuse, 0x4, R236 ;  /* 0x00000004031e7825 */ /* 0x044fe200078e02ec */
[----:B------:R-:W-:Y:S04]  /*29d90*/  LDGSTS.E [R12+0x20004], desc[UR60][R44.64], !P5 ;  /* 0x200040002c0c7fae */ /* 0x000fe8000e92187c */
[----:B------:R1:W-:Y:S01]  /*29da0*/  STL.64 [R1+0x1120], R22 ;  /* 0x0011201601007387 */ /* 0x0003e20000100a00 */
[----:B---3--:R-:W-:-:S03]  /*29db0*/  IMAD.WIDE R28, R3, 0x4, R238 ;  /* 0x00000004031c7825 */ /* 0x008fc600078e02ee */
[----:B------:R-:W-:Y:S01]  /*29dc0*/  LDGSTS.E [R12+0x24004], desc[UR60][R40.64], !P5 ;  /* 0x24004000280c7fae */ /* 0x000fe2000e92187c */
[----:B------:R-:W-:-:S03]  /*29dd0*/  IADD3 R7, R159, -0x80, RZ ;  /* 0xffffff809f077810 */ /* 0x000fc60007ffe0ff */
[----:B------:R-:W-:Y:S01]  /*29de0*/  LDGSTS.E [R12+0x28004], desc[UR60][R38.64], !P5 ;  /* 0x28004000260c7fae */ /* 0x000fe2000e92187c */
[----:B-1----:R-:W-:-:S03]  /*29df0*/  IMAD.WIDE R22, R3, 0x4, R240 ;  /* 0x0000000403167825 */ /* 0x002fc600078e02f0 */
[----:B------:R-:W-:Y:S04]  /*29e00*/  LDGSTS.E [R12+0x2c004], desc[UR60][R36.64], !P5 ;  /* 0x2c004000240c7fae */ /* 0x000fe8000e92187c */
[----:B------:R1:W-:Y:S04]  /*29e10*/  LDGSTS.E [R12+0x20008], desc[UR60][R32.64], !P2 ;  /* 0x20008000200c7fae */ /* 0x0003e8000d12187c */
[----:B------:R-:W-:Y:S01]  /*29e20*/  LDGSTS.E [R12+0x24008], desc[UR60][R30.64], !P2 ;  /* 0x240080001e0c7fae */ /* 0x000fe2000d12187c */
[----:B------:R-:W-:-:S03]  /*29e30*/  ISETP.GE.AND P5, PT, R157, R7, PT ;  /* 0x000000079d00720c */ /* 0x000fc60003fa6270 */
[----:B------:R1:W-:Y:S04]  /*29e40*/  STL.64 [R1+0x1b58], R32 ;  /* 0x001b582001007387 */ /* 0x0003e80000100a00 */
[----:B------:R-:W-:Y:S04]  /*29e50*/  LDGSTS.E [R12+0x28008], desc[UR60][R28.64], !P2 ;  /* 0x280080001c0c7fae */ /* 0x000fe8000d12187c */
[----:B------:R-:W-:Y:S04]  /*29e60*/  STL.64 [R1+0x1128], R44 ;  /* 0x0011282c01007387 */ /* 0x000fe80000100a00 */
[----:B------:R2:W-:Y:S01]  /*29e70*/  LDGSTS.E [R12+0x2c008], desc[UR60][R22.64], !P2 ;  /* 0x2c008000160c7fae */ /* 0x0005e2000d12187c */
[----:B------:R-:W-:Y:S01]  /*29e80*/  ISETP.NE.U32.AND P2, PT, R4, RZ, PT ;  /* 0x000000ff0400720c */ /* 0x000fe20003f45070 */
[----:B------:R-:W-:-:S02]  /*29e90*/  IMAD R4, R2, 0x5f, RZ ;  /* 0x0000005f02047824 */ /* 0x000fc400078e02ff */
[----:B------:R-:W-:Y:S04]  /*29ea0*/  STL.64 [R1+0x1140], R36 ;  /* 0x0011402401007387 */ /* 0x000fe80000100a00 */
[----:B------:R-:W-:Y:S01]  /*29eb0*/  STL.64 [R1+0x1138], R38 ;  /* 0x0011382601007387 */ /* 0x000fe20000100a00 */
[----:B------:R-:W-:-:S03]  /*29ec0*/  SEL R0, RZ, 0x4, P5 ;  /* 0x00000004ff007807 */ /* 0x000fc60002800000 */
[----:B------:R-:W-:Y:S01]  /*29ed0*/  STL.64 [R1+0x1130], R40 ;  /* 0x0011302801007387 */ /* 0x000fe20000100a00 */
[----:B-1----:R-:W-:-:S03]  /*29ee0*/  IMAD.WIDE R32, R4, 0x4, R242 ;  /* 0x0000000404207825 */ /* 0x002fc600078e02f2 */
[----:B------:R2:W-:Y:S01]  /*29ef0*/  STL.64 [R1+0x1b70], R22 ;  /* 0x001b701601007387 */ /* 0x0005e20000100a00 */
[----:B------:R-:W-:Y:S01]  /*29f00*/  VIADD R3, R25, 0xffffff00 ;  /* 0xffffff0019037836 */ /* 0x000fe20000000000 */
[----:B------:R-:W-:Y:S02]  /*29f10*/  ISETP.GT.AND P5, PT, R26, 0xff, PT ;  /* 0x000000ff1a00780c */ /* 0x000fe40003fa4270 */
[----:B------:R1:W-:Y:S04]  /*29f20*/  STL.64 [R1+0x1b68], R28 ;  /* 0x001b681c01007387 */ /* 0x0003e80000100a00 */
[----:B------:R3:W-:Y:S01]  /*29f30*/  STL.64 [R1+0x1b60], R30 ;  /* 0x001b601e01007387 */ /* 0x0007e20000100a00 */
[----:B------:R-:W-:Y:S01]  /*29f40*/  SEL R0, R0, RZ, P5 ;  /* 0x000000ff00007207 */ /* 0x000fe20002800000 */
[----:B--2---:R-:W-:-:S02]  /*29f50*/  IMAD.WIDE R22, R4, 0x4, R240 ;  /* 0x0000000404167825 */ /* 0x004fc400078e02f0 */
[----:B------:R-:W-:Y:S02]  /*29f60*/  LDGSTS.E [R12+0x2000c], desc[UR60][R32.64], !P4 ;  /* 0x2000c000200c7fae */ /* 0x000fe4000e12187c */
[----:B-1----:R-:W-:-:S04]  /*29f70*/  IMAD.WIDE R28, R4, 0x4, R238 ;  /* 0x00000004041c7825 */ /* 0x002fc800078e02ee */
[----:B---3--:R-:W-:Y:S01]  /*29f80*/  IMAD.WIDE R30, R4, 0x4, R236 ;  /* 0x00000004041e7825 */ /* 0x008fe200078e02ec */
[----:B------:R-:W-:Y:S01]  /*29f90*/  ISETP.GE.AND P5, PT, R157, R3, PT ;  /* 0x000000039d00720c */ /* 0x000fe20003fa6270 */
[----:B------:R-:W-:Y:S02]  /*29fa0*/  STL.64 [R1+0x1b78], R32 ;  /* 0x001b782001007387 */ /* 0x000fe40000100a00 */
[----:B------:R-:W-:Y:S02]  /*29fb0*/  IMAD R4, R2, 0x7c, RZ ;  /* 0x0000007c02047824 */ /* 0x000fe400078e02ff */
[----:B------:R-:W-:Y:S01]  /*29fc0*/  LDGSTS.E [R12+0x2400c], desc[UR60][R30.64], !P4 ;  /* 0x2400c0001e0c7fae */ /* 0x000fe2000e12187c */
[----:B------:R-:W-:-:S03]  /*29fd0*/  ISETP.GE.U32.AND P6, PT, R7, 0x7fffff01, PT ;  /* 0x7fffff010700780c */ /* 0x000fc60003fc6070 */
[----:B------:R1:W-:Y:S01]  /*29fe0*/  LDGSTS.E [R12+0x2800c], desc[UR60][R28.64], !P4 ;  /* 0x2800c0001c0c7fae */ /* 0x0003e2000e12187c */
[----:B----4-:R-:W-:-:S03]  /*29ff0*/  IMAD R7, R249, R20, RZ ;  /* 0x00000014f9077224 */ /* 0x010fc600078e02ff */
[----:B------:R2:W-:Y:S01]  /*2a000*/  LDGSTS.E [R12+0x2c00c], desc[UR60][R22.64], !P4 ;  /* 0x2c00c000160c7fae */ /* 0x0005e2000e12187c */
[----:B------:R-:W-:Y:S02]  /*2a010*/  ISETP.NE.U32.AND P4, PT, R0, RZ, PT ;  /* 0x000000ff0000720c */ /* 0x000fe40003f85070 */
[----:B------:R-:W-:Y:S01]  /*2a020*/  SEL R0, RZ, 0x4, P5 ;  /* 0x00000004ff007807 */ /* 0x000fe20002800000 */
[----:B------:R-:W-:Y:S01]  /*2a030*/  STL.64 [R1+0x1b80], R30 ;  /* 0x001b801e01007387 */ /* 0x000fe20000100a00 */
[----:B------:R-:W-:Y:S01]  /*2a040*/  ISETP.GT.AND P5, PT, R26, 0x17f, PT ;  /* 0x0000017f1a00780c */ /* 0x000fe20003fa4270 */
[----:B------:R-:W-:Y:S02]  /*2a050*/  IMAD.WIDE R24, R4, 0x4, R236 ;  /* 0x0000000404187825 */ /* 0x000fe400078e02ec */
[----:B------:R1:W-:Y:S01]  /*2a060*/  STL.64 [R1+0x1b88], R28 ;  /* 0x001b881c01007387 */ /* 0x0003e20000100a00 */
[----:B------:R-:W-:Y:S01]  /*2a070*/  SEL R0, R0, RZ, P5 ;  /* 0x000000ff00007207 */ /* 0x000fe20002800000 */
[----:B------:R-:W-:-:S02]  /*2a080*/  IMAD.WIDE R20, R4, 0x4, R240 ;  /* 0x0000000404147825 */ /* 0x000fc400078e02f0 */
[----:B------:R2:W-:Y:S01]  /*2a090*/  STL.64 [R1+0x1b90], R22 ;  /* 0x001b901601007387 */ /* 0x0005e20000100a00 */
[----:B------:R-:W-:Y:S01]  /*2a0a0*/  ISETP.GE.U32.AND P5, PT, R3, 0x7ffffe81, PT ;  /* 0x7ffffe810300780c */ /* 0x000fe20003fa6070 */
[----:B------:R-:W-:Y:S02]  /*2a0b0*/  IMAD R3, R2, 0x7e, RZ ;  /* 0x0000007e02037824 */ /* 0x000fe400078e02ff */
[----:B------:R-:W-:Y:S01]  /*2a0c0*/  STL [R1+0x1d24], R7 ;  /* 0x001d240701007387 */ /* 0x000fe20000100800 */
[----:B-1----:R-:W-:-:S04]  /*2a0d0*/  IMAD.WIDE R28, R4, 0x4, R242 ;  /* 0x00000004041c7825 */ /* 0x002fc800078e02f2 */
[----:B--2---:R-:W-:Y:S01]  /*2a0e0*/  IMAD.WIDE R22, R4, 0x4, R238 ;  /* 0x0000000404167825 */ /* 0x004fe200078e02ee */
[----:B------:R1:W-:Y:S03]  /*2a0f0*/  STL.64 [R1+0x1b98], R28 ;  /* 0x001b981c01007387 */ /* 0x0003e60000100a00 */
[C---:B------:R-:W-:Y:S01]  /*2a100*/  IMAD R4, R2.reuse, 0x7f, RZ ;  /* 0x0000007f02047824 */ /* 0x040fe200078e02ff */
[----:B------:R2:W-:Y:S01]  /*2a110*/  STL.64 [R1+0x1ba0], R24 ;  /* 0x001ba01801007387 */ /* 0x0005e20000100a00 */
[----:B------:R-:W-:-:S03]  /*2a120*/  IMAD R2, R2, 0x7d, RZ ;  /* 0x0000007d02027824 */ /* 0x000fc600078e02ff */
[----:B------:R3:W-:Y:S04]  /*2a130*/  STL.64 [R1+0x1ba8], R22 ;  /* 0x001ba81601007387 */ /* 0x0007e80000100a00 */
[----:B------:R4:W-:Y:S04]  /*2a140*/  STL.64 [R1+0x1bb0], R20 ;  /* 0x001bb01401007387 */ /* 0x0009e80000100a00 */
[----:B------:R1:W-:Y:S04]  /*2a150*/  LDGSTS.E [R12+0x30000], desc[UR60][R28.64], !P3 ;  /* 0x300000001c0c7fae */ /* 0x0003e8000d92187c */
[----:B------:R-:W-:Y:S04]  /*2a160*/  STL [R1+0x4ca8], R248 ;  /* 0x004ca8f801007387 */ /* 0x000fe80000100800 */
[----:B------:R2:W-:Y:S04]  /*2a170*/  LDGSTS.E [R12+0x34000], desc[UR60][R24.64], !P3 ;  /* 0x34000000180c7fae */ /* 0x0005e8000d92187c */
[----:B------:R-:W-:Y:S01]  /*2a180*/  STL.64 [R1+0x4b18], R246 ;  /* 0x004b18f601007387 */ /* 0x000fe20000100a00 */
[----:B-1----:R-:W-:-:S03]  /*2a190*/  IMAD.WIDE R28, R2, 0x4, R242 ;  /* 0x00000004021c7825 */ /* 0x002fc600078e02f2 */
[----:B------:R3:W-:Y:S01]  /*2a1a0*/  LDGSTS.E [R12+0x38000], desc[UR60][R22.64], !P3 ;  /* 0x38000000160c7fae */ /* 0x0007e2000d92187c */
[----:B------:R-:W-:-:S03]  /*2a1b0*/  IMAD.WIDE R32, R3, 0x4, R242 ;  /* 0x0000000403207825 */ /* 0x000fc600078e02f2 */
[----:B------:R-:W-:Y:S01]  /*2a1c0*/  STL.64 [R1+0x4b10], R244 ;  /* 0x004b10f401007387 */ /* 0x000fe20000100a00 */
[----:B--2---:R-:W-:-:S03]  /*2a1d0*/  IMAD.WIDE R24, R2, 0x4, R236 ;  /* 0x0000000402187825 */ /* 0x004fc600078e02ec */
[----:B------:R4:W-:Y:S01]  /*2a1e0*/  LDGSTS.E [R12+0x3c000], desc[UR60][R20.64], !P3 ;  /* 0x3c000000140c7fae */ /* 0x0009e2000d92187c */
[----:B------:R-:W-:-:S03]  /*2a1f0*/  IMAD.WIDE R30, R3, 0x4, R236 ;  /* 0x00000004031e7825 */ /* 0x000fc600078e02ec */
[----:B------:R-:W-:Y:S01]  /*2a200*/  STL.64 [R1+0x4b08], R16 ;  /* 0x004b081001007387 */ /* 0x000fe20000100a00 */
[----:B---3--:R-:W-:-:S03]  /*2a210*/  IMAD.WIDE R22, R2, 0x4, R238 ;  /* 0x0000000402167825 */ /* 0x008fc600078e02ee */
[----:B------:R-:W-:Y:S01]  /*2a220*/  STL.64 [R1+0x4b00], R14 ;  /* 0x004b000e01007387 */ /* 0x000fe20000100a00 */
[----:B----4-:R-:W-:-:S03]  /*2a230*/  IMAD.WIDE R20, R2, 0x4, R240 ;  /* 0x0000000402147825 */ /* 0x010fc600078e02f0 */
[----:B------:R-:W-:Y:S04]  /*2a240*/  STL.64 [R1+0x4af8], R10 ;  /* 0x004af80a01007387 */ /* 0x000fe80000100a00 */
[----:B------:R1:W-:Y:S04]  /*2a250*/  STL.64 [R1+0x1bb8], R28 ;  /* 0x001bb81c01007387 */ /* 0x0003e80000100a00 */
[----:B------:R1:W-:Y:S04]  /*2a260*/  LDGSTS.E [R12+0x30004], desc[UR60][R28.64], !P1 ;  /* 0x300040001c0c7fae */ /* 0x0003e8000c92187c */
[----:B------:R2:W-:Y:S04]  /*2a270*/  STL.64 [R1+0x1bc0], R24 ;  /* 0x001bc01801007387 */ /* 0x0005e80000100a00 */
[----:B------:R2:W-:Y:S01]  /*2a280*/  LDGSTS.E [R12+0x34004], desc[UR60][R24.64], !P1 ;  /* 0x34004000180c7fae */ /* 0x0005e2000c92187c */
[----:B-1----:R-:W-:-:S03]  /*2a290*/  IMAD.WIDE R28, R3, 0x4, R238 ;  /* 0x00000004031c7825 */ /* 0x002fc600078e02ee */
[----:B------:R1:W-:Y:S04]  /*2a2a0*/  STL.64 [R1+0x1bc8], R22 ;  /* 0x001bc81601007387 */ /* 0x0003e80000100a00 */
[----:B------:R1:W-:Y:S01]  /*2a2b0*/  LDGSTS.E [R12+0x38004], desc[UR60][R22.64], !P1 ;  /* 0x38004000160c7fae */ /* 0x0003e2000c92187c */
[----:B--2---:R-:W-:-:S03]  /*2a2c0*/  IMAD.WIDE R24, R3, 0x4, R240 ;  /* 0x0000000403187825 */ /* 0x004fc600078e02f0 */
[----:B------:R2:W-:Y:S04]  /*2a2d0*/  LDGSTS.E [R12+0x3c004], desc[UR60][R20.64], !P1 ;  /* 0x3c004000140c7fae */ /* 0x0005e8000c92187c */
[----:B------:R-:W-:Y:S01]  /*2a2e0*/  LDGSTS.E [R12+0x30008], desc[UR60][R32.64], !P0 ;  /* 0x30008000200c7fae */ /* 0x000fe2000c12187c */
[----:B-1----:R-:W-:-:S03]  /*2a2f0*/  IMAD.WIDE R22, R4, 0x4, R242 ;  /* 0x0000000404167825 */ /* 0x002fc600078e02f2 */
[----:B------:R-:W-:Y:S04]  /*2a300*/  LDGSTS.E [R12+0x34008], desc[UR60][R30.64], !P0 ;  /* 0x340080001e0c7fae */ /* 0x000fe8000c12187c */
[----:B------:R2:W-:Y:S04]  /*2a310*/  STL.64 [R1+0x1bd0], R20 ;  /* 0x001bd01401007387 */ /* 0x0005e80000100a00 */
[----:B------:R-:W-:Y:S04]  /*2a320*/  LDGSTS.E [R12+0x38008], desc[UR60][R28.64], !P0 ;  /* 0x380080001c0c7fae */ /* 0x000fe8000c12187c */
[----:B------:R-:W-:Y:S04]  /*2a330*/  STL.64 [R1+0x4b20], R242 ;  /* 0x004b20f201007387 */ /* 0x000fe80000100a00 */
[----:B------:R-:W-:Y:S04]  /*2a340*/  LDGSTS.E [R12+0x3c008], desc[UR60][R24.64], !P0 ;  /* 0x3c008000180c7fae */ /* 0x000fe8000c12187c */
[----:B------:R1:W-:Y:S04]  /*2a350*/  STL.64 [R1+0x1bf8], R22 ;  /* 0x001bf81601007387 */ /* 0x0003e80000100a00 */
[----:B------:R1:W-:Y:S01]  /*2a360*/  LDGSTS.E [R12+0x3000c], desc[UR60][R22.64], !P6 ;  /* 0x3000c000160c7fae */ /* 0x0003e2000f12187c */
[----:B--2---:R-:W-:-:S03]  /*2a370*/  LEA R20, P1, R27, R234, 0x2 ;  /* 0x000000ea1b147211 */ /* 0x004fc600078210ff */
[----:B------:R-:W-:Y:S01]  /*2a380*/  STL.64 [R1+0x1bd8], R32 ;  /* 0x001bd82001007387 */ /* 0x000fe20000100a00 */
[----:B-1----:R-:W-:-:S04]  /*2a390*/  LEA R22, P0, R35, R234, 0x2 ;  /* 0x000000ea23167211 */ /* 0x002fc800078010ff */
[-C--:B------:R-:W-:Y:S02]  /*2a3a0*/  LEA.HI.X.SX32 R23, R35, R5.reuse, 0x2, P0 ;  /* 0x0000000523177211 */ /* 0x080fe400000f16ff */
[-C--:B------:R-:W-:Y:S01]  /*2a3b0*/  LEA R26, P0, R51, R234.reuse, 0x2 ;  /* 0x000000ea331a7211 */ /* 0x080fe200078010ff */
[----:B------:R-:W-:Y:S01]  /*2a3c0*/  STL.64 [R1+0x1bf0], R24 ;  /* 0x001bf01801007387 */ /* 0x000fe20000100a00 */
[-C--:B------:R-:W-:Y:S02]  /*2a3d0*/  LEA.HI.X.SX32 R21, R27, R5.reuse, 0x2, P1 ;  /* 0x000000051b157211 */ /* 0x080fe400008f16ff */
[----:B------:R-:W-:Y:S01]  /*2a3e0*/  LEA.HI.X.SX32 R27, R51, R5, 0x2, P0 ;  /* 0x00000005331b7211 */ /* 0x000fe200000f16ff */
[----:B------:R1:W-:Y:S02]  /*2a3f0*/  STL.64 [R1+0x1be8], R28 ;  /* 0x001be81c01007387 */ /* 0x0003e40000100a00 */
[----:B-1----:R-:W-:-:S04]  /*2a400*/  LEA R28, P0, R67, R234, 0x2 ;  /* 0x000000ea431c7211 */ /* 0x002fc800078010ff */
[----:B------:R-:W-:Y:S02]  /*2a410*/  LEA.HI.X.SX32 R29, R67, R5, 0x2, P0 ;  /* 0x00000005431d7211 */ /* 0x000fe400000f16ff */
[----:B------:R-:W-:-:S04]  /*2a420*/  LEA R32, P0, R109, R234, 0x2 ;  /* 0x000000ea6d207211 */ /* 0x000fc800078010ff */
[-C--:B------:R-:W-:Y:S02]  /*2a430*/  LEA.HI.X.SX32 R33, R109, R5.reuse, 0x2, P0 ;  /* 0x000000056d217211 */ /* 0x080fe400000f16ff */
[CC--:B------:R-:W-:Y:S02]  /*2a440*/  LEA R34, P0, R110.reuse, R234.reuse, 0x2 ;  /* 0x000000ea6e227211 */ /* 0x0c0fe400078010ff */
[-C--:B------:R-:W-:Y:S01]  /*2a450*/  LEA R24, P1, R43, R234.reuse, 0x2 ;  /* 0x000000ea2b187211 */ /* 0x080fe200078210ff */
[----:B------:R1:W-:Y:S01]  /*2a460*/  STL.64 [R1+0x1be0], R30 ;  /* 0x001be01e01007387 */ /* 0x0003e20000100a00 */
[-C--:B------:R-:W-:Y:S01]  /*2a470*/  LEA.HI.X.SX32 R35, R110, R5.reuse, 0x2, P0 ;  /* 0x000000056e237211 */ /* 0x080fe200000f16ff */
[----:B------:R-:W-:Y:S01]  /*2a480*/  IMAD.WIDE R10, R4, 0x4, R240 ;  /* 0x00000004040a7825 */ /* 0x000fe200078e02f0 */
[C---:B------:R-:W-:Y:S01]  /*2a490*/  LEA R38, P0, R112.reuse, R234, 0x2 ;  /* 0x000000ea70267211 */ /* 0x040fe200078010ff */
[----:B------:R-:W2:Y:S03]  /*2a4a0*/  LDC R109, c[0x0][0x240] ;  /* 0x00009000ff6d7b82 */ /* 0x000ea60000000800 */
[----:B------:R-:W-:-:S02]  /*2a4b0*/  LEA.HI.X.SX32 R39, R112, R5, 0x2, P0 ;  /* 0x0000000570277211 */ /* 0x000fc400000f16ff */
[-C--:B------:R-:W-:Y:S02]  /*2a4c0*/  LEA R40, P0, R113, R234.reuse, 0x2 ;  /* 0x000000ea71287211 */ /* 0x080fe400078010ff */
[-C--:B------:R-:W-:Y:S01]  /*2a4d0*/  LEA.HI.X.SX32 R25, R43, R5.reuse, 0x2, P1 ;  /* 0x000000052b197211 */ /* 0x080fe200008f16ff */
[C---:B------:R-:W-:Y:S01]  /*2a4e0*/  IMAD.WIDE R14, R4.reuse, 0x4, R238 ;  /* 0x00000004040e7825 */ /* 0x040fe200078e02ee */
[-C--:B------:R-:W-:Y:S01]  /*2a4f0*/  LEA.HI.X.SX32 R41, R113, R5.reuse, 0x2, P0 ;  /* 0x0000000571297211 */ /* 0x080fe200000f16ff */
[----:B------:R-:W-:Y:S01]  /*2a500*/  STL.64 [R1+0x4b28], R240 ;  /* 0x004b28f001007387 */ /* 0x000fe20000100a00 */
[-C--:B------:R-:W-:Y:S01]  /*2a510*/  LEA R44, P0, R115, R234.reuse, 0x2 ;  /* 0x000000ea732c7211 */ /* 0x080fe200078010ff */
[----:B------:R-:W-:Y:S01]  /*2a520*/  IMAD.WIDE R16, R4, 0x4, R236 ;  /* 0x0000000404107825 */ /* 0x000fe200078e02ec */
[-C--:B-1----:R-:W-:Y:S01]  /*2a530*/  LEA R30, P1, R75, R234.reuse, 0x2 ;  /* 0x000000ea4b1e7211 */ /* 0x082fe200078210ff */
[----:B------:R-:W-:Y:S01]  /*2a540*/  STL.64 [R1+0x4b30], R238 ;  /* 0x004b30ee01007387 */ /* 0x000fe20000100a00 */
[-C--:B------:R-:W-:Y:S01]  /*2a550*/  LEA.HI.X.SX32 R45, R115, R5.reuse, 0x2, P0 ;  /* 0x00000005732d7211 */ /* 0x080fe200000f16ff */
[----:B------:R-:W1:Y:S01]  /*2a560*/  LDC R4, c[0x0][0x240] ;  /* 0x00009000ff047b82 */ /* 0x000e620000000800 */
[C---:B------:R-:W-:Y:S01]  /*2a570*/  LEA R46, P0, R116.reuse, R234, 0x2 ;  /* 0x000000ea742e7211 */ /* 0x040fe200078010ff */
[----:B------:R-:W-:Y:S03]  /*2a580*/  LDGSTS.E [R12+0x3400c], desc[UR60][R16.64], !P6 ;  /* 0x3400c000100c7fae */ /* 0x000fe6000f12187c */
[----:B------:R-:W-:-:S02]  /*2a590*/  LEA.HI.X.SX32 R47, R116, R5, 0x2, P0 ;  /* 0x00000005742f7211 */ /* 0x000fc400000f16ff */
[-C--:B------:R-:W-:Y:S01]  /*2a5a0*/  LEA.HI.X.SX32 R31, R75, R5.reuse, 0x2, P1 ;  /* 0x000000054b1f7211 */ /* 0x080fe200008f16ff */
[----:B------:R3:W-:Y:S01]  /*2a5b0*/  STL.64 [R1+0x1c10], R10 ;  /* 0x001c100a01007387 */ /* 0x0007e20000100a00 */
[CC--:B------:R-:W-:Y:S01]  /*2a5c0*/  LEA R50, P0, R118.reuse, R234.reuse, 0x2 ;  /* 0x000000ea76327211 */ /* 0x0c0fe200078010ff */
[----:B------:R-:W4:Y:S02]  /*2a5d0*/  LDC R110, c[0x0][0x240] ;  /* 0x00009000ff6e7b82 */ /* 0x000f240000000800 */
[----:B------:R-:W-:Y:S01]  /*2a5e0*/  LDGSTS.E [R12+0x3800c], desc[UR60][R14.64], !P6 ;  /* 0x3800c0000e0c7fae */ /* 0x000fe2000f12187c */
[-C--:B------:R-:W-:Y:S02]  /*2a5f0*/  LEA.HI.X.SX32 R51, R118, R5.reuse, 0x2, P0 ;  /* 0x0000000576337211 */ /* 0x080fe400000f16ff */
[-C--:B------:R-:W-:Y:S02]  /*2a600*/  LEA R52, P0, R119, R234.reuse, 0x2 ;  /* 0x000000ea77347211 */ /* 0x080fe400078010ff */
[-C--:B------:R-:W-:Y:S01]  /*2a610*/  LEA R36, P1, R111, R234.reuse, 0x2 ;  /* 0x000000ea6f247211 */ /* 0x080fe200078210ff */
[----:B------:R-:W-:Y:S01]  /*2a620*/  STL.64 [R1+0x1c08], R14 ;  /* 0x001c080e01007387 */ /* 0x000fe20000100a00 */
[-C--:B------:R-:W-:Y:S01]  /*2a630*/  LEA.HI.X.SX32 R53, R119, R5.reuse, 0x2, P0 ;  /* 0x0000000577357211 */ /* 0x080fe200000f16ff */
[----:B------:R-:W4:Y:S01]  /*2a640*/  LDC R112, c[0x0][0x240] ;  /* 0x00009000ff707b82 */ /* 0x000f220000000800 */
[C---:B------:R-:W-:Y:S01]  /*2a650*/  LEA R56, P0, R121.reuse, R234, 0x2 ;  /* 0x000000ea79387211 */ /* 0x040fe200078010ff */
[----:B------:R3:W-:Y:S03]  /*2a660*/  LDGSTS.E [R12+0x3c00c], desc[UR60][R10.64], !P6 ;  /* 0x3c00c0000a0c7fae */ /* 0x0007e6000f12187c */
[----:B------:R-:W-:-:S02]  /*2a670*/  LEA.HI.X.SX32 R57, R121, R5, 0x2, P0 ;  /* 0x0000000579397211 */ /* 0x000fc400000f16ff */
[-C--:B------:R-:W-:Y:S01]  /*2a680*/  LEA.HI.X.SX32 R37, R111, R5.reuse, 0x2, P1 ;  /* 0x000000056f257211 */ /* 0x080fe200008f16ff */
[----:B------:R-:W-:Y:S01]  /*2a690*/  STL.64 [R1+0x4b38], R236 ;  /* 0x004b38ec01007387 */ /* 0x000fe20000100a00 */
[----:B------:R-:W-:Y:S01]  /*2a6a0*/  LEA R58, P0, R123, R234, 0x2 ;  /* 0x000000ea7b3a7211 */ /* 0x000fe200078010ff */
[----:B------:R-:W4:Y:S01]  /*2a6b0*/  LDC R113, c[0x0][0x240] ;  /* 0x00009000ff717b82 */ /* 0x000f220000000800 */
[----:B------:R-:W-:Y:S01]  /*2a6c0*/  IADD3 R7, R155, R6, RZ ;  /* 0x000000069b077210 */ /* 0x000fe20007ffe0ff */
[----:B------:R-:W0:Y:S01]  /*2a6d0*/  LDGDEPBAR ;  /* 0x00000000000079af */ /* 0x000e220000000000 */
[-C--:B------:R-:W-:Y:S02]  /*2a6e0*/  LEA.HI.X.SX32 R59, R123, R5.reuse, 0x2, P0 ;  /* 0x000000057b3b7211 */ /* 0x080fe400000f16ff */
[CC--:B------:R-:W-:Y:S02]  /*2a6f0*/  LEA R62, P0, R125.reuse, R234.reuse, 0x2 ;  /* 0x000000ea7d3e7211 */ /* 0x0c0fe400078010ff */
[----:B------:R-:W-:Y:S01]  /*2a700*/  LEA R42, P1, R114, R234, 0x2 ;  /* 0x000000ea722a7211 */ /* 0x000fe200078210ff */
[----:B------:R-:W-:Y:S01]  /*2a710*/  STL.64 [R1+0x1c00], R16 ;  /* 0x001c001001007387 */ /* 0x000fe20000100a00 */
[----:B------:R-:W-:-:S02]  /*2a720*/  LEA.HI.X.SX32 R63, R125, R5, 0x2, P0 ;  /* 0x000000057d3f7211 */ /* 0x000fc400000f16ff */
[----:B------:R-:W-:Y:S01]  /*2a730*/  ISETP.NE.U32.AND P3, PT, R0, RZ, PT ;  /* 0x000000ff0000720c */ /* 0x000fe20003f65070 */
[----:B------:R-:W-:Y:S01]  /*2a740*/  VIADD R3, R7, 0x200000 ;  /* 0x0020000007037836 */ /* 0x000fe20000000000 */
[-C--:B------:R-:W-:Y:S01]  /*2a750*/  LEA R64, P0, R126, R234.reuse, 0x2 ;  /* 0x000000ea7e407211 */ /* 0x080fe200078010ff */
[----:B------:R-:W4:Y:S01]  /*2a760*/  LDC R115, c[0x0][0x240] ;  /* 0x00009000ff737b82 */ /* 0x000f220000000800 */
[-C--:B------:R-:W-:Y:S02]  /*2a770*/  LEA.HI.X.SX32 R43, R114, R5.reuse, 0x2, P1 ;  /* 0x00000005722b7211 */ /* 0x080fe400008f16ff */
[CC--:B------:R-:W-:Y:S01]  /*2a780*/  LEA R48, P1, R117.reuse, R234.reuse, 0x2 ;  /* 0x000000ea75307211 */ /* 0x0c0fe200078210ff */
[----:B------:R2:W-:Y:S01]  /*2a790*/  STL.64 [R1+0x4b40], R12 ;  /* 0x004b400c01007387 */ /* 0x0005e20000100a00 */
[-C--:B------:R-:W-:Y:S02]  /*2a7a0*/  LEA.HI.X.SX32 R65, R126, R5.reuse, 0x2, P0 ;  /* 0x000000057e417211 */ /* 0x080fe400000f16ff */
[-C--:B------:R-:W-:Y:S01]  /*2a7b0*/  LEA R68, P0, R144, R234.reuse, 0x2 ;  /* 0x000000ea90447211 */ /* 0x080fe200078010ff */
[----:B------:R1:W-:Y:S01]  /*2a7c0*/  STL.64 [R1+0x4b48], R8 ;  /* 0x004b480801007387 */ /* 0x0003e20000100a00 */
[-C--:B------:R-:W-:Y:S01]  /*2a7d0*/  LEA.HI.X.SX32 R49, R117, R5.reuse, 0x2, P1 ;  /* 0x0000000575317211 */ /* 0x080fe200008f16ff */
[----:B------:R-:W-:Y:S01]  /*2a7e0*/  VIADD R0, R7, 0x200000 ;  /* 0x0020000007007836 */ /* 0x000fe20000000000 */
[-C--:B------:R-:W-:Y:S01]  /*2a7f0*/  LEA R54, P1, R120, R234.reuse, 0x2 ;  /* 0x000000ea78367211 */ /* 0x080fe200078210ff */
[----:B------:R-:W-:Y:S01]  /*2a800*/  STL.64 [R1+0x4b50], R18 ;  /* 0x004b501201007387 */ /* 0x000fe20000100a00 */
[----:B------:R-:W-:Y:S01]  /*2a810*/  LEA.HI.X.SX32 R69, R144, R5, 0x2, P0 ;  /* 0x0000000590457211 */ /* 0x000fe200000f16ff */
[----:B------:R-:W4:Y:S02]  /*2a820*/  LDC R111, c[0x0][0x240] ;  /* 0x00009000ff6f7b82 */ /* 0x000f240000000800 */
[----:B------:R-:W-:Y:S01]  /*2a830*/  STL.64 [R1+0x4b58], R20 ;  /* 0x004b581401007387 */ /* 0x000fe20000100a00 */
[----:B------:R-:W-:-:S03]  /*2a840*/  LEA R70, P0, R145, R234, 0x2 ;  /* 0x000000ea91467211 */ /* 0x000fc600078010ff */
        /* <DEDUP_REMOVED lines=21> */
[-C--:B------:R-:W-:Y:S01]  /*2a9a0*/  LEA.HI.X.SX32 R67, R143, R5.reuse, 0x2, P1 ;  /* 0x000000058f437211 */ /* 0x080fe200008f16ff */
[----:B------:R-:W4:Y:S02]  /*2a9b0*/  LDC R147, c[0x0][0x240] ;  /* 0x00009000ff937b82 */ /* 0x000f240000000800 */
[----:B------:R-:W-:Y:S04]  /*2a9c0*/  STL.64 [R1+0x4ba8], R40 ;  /* 0x004ba82801007387 */ /* 0x000fe80000100a00 */
[----:B------:R-:W-:Y:S01]  /*2a9d0*/  STL.64 [R1+0x4bb0], R42 ;  /* 0x004bb02a01007387 */ /* 0x000fe20000100a00 */
[----:B------:R-:W-:Y:S01]  /*2a9e0*/  LEA R72, P1, R146, R234, 0x2 ;  /* 0x000000ea92487211 */ /* 0x000fe200078210ff */
[----:B------:R-:W4:Y:S02]  /*2a9f0*/  LDC R143, c[0x0][0x240] ;  /* 0x00009000ff8f7b82 */ /* 0x000f240000000800 */
[----:B------:R-:W-:Y:S01]  /*2aa00*/  STL.64 [R1+0x4bb8], R44 ;  /* 0x004bb82c01007387 */ /* 0x000fe20000100a00 */
[----:B------:R-:W-:-:S03]  /*2aa10*/  LEA.HI.X.SX32 R77, R149, R5, 0x2, P0 ;  /* 0x00000005954d7211 */ /* 0x000fc600000f16ff */
[----:B------:R-:W-:Y:S01]  /*2aa20*/  STL.64 [R1+0x4bc0], R46 ;  /* 0x004bc02e01007387 */ /* 0x000fe20000100a00 */
[-C--:B------:R-:W-:Y:S01]  /*2aa30*/  LEA R80, P0, R151, R234.reuse, 0x2 ;  /* 0x000000ea97507211 */ /* 0x080fe200078010ff */
[----:B------:R-:W4:Y:S02]  /*2aa40*/  LDC R149, c[0x0][0x240] ;  /* 0x00009000ff957b82 */ /* 0x000f240000000800 */
[----:B------:R-:W-:Y:S04]  /*2aa50*/  STL.64 [R1+0x4bc8], R48 ;  /* 0x004bc83001007387 */ /* 0x000fe80000100a00 */
        /* <DEDUP_REMOVED lines=9> */
[----:B---3--:R-:W-:-:S03]  /*2aaf0*/  LEA R10, P0, R102, R234, 0x2 ;  /* 0x000000ea660a7211 */ /* 0x008fc600078010ff */
[----:B------:R-:W-:Y:S01]  /*2ab00*/  STL.64 [R1+0x4bf0], R58 ;  /* 0x004bf03a01007387 */ /* 0x000fe20000100a00 */
[-C--:B------:R-:W-:Y:S01]  /*2ab10*/  LEA.HI.X.SX32 R79, R150, R5.reuse, 0x2, P1 ;  /* 0x00000005964f7211 */ /* 0x080fe200008f16ff */
[----:B------:R-:W3:Y:S02]  /*2ab20*/  LDC R151, c[0x0][0x240] ;  /* 0x00009000ff977b82 */ /* 0x000ee40000000800 */
[----:B------:R-:W-:Y:S04]  /*2ab30*/  STL.64 [R1+0x4bf8], R60 ;  /* 0x004bf83c01007387 */ /* 0x000fe80000100a00 */
[----:B------:R-:W-:Y:S01]  /*2ab40*/  STL.64 [R1+0x4c00], R62 ;  /* 0x004c003e01007387 */ /* 0x000fe20000100a00 */
[----:B------:R-:W-:Y:S01]  /*2ab50*/  LEA.HI.X.SX32 R11, R102, R5, 0x2, P0 ;  /* 0x00000005660b7211 */ /* 0x000fe200000f16ff */
[----:B------:R-:W3:Y:S02]  /*2ab60*/  LDC R150, c[0x0][0x240] ;  /* 0x00009000ff967b82 */ /* 0x000ee40000000800 */
[----:B------:R-:W-:Y:S04]  /*2ab70*/  STL.64 [R1+0x4c08], R64 ;  /* 0x004c084001007387 */ /* 0x000fe80000100a00 */
[----:B------:R-:W-:Y:S01]  /*2ab80*/  STL.64 [R1+0x4c10], R66 ;  /* 0x004c104201007387 */ /* 0x000fe20000100a00 */
[----:B------:R-:W-:Y:S01]  /*2ab90*/  IADD3 R2, R7, 0x200000, RZ ;  /* 0x0020000007027810 */ /* 0x000fe20007ffe0ff */
[----:B------:R-:W3:Y:S02]  /*2aba0*/  LDC R119, c[0x0][0x240] ;  /* 0x00009000ff777b82 */ /* 0x000ee40000000800 */
[----:B------:R-:W-:Y:S04]  /*2abb0*/  STL.64 [R1+0x4c18], R68 ;  /* 0x004c184401007387 */ /* 0x000fe80000100a00 */
[----:B------:R-:W-:Y:S02]  /*2abc0*/  STL.64 [R1+0x4c20], R70 ;  /* 0x004c204601007387 */ /* 0x000fe40000100a00 */
        /* <DEDUP_REMOVED lines=8> */
[----:B------:R4:W-:Y:S02]  /*2ac50*/  STL.64 [R1+0x658], R10 ;  /* 0x0006580a01007387 */ /* 0x0009e40000100a00 */
[----:B------:R-:W3:Y:S02]  /*2ac60*/  LDC R126, c[0x0][0x240] ;  /* 0x00009000ff7e7b82 */ /* 0x000ee40000000800 */
[----:B------:R-:W3:Y:S04]  /*2ac70*/  LDL.LU R252, [R1+0x5e4] ;  /* 0x0005e40001fc7983 */ /* 0x000ee80000300800 */
[----:B------:R-:W3:Y:S04]  /*2ac80*/  LDL.LU R250, [R1+0x5e0] ;  /* 0x0005e00001fa7983 */ /* 0x000ee80000300800 */
[----:B------:R1:W-:Y:S01]  /*2ac90*/  LDGSTS.E [R0+-0x80000], desc[UR60][R8.64], P2 ;  /* 0x8000000008007fae */ /* 0x0003e2000912187c */
[-C--:B------:R-:W-:Y:S01]  /*2aca0*/  LEA R82, P1, R152, R234.reuse, 0x2 ;  /* 0x000000ea98527211 */ /* 0x080fe200078210ff */
[----:B------:R-:W3:Y:S02]  /*2acb0*/  LDC R120, c[0x0][0x240] ;  /* 0x00009000ff787b82 */ /* 0x000ee40000000800 */
[----:B------:R-:W3:Y:S04]  /*2acc0*/  LDL.LU R231, [R1+0x5dc] ;  /* 0x0005dc0001e77983 */ /* 0x000ee80000300800 */
[----:B------:R-:W3:Y:S02]  /*2acd0*/  LDL.LU R223, [R1+0x5d4] ;  /* 0x0005d40001df7983 */ /* 0x000ee40000300800 */
[----:B------:R-:W3:Y:S02]  /*2ace0*/  LDC R102, c[0x0][0x240] ;  /* 0x00009000ff667b82 */ /* 0x000ee40000000800 */
[----:B------:R-:W3:Y:S04]  /*2acf0*/  LDL.LU R159, [R1+0x5bc] ;  /* 0x0005bc00019f7983 */ /* 0x000ee80000300800 */
[----:B------:R-:W3:Y:S04]  /*2ad00*/  LDL.LU R157, [R1+0x5a4] ;  /* 0x0005a400019d7983 */ /* 0x000ee80000300800 */
[----:B------:R-:W3:Y:S04]  /*2ad10*/  LDL.LU R155, [R1+0x5b8] ;  /* 0x0005b800019b7983 */ /* 0x000ee80000300800 */
[----:B------:R-:W-:Y:S04]  /*2ad20*/  LDGSTS.E [R2+-0x7fc00], desc[UR60][R18.64], P2 ;  /* 0x8040000012027fae */ /* 0x000fe8000912187c */
        /* <DEDUP_REMOVED lines=22> */
[----:B------:R-:W-:Y:S01]  /*2ae90*/  LDGSTS.E [R0+-0x7a000], desc[UR60][R64.64], P2 ;  /* 0x8600000040007fae */ /* 0x000fe2000912187c */
[----:B------:R-:W-:-:S03]  /*2aea0*/  LEA R84, P0, R153, R234, 0x2 ;  /* 0x000000ea99547211 */ /* 0x000fc600078010ff */
[----:B------:R-:W-:Y:S04]  /*2aeb0*/  LDGSTS.E [R2+-0x79c00], desc[UR60][R66.64], P2 ;  /* 0x8640000042027fae */ /* 0x000fe8000912187c */
[----:B------:R-:W-:Y:S04]  /*2aec0*/  LDGSTS.E [R0+-0x79800], desc[UR60][R68.64], P2 ;  /* 0x8680000044007fae */ /* 0x000fe8000912187c */
[----:B------:R-:W-:Y:S04]  /*2aed0*/  LDGSTS.E [R0+-0x79400], desc[UR60][R70.64], P2 ;  /* 0x86c0000046007fae */ /* 0x000fe8000912187c */
[----:B------:R-:W-:Y:S01]  /*2aee0*/  LDGSTS.E [R2+-0x79000], desc[UR60][R72.64], P2 ;  /* 0x8700000048027fae */ /* 0x000fe2000912187c */
[----:B------:R-:W-:-:S03]  /*2aef0*/  LEA.HI.X.SX32 R85, R153, R5, 0x2, P0 ;  /* 0x0000000599557211 */ /* 0x000fc600000f16ff */
[----:B------:R-:W-:Y:S01]  /*2af00*/  LDGSTS.E [R0+-0x78c00], desc[UR60][R74.64], P2 ;  /* 0x874000004a007fae */ /* 0x000fe2000912187c */
[----:B------:R-:W-:Y:S01]  /*2af10*/  LEA.HI.X.SX32 R83, R152, R5, 0x2, P1 ;  /* 0x0000000598537211 */ /* 0x000fe200008f16ff */
[----:B------:R-:W3:Y:S02]  /*2af20*/  LDC R153, c[0x0][0x240] ;  /* 0x00009000ff997b82 */ /* 0x000ee40000000800 */
[----:B------:R-:W-:Y:S01]  /*2af30*/  LDGSTS.E [R0+-0x78800], desc[UR60][R76.64], P2 ;  /* 0x878000004c007fae */ /* 0x000fe2000912187c */
[----:B--2---:R-:W-:-:S03]  /*2af40*/  LEA R12, P0, R101, R234, 0x2 ;  /* 0x000000ea650c7211 */ /* 0x004fc600078010ff */
[----:B------:R-:W-:Y:S01]  /*2af50*/  LDGSTS.E [R2+-0x78400], desc[UR60][R78.64], P2 ;  /* 0x87c000004e027fae */ /* 0x000fe2000912187c */
[-C--:B-1----:R-:W-:Y:S01]  /*2af60*/  LEA R8, P6, R99, R234.reuse, 0x2 ;  /* 0x000000ea63087211 */ /* 0x082fe200078c10ff */
[----:B------:R-:W1:Y:S02]  /*2af70*/  LDC R152, c[0x0][0x240] ;  /* 0x00009000ff987b82 */ /* 0x000e640000000800 */
[----:B------:R-:W-:Y:S04]  /*2af80*/  LDGSTS.E [R0+-0x60000], desc[UR60][R80.64], P2 ;  /* 0xa000000050007fae */ /* 0x000fe8000912187c */
[----:B------:R4:W-:Y:S01]  /*2af90*/  LDGSTS.E [R0+-0x5fc00], desc[UR60][R10.64], P2 ;  /* 0xa04000000a007fae */ /* 0x0009e2000912187c */
[-C--:B------:R-:W-:Y:S02]  /*2afa0*/  LEA.HI.X.SX32 R13, R101, R5.reuse, 0x2, P0 ;  /* 0x00000005650d7211 */ /* 0x080fe400000f16ff */
[----:B------:R-:W-:Y:S01]  /*2afb0*/  LEA.HI.X.SX32 R9, R99, R5, 0x2, P6 ;  /* 0x0000000563097211 */ /* 0x000fe200030f16ff */
[----:B------:R-:W-:Y:S01]  /*2afc0*/  LDGSTS.E [R2+-0x5f800], desc[UR60][R82.64], P2 ;  /* 0xa080000052027fae */ /* 0x000fe2000912187c */
[----:B------:R-:W2:Y:S03]  /*2afd0*/  LDC R101, c[0x0][0x240] ;  /* 0x00009000ff657b82 */ /* 0x000ea60000000800 */
[----:B------:R-:W-:Y:S01]  /*2afe0*/  LDGSTS.E [R0+-0x5f400], desc[UR60][R84.64], P2 ;  /* 0xa0c0000054007fae */ /* 0x000fe2000912187c */
[----:B----4-:R-:W-:-:S03]  /*2aff0*/  LEA R10, P1, R91, R234, 0x2 ;  /* 0x000000ea5b0a7211 */ /* 0x010fc600078210ff */
[----:B------:R4:W-:Y:S01]  /*2b000*/  LDGSTS.E [R3+-0x5f000], desc[UR60][R12.64], P2 ;  /* 0xa10000000c037fae */ /* 0x0009e2000912187c */
[----:B------:R-:W2:Y:S01]  /*2b010*/  LDC R99, c[0x0][0x240] ;  /* 0x00009000ff637b82 */ /* 0x000ea20000000800 */
[----:B------:R-:W-:Y:S02]  /*2b020*/  LEA.HI.X.SX32 R11, R91, R5, 0x2, P1 ;  /* 0x000000055b0b7211 */ /* 0x000fe400008f16ff */
[----:B------:R-:W-:Y:S04]  /*2b030*/  STL.64 [R1+0x4c50], R82 ;  /* 0x004c505201007387 */ /* 0x000fe80000100a00 */
[----:B------:R1:W-:Y:S01]  /*2b040*/  LDGSTS.E [R2+-0x5ec00], desc[UR60][R10.64], P2 ;  /* 0xa14000000a027fae */ /* 0x0003e2000912187c */
[----:B------:R-:W2:Y:S03]  /*2b050*/  LDC R91, c[0x0][0x240] ;  /* 0x00009000ff5b7b82 */ /* 0x000ea60000000800 */
[----:B------:R3:W-:Y:S04]  /*2b060*/  LDGSTS.E [R0+-0x5e800], desc[UR60][R8.64], P2 ;  /* 0xa180000008007fae */ /* 0x0007e8000912187c */
[----:B------:R-:W-:Y:S01]  /*2b070*/  STL.64 [R1+0x4c58], R84 ;  /* 0x004c585401007387 */ /* 0x000fe20000100a00 */
[----:B----4-:R-:W4:Y:S03]  /*2b080*/  LDC R3, c[0x0][0x240] ;  /* 0x00009000ff037b82 */ /* 0x010f260000000800 */
[----:B------:R2:W-:Y:S04]  /*2b090*/  STL.64 [R1+0x5c0], R12 ;  /* 0x0005c00c01007387 */ /* 0x0005e80000100a00 */
[----:B------:R-:W-:Y:S01]  /*2b0a0*/  STL.64 [R1+0x588], R10 ;  /* 0x0005880a01007387 */ /* 0x000fe20000100a00 */
[----:B-1----:R-:W1:Y:S03]  /*2b0b0*/  LDC R2, c[0x0][0x240] ;  /* 0x00009000ff027b82 */ /* 0x002e660000000800 */
[----:B------:R-:W-:Y:S01]  /*2b0c0*/  STL.64 [R1+0x550], R8 ;  /* 0x0005500801007387 */ /* 0x000fe20000100a00 */
[----:B---3--:R-:W-:-:S02]  /*2b0d0*/  IMAD R0, R250, R4, RZ ;  /* 0x00000004fa007224 */ /* 0x008fc400078e02ff */
[----:B------:R-:W-:Y:S02]  /*2b0e0*/  IMAD R144, R252, R144, RZ ;  /* 0x00000090fc907224 */ /* 0x000fe400078e02ff */
[----:B------:R-:W3:Y:S01]  /*2b0f0*/  LDC R4, c[0x0][0x240] ;  /* 0x00009000ff047b82 */ /* 0x000ee20000000800 */
[----:B------:R-:W-:Y:S01]  /*2b100*/  IMAD R78, R231, R86, RZ ;  /* 0x00000056e74e7224 */ /* 0x000fe200078e02ff */
[----:B------:R4:W-:Y:S06]  /*2b110*/  STL [R1+0x28], R0 ;  /* 0x0000280001007387 */ /* 0x0009ec0000100800 */
[----:B------:R-:W1:Y:S01]  /*2b120*/  LDC R86, c[0x0][0x240] ;  /* 0x00009000ff567b82 */ /* 0x000e620000000800 */
[----:B------:R-:W-:Y:S01]  /*2b130*/  IMAD R56, R223, R87, RZ ;  /* 0x00000057df387224 */ /* 0x000fe200078e02ff */
[----:B------:R-:W-:Y:S04]  /*2b140*/  STL [R1+0x4cac], R78 ;  /* 0x004cac4e01007387 */ /* 0x000fe80000100800 */
[----:B------:R3:W-:Y:S01]  /*2b150*/  STL [R1+0x4cb0], R56 ;  /* 0x004cb03801007387 */ /* 0x0007e20000100800 */
[----:B------:R-:W-:Y:S01]  /*2b160*/  IMAD R44, R159, R88, RZ ;  /* 0x000000589f2c7224 */ /* 0x000fe200078e02ff */
[----:B------:R-:W1:Y:S02]  /*2b170*/  LDC R87, c[0x0][0x240] ;  /* 0x00009000ff577b82 */ /* 0x000e640000000800 */
[----:B------:R-:W1:Y:S01]  /*2b180*/  LDL.LU R97, [R1+0x470] ;  /* 0x0004700001617983 */ /* 0x000e620000300800 */
[----:B--2---:R-:W-:-:S03]  /*2b190*/  IMAD R13, R155, R90, RZ ;  /* 0x0000005a9b0d7224 */ /* 0x004fc600078e02ff */
[----:B------:R-:W2:Y:S01]  /*2b1a0*/  LDL.LU R94, [R1+0x5d0] ;  /* 0x0005d000015e7983 */ /* 0x000ea20000300800 */
[----:B----4-:R-:W-:Y:S01]  /*2b1b0*/  IMAD R0, R157, R89, RZ ;  /* 0x000000599d007224 */ /* 0x010fe200078e02ff */
[----:B------:R-:W4:Y:S02]  /*2b1c0*/  LDC R90, c[0x0][0x240] ;  /* 0x00009000ff5a7b82 */ /* 0x000f240000000800 */
[----:B------:R-:W3:Y:S04]  /*2b1d0*/  LDL.LU R155, [R1+0x5cc] ;  /* 0x0005cc00019b7983 */ /* 0x000ee80000300800 */
[----:B------:R-:W4:Y:S01]  /*2b1e0*/  LDL.LU R93, [R1+0x5ec] ;  /* 0x0005ec00015d7983 */ /* 0x000f220000300800 */
[C---:B------:R-:W-:Y:S01]  /*2b1f0*/  LEA R8, P0, R0.reuse, R234, 0x2 ;  /* 0x000000ea00087211 */ /* 0x040fe200078010ff */
[----:B------:R-:W1:Y:S02]  /*2b200*/  LDC R88, c[0x0][0x240] ;  /* 0x00009000ff587b82 */ /* 0x000e640000000800 */
[----:B------:R-:W4:Y:S04]  /*2b210*/  LDL.LU R96, [R1+0x5e8] ;  /* 0x0005e80001607983 */ /* 0x000f280000300800 */
[----:B------:R-:W4:Y:S02]  /*2b220*/  LDL.LU R103, [R1+0x5d8] ;  /* 0x0005d80001677983 */ /* 0x000f240000300800 */
[----:B------:R-:W1:Y:S02]  /*2b230*/  LDC R89, c[0x0][0x240] ;  /* 0x00009000ff597b82 */ /* 0x000e640000000800 */
[----:B------:R-:W4:Y:S04]  /*2b240*/  LDL.LU R105, [R1+0x5c8] ;  /* 0x0005c80001697983 */ /* 0x000f280000300800 */
[----:B------:R-:W4:Y:S01]  /*2b250*/  LDL.LU R106, [R1+0x5b4] ;  /* 0x0005b400016a7983 */ /* 0x000f220000300800 */
[----:B------:R-:W-:-:S03]  /*2b260*/  LEA.HI.X.SX32 R9, R0, R5, 0x2, P0 ;  /* 0x0000000500097211 */ /* 0x000fc600000f16ff */
        /* <DEDUP_REMOVED lines=8> */
[----:B------:R1:W-:Y:S01]  /*2b2f0*/  STL.64 [R1+0x518], R8 ;  /* 0x0005180801007387 */ /* 0x0003e20000100a00 */
[----:B---3--:R-:W-:-:S03]  /*2b300*/  IMAD R145, R155, R145, RZ ;  /* 0x000000919b917224 */ /* 0x008fc600078e02ff */
[----:B------:R-:W3:Y:S01]  /*2b310*/  LDL.LU R155, [R1+0x400] ;  /* 0x00040000019b7983 */ /* 0x000ee20000300800 */
[----:B------:R-:W-:Y:S01]  /*2b320*/  IADD3 R0, R7, 0x200000, RZ ;  /* 0x0020000007007810 */ /* 0x000fe20007ffe0ff */
[----:B--2---:R-:W-:Y:S02]  /*2b330*/  IMAD R104, R94, R104, RZ ;  /* 0x000000685e687224 */ /* 0x004fe400078e02ff */
[----:B------:R-:W2:Y:S02]  /*2b340*/  LDC R94, c[0x0][0x240] ;  /* 0x00009000ff5e7b82 */ /* 0x000ea40000000800 */
[----:B------:R1:W-:Y:S01]  /*2b350*/  LDGSTS.E [R0+-0x5e400], desc[UR60][R8.64], P2 ;  /* 0xa1c0000008007fae */ /* 0x0003e2000912187c */
[----:B----4-:R-:W-:-:S05]  /*2b360*/  IMAD R56, R93, R4, RZ ;  /* 0x000000045d387224 */ /* 0x010fca00078e02ff */
[----:B------:R-:W3:Y:S01]  /*2b370*/  LDC R93, c[0x0][0x240] ;  /* 0x00009000ff5d7b82 */ /* 0x000ee20000000800 */
[----:B-1----:R-:W-:-:S07]  /*2b380*/  IMAD R0, R97, R2, RZ ;  /* 0x0000000261007224 */ /* 0x002fce00078e02ff */
[----:B------:R-:W1:Y:S01]  /*2b390*/  LDC R2, c[0x0][0x240] ;  /* 0x00009000ff027b82 */ /* 0x000e620000000800 */
[----:B------:R-:W-:-:S04]  /*2b3a0*/  LEA R10, P0, R0, R234, 0x2 ;  /* 0x000000ea000a7211 */ /* 0x000fc800078010ff */
[----:B------:R-:W-:Y:S01]  /*2b3b0*/  LEA.HI.X.SX32 R11, R0, R5, 0x2, P0 ;  /* 0x00000005000b7211 */ /* 0x000fe200000f16ff */
[----:B------:R-:W-:Y:S02]  /*2b3c0*/  IMAD R83, R96, R3, RZ ;  /* 0x0000000360537224 */ /* 0x000fe400078e02ff */
[----:B------:R-:W4:Y:S02]  /*2b3d0*/  LDC R4, c[0x0][0x240] ;  /* 0x00009000ff047b82 */ /* 0x000f240000000800 */
[----:B------:R3:W-:Y:S04]  /*2b3e0*/  STL.64 [R1+0x4e0], R10 ;  /* 0x0004e00a01007387 */ /* 0x0007e80000100a00 */
[----:B------:R-:W4:Y:S01]  /*2b3f0*/  LDL.LU R154, [R1+0x580] ;  /* 0x00058000019a7983 */ /* 0x000f220000300800 */
[----:B------:R-:W-:-:S02]  /*2b400*/  IMAD R64, R103, R86, RZ ;  /* 0x0000005667407224 */ /* 0x000fc400078e02ff */
[----:B------:R-:W-:Y:S01]  /*2b410*/  IMAD R43, R105, R87, RZ ;  /* 0x00000057692b7224 */ /* 0x000fe200078e02ff */
[----:B------:R-:W4:Y:S01]  /*2b420*/  LDL.LU R100, [R1+0x5b0] ;  /* 0x0005b00001647983 */ /* 0x000f220000300800 */
[----:B------:R-:W-:Y:S01]  /*2b430*/  VIADD R0, R7, 0x200000 ;  /* 0x0020000007007836 */ /* 0x000fe20000000000 */
[----:B------:R-:W4:Y:S02]  /*2b440*/  LDC R87, c[0x0][0x240] ;  /* 0x00009000ff577b82 */ /* 0x000f240000000800 */
[----:B------:R-:W4:Y:S01]  /*2b450*/  LDL.LU R98, [R1+0x5ac] ;  /* 0x0005ac0001627983 */ /* 0x000f220000300800 */
[----:B------:R-:W-:-:S03]  /*2b460*/  IMAD R143, R108, R143, RZ ;  /* 0x0000008f6c8f7224 */ /* 0x000fc600078e02ff */
[----:B------:R-:W4:Y:S01]  /*2b470*/  LDL.LU R97, [R1+0x5a8] ;  /* 0x0005a80001617983 */ /* 0x000f220000300800 */
[----:B------:R-:W-:Y:S01]  /*2b480*/  IMAD R78, R252, R91, RZ ;  /* 0x0000005bfc4e7224 */ /* 0x000fe200078e02ff */
        /* <DEDUP_REMOVED lines=9> */
[----:B-1----:R-:W-:Y:S01]  /*2b520*/  IMAD R8, R159, R2, RZ ;  /* 0x000000029f087224 */ /* 0x002fe200078e02ff */
[----:B------:R-:W1:Y:S02]  /*2b530*/  LDC R95, c[0x0][0x240] ;  /* 0x00009000ff5f7b82 */ /* 0x000e640000000800 */
[----:B------:R-:W4:Y:S04]  /*2b540*/  LDL.LU R252, [R1+0x55c] ;  /* 0x00055c0001fc7983 */ /* 0x000f280000300800 */
[----:B------:R-:W4:Y:S01]  /*2b550*/  LDL.LU R250, [R1+0x558] ;  /* 0x0005580001fa7983 */ /* 0x000f220000300800 */
[----:B------:R-:W-:Y:S01]  /*2b560*/  IMAD R9, R106, R88, RZ ;  /* 0x000000586a097224 */ /* 0x000fe200078e02ff */
[----:B------:R-:W1:Y:S02]  /*2b570*/  LDC R91, c[0x0][0x240] ;  /* 0x00009000ff5b7b82 */ /* 0x000e640000000800 */
[----:B------:R-:W1:Y:S04]  /*2b580*/  LDL.LU R231, [R1+0x54c] ;  /* 0x00054c0001e77983 */ /* 0x000e680000300800 */
[----:B------:R2:W-:Y:S02]  /*2b590*/  LDGSTS.E [R0+-0x5e000], desc[UR60][R10.64], P2 ;  /* 0xa20000000a007fae */ /* 0x0005e4000912187c */
[----:B------:R-:W4:Y:S02]  /*2b5a0*/  LDC R106, c[0x0][0x240] ;  /* 0x00009000ff6a7b82 */ /* 0x000f240000000800 */
[----:B------:R-:W4:Y:S04]  /*2b5b0*/  LDL.LU R223, [R1+0x544] ;  /* 0x0005440001df7983 */ /* 0x000f280000300800 */
[----:B------:R-:W4:Y:S01]  /*2b5c0*/  LDL.LU R159, [R1+0x534] ;  /* 0x00053400019f7983 */ /* 0x000f220000300800 */
[----:B------:R-:W-:Y:S01]  /*2b5d0*/  IMAD R3, R107, R89, RZ ;  /* 0x000000596b037224 */ /* 0x000fe200078e02ff */
[----:B------:R-:W4:Y:S01]  /*2b5e0*/  LDC R88, c[0x0][0x240] ;  /* 0x00009000ff587b82 */ /* 0x000f220000000800 */
[----:B--2---:R-:W-:-:S02]  /*2b5f0*/  IMAD R0, R157, R94, RZ ;  /* 0x0000005e9d007224 */ /* 0x004fc400078e02ff */
[----:B------:R-:W2:Y:S05]  /*2b600*/  LDL.LU R157, [R1+0x514] ;  /* 0x00051400019d7983 */ /* 0x000eaa0000300800 */
[----:B------:R-:W1:Y:S01]  /*2b610*/  LDC R92, c[0x0][0x240] ;  /* 0x00009000ff5c7b82 */ /* 0x000e620000000800 */
[----:B---3--:R-:W-:-:S07]  /*2b620*/  IMAD R2, R155, R93, RZ ;  /* 0x0000005d9b027224 */ /* 0x008fce00078e02ff */
[----:B------:R-:W3:Y:S01]  /*2b630*/  LDC R107, c[0x0][0x240] ;  /* 0x00009000ff6b7b82 */ /* 0x000ee20000000800 */
[----:B------:R-:W2:Y:S01]  /*2b640*/  LDL.LU R155, [R1+0x530] ;  /* 0x00053000019b7983 */ /* 0x000ea20000300800 */
[----:B------:R-:W-:-:S04]  /*2b650*/  LEA R10, P0, R0, R234, 0x2 ;  /* 0x000000ea000a7211 */ /* 0x000fc800078010ff */
[----:B------:R-:W-:Y:S02]  /*2b660*/  LEA.HI.X.SX32 R11, R0, R5, 0x2, P0 ;  /* 0x00000005000b7211 */ /* 0x000fe400000f16ff */
[----:B------:R-:W-:Y:S01]  /*2b670*/  IADD3 R0, R7, 0x200000, RZ ;  /* 0x0020000007007810 */ /* 0x000fe20007ffe0ff */
[----:B------:R-:W1:Y:S02]  /*2b680*/  LDC R93, c[0x0][0x240] ;  /* 0x00009000ff5d7b82 */ /* 0x000e640000000800 */
[----:B------:R4:W-:Y:S04]  /*2b690*/  STL.64 [R1+0x4a8], R10 ;  /* 0x0004a80a01007387 */ /* 0x0009e80000100a00 */
[----:B------:R4:W-:Y:S02]  /*2b6a0*/  LDGSTS.E [R0+-0x5dc00], desc[UR60][R10.64], P2 ;  /* 0xa24000000a007fae */ /* 0x0009e4000912187c */
[----:B------:R-:W2:Y:S08]  /*2b6b0*/  LDC R94, c[0x0][0x240] ;  /* 0x00009000ff5e7b82 */ /* 0x000eb00000000800 */
[----:B------:R-:W2:Y:S01]  /*2b6c0*/  LDC R89, c[0x0][0x240] ;  /* 0x00009000ff597b82 */ /* 0x000ea20000000800 */
[----:B----4-:R-:W-:-:S04]  /*2b6d0*/  LEA R10, P0, R2, R234, 0x2 ;  /* 0x000000ea020a7211 */ /* 0x010fc800078010ff */
[----:B------:R-:W-:-:S03]  /*2b6e0*/  LEA.HI.X.SX32 R11, R2, R5, 0x2, P0 ;  /* 0x00000005020b7211 */ /* 0x000fc600000f16ff */
[----:B------:R-:W4:Y:S02]  /*2b6f0*/  LDC R2, c[0x0][0x240] ;  /* 0x00009000ff027b82 */ /* 0x000f240000000800 */
[----:B------:R2:W-:Y:S04]  /*2b700*/  STL.64 [R1+0x470], R10 ;  /* 0x0004700a01007387 */ /* 0x0005e80000100a00 */
[----:B------:R-:W4:Y:S04]  /*2b710*/  LDL.LU R248, [R1+0x394] ;  /* 0x0003940001f87983 */ /* 0x000f280000300800 */
[----:B------:R-:W4:Y:S01]  /*2b720*/  LDL.LU R249, [R1+0x540] ;  /* 0x0005400001f97983 */ /* 0x000f220000300800 */
[----:B------:R-:W-:-:S02]  /*2b730*/  IMAD R106, R154, R106, RZ ;  /* 0x0000006a9a6a7224 */ /* 0x000fc400078e02ff */
[----:B------:R-:W-:Y:S01]  /*2b740*/  IMAD R147, R100, R147, RZ ;  /* 0x0000009364937224 */ /* 0x000fe200078e02ff */
[----:B------:R2:W-:Y:S01]  /*2b750*/  LDGSTS.E [R0+-0x5d800], desc[UR60][R10.64], P2 ;  /* 0xa28000000a007fae */ /* 0x0005e2000912187c */
[----:B------:R-:W-:Y:S02]  /*2b760*/  IMAD R247, R98, R4, RZ ;  /* 0x0000000462f77224 */ /* 0x000fe400078e02ff */
[----:B------:R-:W-:Y:S01]  /*2b770*/  IMAD R74, R97, R87, RZ ;  /* 0x00000057614a7224 */ /* 0x000fe200078e02ff */
[----:B------:R-:W4:Y:S01]  /*2b780*/  LDC R4, c[0x0][0x240] ;  /* 0x00009000ff047b82 */ /* 0x000f220000000800 */
[----:B------:R-:W-:Y:S02]  /*2b790*/  IMAD R54, R96, R86, RZ ;  /* 0x0000005660367224 */ /* 0x000fe400078e02ff */
[----:B------:R-:W-:Y:S02]  /*2b7a0*/  IMAD R41, R103, R88, RZ ;  /* 0x0000005867297224 */ /* 0x000fe400078e02ff */
[----:B---3--:R-:W-:-:S03]  /*2b7b0*/  IMAD R107, R108, R107, RZ ;  /* 0x0000006b6c6b7224 */ /* 0x008fc600078e02ff */
[----:B------:R-:W3:Y:S01]  /*2b7c0*/  LDC R86, c[0x0][0x240] ;  /* 0x00009000ff567b82 */ /* 0x000ee20000000800 */
[----:B------:R-:W-:Y:S02]  /*2b7d0*/  IMAD R149, R252, R149, RZ ;  /* 0x00000095fc957224 */ /* 0x000fe400078e02ff */
[----:B------:R-:W-:-:S05]  /*2b7e0*/  IMAD R246, R250, R90, RZ ;  /* 0x0000005afaf67224 */ /* 0x000fca00078e02ff */
[----:B------:R-:W3:Y:S01]  /*2b7f0*/  LDC R87, c[0x0][0x240] ;  /* 0x00009000ff577b82 */ /* 0x000ee20000000800 */
[----:B-1----:R-:W-:Y:S02]  /*2b800*/  IMAD R82, R231, R91, RZ ;  /* 0x0000005be7527224 */ /* 0x002fe400078e02ff */
[----:B------:R-:W-:-:S05]  /*2b810*/  IMAD R59, R223, R92, RZ ;  /* 0x0000005cdf3b7224 */ /* 0x000fca00078e02ff */
[----:B------:R-:W1:Y:S01]  /*2b820*/  LDC R88, c[0x0][0x240] ;  /* 0x00009000ff587b82 */ /* 0x000e620000000800 */
[----:B------:R-:W-:Y:S02]  /*2b830*/  IMAD R40, R159, R93, RZ ;  /* 0x0000005d9f287224 */ /* 0x000fe400078e02ff */
[----:B--2---:R-:W-:-:S05]  /*2b840*/  IMAD R236, R155, R95, RZ ;  /* 0x0000005f9bec7224 */ /* 0x004fca00078e02ff */
[----:B------:R-:W2:Y:S01]  /*2b850*/  LDC R91, c[0x0][0x240] ;  /* 0x00009000ff5b7b82 */ /* 0x000ea20000000800 */
[----:B------:R-:W3:Y:S04]  /*2b860*/  LDL.LU R155, [R1+0x53c] ;  /* 0x00053c00019b7983 */ /* 0x000ee80000300800 */
[----:B------:R-:W2:Y:S01]  /*2b870*/  LDL.LU R154, [R1+0x56c] ;  /* 0x00056c00019a7983 */ /* 0x000ea20000300800 */
[----:B------:R-:W-:Y:S02]  /*2b880*/  IMAD R0, R157, R94, RZ ;  /* 0x0000005e9d007224 */ /* 0x000fe400078e02ff */
[----:B------:R-:W-:Y:S01]  /*2b890*/  IMAD R12, R105, R89, RZ ;  /* 0x00000059690c7224 */ /* 0x000fe200078e02ff */
[----:B------:R-:W2:Y:S01]  /*2b8a0*/  LDL.LU R100, [R1+0x568] ;  /* 0x0005680001647983 */ /* 0x000ea20000300800 */
[----:B------:R-:W1:Y:S03]  /*2b8b0*/  LDC R105, c[0x0][0x240] ;  /* 0x00009000ff697b82 */ /* 0x000e660000000800 */
[----:B------:R-:W2:Y:S04]  /*2b8c0*/  LDL.LU R98, [R1+0x548] ;  /* 0x0005480001627983 */ /* 0x000ea80000300800 */
[----:B------:R-:W2:Y:S01]  /*2b8d0*/  LDL.LU R97, [R1+0x538] ;  /* 0x0005380001617983 */ /* 0x000ea20000300800 */
[C---:B------:R-:W-:Y:S01]  /*2b8e0*/  LEA R10, P0, R0.reuse, R234, 0x2 ;  /* 0x000000ea000a7211 */ /* 0x040fe200078010ff */
[----:B------:R-:W2:Y:S02]  /*2b8f0*/  LDC R89, c[0x0][0x240] ;  /* 0x00009000ff597b82 */ /* 0x000ea40000000800 */
[----:B------:R-:W2:Y:S04]  /*2b900*/  LDL.LU R96, [R1+0x52c] ;  /* 0x00052c0001607983 */ /* 0x000ea80000300800 */
[----:B------:R-:W2:Y:S02]  /*2b910*/  LDL.LU R103, [R1+0x510] ;  /* 0x0005100001677983 */ /* 0x000ea40000300800 */
        /* <DEDUP_REMOVED lines=10> */
[----:B------:R-:W2:Y:S01]  /*2b9c0*/  LDL.LU R157, [R1+0x390] ;  /* 0x00039000019d7983 */ /* 0x000ea20000300800 */
[----:B------:R-:W-:Y:S01]  /*2b9d0*/  LEA.HI.X.SX32 R11, R0, R5, 0x2, P0 ;  /* 0x00000005000b7211 */ /* 0x000fe200000f16ff */
[----:B------:R-:W-:-:S04]  /*2b9e0*/  VIADD R0, R7, 0x200000 ;  /* 0x0020000007007836 */ /* 0x000fc80000000000 */
[----:B------:R-:W2:Y:S01]  /*2b9f0*/  LDC R93, c[0x0][0x240] ;  /* 0x00009000ff5d7b82 */ /* 0x000ea20000000800 */
[----:B------:R4:W-:Y:S04]  /*2ba00*/  LDGSTS.E [R0+-0x5d400], desc[UR60][R10.64], P2 ;  /* 0xa2c000000a007fae */ /* 0x0009e8000912187c */
[----:B------:R1:W-:Y:S01]  /*2ba10*/  STL.64 [R1+0x438], R10 ;  /* 0x0004380a01007387 */ /* 0x0003e20000100a00 */
[----:B----4-:R-:W-:Y:S02]  /*2ba20*/  IMAD R0, R248, R2, RZ ;  /* 0x00000002f8007224 */ /* 0x010fe400078e02ff */
[----:B------:R-:W4:Y:S03]  /*2ba30*/  LDC R2, c[0x0][0x240] ;  /* 0x00009000ff027b82 */ /* 0x000f260000000800 */
[----:B-1----:R-:W-:-:S04]  /*2ba40*/  LEA R10, P0, R0, R234, 0x2 ;  /* 0x000000ea000a7211 */ /* 0x002fc800078010ff */
[----:B------:R-:W-:Y:S01]  /*2ba50*/  LEA.HI.X.SX32 R11, R0, R5, 0x2, P0 ;  /* 0x00000005000b7211 */ /* 0x000fe200000f16ff */
[----:B------:R-:W-:Y:S01]  /*2ba60*/  IMAD R105, R249, R105, RZ ;  /* 0x00000069f9697224 */ /* 0x000fe200078e02ff */
[----:B------:R-:W-:-:S05]  /*2ba70*/  IADD3 R0, R7, 0x200000, RZ ;  /* 0x0020000007007810 */ /* 0x000fca0007ffe0ff */
[----:B------:R1:W-:Y:S01]  /*2ba80*/  LDGSTS.E [R0+-0x5d000], desc[UR60][R10.64], P2 ;  /* 0xa30000000a007fae */ /* 0x0003e2000912187c */
[----:B---3--:R-:W-:-:S03]  /*2ba90*/  IMAD R146, R155, R146, RZ ;  /* 0x000000929b927224 */ /* 0x008fc600078e02ff */
[----:B------:R-:W3:Y:S01]  /*2baa0*/  LDL.LU R155, [R1+0x324] ;  /* 0x00032400019b7983 */ /* 0x000ee20000300800 */
[----:B--2---:R-:W-:-:S03]  /*2bab0*/  IMAD R245, R154, R86, RZ ;  /* 0x000000569af57224 */ /* 0x004fc600078e02ff */
[----:B------:R2:W-:Y:S01]  /*2bac0*/  STL.64 [R1+0x400], R10 ;  /* 0x0004000a01007387 */ /* 0x0005e20000100a00 */
[----:B------:R-:W3:Y:S01]  /*2bad0*/  LDC R86, c[0x0][0x240] ;  /* 0x00009000ff567b82 */ /* 0x000ee20000000800 */
[----:B------:R-:W-:Y:S02]  /*2bae0*/  IMAD R73, R100, R4, RZ ;  /* 0x0000000464497224 */ /* 0x000fe400078e02ff */
[----:B------:R-:W3:Y:S01]  /*2baf0*/  LDL.LU R248, [R1+0x4f8] ;  /* 0x0004f80001f87983 */ /* 0x000ee20000300800 */
[----:B------:R-:W-:-:S03]  /*2bb00*/  IMAD R51, R98, R87, RZ ;  /* 0x0000005762337224 */ /* 0x000fc600078e02ff */
[----:B------:R-:W3:Y:S01]  /*2bb10*/  LDL.LU R249, [R1+0x528] ;  /* 0x0005280001f97983 */ /* 0x000ee20000300800 */
[----:B------:R-:W3:Y:S01]  /*2bb20*/  LDC R87, c[0x0][0x240] ;  /* 0x00009000ff577b82 */ /* 0x000ee20000000800 */
[----:B------:R-:W-:Y:S02]  /*2bb30*/  IMAD R39, R97, R88, RZ ;  /* 0x0000005861277224 */ /* 0x000fe400078e02ff */
[----:B------:R-:W3:Y:S01]  /*2bb40*/  LDL.LU R154, [R1+0x524] ;  /* 0x00052400019a7983 */ /* 0x000ee20000300800 */
[----:B------:R-:W-:-:S03]  /*2bb50*/  IMAD R238, R96, R89, RZ ;  /* 0x0000005960ee7224 */ /* 0x000fc600078e02ff */
[----:B------:R-:W3:Y:S01]  /*2bb60*/  LDL.LU R100, [R1+0x520] ;  /* 0x0005200001647983 */ /* 0x000ee20000300800 */
[----:B------:R-:W3:Y:S01]  /*2bb70*/  LDC R88, c[0x0][0x240] ;  /* 0x00009000ff587b82 */ /* 0x000ee20000000800 */
[----:B------:R-:W-:Y:S02]  /*2bb80*/  IMAD R109, R103, R109, RZ ;  /* 0x0000006d676d7224 */ /* 0x000fe400078e02ff */
[----:B------:R-:W3:Y:S04]  /*2bb90*/  LDL.LU R98, [R1+0x500] ;  /* 0x0005000001627983 */ /* 0x000ee80000300800 */
[----:B------:R-:W3:Y:S01]  /*2bba0*/  LDL.LU R97, [R1+0x4f4] ;  /* 0x0004f40001617983 */ /* 0x000ee20000300800 */
[----:B------:R-:W-:Y:S01]  /*2bbb0*/  IMAD R151, R108, R151, RZ ;  /* 0x000000976c977224 */ /* 0x000fe200078e02ff */
[----:B------:R-:W3:Y:S01]  /*2bbc0*/  LDC R89, c[0x0][0x240] ;  /* 0x00009000ff597b82 */ /* 0x000ee20000000800 */
[----:B------:R-:W-:Y:S01]  /*2bbd0*/  IMAD R244, R252, R91, RZ ;  /* 0x0000005bfcf47224 */ /* 0x000fe200078e02ff */
[----:B------:R-:W3:Y:S01]  /*2bbe0*/  LDL.LU R96, [R1+0x4ec] ;  /* 0x0004ec0001607983 */ /* 0x000ee20000300800 */
[----:B------:R-:W-:-:S03]  /*2bbf0*/  IMAD R72, R250, R90, RZ ;  /* 0x0000005afa487224 */ /* 0x000fc600078e02ff */
[----:B------:R-:W3:Y:S01]  /*2bc00*/  LDL.LU R103, [R1+0x4d8] ;  /* 0x0004d80001677983 */ /* 0x000ee20000300800 */
[----:B------:R-:W-:Y:S01]  /*2bc10*/  IMAD R50, R231, R92, RZ ;  /* 0x0000005ce7327224 */ /* 0x000fe200078e02ff */
[----:B------:R-:W3:Y:S02]  /*2bc20*/  LDC R108, c[0x0][0x240] ;  /* 0x00009000ff6c7b82 */ /* 0x000ee40000000800 */
[----:B------:R-:W3:Y:S01]  /*2bc30*/  LDL.LU R252, [R1+0x4d4] ;  /* 0x0004d40001fc7983 */ /* 0x000ee20000300800 */
[----:B------:R-:W-:-:S03]  /*2bc40*/  IMAD R38, R223, R95, RZ ;  /* 0x0000005fdf267224 */ /* 0x000fc600078e02ff */
[----:B------:R-:W3:Y:S01]  /*2bc50*/  LDL.LU R250, [R1+0x4d0] ;  /* 0x0004d00001fa7983 */ /* 0x000ee20000300800 */
[----:B----4-:R-:W-:Y:S01]  /*2bc60*/  IMAD R240, R159, R2, RZ ;  /* 0x000000029ff07224 */ /* 0x010fe200078e02ff */
[----:B------:R-:W4:Y:S02]  /*2bc70*/  LDC R90, c[0x0][0x240] ;  /* 0x00009000ff5a7b82 */ /* 0x000f240000000800 */
[----:B------:R-:W4:Y:S01]  /*2bc80*/  LDL.LU R231, [R1+0x4cc] ;  /* 0x0004cc0001e77983 */ /* 0x000f220000300800 */
[----:B-1----:R-:W-:-:S03]  /*2bc90*/  IMAD R0, R157, R94, RZ ;  /* 0x0000005e9d007224 */ /* 0x002fc600078e02ff */
[----:B------:R-:W4:Y:S02]  /*2bca0*/  LDL.LU R223, [R1+0x4c4] ;  /* 0x0004c40001df7983 */ /* 0x000f240000300800 */
[----:B------:R-:W1:Y:S02]  /*2bcb0*/  LDC R94, c[0x0][0x240] ;  /* 0x00009000ff5e7b82 */ /* 0x000e640000000800 */
[----:B------:R-:W4:Y:S04]  /*2bcc0*/  LDL.LU R159, [R1+0x4b4] ;  /* 0x0004b400019f7983 */ /* 0x000f280000300800 */
[----:B------:R-:W1:Y:S01]  /*2bcd0*/  LDL.LU R157, [R1+0x358] ;  /* 0x00035800019d7983 */ /* 0x000e620000300800 */
[C---:B--2---:R-:W-:Y:S01]  /*2bce0*/  LEA R10, P0, R0.reuse, R234, 0x2 ;  /* 0x000000ea000a7211 */ /* 0x044fe200078010ff */
[----:B------:R-:W2:Y:S03]  /*2bcf0*/  LDC R91, c[0x0][0x240] ;  /* 0x00009000ff5b7b82 */ /* 0x000ea60000000800 */
[----:B------:R-:W-:Y:S01]  /*2bd00*/  LEA.HI.X.SX32 R11, R0, R5, 0x2, P0 ;  /* 0x00000005000b7211 */ /* 0x000fe200000f16ff */
[----:B------:R-:W-:-:S05]  /*2bd10*/  VIADD R0, R7, 0x200000 ;  /* 0x0020000007007836 */ /* 0x000fca0000000000 */
[----:B------:R3:W-:Y:S01]  /*2bd20*/  LDGSTS.E [R0+-0x5cc00], desc[UR60][R10.64], P2 ;  /* 0xa34000000a007fae */ /* 0x0007e2000912187c */
[----:B------:R-:W2:Y:S08]  /*2bd30*/  LDC R92, c[0x0][0x240] ;  /* 0x00009000ff5c7b82 */ /* 0x000eb00000000800 */
[----:B------:R-:W2:Y:S08]  /*2bd40*/  LDC R4, c[0x0][0x240] ;  /* 0x00009000ff047b82 */ /* 0x000eb00000000800 */
[----:B------:R-:W2:Y:S01]  /*2bd50*/  LDC R95, c[0x0][0x240] ;  /* 0x00009000ff5f7b82 */ /* 0x000ea20000000800 */
[----:B---3--:R-:W-:-:S02]  /*2bd60*/  IMAD R2, R155, R93, RZ ;  /* 0x0000005d9b027224 */ /* 0x008fc400078e02ff */
[----:B------:R-:W3:Y:S05]  /*2bd70*/  LDL.LU R155, [R1+0x4b0] ;  /* 0x0004b000019b7983 */ /* 0x000eea0000300800 */
[----:B------:R-:W2:Y:S01]  /*2bd80*/  LDC R93, c[0x0][0x240] ;  /* 0x00009000ff5d7b82 */ /* 0x000ea20000000800 */
[----:B------:R2:W-:Y:S02]  /*2bd90*/  STL.64 [R1+0x3c8], R10 ;  /* 0x0003c80a01007387 */ /* 0x0005e40000100a00 */
[----:B--2---:R-:W-:-:S04]  /*2bda0*/  LEA R10, P0, R2, R234, 0x2 ;  /* 0x000000ea020a7211 */ /* 0x004fc800078010ff */
[----:B------:R-:W-:Y:S01]  /*2bdb0*/  LEA.HI.X.SX32 R11, R2, R5, 0x2, P0 ;  /* 0x00000005020b7211 */ /* 0x000fe200000f16ff */
[----:B------:R-:W-:Y:S01]  /*2bdc0*/  IMAD R110, R248, R110, RZ ;  /* 0x0000006ef86e7224 */ /* 0x000fe200078e02ff */
[----:B------:R-:W2:Y:S03]  /*2bdd0*/  LDC R2, c[0x0][0x240] ;  /* 0x00009000ff027b82 */ /* 0x000ea60000000800 */
[----:B------:R4:W-:Y:S04]  /*2bde0*/  STL.64 [R1+0x390], R10 ;  /* 0x0003900a01007387 */ /* 0x0009e80000100a00 */
[----:B------:R1:W-:Y:S04]  /*2bdf0*/  LDGSTS.E [R0+-0x5c800], desc[UR60][R10.64], P2 ;  /* 0xa38000000a007fae */ /* 0x0003e8000912187c */
[----:B------:R-:W2:Y:S04]  /*2be00*/  LDL.LU R14, [R1+0x320] ;  /* 0x00032000010e7983 */ /* 0x000ea80000300800 */
[----:B------:R-:W2:Y:S01]  /*2be10*/  LDL.LU R15, [R1+0x4c0] ;  /* 0x0004c000010f7983 */ /* 0x000ea20000300800 */
[----:B------:R-:W-:-:S02]  /*2be20*/  IMAD R152, R249, R152, RZ ;  /* 0x00000098f9987224 */ /* 0x000fc400078e02ff */
[----:B------:R-:W-:Y:S02]  /*2be30*/  IMAD R77, R100, R87, RZ ;  /* 0x00000057644d7224 */ /* 0x000fe400078e02ff */
[----:B------:R-:W-:Y:S01]  /*2be40*/  IMAD R58, R98, R86, RZ ;  /* 0x00000056623a7224 */ /* 0x000fe200078e02ff */
[----:B------:R-:W2:Y:S01]  /*2be50*/  LDC R87, c[0x0][0x240] ;  /* 0x00009000ff577b82 */ /* 0x000ea20000000800 */
[----:B------:R-:W-:Y:S02]  /*2be60*/  IMAD R37, R97, R88, RZ ;  /* 0x0000005861257224 */ /* 0x000fe400078e02ff */
[----:B------:R-:W-:Y:S02]  /*2be70*/  IMAD R242, R96, R89, RZ ;  /* 0x0000005960f27224 */ /* 0x000fe400078e02ff */
[----:B------:R-:W-:Y:S02]  /*2be80*/  IMAD R108, R103, R108, RZ ;  /* 0x0000006c676c7224 */ /* 0x000fe400078e02ff */
[----:B------:R-:W-:Y:S01]  /*2be90*/  IMAD R150, R252, R150, RZ ;  /* 0x00000096fc967224 */ /* 0x000fe200078e02ff */
[----:B------:R-:W2:Y:S01]  /*2bea0*/  LDC R86, c[0x0][0x240] ;  /* 0x00009000ff567b82 */ /* 0x000ea20000000800 */
[----:B-1----:R-:W-:-:S07]  /*2beb0*/  IMAD R0, R157, R94, RZ ;  /* 0x0000005e9d007224 */ /* 0x002fce00078e02ff */
[----:B------:R-:W1:Y:S01]  /*2bec0*/  LDC R88, c[0x0][0x240] ;  /* 0x00009000ff587b82 */ /* 0x000e620000000800 */
[----:B------:R-:W2:Y:S04]  /*2bed0*/  LDL.LU R157, [R1+0x4bc] ;  /* 0x0004bc00019d7983 */ /* 0x000ea80000300800 */
[----:B------:R-:W2:Y:S01]  /*2bee0*/  LDL.LU R16, [R1+0x4e8] ;  /* 0x0004e80001107983 */ /* 0x000ea20000300800 */
[----:B----4-:R-:W-:Y:S02]  /*2bef0*/  IMAD R85, R250, R90, RZ ;  /* 0x0000005afa557224 */ /* 0x010fe400078e02ff */
[----:B------:R-:W-:Y:S01]  /*2bf00*/  IMAD R67, R231, R91, RZ ;  /* 0x0000005be7437224 */ /* 0x000fe200078e02ff */
[----:B------:R-:W4:Y:S01]  /*2bf10*/  LDL.LU R248, [R1+0x4dc] ;  /* 0x0004dc0001f87983 */ /* 0x000f220000300800 */
[----:B------:R-:W-:-:S02]  /*2bf20*/  IMAD R29, R223, R92, RZ ;  /* 0x0000005cdf1d7224 */ /* 0x000fc400078e02ff */
[----:B------:R-:W-:Y:S01]  /*2bf30*/  IMAD R36, R159, R93, RZ ;  /* 0x0000005d9f247224 */ /* 0x000fe200078e02ff */
[----:B------:R-:W4:Y:S01]  /*2bf40*/  LDL.LU R249, [R1+0x4c8] ;  /* 0x0004c80001f97983 */ /* 0x000f220000300800 */
[----:B------:R-:W-:Y:S01]  /*2bf50*/  IMAD R243, R154, R4, RZ ;  /* 0x000000049af37224 */ /* 0x000fe200078e02ff */
[C---:B------:R-:W-:Y:S01]  /*2bf60*/  LEA R10, P0, R0.reuse, R234, 0x2 ;  /* 0x000000ea000a7211 */ /* 0x040fe200078010ff */
[----:B------:R-:W1:Y:S01]  /*2bf70*/  LDC R154, c[0x0][0x240] ;  /* 0x00009000ff9a7b82 */ /* 0x000e620000000800 */
[----:B------:R-:W4:Y:S04]  /*2bf80*/  LDL.LU R100, [R1+0x4b8] ;  /* 0x0004b80001647983 */ /* 0x000f280000300800 */
[----:B------:R-:W4:Y:S03]  /*2bf90*/  LDL.LU R98, [R1+0x4a4] ;  /* 0x0004a40001627983 */ /* 0x000f260000300800 */
[----:B------:R-:W4:Y:S01]  /*2bfa0*/  LDC R4, c[0x0][0x240] ;  /* 0x00009000ff047b82 */ /* 0x000f220000000800 */
        /* <DEDUP_REMOVED lines=10> */
[----:B------:R-:W4:Y:S01]  /*2c050*/  LDL.LU R159, [R1+0x2b4] ;  /* 0x0002b400019f7983 */ /* 0x000f220000300800 */
[----:B------:R-:W-:-:S02]  /*2c060*/  LEA.HI.X.SX32 R11, R0, R5, 0x2, P0 ;  /* 0x00000005000b7211 */ /* 0x000fc400000f16ff */
[----:B------:R-:W-:Y:S01]  /*2c070*/  IADD3 R0, R7, 0x200000, RZ ;  /* 0x0020000007007810 */ /* 0x000fe20007ffe0ff */
[----:B------:R-:W4:Y:S02]  /*2c080*/  LDC R94, c[0x0][0x240] ;  /* 0x00009000ff5e7b82 */ /* 0x000f240000000800 */
[----:B------:R1:W-:Y:S04]  /*2c090*/  STL.64 [R1+0x358], R10 ;  /* 0x0003580a01007387 */ /* 0x0003e80000100a00 */
[----:B------:R2:W-:Y:S02]  /*2c0a0*/  LDGSTS.E [R0+-0x5c400], desc[UR60][R10.64], P2 ;  /* 0xa3c000000a007fae */ /* 0x0005e4000912187c */
[----:B------:R-:W4:Y:S08]  /*2c0b0*/  LDC R92, c[0x0][0x240] ;  /* 0x00009000ff5c7b82 */ /* 0x000f300000000800 */
[----:B------:R-:W4:Y:S01]  /*2c0c0*/  LDC R93, c[0x0][0x240] ;  /* 0x00009000ff5d7b82 */ /* 0x000f220000000800 */
[----:B---3--:R-:W-:-:S07]  /*2c0d0*/  IMAD R17, R155, R95, RZ ;  /* 0x0000005f9b117224 */ /* 0x008fce00078e02ff */
[----:B------:R-:W3:Y:S08]  /*2c0e0*/  LDC R155, c[0x0][0x240] ;  /* 0x00009000ff9b7b82 */ /* 0x000ef00000000800 */
[----:B------:R-:W3:Y:S01]  /*2c0f0*/  LDC R95, c[0x0][0x240] ;  /* 0x00009000ff5f7b82 */ /* 0x000ee20000000800 */
[----:B--2---:R-:W-:-:S07]  /*2c100*/  IMAD R0, R14, R2, RZ ;  /* 0x000000020e007224 */ /* 0x004fce00078e02ff */
[----:B------:R-:W2:Y:S01]  /*2c110*/  LDC R2, c[0x0][0x240] ;  /* 0x00009000ff027b82 */ /* 0x000ea20000000800 */
[----:B-1----:R-:W-:-:S04]  /*2c120*/  LEA R10, P0, R0, R234, 0x2 ;  /* 0x000000ea000a7211 */ /* 0x002fc800078010ff */
[----:B------:R-:W-:Y:S01]  /*2c130*/  LEA.HI.X.SX32 R11, R0, R5, 0x2, P0 ;  /* 0x00000005000b7211 */ /* 0x000fe200000f16ff */
[----:B------:R-:W-:Y:S02]  /*2c140*/  VIADD R0, R7, 0x200000 ;  /* 0x0020000007007836 */ /* 0x000fe40000000000 */
[----:B------:R-:W-:-:S03]  /*2c150*/  IMAD R112, R15, R112, RZ ;  /* 0x000000700f707224 */ /* 0x000fc600078e02ff */
[----:B------:R1:W-:Y:S01]  /*2c160*/  LDGSTS.E [R0+-0x5c000], desc[UR60][R10.64], P2 ;  /* 0xa40000000a007fae */ /* 0x0003e2000912187c */
[----:B------:R-:W-:-:S03]  /*2c170*/  IMAD R154, R157, R154, RZ ;  /* 0x0000009a9d9a7224 */ /* 0x000fc600078e02ff */
[----:B------:R-:W2:Y:S04]  /*2c180*/  LDL.LU R157, [R1+0x27c] ;  /* 0x00027c00019d7983 */ /* 0x000ea80000300800 */
[----:B------:R3:W-:Y:S01]  /*2c190*/  STL.64 [R1+0x320], R10 ;  /* 0x0003200a01007387 */ /* 0x0007e20000100a00 */
[----:B----4-:R-:W-:Y:S02]  /*2c1a0*/  IMAD R66, R248, R4, RZ ;  /* 0x00000004f8427224 */ /* 0x010fe400078e02ff */
[----:B------:R-:W-:Y:S01]  /*2c1b0*/  IMAD R84, R16, R86, RZ ;  /* 0x0000005610547224 */ /* 0x000fe200078e02ff */
[----:B------:R-:W4:Y:S01]  /*2c1c0*/  LDC R4, c[0x0][0x240] ;  /* 0x00009000ff047b82 */ /* 0x000f220000000800 */
[----:B------:R-:W-:Y:S01]  /*2c1d0*/  IMAD R28, R249, R87, RZ ;  /* 0x00000057f91c7224 */ /* 0x000fe200078e02ff */
[----:B---3--:R-:W3:Y:S01]  /*2c1e0*/  LDL.LU R10, [R1+0x434] ;  /* 0x00043400010a7983 */ /* 0x008ee20000300800 */
[----:B------:R-:W-:-:S05]  /*2c1f0*/  IMAD R35, R100, R88, RZ ;  /* 0x0000005864237224 */ /* 0x000fca00078e02ff */
[----:B------:R-:W4:Y:S01]  /*2c200*/  LDC R87, c[0x0][0x240] ;  /* 0x00009000ff577b82 */ /* 0x000f220000000800 */
[----:B------:R-:W4:Y:S01]  /*2c210*/  LDL.LU R11, [R1+0x494] ;  /* 0x00049400010b7983 */ /* 0x000f220000300800 */
[----:B------:R-:W-:-:S03]  /*2c220*/  IMAD R16, R98, R89, RZ ;  /* 0x0000005962107224 */ /* 0x000fc600078e02ff */
[----:B------:R-:W4:Y:S01]  /*2c230*/  LDL.LU R15, [R1+0x47c] ;  /* 0x00047c00010f7983 */ /* 0x000f220000300800 */
[----:B------:R-:W-:Y:S02]  /*2c240*/  IMAD R113, R97, R113, RZ ;  /* 0x0000007161717224 */ /* 0x000fe400078e02ff */
        /* <DEDUP_REMOVED lines=11> */
[----:B------:R-:W4:Y:S04]  /*2c300*/  LDL.LU R97, [R1+0x408] ;  /* 0x0004080001617983 */ /* 0x000f280000300800 */
[----:B------:R-:W4:Y:S01]  /*2c310*/  LDL.LU R96, [R1+0x3fc] ;  /* 0x0003fc0001607983 */ /* 0x000f220000300800 */
[----:B-1----:R-:W-:Y:S02]  /*2c320*/  IMAD R0, R159, R94, RZ ;  /* 0x0000005e9f007224 */ /* 0x002fe400078e02ff */
[----:B------:R-:W1:Y:S01]  /*2c330*/  LDC R90, c[0x0][0x240] ;  /* 0x00009000ff5a7b82 */ /* 0x000e620000000800 */
[----:B------:R-:W1:Y:S01]  /*2c340*/  LDL.LU R103, [R1+0x3e4] ;  /* 0x0003e40001677983 */ /* 0x000e620000300800 */
[----:B------:R-:W-:-:S03]  /*2c350*/  IMAD R34, R231, R95, RZ ;  /* 0x0000005fe7227224 */ /* 0x000fc600078e02ff */
[----:B------:R-:W4:Y:S01]  /*2c360*/  LDL.LU R252, [R1+0x3d8] ;  /* 0x0003d80001fc7983 */ /* 0x000f220000300800 */
[----:B--2---:R-:W-:Y:S01]  /*2c370*/  IMAD R14, R223, R2, RZ ;  /* 0x00000002df0e7224 */ /* 0x004fe200078e02ff */
[C---:B------:R-:W-:Y:S01]  /*2c380*/  LEA R18, P0, R0.reuse, R234, 0x2 ;  /* 0x000000ea00127211 */ /* 0x040fe200078010ff */
[----:B------:R-:W2:Y:S01]  /*2c390*/  LDC R91, c[0x0][0x240] ;  /* 0x00009000ff5b7b82 */ /* 0x000ea20000000800 */
[----:B------:R-:W2:Y:S04]  /*2c3a0*/  LDL.LU R159, [R1+0x3b8] ;  /* 0x0003b800019f7983 */ /* 0x000ea80000300800 */
[----:B------:R-:W2:Y:S03]  /*2c3b0*/  LDL.LU R250, [R1+0x38c] ;  /* 0x00038c0001fa7983 */ /* 0x000ea60000300800 */
[----:B------:R-:W2:Y:S01]  /*2c3c0*/  LDC R94, c[0x0][0x240] ;  /* 0x00009000ff5e7b82 */ /* 0x000ea20000000800 */
[----:B------:R-:W2:Y:S04]  /*2c3d0*/  LDL.LU R231, [R1+0x328] ;  /* 0x0003280001e77983 */ /* 0x000ea80000300800 */
[----:B------:R-:W2:Y:S01]  /*2c3e0*/  LDL.LU R223, [R1+0x370] ;  /* 0x0003700001df7983 */ /* 0x000ea20000300800 */
[----:B------:R-:W-:-:S02]  /*2c3f0*/  LEA.HI.X.SX32 R19, R0, R5, 0x2, P0 ;  /* 0x0000000500137211 */ /* 0x000fc400000f16ff */
[----:B------:R-:W-:Y:S01]  /*2c400*/  IADD3 R0, R7, 0x200000, RZ ;  /* 0x0020000007007810 */ /* 0x000fe20007ffe0ff */
[----:B------:R-:W2:Y:S02]  /*2c410*/  LDC R95, c[0x0][0x240] ;  /* 0x00009000ff5f7b82 */ /* 0x000ea40000000800 */
[----:B------:R3:W-:Y:S04]  /*2c420*/  STL.64 [R1+0x2e8], R18 ;  /* 0x0002e81201007387 */ /* 0x0007e80000100a00 */
[----:B------:R3:W-:Y:S02]  /*2c430*/  LDGSTS.E [R0+-0x5bc00], desc[UR60][R18.64], P2 ;  /* 0xa440000012007fae */ /* 0x0007e4000912187c */
[----:B------:R-:W2:Y:S01]  /*2c440*/  LDC R92, c[0x0][0x240] ;  /* 0x00009000ff5c7b82 */ /* 0x000ea20000000800 */
[----:B------:R-:W-:-:S07]  /*2c450*/  IMAD R2, R157, R93, RZ ;  /* 0x0000005d9d027224 */ /* 0x000fce00078e02ff */
[----:B------:R-:W2:Y:S01]  /*2c460*/  LDC R93, c[0x0][0x240] ;  /* 0x00009000ff5d7b82 */ /* 0x000ea20000000800 */
[----:B---3--:R-:W-:-:S04]  /*2c470*/  LEA R18, P0, R2, R234, 0x2 ;  /* 0x000000ea02127211 */ /* 0x008fc800078010ff */
[----:B------:R-:W-:-:S03]  /*2c480*/  LEA.HI.X.SX32 R19, R2, R5, 0x2, P0 ;  /* 0x0000000502137211 */ /* 0x000fc600000f16ff */
[----:B------:R-:W3:Y:S02]  /*2c490*/  LDC R157, c[0x0][0x240] ;  /* 0x00009000ff9d7b82 */ /* 0x000ee40000000800 */
[----:B------:R4:W-:Y:S04]  /*2c4a0*/  STL.64 [R1+0x2b0], R18 ;  /* 0x0002b01201007387 */ /* 0x0009e80000100a00 */
[----:B------:R2:W-:Y:S01]  /*2c4b0*/  LDGSTS.E [R0+-0x5b800], desc[UR60][R18.64], P2 ;  /* 0xa480000012007fae */ /* 0x0005e2000912187c */
[----:B------:R-:W-:Y:S01]  /*2c4c0*/  IMAD R111, R10, R111, RZ ;  /* 0x0000006f0a6f7224 */ /* 0x000fe200078e02ff */
[----:B------:R-:W3:Y:S01]  /*2c4d0*/  LDC R2, c[0x0][0x240] ;  /* 0x00009000ff027b82 */ /* 0x000ee20000000800 */
[----:B----4-:R-:W-:Y:S02]  /*2c4e0*/  IMAD R153, R11, R153, RZ ;  /* 0x000000990b997224 */ /* 0x010fe400078e02ff */
[----:B------:R-:W-:-:S02]  /*2c4f0*/  IMAD R81, R15, R4, RZ ;  /* 0x000000040f517224 */ /* 0x000fc400078e02ff */
[----:B------:R-:W-:-:S03]  /*2c500*/  IMAD R63, R248, R87, RZ ;  /* 0x00000057f83f7224 */ /* 0x000fc600078e02ff */
[----:B------:R-:W4:Y:S01]  /*2c510*/  LDC R4, c[0x0][0x240] ;  /* 0x00009000ff047b82 */ /* 0x000f220000000800 */
[----:B------:R-:W4:Y:S04]  /*2c520*/  LDL.LU R18, [R1+0x3b0] ;  /* 0x0003b00001127983 */ /* 0x000f280000300800 */
[----:B------:R-:W4:Y:S01]  /*2c530*/  LDL.LU R19, [R1+0x3ac] ;  /* 0x0003ac0001137983 */ /* 0x000f220000300800 */
[----:B------:R-:W-:Y:S02]  /*2c540*/  IMAD R49, R249, R86, RZ ;  /* 0x00000056f9317224 */ /* 0x000fe400078e02ff */
[----:B------:R-:W-:Y:S01]  /*2c550*/  IMAD R33, R100, R88, RZ ;  /* 0x0000005864217224 */ /* 0x000fe200078e02ff */
[----:B------:R-:W4:Y:S01]  /*2c560*/  LDL.LU R239, [R1+0x3e0] ;  /* 0x0003e00001ef7983 */ /* 0x000f220000300800 */
[----:B------:R-:W4:Y:S03]  /*2c570*/  LDC R87, c[0x0][0x240] ;  /* 0x00009000ff577b82 */ /* 0x000f260000000800 */
[----:B------:R-:W4:Y:S01]  /*2c580*/  LDL.LU R237, [R1+0x3bc] ;  /* 0x0003bc0001ed7983 */ /* 0x000f220000300800 */
[----:B------:R-:W-:-:S03]  /*2c590*/  IMAD R11, R98, R89, RZ ;  /* 0x00000059620b7224 */ /* 0x000fc600078e02ff */
[----:B------:R-:W4:Y:S01]  /*2c5a0*/  LDL.LU R15, [R1+0x3a8] ;  /* 0x0003a800010f7983 */ /* 0x000f220000300800 */
[----:B------:R-:W-:Y:S01]  /*2c5b0*/  IMAD R115, R97, R115, RZ ;  /* 0x0000007361737224 */ /* 0x000fe200078e02ff */
[----:B------:R-:W4:Y:S02]  /*2c5c0*/  LDC R89, c[0x0][0x240] ;  /* 0x00009000ff597b82 */ /* 0x000f240000000800 */
[----:B------:R-:W4:Y:S04]  /*2c5d0*/  LDL.LU R248, [R1+0x36c] ;  /* 0x00036c0001f87983 */ /* 0x000f280000300800 */
[----:B------:R-:W4:Y:S01]  /*2c5e0*/  LDL.LU R249, [R1+0x354] ;  /* 0x0003540001f97983 */ /* 0x000f220000300800 */
[----:B-1----:R-:W-:Y:S01]  /*2c5f0*/  IMAD R80, R103, R90, RZ ;  /* 0x0000005a67507224 */ /* 0x002fe200078e02ff */
[----:B------:R-:W1:Y:S02]  /*2c600*/  LDC R88, c[0x0][0x240] ;  /* 0x00009000ff587b82 */ /* 0x000e640000000800 */
[----:B------:R-:W4:Y:S01]  /*2c610*/  LDL.LU R100, [R1+0x308] ;  /* 0x0003080001647983 */ /* 0x000f220000300800 */
[----:B--2---:R-:W-:-:S03]  /*2c620*/  IMAD R62, R252, R91, RZ ;  /* 0x0000005bfc3e7224 */ /* 0x004fc600078e02ff */
[----:B------:R-:W2:Y:S01]  /*2c630*/  LDL.LU R98, [R1+0x304] ;  /* 0x0003040001627983 */ /* 0x000ea20000300800 */
[----:B------:R-:W-:Y:S01]  /*2c640*/  IMAD R32, R250, R93, RZ ;  /* 0x0000005dfa207224 */ /* 0x000fe200078e02ff */
[----:B------:R-:W2:Y:S02]  /*2c650*/  LDC R90, c[0x0][0x240] ;  /* 0x00009000ff5a7b82 */ /* 0x000ea40000000800 */
[----:B------:R-:W2:Y:S01]  /*2c660*/  LDL.LU R97, [R1+0x300] ;  /* 0x0003000001617983 */ /* 0x000ea20000300800 */
[----:B------:R-:W-:-:S03]  /*2c670*/  IMAD R0, R231, R94, RZ ;  /* 0x0000005ee7007224 */ /* 0x000fc600078e02ff */
[----:B------:R-:W2:Y:S01]  /*2c680*/  LDL.LU R103, [R1+0x2e0] ;  /* 0x0002e00001677983 */ /* 0x000ea20000300800 */
[----:B------:R-:W-:Y:S01]  /*2c690*/  IMAD R10, R223, R95, RZ ;  /* 0x0000005fdf0a7224 */ /* 0x000fe200078e02ff */
[----:B------:R-:W2:Y:S02]  /*2c6a0*/  LDC R91, c[0x0][0x240] ;  /* 0x00009000ff5b7b82 */ /* 0x000ea40000000800 */
[----:B------:R-:W2:Y:S04]  /*2c6b0*/  LDL.LU R252, [R1+0x2d4] ;  /* 0x0002d40001fc7983 */ /* 0x000ea80000300800 */
[----:B------:R-:W2:Y:S01]  /*2c6c0*/  LDL.LU R250, [R1+0x2ac] ;  /* 0x0002ac0001fa7983 */ /* 0x000ea20000300800 */
[C---:B------:R-:W-:Y:S01]  /*2c6d0*/  LEA R20, P0, R0.reuse, R234, 0x2 ;  /* 0x000000ea00147211 */ /* 0x040fe200078010ff */
[----:B------:R-:W-:Y:S01]  /*2c6e0*/  IMAD R48, R159, R92, RZ ;  /* 0x0000005c9f307224 */ /* 0x000fe200078e02ff */
[----:B------:R-:W2:Y:S01]  /*2c6f0*/  LDC R95, c[0x0][0x240] ;  /* 0x00009000ff5f7b82 */ /* 0x000ea20000000800 */
[----:B------:R-:W2:Y:S04]  /*2c700*/  LDL.LU R231, [R1+0x20c] ;  /* 0x00020c0001e77983 */ /* 0x000ea80000300800 */
[----:B------:R-:W2:Y:S01]  /*2c710*/  LDL.LU R223, [R1+0x208] ;  /* 0x0002080001df7983 */ /* 0x000ea20000300800 */
[----:B------:R-:W-:Y:S01]  /*2c720*/  LEA.HI.X.SX32 R21, R0, R5, 0x2, P0 ;  /* 0x0000000500157211 */ /* 0x000fe200000f16ff */
[----:B------:R-:W-:Y:S01]  /*2c730*/  VIADD R0, R7, 0x200000 ;  /* 0x0020000007007836 */ /* 0x000fe20000000000 */
[----:B------:R-:W1:Y:S04]  /*2c740*/  LDC R159, c[0x0][0x240] ;  /* 0x00009000ff9f7b82 */ /* 0x000e680000000800 */
[----:B------:R3:W-:Y:S02]  /*2c750*/  LDGSTS.E [R0+-0x5b400], desc[UR60][R20.64], P2 ;  /* 0xa4c0000014007fae */ /* 0x0007e4000912187c */
[----:B---3--:R-:W-:-:S02]  /*2c760*/  IMAD R157, R96, R157, RZ ;  /* 0x0000009d609d7224 */ /* 0x008fc400078e02ff */
[----:B------:R-:W3:Y:S01]  /*2c770*/  LDC R92, c[0x0][0x240] ;  /* 0x00009000ff5c7b82 */ /* 0x000ee20000000800 */
[----:B------:R-:W-:-:S07]  /*2c780*/  IMAD R0, R156, R2, RZ ;  /* 0x000000029c007224 */ /* 0x000fce00078e02ff */
[----:B------:R-:W3:Y:S08]  /*2c790*/  LDC R96, c[0x0][0x240] ;  /* 0x00009000ff607b82 */ /* 0x000ef00000000800 */
[----:B------:R-:W3:Y:S01]  /*2c7a0*/  LDC R2, c[0x0][0x240] ;  /* 0x00009000ff027b82 */ /* 0x000ee20000000800 */
[----:B------:R-:W-:Y:S07]  /*2c7b0*/  STL.64 [R1+0x278], R20 ;  /* 0x0002781401007387 */ /* 0x000fee0000100a00 */
[----:B------:R-:W3:Y:S08]  /*2c7c0*/  LDC R86, c[0x0][0x240] ;  /* 0x00009000ff567b82 */ /* 0x000ef00000000800 */
[----:B------:R-:W3:Y:S08]  /*2c7d0*/  LDC R94, c[0x0][0x240] ;  /* 0x00009000ff5e7b82 */ /* 0x000ef00000000800 */
[----:B------:R-:W3:Y:S01]  /*2c7e0*/  LDC R93, c[0x0][0x240] ;  /* 0x00009000ff5d7b82 */ /* 0x000ee20000000800 */
[----:B----4-:R-:W-:Y:S01]  /*2c7f0*/  IMAD R116, R18, R116, RZ ;  /* 0x0000007412747224 */ /* 0x010fe200078e02ff */
[----:B------:R-:W-:Y:S01]  /*2c800*/  LEA R18, P0, R0, R234, 0x2 ;  /* 0x000000ea00127211 */ /* 0x000fe200078010ff */
[----:B-1----:R-:W-:-:S03]  /*2c810*/  IMAD R159, R19, R159, RZ ;  /* 0x0000009f139f7224 */ /* 0x002fc600078e02ff */
[----:B------:R-:W-:Y:S02]  /*2c820*/  LEA.HI.X.SX32 R19, R0, R5, 0x2, P0 ;  /* 0x0000000500137211 */ /* 0x000fe400000f16ff */
[----:B------:R-:W-:Y:S01]  /*2c830*/  IADD3 R0, R7, 0x200000, RZ ;  /* 0x0020000007007810 */ /* 0x000fe20007ffe0ff */
[----:B------:R-:W-:Y:S02]  /*2c840*/  IMAD R71, R237, R4, RZ ;  /* 0x00000004ed477224 */ /* 0x000fe400078e02ff */
[----:B------:R1:W-:Y:S04]  /*2c850*/  STL.64 [R1+0x240], R18 ;  /* 0x0002401201007387 */ /* 0x0003e80000100a00 */
[----:B------:R4:W-:Y:S01]  /*2c860*/  LDGSTS.E [R0+-0x5b000], desc[UR60][R18.64], P2 ;  /* 0xa500000012007fae */ /* 0x0009e2000912187c */
[----:B------:R-:W-:-:S02]  /*2c870*/  IMAD R4, R249, R89, RZ ;  /* 0x00000059f9047224 */ /* 0x000fc400078e02ff */
[----:B------:R-:W-:Y:S01]  /*2c880*/  IMAD R52, R15, R87, RZ ;  /* 0x000000570f347224 */ /* 0x000fe200078e02ff */
[----:B------:R-:W4:Y:S02]  /*2c890*/  LDC R89, c[0x0][0x240] ;  /* 0x00009000ff597b82 */ /* 0x000f240000000800 */
[----:B------:R3:W-:Y:S04]  /*2c8a0*/  STL [R1+0x1ce4], R4 ;  /* 0x001ce40401007387 */ /* 0x0007e80000100800 */
[----:B-1----:R-:W4:Y:S01]  /*2c8b0*/  LDL.LU R19, [R1+0x2c0] ;  /* 0x0002c00001137983 */ /* 0x002f220000300800 */
[----:B------:R-:W-:Y:S01]  /*2c8c0*/  IMAD R31, R248, R88, RZ ;  /* 0x00000058f81f7224 */ /* 0x000fe200078e02ff */
[----:B------:R-:W1:Y:S02]  /*2c8d0*/  LDC R87, c[0x0][0x240] ;  /* 0x00009000ff577b82 */ /* 0x000e640000000800 */
[----:B------:R-:W4:Y:S01]  /*2c8e0*/  LDL.LU R23, [R1+0x2fc] ;  /* 0x0002fc0001177983 */ /* 0x000f220000300800 */
[----:B------:R-:W-:-:S02]  /*2c8f0*/  IMAD R114, R100, R114, RZ ;  /* 0x0000007264727224 */ /* 0x000fc400078e02ff */
[----:B--2---:R-:W-:Y:S02]  /*2c900*/  IMAD R156, R98, R90, RZ ;  /* 0x0000005a629c7224 */ /* 0x004fe400078e02ff */
[----:B---3--:R-:W-:Y:S01]  /*2c910*/  IMAD R2, R231, R2, RZ ;  /* 0x00000002e7027224 */ /* 0x008fe200078e02ff */
[----:B------:R-:W2:Y:S04]  /*2c920*/  LDC R90, c[0x0][0x240] ;  /* 0x00009000ff5a7b82 */ /* 0x000ea80000000800 */
[----:B------:R3:W-:Y:S04]  /*2c930*/  STL [R1+0x1ce0], R2 ;  /* 0x001ce00201007387 */ /* 0x0007e80000100800 */
[----:B------:R-:W2:Y:S01]  /*2c940*/  LDL.LU R20, [R1+0x2e4] ;  /* 0x0002e40001147983 */ /* 0x000ea20000300800 */
[----:B------:R-:W-:Y:S01]  /*2c950*/  IMAD R237, R97, R92, RZ ;  /* 0x0000005c61ed7224 */ /* 0x000fe200078e02ff */
[----:B------:R-:W1:Y:S02]  /*2c960*/  LDC R4, c[0x0][0x240] ;  /* 0x00009000ff047b82 */ /* 0x000e640000000800 */
[----:B------:R-:W2:Y:S04]  /*2c970*/  LDL.LU R21, [R1+0x2d8] ;  /* 0x0002d80001157983 */ /* 0x000ea80000300800 */
[----:B------:R-:W2:Y:S01]  /*2c980*/  LDL.LU R15, [R1+0x2b8] ;  /* 0x0002b800010f7983 */ /* 0x000ea20000300800 */
[----:B------:R-:W-:Y:S01]  /*2c990*/  IMAD R70, R103, R91, RZ ;  /* 0x0000005b67467224 */ /* 0x000fe200078e02ff */
[----:B------:R-:W2:Y:S02]  /*2c9a0*/  LDC R92, c[0x0][0x240] ;  /* 0x00009000ff5c7b82 */ /* 0x000ea40000000800 */
[----:B------:R-:W2:Y:S04]  /*2c9b0*/  LDL.LU R248, [R1+0x29c] ;  /* 0x00029c0001f87983 */ /* 0x000ea80000300800 */
[----:B------:R-:W2:Y:S01]  /*2c9c0*/  LDL.LU R249, [R1+0x298] ;  /* 0x0002980001f97983 */ /* 0x000ea20000300800 */
[----:B------:R-:W-:Y:S01]  /*2c9d0*/  IMAD R30, R250, R96, RZ ;  /* 0x00000060fa1e7224 */ /* 0x000fe200078e02ff */
[----:B------:R-:W2:Y:S02]  /*2c9e0*/  LDC R88, c[0x0][0x240] ;  /* 0x00009000ff587b82 */ /* 0x000ea40000000800 */
[----:B------:R-:W2:Y:S04]  /*2c9f0*/  LDL.LU R100, [R1+0x294] ;  /* 0x0002940001647983 */ /* 0x000ea80000300800 */
[----:B------:R-:W2:Y:S01]  /*2ca00*/  LDL.LU R98, [R1+0x290] ;  /* 0x0002900001627983 */ /* 0x000ea20000300800 */
[----:B----4-:R-:W-:Y:S01]  /*2ca10*/  IMAD R0, R223, R95, RZ ;  /* 0x0000005fdf007224 */ /* 0x010fe200078e02ff */
[----:B------:R-:W4:Y:S02]  /*2ca20*/  LDC R96, c[0x0][0x240] ;  /* 0x00009000ff607b82 */ /* 0x000f240000000800 */
[----:B------:R-:W4:Y:S04]  /*2ca30*/  LDL.LU R97, [R1+0x280] ;  /* 0x0002800001617983 */ /* 0x000f280000300800 */
[----:B------:R-:W4:Y:S01]  /*2ca40*/  LDL.LU R103, [R1+0x25c] ;  /* 0x00025c0001677983 */ /* 0x000f220000300800 */
[----:B------:R-:W-:Y:S01]  /*2ca50*/  IMAD R239, R239, R86, RZ ;  /* 0x00000056efef7224 */ /* 0x000fe200078e02ff */
[----:B------:R-:W4:Y:S02]  /*2ca60*/  LDC R95, c[0x0][0x240] ;  /* 0x00009000ff5f7b82 */ /* 0x000f240000000800 */
[----:B------:R-:W4:Y:S04]  /*2ca70*/  LDL.LU R250, [R1+0x23c] ;  /* 0x00023c0001fa7983 */ /* 0x000f280000300800 */
[----:B------:R-:W4:Y:S02]  /*2ca80*/  LDL.LU R231, [R1+0x218] ;  /* 0x0002180001e77983 */ /* 0x000f240000300800 */
[----:B------:R-:W2:Y:S02]  /*2ca90*/  LDC R86, c[0x0][0x240] ;  /* 0x00009000ff567b82 */ /* 0x000ea40000000800 */
[----:B------:R-:W4:Y:S01]  /*2caa0*/  LDL.LU R223, [R1+0x234] ;  /* 0x0002340001df7983 */ /* 0x000f220000300800 */
[----:B---3--:R-:W-:Y:S01]  /*2cab0*/  IMAD R2, R161, R94, RZ ;  /* 0x0000005ea1027224 */ /* 0x008fe200078e02ff */
[----:B------:R-:W-:Y:S01]  /*2cac0*/  LEA R24, P0, R0, R234, 0x2 ;  /* 0x000000ea00187211 */ /* 0x000fe200078010ff */
[----:B------:R-:W-:-:S03]  /*2cad0*/  IMAD R47, R252, R93, RZ ;  /* 0x0000005dfc2f7224 */ /* 0x000fc600078e02ff */
[----:B------:R-:W-:Y:S01]  /*2cae0*/  LEA.HI.X.SX32 R25, R0, R5, 0x2, P0 ;  /* 0x0000000500197211 */ /* 0x000fe200000f16ff */
[----:B------:R-:W3:Y:S01]  /*2caf0*/  LDC R93, c[0x0][0x240] ;  /* 0x00009000ff5d7b82 */ /* 0x000ee20000000800 */
[----:B------:R-:W-:-:S03]  /*2cb00*/  LEA R18, P0, R2, R234, 0x2 ;  /* 0x000000ea02127211 */ /* 0x000fc600078010ff */
[----:B------:R4:W-:Y:S01]  /*2cb10*/  STL.64 [R1+0x208], R24 ;  /* 0x0002081801007387 */ /* 0x0009e20000100a00 */
[----:B------:R-:W-:-:S03]  /*2cb20*/  VIADD R0, R7, 0x200000 ;  /* 0x0020000007007836 */ /* 0x000fc60000000000 */
[----:B------:R-:W3:Y:S02]  /*2cb30*/  LDC R94, c[0x0][0x240] ;  /* 0x00009000ff5e7b82 */ /* 0x000ee40000000800 */
[----:B------:R4:W-:Y:S06]  /*2cb40*/  LDGSTS.E [R0+-0x5ac00], desc[UR60][R24.64], P2 ;  /* 0xa540000018007fae */ /* 0x0009ec000912187c */
[----:B------:R-:W3:Y:S08]  /*2cb50*/  LDC R91, c[0x0][0x240] ;  /* 0x00009000ff5b7b82 */ /* 0x000ef00000000800 */
[----:B------:R-:W3:Y:S01]  /*2cb60*/  LDC R252, c[0x0][0x240] ;  /* 0x00009000fffc7b82 */ /* 0x000ee20000000800 */
[----:B------:R-:W-:Y:S01]  /*2cb70*/  IMAD R118, R19, R118, RZ ;  /* 0x0000007613767224 */ /* 0x000fe200078e02ff */
[----:B------:R-:W-:-:S05]  /*2cb80*/  LEA.HI.X.SX32 R19, R2, R5, 0x2, P0 ;  /* 0x0000000502137211 */ /* 0x000fca00000f16ff */
[----:B------:R-:W-:Y:S01]  /*2cb90*/  STL.64 [R1+0x20], R18 ;  /* 0x0000201201007387 */ /* 0x000fe20000100a00 */
[----:B-1----:R-:W-:Y:S02]  /*2cba0*/  IMAD R161, R23, R4, RZ ;  /* 0x0000000417a17224 */ /* 0x002fe400078e02ff */
[----:B------:R-:W1:Y:S01]  /*2cbb0*/  LDC R4, c[0x0][0x240] ;  /* 0x00009000ff047b82 */ /* 0x000e620000000800 */
[----:B------:R3:W-:Y:S01]  /*2cbc0*/  LDGSTS.E [R0+-0x5a800], desc[UR60][R18.64], P2 ;  /* 0xa580000012007fae */ /* 0x0007e2000912187c */
[----:B--2---:R-:W-:Y:S02]  /*2cbd0*/  IMAD R79, R20, R86, RZ ;  /* 0x00000056144f7224 */ /* 0x004fe400078e02ff */
[----:B------:R-:W-:Y:S02]  /*2cbe0*/  IMAD R46, R15, R87, RZ ;  /* 0x000000570f2e7224 */ /* 0x000fe400078e02ff */
[----:B------:R-:W-:Y:S02]  /*2cbf0*/  IMAD R2, R249, R90, RZ ;  /* 0x0000005af9027224 */ /* 0x000fe400078e02ff */
[----:B------:R-:W-:Y:S01]  /*2cc00*/  IMAD R69, R21, R88, RZ ;  /* 0x0000005815457224 */ /* 0x000fe200078e02ff */
[----:B------:R-:W2:Y:S02]  /*2cc10*/  LDC R249, c[0x0][0x240] ;  /* 0x00009000fff97b82 */ /* 0x000ea40000000800 */
[----:B------:R3:W-:Y:S04]  /*2cc20*/  STL [R1+0x1cdc], R2 ;  /* 0x001cdc0201007387 */ /* 0x0007e80000100800 */
[----:B------:R-:W2:Y:S01]  /*2cc30*/  LDL.LU R27, [R1+0x258] ;  /* 0x00025800011b7983 */ /* 0x000ea20000300800 */
[----:B----4-:R-:W-:-:S03]  /*2cc40*/  IMAD R68, R97, R92, RZ ;  /* 0x0000005c61447224 */ /* 0x010fc600078e02ff */
[----:B------:R-:W1:Y:S01]  /*2cc50*/  LDL.LU R22, [R1+0x254] ;  /* 0x0002540001167983 */ /* 0x000e620000300800 */
[----:B------:R-:W-:Y:S01]  /*2cc60*/  IMAD R25, R248, R89, RZ ;  /* 0x00000059f8197224 */ /* 0x000fe200078e02ff */
[----:B---3--:R-:W3:Y:S02]  /*2cc70*/  LDC R2, c[0x0][0x240] ;  /* 0x00009000ff027b82 */ /* 0x008ee40000000800 */
[----:B------:R-:W4:Y:S01]  /*2cc80*/  LDL.LU R97, [R1+0x284] ;  /* 0x0002840001617983 */ /* 0x000f220000300800 */
[----:B------:R-:W-:Y:S02]  /*2cc90*/  IMAD R119, R100, R119, RZ ;  /* 0x0000007764777224 */ /* 0x000fe400078e02ff */
[----:B------:R-:W-:-:S03]  /*2cca0*/  IMAD R45, R103, R93, RZ ;  /* 0x0000005d672d7224 */ /* 0x000fc600078e02ff */
[----:B------:R-:W2:Y:S01]  /*2ccb0*/  LDC R89, c[0x0][0x240] ;  /* 0x00009000ff597b82 */ /* 0x000ea20000000800 */
[----:B------:R-:W-:Y:S02]  /*2ccc0*/  IMAD R15, R223, R96, RZ ;  /* 0x00000060df0f7224 */ /* 0x000fe400078e02ff */
[----:B------:R-:W-:-:S05]  /*2ccd0*/  IMAD R0, R231, R95, RZ ;  /* 0x0000005fe7007224 */ /* 0x000fca00078e02ff */
[----:B------:R-:W1:Y:S01]  /*2cce0*/  LDC R92, c[0x0][0x240] ;  /* 0x00009000ff5c7b82 */ /* 0x000e620000000800 */
[----:B------:R3:W-:Y:S04]  /*2ccf0*/  STL [R1+0x1cd8], R15 ;  /* 0x001cd80f01007387 */ /* 0x0007e80000100800 */
[----:B------:R-:W2:Y:S01]  /*2cd00*/  LDL.LU R23, [R1+0x274] ;  /* 0x0002740001177983 */ /* 0x000ea20000300800 */
        /* <DEDUP_REMOVED lines=9> */
[----:B---3--:R-:W3:Y:S04]  /*2cda0*/  LDL.LU R15, [R1+0x1e8] ;  /* 0x0001e800010f7983 */ /* 0x008ee80000300800 */
[----:B------:R-:W3:Y:S03]  /*2cdb0*/  LDL.LU R248, [R1+0x1dc] ;  /* 0x0001dc0001f87983 */ /* 0x000ee60000300800 */
[----:B------:R-:W3:Y:S01]  /*2cdc0*/  LDC R96, c[0x0][0x240] ;  /* 0x00009000ff607b82 */ /* 0x000ee20000000800 */
[----:B------:R-:W3:Y:S04]  /*2cdd0*/  LDL.LU R100, [R1+0x1c0] ;  /* 0x0001c00001647983 */ /* 0x000ee80000300800 */
[----:B------:R-:W3:Y:S03]  /*2cde0*/  LDL.LU R231, [R1+0x19c] ;  /* 0x00019c0001e77983 */ /* 0x000ee60000300800 */
[----:B------:R-:W3:Y:S01]  /*2cdf0*/  LDC R95, c[0x0][0x240] ;  /* 0x00009000ff5f7b82 */ /* 0x000ee20000000800 */
[----:B------:R-:W3:Y:S01]  /*2ce00*/  LDL.LU R103, [R1+0x194] ;  /* 0x0001940001677983 */ /* 0x000ee20000300800 */
[----:B------:R-:W-:-:S02]  /*2ce10*/  LEA.HI.X.SX32 R87, R0, R5, 0x2, P0 ;  /* 0x0000000500577211 */ /* 0x000fc400000f16ff */
[----:B------:R-:W-:Y:S01]  /*2ce20*/  IADD3 R0, R7, 0x200000, RZ ;  /* 0x0020000007007810 */ /* 0x000fe20007ffe0ff */
[----:B------:R-:W3:Y:S03]  /*2ce30*/  LDL.LU R223, [R1+0x150] ;  /* 0x0001500001df7983 */ /* 0x000ee60000300800 */
[----:B------:R-:W3:Y:S01]  /*2ce40*/  LDC R90, c[0x0][0x240] ;  /* 0x00009000ff5a7b82 */ /* 0x000ee20000000800 */
[----:B------:R1:W-:Y:S02]  /*2ce50*/  LDGSTS.E [R0+-0x5a400], desc[UR60][R86.64], P2 ;  /* 0xa5c0000056007fae */ /* 0x0003e4000912187c */
[----:B-1----:R-:W-:-:S05]  /*2ce60*/  IMAD R0, R160, R2, RZ ;  /* 0x00000002a0007224 */ /* 0x002fca00078e02ff */
[----:B------:R-:W3:Y:S01]  /*2ce70*/  LDC R2, c[0x0][0x240] ;  /* 0x00009000ff027b82 */ /* 0x000ee20000000800 */
[C---:B------:R-:W-:Y:S01]  /*2ce80*/  LEA R88, P0, R0.reuse, R234, 0x2 ;  /* 0x000000ea00587211 */ /* 0x040fe200078010ff */
[----:B------:R1:W-:Y:S01]  /*2ce90*/  STL.64 [R1+0x4c60], R86 ;  /* 0x004c605601007387 */ /* 0x0003e20000100a00 */
[----:B--2---:R-:W-:Y:S02]  /*2cea0*/  IMAD R65, R23, R89, RZ ;  /* 0x0000005917417224 */ /* 0x004fe400078e02ff */
[----:B------:R-:W-:Y:S01]  /*2ceb0*/  LEA.HI.X.SX32 R89, R0, R5, 0x2, P0 ;  /* 0x0000000500597211 */ /* 0x000fe200000f16ff */
[----:B------:R-:W-:Y:S02]  /*2cec0*/  IMAD R160, R22, R4, RZ ;  /* 0x0000000416a07224 */ /* 0x000fe400078e02ff */
[----:B-1----:R-:W1:Y:S02]  /*2ced0*/  LDC R86, c[0x0][0x240] ;  /* 0x00009000ff567b82 */ /* 0x002e640000000800 */
[----:B------:R-:W-:Y:S01]  /*2cee0*/  STL.64 [R1+0x4c68], R88 ;  /* 0x004c685801007387 */ /* 0x000fe20000100a00 */
[----:B----4-:R-:W-:-:S05]  /*2cef0*/  IMAD R4, R18, R92, RZ ;  /* 0x0000005c12047224 */ /* 0x010fca00078e02ff */
[----:B------:R2:W-:Y:S04]  /*2cf00*/  STL [R1+0x1cd4], R4 ;  /* 0x001cd40401007387 */ /* 0x0005e80000100800 */
[----:B------:R-:W4:Y:S04]  /*2cf10*/  LDL.LU R60, [R1+0x1bc] ;  /* 0x0001bc00013c7983 */ /* 0x000f280000300800 */
[----:B------:R-:W4:Y:S01]  /*2cf20*/  LDL.LU R125, [R1+0x1e4] ;  /* 0x0001e400017d7983 */ /* 0x000f220000300800 */
[----:B------:R-:W-:Y:S01]  /*2cf30*/  IMAD R121, R19, R121, RZ ;  /* 0x0000007913797224 */ /* 0x000fe200078e02ff */
[----:B--2---:R-:W2:Y:S02]  /*2cf40*/  LDC R4, c[0x0][0x240] ;  /* 0x00009000ff047b82 */ /* 0x004ea40000000800 */
[----:B------:R-:W2:Y:S04]  /*2cf50*/  LDL.LU R124, [R1+0x1e0] ;  /* 0x0001e000017c7983 */ /* 0x000ea80000300800 */
[----:B------:R-:W2:Y:S01]  /*2cf60*/  LDL.LU R57, [R1+0x1c4] ;  /* 0x0001c40001397983 */ /* 0x000ea20000300800 */
[----:B---3--:R-:W-:-:S03]  /*2cf70*/  IMAD R2, R103, R2, RZ ;  /* 0x0000000267027224 */ /* 0x008fc600078e02ff */
[----:B------:R-:W3:Y:S04]  /*2cf80*/  LDL.LU R23, [R1+0x1b8] ;  /* 0x0001b80001177983 */ /* 0x000ee80000300800 */
[----:B------:R1:W-:Y:S04]  /*2cf90*/  STL [R1+0x1ccc], R2 ;  /* 0x001ccc0201007387 */ /* 0x0003e80000100800 */
[----:B------:R-:W3:Y:S04]  /*2cfa0*/  LDL.LU R19, [R1+0x198] ;  /* 0x0001980001137983 */ /* 0x000ee80000300800 */
[----:B------:R-:W3:Y:S01]  /*2cfb0*/  LDL.LU R22, [R1+0x190] ;  /* 0x0001900001167983 */ /* 0x000ee20000300800 */
[----:B------:R-:W-:-:S02]  /*2cfc0*/  IMAD R61, R248, R94, RZ ;  /* 0x0000005ef83d7224 */ /* 0x000fc400078e02ff */
[----:B------:R-:W-:Y:S01]  /*2cfd0*/  IMAD R250, R97, R250, RZ ;  /* 0x000000fa61fa7224 */ /* 0x000fe200078e02ff */
[----:B------:R-:W3:Y:S01]  /*2cfe0*/  LDL.LU R248, [R1+0x140] ;  /* 0x0001400001f87983 */ /* 0x000ee20000300800 */
[----:B------:R-:W1:Y:S03]  /*2cff0*/  LDC R97, c[0x0][0x240] ;  /* 0x00009000ff617b82 */ /* 0x000e660000000800 */
[----:B------:R-:W3:Y:S01]  /*2d000*/  LDL.LU R18, [R1+0x134] ;  /* 0x0001340001127983 */ /* 0x000ee20000300800 */
[----:B------:R-:W-:Y:S02]  /*2d010*/  IMAD R162, R162, R91, RZ ;  /* 0x0000005ba2a27224 */ /* 0x000fe400078e02ff */
[----:B------:R-:W-:Y:S02]  /*2d020*/  VIADD R0, R7, 0x200000 ;  /* 0x0020000007007836 */ /* 0x000fe40000000000 */
[----:B------:R-:W1:Y:S01]  /*2d030*/  LDC R91, c[0x0][0x240] ;  /* 0x00009000ff5b7b82 */ /* 0x000e620000000800 */
[----:B------:R-:W-:-:S02]  /*2d040*/  IMAD R165, R165, R93, RZ ;  /* 0x0000005da5a57224 */ /* 0x000fc400078e02ff */
[----:B------:R1:W-:Y:S05]  /*2d050*/  LDGSTS.E [R0+-0x5a000], desc[UR60][R88.64], P2 ;  /* 0xa600000058007fae */ /* 0x0003ea000912187c */
[----:B------:R-:W2:Y:S01]  /*2d060*/  LDC R93, c[0x0][0x240] ;  /* 0x00009000ff5d7b82 */ /* 0x000ea20000000800 */
[----:B-1----:R-:W-:-:S07]  /*2d070*/  IMAD R0, R223, R96, RZ ;  /* 0x00000060df007224 */ /* 0x002fce00078e02ff */
[----:B------:R-:W1:Y:S01]  /*2d080*/  LDC R94, c[0x0][0x240] ;  /* 0x00009000ff5e7b82 */ /* 0x000e620000000800 */
[----:B------:R-:W-:Y:S02]  /*2d090*/  IMAD R249, R15, R249, RZ ;  /* 0x000000f90ff97224 */ /* 0x000fe400078e02ff */
[----:B------:R-:W3:Y:S01]  /*2d0a0*/  LDL.LU R15, [R1+0x128] ;  /* 0x00012800010f7983 */ /* 0x000ee20000300800 */
[----:B------:R-:W-:Y:S02]  /*2d0b0*/  IMAD R2, R163, R97, RZ ;  /* 0x00000061a3027224 */ /* 0x000fe400078e02ff */
[----:B------:R-:W-:Y:S01]  /*2d0c0*/  IMAD R26, R100, R95, RZ ;  /* 0x0000005f641a7224 */ /* 0x000fe200078e02ff */
[----:B------:R-:W3:Y:S01]  /*2d0d0*/  LDL.LU R103, [R1+0xd0] ;  /* 0x0000d00001677983 */ /* 0x000ee20000300800 */
[----:B------:R-:W3:Y:S01]  /*2d0e0*/  LDC R96, c[0x0][0x240] ;  /* 0x00009000ff607b82 */ /* 0x000ee20000000800 */
[----:B------:R-:W-:Y:S02]  /*2d0f0*/  IMAD R117, R27, R117, RZ ;  /* 0x000000751b757224 */ /* 0x000fe400078e02ff */
[----:B------:R-:W-:-:S05]  /*2d100*/  IMAD R27, R20, R90, RZ ;  /* 0x0000005a141b7224 */ /* 0x000fca00078e02ff */
[----:B------:R-:W1:Y:S01]  /*2d110*/  LDC R97, c[0x0][0x240] ;  /* 0x00009000ff617b82 */ /* 0x000e620000000800 */
[----:B------:R-:W-:-:S07]  /*2d120*/  LEA R90, P0, R0, R234, 0x2 ;  /* 0x000000ea005a7211 */ /* 0x000fce00078010ff */
[----:B------:R-:W3:Y:S01]  /*2d130*/  LDC R223, c[0x0][0x240] ;  /* 0x00009000ffdf7b82 */ /* 0x000ee20000000800 */
[----:B------:R-:W-:-:S07]  /*2d140*/  IMAD R21, R21, R91, RZ ;  /* 0x0000005b15157224 */ /* 0x000fce00078e02ff */
[----:B------:R-:W3:Y:S01]  /*2d150*/  LDC R100, c[0x0][0x240] ;  /* 0x00009000ff647b82 */ /* 0x000ee20000000800 */
[----:B------:R-:W-:Y:S02]  /*2d160*/  LEA.HI.X.SX32 R91, R0, R5, 0x2, P0 ;  /* 0x00000005005b7211 */ /* 0x000fe400000f16ff */
[----:B------:R-:W-:-:S05]  /*2d170*/  LEA R92, P0, R2, R234, 0x2 ;  /* 0x000000ea025c7211 */ /* 0x000fca00078010ff */
[----:B------:R-:W3:Y:S01]  /*2d180*/  LDC R95, c[0x0][0x240] ;  /* 0x00009000ff5f7b82 */ /* 0x000ee20000000800 */
[----:B------:R-:W-:Y:S01]  /*2d190*/  IADD3 R0, R7, 0x200000, RZ ;  /* 0x0020000007007810 */ /* 0x000fe20007ffe0ff */
[----:B-1----:R-:W-:-:S04]  /*2d1a0*/  IMAD R167, R167, R97, RZ ;  /* 0x00000061a7a77224 */ /* 0x002fc800078e02ff */
[----:B------:R-:W-:Y:S02]  /*2d1b0*/  LDGSTS.E [R0+-0x59c00], desc[UR60][R90.64], P2 ;  /* 0xa64000005a007fae */ /* 0x000fe4000912187c */
[----:B------:R-:W1:Y:S02]  /*2d1c0*/  LDC R97, c[0x0][0x240] ;  /* 0x00009000ff617b82 */ /* 0x000e640000000800 */
[----:B------:R-:W-:Y:S01]  /*2d1d0*/  STL.64 [R1+0x4c70], R90 ;  /* 0x004c705a01007387 */ /* 0x000fe20000100a00 */
[----:B-1----:R-:W-:Y:S02]  /*2d1e0*/  IMAD R217, R217, R97, RZ ;  /* 0x00000061d9d97224 */ /* 0x002fe400078e02ff */
[----:B----4-:R-:W-:Y:S02]  /*2d1f0*/  IMAD R120, R60, R120, RZ ;  /* 0x000000783c787224 */ /* 0x010fe400078e02ff */
[----:B--2---:R-:W-:Y:S01]  /*2d200*/  IMAD R60, R57, R93, RZ ;  /* 0x0000005d393c7224 */ /* 0x004fe200078e02ff */
[----:B------:R-:W-:-:S05]  /*2d210*/  LEA.HI.X.SX32 R93, R2, R5, 0x2, P0 ;  /* 0x00000005025d7211 */ /* 0x000fca00000f16ff */
[----:B------:R1:W-:Y:S01]  /*2d220*/  LDGSTS.E [R0+-0x59800], desc[UR60][R92.64], P2 ;  /* 0xa68000005c007fae */ /* 0x0003e2000912187c */
[----:B---3--:R-:W-:Y:S02]  /*2d230*/  IMAD R2, R22, R96, RZ ;  /* 0x0000006016027224 */ /* 0x008fe400078e02ff */
[----:B------:R-:W2:Y:S01]  /*2d240*/  LDC R96, c[0x0][0x240] ;  /* 0x00009000ff607b82 */ /* 0x000ea20000000800 */
[----:B------:R-:W-:Y:S02]  /*2d250*/  IMAD R223, R18, R223, RZ ;  /* 0x000000df12df7224 */ /* 0x000fe400078e02ff */
[----:B------:R-:W-:-:S05]  /*2d260*/  IMAD R18, R168, R100, RZ ;  /* 0x00000064a8127224 */ /* 0x000fca00078e02ff */
[----:B------:R-:W3:Y:S01]  /*2d270*/  LDC R100, c[0x0][0x240] ;  /* 0x00009000ff647b82 */ /* 0x000ee20000000800 */
[----:B-1----:R-:W-:Y:S02]  /*2d280*/  IMAD R0, R213, R102, RZ ;  /* 0x00000066d5007224 */ /* 0x002fe400078e02ff */
[----:B------:R-:W-:Y:S01]  /*2d290*/  IMAD R23, R23, R94, RZ ;  /* 0x0000005e17177224 */ /* 0x000fe200078e02ff */
[----:B------:R-:W-:Y:S02]  /*2d2a0*/  STL.64 [R1+0x4c78], R92 ;  /* 0x004c785c01007387 */ /* 0x000fe40000100a00 */
[----:B------:R-:W-:Y:S01]  /*2d2b0*/  LEA R94, P0, R0, R234, 0x2 ;  /* 0x000000ea005e7211 */ /* 0x000fe200078010ff */
[----:B------:R-:W-:Y:S01]  /*2d2c0*/  IMAD R19, R19, R95, RZ ;  /* 0x0000005f13137224 */ /* 0x000fe200078e02ff */
[----:B------:R1:W-:Y:S01]  /*2d2d0*/  STL [R1+0x1cc8], R2 ;  /* 0x001cc80201007387 */ /* 0x0003e20000100800 */
[----:B------:R-:W-:Y:S01]  /*2d2e0*/  IMAD R123, R248, R123, RZ ;  /* 0x0000007bf87b7224 */ /* 0x000fe200078e02ff */
[----:B------:R-:W-:Y:S01]  /*2d2f0*/  LEA.HI.X.SX32 R95, R0, R5, 0x2, P0 ;  /* 0x00000005005f7211 */ /* 0x000fe200000f16ff */
[----:B------:R-:W-:Y:S01]  /*2d300*/  IMAD R252, R98, R252, RZ ;  /* 0x000000fc62fc7224 */ /* 0x000fe200078e02ff */
[----:B------:R-:W4:Y:S01]  /*2d310*/  LDL.LU R248, [R1+0x12c] ;  /* 0x00012c0001f87983 */ /* 0x000f220000300800 */
[----:B------:R-:W3:Y:S01]  /*2d320*/  LDC R98, c[0x0][0x240] ;  /* 0x00009000ff627b82 */ /* 0x000ee20000000800 */
[----:B--2---:R-:W-:-:S02]  /*2d330*/  IMAD R0, R221, R96, RZ ;  /* 0x00000060dd007224 */ /* 0x004fc400078e02ff */
[----:B-1----:R-:W-:-:S03]  /*2d340*/  IMAD R2, R212, R101, RZ ;  /* 0x00000065d4027224 */ /* 0x002fc600078e02ff */
[C---:B------:R-:W-:Y:S02]  /*2d350*/  LEA R96, P0, R0.reuse, R234, 0x2 ;  /* 0x000000ea00607211 */ /* 0x040fe400078010ff */
[----:B------:R-:W1:Y:S01]  /*2d360*/  LDC R101, c[0x0][0x240] ;  /* 0x00009000ff657b82 */ /* 0x000e620000000800 */
[----:B------:R2:W-:Y:S01]  /*2d370*/  STL [R1+0x1cc0], R2 ;  /* 0x001cc00201007387 */ /* 0x0005e20000100800 */
[----:B------:R-:W-:Y:S01]  /*2d380*/  LEA.HI.X.SX32 R97, R0, R5, 0x2, P0 ;  /* 0x0000000500617211 */ /* 0x000fe200000f16ff */
[----:B------:R-:W-:-:S05]  /*2d390*/  IMAD R22, R103, R99, RZ ;  /* 0x0000006367167224 */ /* 0x000fca00078e02ff */
[----:B------:R-:W1:Y:S01]  /*2d3a0*/  LDC R102, c[0x0][0x240] ;  /* 0x00009000ff667b82 */ /* 0x000e620000000800 */
[----:B--2---:R-:W-:Y:S01]  /*2d3b0*/  VIADD R2, R7, 0x200000 ;  /* 0x0020000007027836 */ /* 0x004fe20000000000 */
[----:B------:R-:W-:Y:S01]  /*2d3c0*/  STL.64 [R1+0x4c80], R94 ;  /* 0x004c805e01007387 */ /* 0x000fe20000100a00 */
[----:B---3--:R-:W-:-:S03]  /*2d3d0*/  IMAD R20, R231, R98, RZ ;  /* 0x00000062e7147224 */ /* 0x008fc600078e02ff */
[----:B------:R2:W-:Y:S02]  /*2d3e0*/  LDGSTS.E [R2+-0x59400], desc[UR60][R94.64], P2 ;  /* 0xa6c000005e027fae */ /* 0x0005e4000912187c */
[----:B------:R-:W3:Y:S02]  /*2d3f0*/  LDC R231, c[0x0][0x240] ;  /* 0x00009000ffe77b82 */ /* 0x000ee40000000800 */
[----:B------:R-:W-:Y:S06]  /*2d400*/  STL.64 [R1+0x4c88], R96 ;  /* 0x004c886001007387 */ /* 0x000fec0000100a00 */
[----:B------:R-:W1:Y:S01]  /*2d410*/  LDC R98, c[0x0][0x240] ;  /* 0x00009000ff627b82 */ /* 0x000e620000000800 */
[----:B--2---:R-:W-:-:S05]  /*2d420*/  IMAD R2, R220, R100, RZ ;  /* 0x00000064dc027224 */ /* 0x004fca00078e02ff */
[----:B------:R2:W-:Y:S02]  /*2d430*/  STL [R1+0x1cb4], R2 ;  /* 0x001cb40201007387 */ /* 0x0005e40000100800 */
[----:B------:R-:W2:Y:S02]  /*2d440*/  LDC R99, c[0x0][0x240] ;  /* 0x00009000ff637b82 */ /* 0x000ea40000000800 */
[----:B------:R-:W4:Y:S01]  /*2d450*/  LDL R87, [R1+0x3d48] ;  /* 0x003d480001577983 */ /* 0x000f220000100800 */
[----:B---3--:R-:W-:-:S05]  /*2d460*/  IMAD R231, R124, R231, RZ ;  /* 0x000000e77ce77224 */ /* 0x008fca00078e02ff */
[----:B------:R-:W3:Y:S08]  /*2d470*/  LDC R103, c[0x0][0x240] ;  /* 0x00009000ff677b82 */ /* 0x000ef00000000800 */
[----:B------:R-:W2:Y:S01]  /*2d480*/  LDC R124, c[0x0][0x240] ;  /* 0x00009000ff7c7b82 */ /* 0x000ea20000000800 */
[----:B-1----:R-:W-:-:S07]  /*2d490*/  IMAD R57, R15, R98, RZ ;  /* 0x000000620f397224 */ /* 0x002fce00078e02ff */
[----:B------:R-:W1:Y:S01]  /*2d4a0*/  LDC R98, c[0x0][0x240] ;  /* 0x00009000ff627b82 */ /* 0x000e620000000800 */
[----:B------:R-:W-:-:S07]  /*2d4b0*/  IMAD R163, R125, R4, RZ ;  /* 0x000000047da37224 */ /* 0x000fce00078e02ff */
[----:B------:R-:W3:Y:S01]  /*2d4c0*/  LDC R100, c[0x0][0x240] ;  /* 0x00009000ff647b82 */ /* 0x000ee20000000800 */
[----:B--2---:R-:W-:-:S07]  /*2d4d0*/  IMAD R124, R214, R124, RZ ;  /* 0x0000007cd67c7224 */ /* 0x004fce00078e02ff */
[----:B------:R-:W2:Y:S08]  /*2d4e0*/  LDC R4, c[0x0][0x240] ;  /* 0x00009000ff047b82 */ /* 0x000eb00000000800 */
[----:B------:R-:W3:Y:S01]  /*2d4f0*/  LDC R214, c[0x0][0x240] ;  /* 0x00009000ffd67b82 */ /* 0x000ee20000000800 */
[----:B------:R-:W-:Y:S01]  /*2d500*/  IMAD R2, R222, R101, RZ ;  /* 0x00000065de027224 */ /* 0x000fe200078e02ff */
[----:B------:R-:W-:-:S05]  /*2d510*/  IADD3 R0, R7, 0x200000, RZ ;  /* 0x0020000007007810 */ /* 0x000fca0007ffe0ff */
[----:B------:R3:W-:Y:S01]  /*2d520*/  LDGSTS.E [R0+-0x59000], desc[UR60][R96.64], P2 ;  /* 0xa700000060007fae */ /* 0x0007e2000912187c */
[----:B------:R-:W2:Y:S08]  /*2d530*/  LDC R213, c[0x0][0x240] ;  /* 0x00009000ffd57b82 */ /* 0x000eb00000000800 */
[----:B------:R-:W2:Y:S01]  /*2d540*/  LDC R101, c[0x0][0x240] ;  /* 0x00009000ff657b82 */ /* 0x000ea20000000800 */
[----:B-1----:R-:W-:-:S02]  /*2d550*/  IMAD R218, R218, R98, RZ ;  /* 0x00000062dada7224 */ /* 0x002fc400078e02ff */
[----:B------:R-:W-:Y:S02]  /*2d560*/  IMAD R166, R166, R102, RZ ;  /* 0x00000066a6a67224 */ /* 0x000fe400078e02ff */
[----:B---3--:R-:W-:-:S03]  /*2d570*/  IMAD R0, R229, R214, RZ ;  /* 0x000000d6e5007224 */ /* 0x008fc600078e02ff */
[----:B------:R-:W1:Y:S01]  /*2d580*/  LDC R221, c[0x0][0x240] ;  /* 0x00009000ffdd7b82 */ /* 0x000e620000000800 */
[----:B------:R-:W-:Y:S01]  /*2d590*/  IMAD R219, R219, R99, RZ ;  /* 0x00000063dbdb7224 */ /* 0x000fe200078e02ff */
[----:B------:R-:W-:Y:S01]  /*2d5a0*/  LEA R98, P0, R0, R234, 0x2 ;  /* 0x000000ea00627211 */ /* 0x000fe200078010ff */
[----:B------:R-:W-:-:S05]  /*2d5b0*/  IMAD R224, R224, R103, RZ ;  /* 0x00000067e0e07224 */ /* 0x000fca00078e02ff */
[----:B------:R-:W3:Y:S01]  /*2d5c0*/  LDC R102, c[0x0][0x240] ;  /* 0x00009000ff667b82 */ /* 0x000ee20000000800 */
[----:B------:R-:W-:Y:S01]  /*2d5d0*/  LEA.HI.X.SX32 R99, R0, R5, 0x2, P0 ;  /* 0x0000000500637211 */ /* 0x000fe200000f16ff */
[----:B------:R-:W-:Y:S02]  /*2d5e0*/  IMAD R0, R169, R100, RZ ;  /* 0x00000064a9007224 */ /* 0x000fe400078e02ff */
[----:B--2---:R-:W-:-:S04]  /*2d5f0*/  IMAD R216, R216, R4, RZ ;  /* 0x00000004d8d87224 */ /* 0x004fc800078e02ff */
[----:B------:R-:W2:Y:S01]  /*2d600*/  LDC R103, c[0x0][0x240] ;  /* 0x00009000ff677b82 */ /* 0x000ea20000000800 */
[----:B------:R-:W-:Y:S01]  /*2d610*/  IMAD R4, R228, R213, RZ ;  /* 0x000000d5e4047224 */ /* 0x000fe200078e02ff */
[----:B------:R-:W-:Y:S01]  /*2d620*/  LEA R100, P0, R0, R234, 0x2 ;  /* 0x000000ea00647211 */ /* 0x000fe200078010ff */
[----:B------:R-:W-:-:S03]  /*2d630*/  IMAD R170, R170, R101, RZ ;  /* 0x00000065aaaa7224 */ /* 0x000fc600078e02ff */
[----:B------:R1:W-:Y:S01]  /*2d640*/  STL [R1+0x1cb0], R4 ;  /* 0x001cb00401007387 */ /* 0x0003e20000100800 */
[----:B------:R-:W-:Y:S01]  /*2d650*/  LEA.HI.X.SX32 R101, R0, R5, 0x2, P0 ;  /* 0x0000000500657211 */ /* 0x000fe200000f16ff */
[----:B------:R-:W4:Y:S01]  /*2d660*/  LDC R168, c[0x0][0x240] ;  /* 0x00009000ffa87b82 */ /* 0x000f220000000800 */
[C---:B------:R-:W-:Y:S01]  /*2d670*/  IADD3 R0, R7.reuse, 0x200000, RZ ;  /* 0x0020000007007810 */ /* 0x040fe20007ffe0ff */
[----:B-1----:R-:W-:-:S06]  /*2d680*/  VIADD R4, R7, 0x200000 ;  /* 0x0020000007047836 */ /* 0x002fcc0000000000 */
[----:B------:R-:W1:Y:S01]  /*2d690*/  LDC R125, c[0x0][0x240] ;  /* 0x00009000ff7d7b82 */ /* 0x000e620000000800 */
[----:B------:R2:W-:Y:S04]  /*2d6a0*/  LDGSTS.E [R4+-0x58c00], desc[UR60][R98.64], P2 ;  /* 0xa740000062047fae */ /* 0x0005e8000912187c */
[----:B------:R2:W-:Y:S01]  /*2d6b0*/  LDGSTS.E [R0+-0x58800], desc[UR60][R100.64], P2 ;  /* 0xa780000064007fae */ /* 0x0005e2000912187c */
[----:B---3--:R-:W-:Y:S02]  /*2d6c0*/  IMAD R232, R232, R102, RZ ;  /* 0x00000066e8e87224 */ /* 0x008fe400078e02ff */
[----:B------:R-:W3:Y:S01]  /*2d6d0*/  LDC R213, c[0x0][0x240] ;  /* 0x00009000ffd57b82 */ /* 0x000ee20000000800 */
[----:B--2---:R-:W-:Y:S02]  /*2d6e0*/  IMAD R209, R209, R103, RZ ;  /* 0x00000067d1d17224 */ /* 0x004fe400078e02ff */
[----:B------:R-:W-:Y:S01]  /*2d6f0*/  IMAD R226, R226, R126, RZ ;  /* 0x0000007ee2e27224 */ /* 0x000fe200078e02ff */
[----:B------:R-:W-:-:S02]  /*2d700*/  LOP3.LUT R4, R6, 0x10, RZ, 0x3c, !PT ;  /* 0x0000001006047812 */ /* 0x000fc400078e3cff */
[-C--:B------:R-:W-:Y:S01]  /*2d710*/  LEA R90, P0, R211, R234.reuse, 0x2 ;  /* 0x000000ead35a7211 */ /* 0x080fe200078010ff */
[----:B------:R-:W-:Y:S01]  /*2d720*/  STL.64 [R1+0x4c90], R98 ;  /* 0x004c906201007387 */ /* 0x000fe20000100a00 */
[----:B------:R-:W-:Y:S01]  /*2d730*/  IMAD R0, R197, R221, RZ ;  /* 0x000000ddc5007224 */ /* 0x000fe200078e02ff */
[----:B------:R-:W2:Y:S04]  /*2d740*/  LDC R126, c[0x0][0x240] ;  /* 0x00009000ff7e7b82 */ /* 0x000ea80000000800 */
[----:B------:R-:W-:-:S04]  /*2d750*/  LEA R102, P1, R0, R234, 0x2 ;  /* 0x000000ea00667211 */ /* 0x000fc800078210ff */
[-C--:B------:R-:W-:Y:S01]  /*2d760*/  LEA.HI.X.SX32 R103, R0, R5.reuse, 0x2, P1 ;  /* 0x0000000500677211 */ /* 0x080fe200008f16ff */
[----:B------:R-:W3:Y:S01]  /*2d770*/  LDC R214, c[0x0][0x240] ;  /* 0x00009000ffd67b82 */ /* 0x000ee20000000800 */
[----:B------:R-:W-:Y:S02]  /*2d780*/  IADD3 R0, R7, 0x200000, RZ ;  /* 0x0020000007007810 */ /* 0x000fe40007ffe0ff */
[CC--:B------:R-:W-:Y:S02]  /*2d790*/  LEA R88, P1, R200.reuse, R234.reuse, 0x2 ;  /* 0x000000eac8587211 */ /* 0x0c0fe400078210ff */
[-C--:B------:R-:W-:Y:S01]  /*2d7a0*/  LEA.HI.X.SX32 R91, R211, R5.reuse, 0x2, P0 ;  /* 0x00000005d35b7211 */ /* 0x080fe200000f16ff */
[----:B------:R1:W-:Y:S01]  /*2d7b0*/  LDGSTS.E [R0+-0x58400], desc[UR60][R102.64], P2 ;  /* 0xa7c0000066007fae */ /* 0x0003e2000912187c */
[-C--:B------:R-:W-:Y:S01]  /*2d7c0*/  LEA.HI.X.SX32 R89, R200, R5.reuse, 0x2, P1 ;  /* 0x00000005c8597211 */ /* 0x080fe200008f16ff */
[----:B------:R-:W3:Y:S01]  /*2d7d0*/  LDC R220, c[0x0][0x240] ;  /* 0x00009000ffdc7b82 */ /* 0x000ee20000000800 */
[C---:B------:R-:W-:Y:S01]  /*2d7e0*/  LEA R92, P0, R198.reuse, R234, 0x2 ;  /* 0x000000eac65c7211 */ /* 0x040fe200078010ff */
[----:B------:R-:W-:Y:S04]  /*2d7f0*/  STL.64 [R1+0x4c98], R100 ;  /* 0x004c986401007387 */ /* 0x000fe80000100a00 */
[----:B------:R-:W-:Y:S01]  /*2d800*/  STL.64 [R1+0x4ca0], R102 ;  /* 0x004ca06601007387 */ /* 0x000fe20000100a00 */
[----:B------:R-:W-:Y:S01]  /*2d810*/  LEA.HI.X.SX32 R93, R198, R5, 0x2, P0 ;  /* 0x00000005c65d7211 */ /* 0x000fe200000f16ff */
[----:B------:R-:W3:Y:S02]  /*2d820*/  LDC R212, c[0x0][0x240] ;  /* 0x00009000ffd47b82 */ /* 0x000ee40000000800 */
[----:B------:R2:W-:Y:S04]  /*2d830*/  STL.64 [R1+0xc88], R90 ;  /* 0x000c885a01007387 */ /* 0x0005e80000100a00 */
[----:B------:R2:W-:Y:S02]  /*2d840*/  STL.64 [R1+0xc58], R88 ;  /* 0x000c585801007387 */ /* 0x0005e40000100a00 */
[----:B------:R-:W3:Y:S02]  /*2d850*/  LDC R222, c[0x0][0x240] ;  /* 0x00009000ffde7b82 */ /* 0x000ee40000000800 */
[----:B------:R2:W-:Y:S06]  /*2d860*/  STL.64 [R1+0xc28], R92 ;  /* 0x000c285c01007387 */ /* 0x0005ec0000100a00 */
[----:B------:R-:W3:Y:S08]  /*2d870*/  LDC R228, c[0x0][0x240] ;  /* 0x00009000ffe47b82 */ /* 0x000ef00000000800 */
[----:B------:R-:W3:Y:S08]  /*2d880*/  LDC R15, c[0x0][0x240] ;  /* 0x00009000ff0f7b82 */ /* 0x000ef00000000800 */
[----:B------:R-:W3:Y:S01]  /*2d890*/  LDC R229, c[0x0][0x240] ;  /* 0x00009000ffe57b82 */ /* 0x000ee20000000800 */
[----:B----4-:R-:W-:-:S04]  /*2d8a0*/  IMAD.IADD R4, R87, 0x1, R4 ;  /* 0x0000000157047824 */ /* 0x010fc800078e0204 */
[C---:B------:R-:W-:Y:S01]  /*2d8b0*/  VIADD R197, R4.reuse, 0x200000 ;  /* 0x0020000004c57836 */ /* 0x040fe20000000000 */
[----:B-1----:R-:W-:-:S04]  /*2d8c0*/  IADD3 R0, R4, 0x200000, RZ ;  /* 0x0020000004007810 */ /* 0x002fc80007ffe0ff */
[----:B------:R2:W-:Y:S04]  /*2d8d0*/  LDGSTS.E [R197+-0x7ff80], desc[UR60][R90.64], P2 ;  /* 0x800800005ac57fae */ /* 0x0005e8000912187c */
[----:B------:R1:W-:Y:S04]  /*2d8e0*/  LDGSTS.E [R0+-0x7fb80], desc[UR60][R88.64], P2 ;  /* 0x8048000058007fae */ /* 0x0003e8000912187c */
[----:B------:R4:W-:Y:S01]  /*2d8f0*/  LDGSTS.E [R0+-0x7f780], desc[UR60][R92.64], P2 ;  /* 0x808800005c007fae */ /* 0x0009e2000912187c */
[-C--:B--2---:R-:W-:Y:S02]  /*2d900*/  LEA R90, P1, R195, R234.reuse, 0x2 ;  /* 0x000000eac35a7211 */ /* 0x084fe400078210ff */
[----:B-1----:R-:W-:-:S02]  /*2d910*/  LEA R88, P0, R192, R234, 0x2 ;  /* 0x000000eac0587211 */ /* 0x002fc400078010ff */
[-C--:B------:R-:W-:Y:S02]  /*2d920*/  LEA.HI.X.SX32 R91, R195, R5.reuse, 0x2, P1 ;  /* 0x00000005c35b7211 */ /* 0x080fe400008f16ff */
[-C--:B------:R-:W-:Y:S01]  /*2d930*/  LEA.HI.X.SX32 R89, R192, R5.reuse, 0x2, P0 ;  /* 0x00000005c0597211 */ /* 0x080fe200000f16ff */
[----:B------:R-:W-:Y:S01]  /*2d940*/  IMAD R168, R248, R168, RZ ;  /* 0x000000a8f8a87224 */ /* 0x000fe200078e02ff */
[C---:B----4-:R-:W-:Y:S01]  /*2d950*/  LEA R92, P0, R191.reuse, R234, 0x2 ;  /* 0x000000eabf5c7211 */ /* 0x050fe200078010ff */
[----:B------:R1:W-:Y:S01]  /*2d960*/  STL.64 [R1+0xbf8], R90 ;  /* 0x000bf85a01007387 */ /* 0x0003e20000100a00 */
[----:B------:R-:W-:Y:S01]  /*2d970*/  IMAD R126, R230, R126, RZ ;  /* 0x0000007ee67e7224 */ /* 0x000fe200078e02ff */
[----:B------:R-:W2:Y:S01]  /*2d980*/  LDC R195, c[0x0][0x240] ;  /* 0x00009000ffc37b82 */ /* 0x000ea20000000800 */
[----:B------:R-:W-:Y:S01]  /*2d990*/  LEA.HI.X.SX32 R93, R191, R5, 0x2, P0 ;  /* 0x00000005bf5d7211 */ /* 0x000fe200000f16ff */
[----:B------:R1:W-:Y:S04]  /*2d9a0*/  LDGSTS.E [R197+-0x7f380], desc[UR60][R90.64], P2 ;  /* 0x80c800005ac57fae */ /* 0x0003e8000912187c */
[----:B------:R4:W-:Y:S04]  /*2d9b0*/  STL.64 [R1+0xbc8], R88 ;  /* 0x000bc85801007387 */ /* 0x0009e80000100a00 */
[----:B------:R4:W-:Y:S01]  /*2d9c0*/  LDGSTS.E [R0+-0x7ef80], desc[UR60][R88.64], P2 ;  /* 0x8108000058007fae */ /* 0x0009e2000912187c */
[----:B-1----:R-:W-:Y:S01]  /*2d9d0*/  LEA R90, P1, R189, R234, 0x2 ;  /* 0x000000eabd5a7211 */ /* 0x002fe200078210ff */
[----:B------:R-:W-:-:S02]  /*2d9e0*/  VIADD R191, R4, 0x200000 ;  /* 0x0020000004bf7836 */ /* 0x000fc40000000000 */
[----:B------:R1:W-:Y:S01]  /*2d9f0*/  STL.64 [R1+0xb98], R92 ;  /* 0x000b985c01007387 */ /* 0x0003e20000100a00 */
[----:B------:R-:W-:-:S03]  /*2da00*/  LEA.HI.X.SX32 R91, R189, R5, 0x2, P1 ;  /* 0x00000005bd5b7211 */ /* 0x000fc600008f16ff */
[----:B------:R1:W-:Y:S01]  /*2da10*/  LDGSTS.E [R0+-0x7eb80], desc[UR60][R92.64], P2 ;  /* 0x814800005c007fae */ /* 0x0003e2000912187c */
[----:B----4-:R-:W-:-:S03]  /*2da20*/  LEA R88, P0, R186, R234, 0x2 ;  /* 0x000000eaba587211 */ /* 0x010fc600078010ff */
[----:B------:R4:W-:Y:S01]  /*2da30*/  STL.64 [R1+0xb68], R90 ;  /* 0x000b685a01007387 */ /* 0x0009e20000100a00 */
[----:B------:R-:W-:-:S03]  /*2da40*/  LEA.HI.X.SX32 R89, R186, R5, 0x2, P0 ;  /* 0x00000005ba597211 */ /* 0x000fc600000f16ff */
[----:B------:R4:W-:Y:S01]  /*2da50*/  LDGSTS.E [R191+-0x7e780], desc[UR60][R90.64], P2 ;  /* 0x818800005abf7fae */ /* 0x0009e2000912187c */
[----:B-1----:R-:W-:-:S03]  /*2da60*/  LEA R92, P0, R185, R234, 0x2 ;  /* 0x000000eab95c7211 */ /* 0x002fc600078010ff */
[----:B------:R1:W-:Y:S01]  /*2da70*/  STL.64 [R1+0xb38], R88 ;  /* 0x000b385801007387 */ /* 0x0003e20000100a00 */
[----:B------:R-:W-:-:S03]  /*2da80*/  LEA.HI.X.SX32 R93, R185, R5, 0x2, P0 ;  /* 0x00000005b95d7211 */ /* 0x000fc600000f16ff */
[----:B------:R1:W-:Y:S01]  /*2da90*/  LDGSTS.E [R0+-0x7e380], desc[UR60][R88.64], P2 ;  /* 0x81c8000058007fae */ /* 0x0003e2000912187c */
[----:B----4-:R-:W-:-:S03]  /*2daa0*/  LEA R90, P1, R183, R234, 0x2 ;  /* 0x000000eab75a7211 */ /* 0x010fc600078210ff */
[----:B------:R4:W-:Y:S01]  /*2dab0*/  STL.64 [R1+0xb08], R92 ;  /* 0x000b085c01007387 */ /* 0x0009e20000100a00 */
[----:B------:R-:W-:Y:S02]  /*2dac0*/  IADD3 R185, R4, 0x200000, RZ ;  /* 0x0020000004b97810 */ /* 0x000fe40007ffe0ff */
[----:B------:R-:W-:Y:S01]  /*2dad0*/  LEA.HI.X.SX32 R91, R183, R5, 0x2, P1 ;  /* 0x00000005b75b7211 */ /* 0x000fe200008f16ff */
[----:B------:R4:W-:Y:S01]  /*2dae0*/  LDGSTS.E [R0+-0x7df80], desc[UR60][R92.64], P2 ;  /* 0x820800005c007fae */ /* 0x0009e2000912187c */
[----:B-1----:R-:W-:-:S03]  /*2daf0*/  LEA R88, P0, R181, R234, 0x2 ;  /* 0x000000eab5587211 */ /* 0x002fc600078010ff */
[----:B------:R1:W-:Y:S01]  /*2db00*/  STL.64 [R1+0xad8], R90 ;  /* 0x000ad85a01007387 */ /* 0x0003e20000100a00 */
[----:B------:R-:W-:-:S03]  /*2db10*/  LEA.HI.X.SX32 R89, R181, R5, 0x2, P0 ;  /* 0x00000005b5597211 */ /* 0x000fc600000f16ff */
[----:B------:R1:W-:Y:S01]  /*2db20*/  LDGSTS.E [R185+-0x7db80], desc[UR60][R90.64], P2 ;  /* 0x824800005ab97fae */ /* 0x0003e2000912187c */
[----:B----4-:R-:W-:-:S03]  /*2db30*/  LEA R92, P0, R179, R234, 0x2 ;  /* 0x000000eab35c7211 */ /* 0x010fc600078010ff */
[----:B------:R4:W-:Y:S01]  /*2db40*/  STL.64 [R1+0xaa8], R88 ;  /* 0x000aa85801007387 */ /* 0x0009e20000100a00 */
[----:B------:R-:W-:-:S03]  /*2db50*/  LEA.HI.X.SX32 R93, R179, R5, 0x2, P0 ;  /* 0x00000005b35d7211 */ /* 0x000fc600000f16ff */
[----:B------:R4:W-:Y:S01]  /*2db60*/  LDGSTS.E [R0+-0x7d780], desc[UR60][R88.64], P2 ;  /* 0x8288000058007fae */ /* 0x0009e2000912187c */
[----:B-1----:R-:W-:Y:S01]  /*2db70*/  LEA R90, P1, R178, R234, 0x2 ;  /* 0x000000eab25a7211 */ /* 0x002fe200078210ff */
[----:B------:R-:W-:Y:S02]  /*2db80*/  VIADD R179, R4, 0x200000 ;  /* 0x0020000004b37836 */ /* 0x000fe40000000000 */
        /* <DEDUP_REMOVED lines=27> */
[----:B------:R-:W-:Y:S01]  /*2dd40*/  IMAD R248, R201, R86, RZ ;  /* 0x00000056c9f87224 */ /* 0x000fe200078e02ff */
[----:B------:R-:W-:Y:S01]  /*2dd50*/  LEA.HI.X.SX32 R91, R171, R5, 0x2, P1 ;  /* 0x00000005ab5b7211 */ /* 0x000fe200008f16ff */
[----:B------:R-:W-:Y:S01]  /*2dd60*/  IMAD R227, R227, R125, RZ ;  /* 0x0000007de3e37224 */ /* 0x000fe200078e02ff */
[----:B------:R1:W-:Y:S01]  /*2dd70*/  LDGSTS.E [R0+-0x7bb80], desc[UR60][R92.64], P2 ;  /* 0x844800005c007fae */ /* 0x0003e2000912187c */
[----:B------:R-:W2:Y:S01]  /*2dd80*/  LDC R125, c[0x0][0x240] ;  /* 0x00009000ff7d7b82 */ /* 0x000ea20000000800 */
[----:B----4-:R-:W-:-:S02]  /*2dd90*/  LEA R88, P0, R164, R234, 0x2 ;  /* 0x000000eaa4587211 */ /* 0x010fc400078010ff */
[----:B------:R4:W-:Y:S02]  /*2dda0*/  STL.64 [R1+0x928], R90 ;  /* 0x0009285a01007387 */ /* 0x0009e40000100a00 */
[-C--:B------:R-:W-:Y:S02]  /*2ddb0*/  LEA.HI.X.SX32 R89, R164, R5.reuse, 0x2, P0 ;  /* 0x00000005a4597211 */ /* 0x080fe400000f16ff */
[----:B------:R4:W-:Y:S01]  /*2ddc0*/  LDGSTS.E [R172+-0x7b780], desc[UR60][R90.64], P2 ;  /* 0x848800005aac7fae */ /* 0x0009e2000912187c */
[----:B---3--:R-:W-:Y:S01]  /*2ddd0*/  IMAD R169, R205, R214, RZ ;  /* 0x000000d6cda97224 */ /* 0x008fe200078e02ff */
[----:B------:R-:W3:Y:S01]  /*2dde0*/  LDC R175, c[0x0][0x240] ;  /* 0x00009000ffaf7b82 */ /* 0x000ee20000000800 */
[CC--:B-1----:R-:W-:Y:S01]  /*2ddf0*/  LEA R92, P0, R158.reuse, R234.reuse, 0x2 ;  /* 0x000000ea9e5c7211 */ /* 0x0c2fe200078010ff */
[----:B------:R1:W-:Y:S03]  /*2de00*/  STL.64 [R1+0x8f8], R88 ;  /* 0x0008f85801007387 */ /* 0x0003e60000100a00 */
[----:B------:R-:W-:Y:S01]  /*2de10*/  LEA.HI.X.SX32 R93, R158, R5, 0x2, P0 ;  /* 0x000000059e5d7211 */ /* 0x000fe200000f16ff */
        /* <DEDUP_REMOVED lines=32> */
[----:B--2---:R-:W-:Y:S01]  /*2e020*/  IMAD R233, R233, R125, RZ ;  /* 0x0000007de9e97224 */ /* 0x004fe200078e02ff */
[----:B------:R-:W2:Y:S01]  /*2e030*/  LDC R137, c[0x0][0x240] ;  /* 0x00009000ff897b82 */ /* 0x000ea20000000800 */
[CC--:B-1----:R-:W-:Y:S01]  /*2e040*/  LEA R88, P0, R136.reuse, R234.reuse, 0x2 ;  /* 0x000000ea88587211 */ /* 0x0c2fe200078010ff */
[----:B------:R1:W-:Y:S03]  /*2e050*/  STL.64 [R1+0x778], R90 ;  /* 0x0007785a01007387 */ /* 0x0003e60000100a00 */
[----:B------:R-:W-:Y:S01]  /*2e060*/  LEA.HI.X.SX32 R89, R136, R5, 0x2, P0 ;  /* 0x0000000588597211 */ /* 0x000fe200000f16ff */
        /* <DEDUP_REMOVED lines=57> */
[C---:B-1----:R-:W-:Y:S01]  /*2e400*/  LEA R90, P1, R107.reuse, R234, 0x2 ;  /* 0x000000ea6b5a7211 */ /* 0x042fe200078210ff */
        /* <DEDUP_REMOVED lines=37> */
[----:B------:R-:W-:Y:S01]  /*2e660*/  STL.64 [R1+0x2a8], R92 ;  /* 0x0002a85c01007387 */ /* 0x000fe20000100a00 */
[----:B------:R-:W-:-:S03]  /*2e670*/  LEA.HI.X.SX32 R91, R116, R5, 0x2, P1 ;  /* 0x00000005745b7211 */ /* 0x000fc600008f16ff */
[----:B------:R-:W-:Y:S01]  /*2e680*/  LDGSTS.E [R0+-0x5b780], desc[UR60][R92.64], P2 ;  /* 0xa48800005c007fae */ /* 0x000fe2000912187c */
[----:B-1----:R-:W-:-:S03]  /*2e690*/  LEA R88, P0, R114, R234, 0x2 ;  /* 0x000000ea72587211 */ /* 0x002fc600078010ff */
[----:B------:R1:W-:Y:S01]  /*2e6a0*/  STL.64 [R1+0x270], R90 ;  /* 0x0002705a01007387 */ /* 0x0003e20000100a00 */
[----:B------:R-:W-:-:S03]  /*2e6b0*/  LEA.HI.X.SX32 R89, R114, R5, 0x2, P0 ;  /* 0x0000000572597211 */ /* 0x000fc600000f16ff */
[----:B------:R1:W-:Y:S04]  /*2e6c0*/  LDGSTS.E [R3+-0x5b380], desc[UR60][R90.64], P2 ;  /* 0xa4c800005a037fae */ /* 0x0003e8000912187c */
[----:B------:R4:W-:Y:S04]  /*2e6d0*/  STL.64 [R1+0x238], R88 ;  /* 0x0002385801007387 */ /* 0x0009e80000100a00 */
[----:B------:R4:W-:Y:S01]  /*2e6e0*/  LDGSTS.E [R0+-0x5af80], desc[UR60][R88.64], P2 ;  /* 0xa508000058007fae */ /* 0x0009e2000912187c */
[----:B-1----:R-:W-:-:S04]  /*2e6f0*/  LEA R90, P0, R118, R234, 0x2 ;  /* 0x000000ea765a7211 */ /* 0x002fc800078010ff */
[----:B------:R-:W-:Y:S02]  /*2e700*/  LEA.HI.X.SX32 R91, R118, R5, 0x2, P0 ;  /* 0x00000005765b7211 */ /* 0x000fe400000f16ff */
[----:B----4-:R-:W-:-:S03]  /*2e710*/  LEA R88, P1, R119, R234, 0x2 ;  /* 0x000000ea77587211 */ /* 0x010fc600078210ff */
[----:B------:R-:W-:Y:S01]  /*2e720*/  LDGSTS.E [R0+-0x5ab80], desc[UR60][R90.64], P2 ;  /* 0xa54800005a007fae */ /* 0x000fe2000912187c */
[----:B------:R-:W-:-:S03]  /*2e730*/  LEA.HI.X.SX32 R89, R119, R5, 0x2, P1 ;  /* 0x0000000577597211 */ /* 0x000fc600008f16ff */
[----:B------:R1:W-:Y:S01]  /*2e740*/  STL.64 [R1+0x58], R90 ;  /* 0x0000585a01007387 */ /* 0x0003e20000100a00 */
[C---:B------:R-:W-:Y:S01]  /*2e750*/  LEA R104, P0, R117.reuse, R234, 0x2 ;  /* 0x000000ea75687211 */ /* 0x040fe200078010ff */
[----:B------:R-:W4:Y:S02]  /*2e760*/  LDC R119, c[0x0][0x240] ;  /* 0x00009000ff777b82 */ /* 0x000f240000000800 */
[----:B------:R3:W-:Y:S04]  /*2e770*/  STL.64 [R1+0x18], R88 ;  /* 0x0000185801007387 */ /* 0x0007e80000100a00 */
[----:B------:R-:W4:Y:S04]  /*2e780*/  LDL.LU R86, [R1+0x5f8] ;  /* 0x0005f80001567983 */ /* 0x000f280000300800 */
[----:B------:R-:W2:Y:S04]  /*2e790*/  LDL.LU R92, [R1+0x464] ;  /* 0x00046400015c7983 */ /* 0x000ea80000300800 */
[----:B-1----:R-:W3:Y:S01]  /*2e7a0*/  LDL.LU R90, [R1+0x458] ;  /* 0x00045800015a7983 */ /* 0x002ee20000300800 */
[----:B------:R-:W-:-:S02]  /*2e7b0*/  LEA.HI.X.SX32 R105, R117, R5, 0x2, P0 ;  /* 0x0000000575697211 */ /* 0x000fc400000f16ff */
[CC--:B------:R-:W-:Y:S01]  /*2e7c0*/  LEA R106, P0, R121.reuse, R234.reuse, 0x2 ;  /* 0x000000ea796a7211 */ /* 0x0c0fe200078010ff */
[----:B------:R-:W3:Y:S01]  /*2e7d0*/  LDL.LU R91, [R1+0x42c] ;  /* 0x00042c00015b7983 */ /* 0x000ee20000300800 */
[CC--:B------:R-:W-:Y:S02]  /*2e7e0*/  LEA R108, P1, R120.reuse, R234.reuse, 0x2 ;  /* 0x000000ea786c7211 */ /* 0x0c0fe400078210ff */
[-C--:B------:R-:W-:Y:S01]  /*2e7f0*/  LEA.HI.X.SX32 R107, R121, R5.reuse, 0x2, P0 ;  /* 0x00000005796b7211 */ /* 0x080fe200000f16ff */
[----:B------:R-:W3:Y:S01]  /*2e800*/  LDL.LU R96, [R1+0x360] ;  /* 0x0003600001607983 */ /* 0x000ee20000300800 */
[-C--:B------:R-:W-:Y:S02]  /*2e810*/  LEA R110, P0, R123, R234.reuse, 0x2 ;  /* 0x000000ea7b6e7211 */ /* 0x080fe400078010ff */
[----:B------:R-:W-:Y:S01]  /*2e820*/  LEA.HI.X.SX32 R109, R120, R5, 0x2, P1 ;  /* 0x00000005786d7211 */ /* 0x000fe200008f16ff */
[----:B------:R-:W3:Y:S01]  /*2e830*/  LDL.LU R97, [R1+0x338] ;  /* 0x0003380001617983 */ /* 0x000ee20000300800 */
[----:B------:R-:W-:-:S02]  /*2e840*/  LEA R112, P1, R124, R234, 0x2 ;  /* 0x000000ea7c707211 */ /* 0x000fc400078210ff */
[-C--:B------:R-:W-:Y:S01]  /*2e850*/  LEA.HI.X.SX32 R111, R123, R5.reuse, 0x2, P0 ;  /* 0x000000057b6f7211 */ /* 0x080fe200000f16ff */
[----:B------:R-:W-:Y:S01]  /*2e860*/  LDGSTS.E [R3+-0x5a780], desc[UR60][R88.64], P2 ;  /* 0xa588000058037fae */ /* 0x000fe2000912187c */
[----:B------:R-:W-:Y:S02]  /*2e870*/  LEA R114, P0, R2, R234, 0x2 ;  /* 0x000000ea02727211 */ /* 0x000fe400078010ff */
[-C--:B------:R-:W-:Y:S01]  /*2e880*/  LEA.HI.X.SX32 R113, R124, R5.reuse, 0x2, P1 ;  /* 0x000000057c717211 */ /* 0x080fe200008f16ff */
[----:B------:R-:W-:Y:S01]  /*2e890*/  LDGSTS.E [R0+-0x5a380], desc[UR60][R104.64], P2 ;  /* 0xa5c8000068007fae */ /* 0x000fe2000912187c */
[----:B------:R-:W-:-:S03]  /*2e8a0*/  LEA.HI.X.SX32 R115, R2, R5, 0x2, P0 ;  /* 0x0000000502737211 */ /* 0x000fc600000f16ff */
[----:B------:R-:W-:Y:S04]  /*2e8b0*/  LDGSTS.E [R0+-0x59f80], desc[UR60][R106.64], P2 ;  /* 0xa60800006a007fae */ /* 0x000fe8000912187c */
[----:B------:R-:W-:Y:S04]  /*2e8c0*/  LDGSTS.E [R3+-0x59b80], desc[UR60][R108.64], P2 ;  /* 0xa64800006c037fae */ /* 0x000fe8000912187c */
[----:B------:R-:W3:Y:S04]  /*2e8d0*/  LDL.LU R93, [R1+0x30c] ;  /* 0x00030c00015d7983 */ /* 0x000ee80000300800 */
[----:B------:R-:W-:Y:S04]  /*2e8e0*/  LDGSTS.E [R0+-0x59780], desc[UR60][R110.64], P2 ;  /* 0xa68800006e007fae */ /* 0x000fe8000912187c */
[----:B------:R-:W-:Y:S04]  /*2e8f0*/  LDGSTS.E [R3+-0x59380], desc[UR60][R112.64], P2 ;  /* 0xa6c8000070037fae */ /* 0x000fe8000912187c */
[----:B------:R4:W-:Y:S04]  /*2e900*/  LDGSTS.E [R0+-0x58f80], desc[UR60][R114.64], P2 ;  /* 0xa708000072007fae */ /* 0x0009e8000912187c */
[----:B------:R-:W3:Y:S01]  /*2e910*/  LDL.LU R230, [R1+0x2cc] ;  /* 0x0002cc0001e67983 */ /* 0x000ee20000300800 */
[----:B----4-:R-:W-:-:S03]  /*2e920*/  IMAD R0, R86, R119, RZ ;  /* 0x0000007756007224 */ /* 0x010fc600078e02ff */
[----:B------:R-:W4:Y:S01]  /*2e930*/  LDL.LU R86, [R1+0x28c] ;  /* 0x00028c0001567983 */ /* 0x000f220000300800 */
[----:B------:R-:W-:Y:S01]  /*2e940*/  IMAD R125, R206, R213, RZ ;  /* 0x000000d5ce7d7224 */ /* 0x000fe200078e02ff */
[----:B------:R-:W-:-:S04]  /*2e950*/  LEA R116, P0, R126, R234, 0x2 ;  /* 0x000000ea7e747211 */ /* 0x000fc800078010ff */
[CC--:B------:R-:W-:Y:S01]  /*2e960*/  LEA R118, P1, R125.reuse, R234.reuse, 0x2 ;  /* 0x000000ea7d767211 */ /* 0x0c0fe200078210ff */
[----:B------:R-:W-:Y:S01]  /*2e970*/  VIADD R121, R4, 0x200000 ;  /* 0x0020000004797836 */ /* 0x000fe20000000000 */
[-C--:B------:R-:W-:Y:S02]  /*2e980*/  LEA.HI.X.SX32 R117, R126, R5.reuse, 0x2, P0 ;  /* 0x000000057e757211 */ /* 0x080fe400000f16ff */
[----:B------:R-:W-:Y:S02]  /*2e990*/  IADD3 R2, R4, 0x200000, RZ ;  /* 0x0020000004027810 */ /* 0x000fe40007ffe0ff */
[----:B------:R-:W-:Y:S02]  /*2e9a0*/  LEA.HI.X.SX32 R119, R125, R5, 0x2, P1 ;  /* 0x000000057d777211 */ /* 0x000fe400008f16ff */
[----:B------:R-:W-:Y:S01]  /*2e9b0*/  LEA R120, P1, R0, R234, 0x2 ;  /* 0x000000ea00787211 */ /* 0x000fe200078210ff */
[----:B------:R-:W-:Y:S01]  /*2e9c0*/  LDGSTS.E [R2+-0x58b80], desc[UR60][R116.64], P2 ;  /* 0xa748000074027fae */ /* 0x000fe2000912187c */
[----:B------:R-:W-:-:S03]  /*2e9d0*/  LOP3.LUT R3, R6, 0x20, RZ, 0x3c, !PT ;  /* 0x0000002006037812 */ /* 0x000fc600078e3cff */
[----:B------:R1:W-:Y:S01]  /*2e9e0*/  LDGSTS.E [R121+-0x58780], desc[UR60][R118.64], P2 ;  /* 0xa788000076797fae */ /* 0x0003e2000912187c */
[CC--:B--2---:R-:W-:Y:S02]  /*2e9f0*/  LEA R94, P0, R92.reuse, R234.reuse, 0x2 ;  /* 0x000000ea5c5e7211 */ /* 0x0c4fe400078010ff */
[----:B------:R-:W-:Y:S02]  /*2ea00*/  IADD3 R3, R87, R3, RZ ;  /* 0x0000000357037210 */ /* 0x000fe40007ffe0ff */
[-C--:B------:R-:W-:Y:S02]  /*2ea10*/  LEA.HI.X.SX32 R95, R92, R5.reuse, 0x2, P0 ;  /* 0x000000055c5f7211 */ /* 0x080fe400000f16ff */
[----:B-1----:R-:W-:Y:S01]  /*2ea20*/  LEA.HI.X.SX32 R121, R0, R5, 0x2, P1 ;  /* 0x0000000500797211 */ /* 0x002fe200008f16ff */
[----:B------:R-:W-:Y:S01]  /*2ea30*/  VIADD R0, R4, 0x200000 ;  /* 0x0020000004007836 */ /* 0x000fe20000000000 */
[----:B---3--:R-:W-:Y:S02]  /*2ea40*/  LEA R88, P1, R90, R234, 0x2 ;  /* 0x000000ea5a587211 */ /* 0x008fe400078210ff */
[----:B------:R-:W-:-:S02]  /*2ea50*/  IADD3 R2, R3, 0x200000, RZ ;  /* 0x0020000003027810 */ /* 0x000fc40007ffe0ff */
[----:B------:R1:W-:Y:S01]  /*2ea60*/  LDGSTS.E [R0+-0x58380], desc[UR60][R120.64], P2 ;  /* 0xa7c8000078007fae */ /* 0x0003e2000912187c */
[----:B------:R-:W-:Y:S02]  /*2ea70*/  LEA.HI.X.SX32 R89, R90, R5, 0x2, P1 ;  /* 0x000000055a597211 */ /* 0x000fe400008f16ff */
[----:B------:R-:W-:Y:S01]  /*2ea80*/  LEA R98, P0, R91, R234, 0x2 ;  /* 0x000000ea5b627211 */ /* 0x000fe200078010ff */
[----:B------:R-:W2:Y:S04]  /*2ea90*/  LDL.LU R90, [R1+0x24c] ;  /* 0x00024c00015a7983 */ /* 0x000ea80000300800 */
[----:B------:R3:W-:Y:S01]  /*2eaa0*/  STL.64 [R1+0xc80], R94 ;  /* 0x000c805e01007387 */ /* 0x0007e20000100a00 */
[----:B-1----:R-:W-:-:S03]  /*2eab0*/  VIADD R0, R3, 0x200000 ;  /* 0x0020000003007836 */ /* 0x002fc60000000000 */
[----:B------:R3:W-:Y:S01]  /*2eac0*/  LDGSTS.E [R2+-0x7ff00], desc[UR60][R94.64], P2 ;  /* 0x801000005e027fae */ /* 0x0007e2000912187c */
[----:B------:R-:W-:-:S03]  /*2ead0*/  LEA.HI.X.SX32 R99, R91, R5, 0x2, P0 ;  /* 0x000000055b637211 */ /* 0x000fc600000f16ff */
[----:B------:R1:W-:Y:S04]  /*2eae0*/  STL.64 [R1+0xc50], R88 ;  /* 0x000c505801007387 */ /* 0x0003e80000100a00 */
[----:B------:R1:W-:Y:S04]  /*2eaf0*/  LDGSTS.E [R0+-0x7fb00], desc[UR60][R88.64], P2 ;  /* 0x8050000058007fae */ /* 0x0003e8000912187c */
[----:B------:R-:W2:Y:S01]  /*2eb00*/  LDL.LU R92, [R1+0x21c] ;  /* 0x00021c00015c7983 */ /* 0x000ea20000300800 */
[----:B---3--:R-:W-:-:S03]  /*2eb10*/  LEA R94, P0, R97, R234, 0x2 ;  /* 0x000000ea615e7211 */ /* 0x008fc600078010ff */
[----:B------:R-:W3:Y:S01]  /*2eb20*/  LDL.LU R91, [R1+0x204] ;  /* 0x00020400015b7983 */ /* 0x000ee20000300800 */
[----:B-1----:R-:W-:-:S03]  /*2eb30*/  LEA R88, P1, R96, R234, 0x2 ;  /* 0x000000ea60587211 */ /* 0x002fc600078210ff */
[----:B------:R1:W-:Y:S01]  /*2eb40*/  LDGSTS.E [R0+-0x7f700], desc[UR60][R98.64], P2 ;  /* 0x8090000062007fae */ /* 0x0003e2000912187c */
[----:B------:R-:W-:-:S03]  /*2eb50*/  LEA.HI.X.SX32 R89, R96, R5, 0x2, P1 ;  /* 0x0000000560597211 */ /* 0x000fc600008f16ff */
[----:B------:R1:W-:Y:S01]  /*2eb60*/  STL.64 [R1+0xc20], R98 ;  /* 0x000c206201007387 */ /* 0x0003e20000100a00 */
[----:B------:R-:W-:-:S03]  /*2eb70*/  LEA.HI.X.SX32 R95, R97, R5, 0x2, P0 ;  /* 0x00000005615f7211 */ /* 0x000fc600000f16ff */
[----:B------:R1:W-:Y:S04]  /*2eb80*/  STL.64 [R1+0xbf0], R88 ;  /* 0x000bf05801007387 */ /* 0x0003e80000100a00 */
[----:B------:R-:W-:Y:S01]  /*2eb90*/  LDGSTS.E [R2+-0x7f300], desc[UR60][R88.64], P2 ;  /* 0x80d0000058027fae */ /* 0x000fe2000912187c */
[----:B-1----:R-:W-:-:S03]  /*2eba0*/  LEA R98, P0, R93, R234, 0x2 ;  /* 0x000000ea5d627211 */ /* 0x002fc600078010ff */
[----:B------:R4:W-:Y:S01]  /*2ebb0*/  LDGSTS.E [R0+-0x7ef00], desc[UR60][R94.64], P2 ;  /* 0x811000005e007fae */ /* 0x0009e2000912187c */
[----:B------:R-:W-:-:S03]  /*2ebc0*/  LEA R96, P1, R230, R234, 0x2 ;  /* 0x000000eae6607211 */ /* 0x000fc600078210ff */
[----:B------:R-:W3:Y:S01]  /*2ebd0*/  LDL.LU R88, [R1+0x200] ;  /* 0x0002000001587983 */ /* 0x000ee20000300800 */
[----:B------:R-:W-:-:S03]  /*2ebe0*/  LEA.HI.X.SX32 R99, R93, R5, 0x2, P0 ;  /* 0x000000055d637211 */ /* 0x000fc600000f16ff */
[----:B------:R4:W-:Y:S04]  /*2ebf0*/  STL.64 [R1+0xbc0], R94 ;  /* 0x000bc05e01007387 */ /* 0x0009e80000100a00 */
[----:B------:R-:W3:Y:S01]  /*2ec00*/  LDL.LU R89, [R1+0x1d4] ;  /* 0x0001d40001597983 */ /* 0x000ee20000300800 */
[----:B------:R-:W-:-:S03]  /*2ec10*/  LEA.HI.X.SX32 R97, R230, R5, 0x2, P1 ;  /* 0x00000005e6617211 */ /* 0x000fc600008f16ff */
[----:B------:R-:W3:Y:S04]  /*2ec20*/  LDL.LU R93, [R1+0x1a4] ;  /* 0x0001a400015d7983 */ /* 0x000ee80000300800 */
[----:B------:R1:W-:Y:S04]  /*2ec30*/  STL.64 [R1+0xb90], R98 ;  /* 0x000b906201007387 */ /* 0x0003e80000100a00 */
[----:B------:R2:W-:Y:S04]  /*2ec40*/  STL.64 [R1+0xb60], R96 ;  /* 0x000b606001007387 */ /* 0x0005e80000100a00 */
[----:B------:R-:W-:Y:S04]  /*2ec50*/  LDGSTS.E [R0+-0x7eb00], desc[UR60][R98.64], P2 ;  /* 0x8150000062007fae */ /* 0x000fe8000912187c */
[----:B------:R2:W-:Y:S01]  /*2ec60*/  LDGSTS.E [R2+-0x7e700], desc[UR60][R96.64], P2 ;  /* 0x8190000060027fae */ /* 0x0005e2000912187c */
[----:B----4-:R-:W-:-:S04]  /*2ec70*/  LEA R94, P0, R86, R234, 0x2 ;  /* 0x000000ea565e7211 */ /* 0x010fc800078010ff */
[----:B------:R-:W-:-:S05]  /*2ec80*/  LEA.HI.X.SX32 R95, R86, R5, 0x2, P0 ;  /* 0x00000005565f7211 */ /* 0x000fca00000f16ff */
[----:B------:R3:W-:Y:S04]  /*2ec90*/  STL.64 [R1+0xb30], R94 ;  /* 0x000b305e01007387 */ /* 0x0007e80000100a00 */
[----:B------:R-:W4:Y:S04]  /*2eca0*/  LDL.LU R86, [R1+0x174] ;  /* 0x0001740001567983 */ /* 0x000f280000300800 */
[----:B------:R3:W-:Y:S04]  /*2ecb0*/  LDGSTS.E [R0+-0x7e300], desc[UR60][R94.64], P2 ;  /* 0x81d000005e007fae */ /* 0x0007e8000912187c */
[----:B-1----:R-:W4:Y:S01]  /*2ecc0*/  LDL.LU R98, [R1+0x154] ;  /* 0x0001540001627983 */ /* 0x002f220000300800 */
[----:B--2---:R-:W-:-:S04]  /*2ecd0*/  LEA R100, P0, R90, R234, 0x2 ;  /* 0x000000ea5a647211 */ /* 0x004fc800078010ff */
[----:B------:R-:W-:Y:S02]  /*2ece0*/  LEA.HI.X.SX32 R101, R90, R5, 0x2, P0 ;  /* 0x000000055a657211 */ /* 0x000fe400000f16ff */
[----:B------:R-:W2:Y:S04]  /*2ecf0*/  LDL.LU R90, [R1+0x120] ;  /* 0x00012000015a7983 */ /* 0x000ea80000300800 */
[----:B------:R1:W-:Y:S04]  /*2ed00*/  STL.64 [R1+0xb00], R100 ;  /* 0x000b006401007387 */ /* 0x0003e80000100a00 */
[----:B------:R1:W-:Y:S01]  /*2ed10*/  LDGSTS.E [R0+-0x7df00], desc[UR60][R100.64], P2 ;  /* 0x8210000064007fae */ /* 0x0003e2000912187c */
[----:B------:R-:W-:-:S02]  /*2ed20*/  LEA R96, P1, R92, R234, 0x2 ;  /* 0x000000ea5c607211 */ /* 0x000fc400078210ff */
[C---:B---3--:R-:W-:Y:S02]  /*2ed30*/  LEA R94, P0, R91.reuse, R234, 0x2 ;  /* 0x000000ea5b5e7211 */ /* 0x048fe400078010ff */
[-C--:B------:R-:W-:Y:S02]  /*2ed40*/  LEA.HI.X.SX32 R97, R92, R5.reuse, 0x2, P1 ;  /* 0x000000055c617211 */ /* 0x080fe400008f16ff */
[----:B------:R-:W-:-:S03]  /*2ed50*/  LEA.HI.X.SX32 R95, R91, R5, 0x2, P0 ;  /* 0x000000055b5f7211 */ /* 0x000fc600000f16ff */
[----:B------:R3:W-:Y:S04]  /*2ed60*/  STL.64 [R1+0xad0], R96 ;  /* 0x000ad06001007387 */ /* 0x0007e80000100a00 */
[----:B------:R-:W2:Y:S04]  /*2ed70*/  LDL.LU R91, [R1+0x100] ;  /* 0x00010000015b7983 */ /* 0x000ea80000300800 */
[----:B------:R3:W-:Y:S04]  /*2ed80*/  STL.64 [R1+0xaa0], R94 ;  /* 0x000aa05e01007387 */ /* 0x0007e80000100a00 */
[----:B------:R-:W2:Y:S04]  /*2ed90*/  LDL.LU R99, [R1+0xe0] ;  /* 0x0000e00001637983 */ /* 0x000ea80000300800 */
[----:B------:R3:W-:Y:S04]  /*2eda0*/  LDGSTS.E [R2+-0x7db00], desc[UR60][R96.64], P2 ;  /* 0x8250000060027fae */ /* 0x0007e8000912187c */
[----:B------:R3:W-:Y:S01]  /*2edb0*/  LDGSTS.E [R0+-0x7d700], desc[UR60][R94.64], P2 ;  /* 0x829000005e007fae */ /* 0x0007e2000912187c */
[----:B-1----:R-:W-:-:S04]  /*2edc0*/  LEA R100, P0, R88, R234, 0x2 ;  /* 0x000000ea58647211 */ /* 0x002fc800078010ff */
[-C--:B------:R-:W-:Y:S02]  /*2edd0*/  LEA.HI.X.SX32 R101, R88, R5.reuse, 0x2, P0 ;  /* 0x0000000558657211 */ /* 0x080fe400000f16ff */
[----:B------:R-:W2:Y:S01]  /*2ede0*/  LDL.LU R88, [R1+0xbc] ;  /* 0x0000bc0001587983 */ /* 0x000ea20000300800 */
[-C--:B---3--:R-:W-:Y:S02]  /*2edf0*/  LEA R96, P1, R89, R234.reuse, 0x2 ;  /* 0x000000ea59607211 */ /* 0x088fe400078210ff */
[-C--:B------:R-:W-:Y:S01]  /*2ee00*/  LEA R94, P0, R93, R234.reuse, 0x2 ;  /* 0x000000ea5d5e7211 */ /* 0x080fe200078010ff */
[----:B------:R4:W-:Y:S01]  /*2ee10*/  LDGSTS.E [R0+-0x7d300], desc[UR60][R100.64], P2 ;  /* 0x82d0000064007fae */ /* 0x0009e2000912187c */
[-C--:B------:R-:W-:Y:S02]  /*2ee20*/  LEA.HI.X.SX32 R97, R89, R5.reuse, 0x2, P1 ;  /* 0x0000000559617211 */ /* 0x080fe400008f16ff */
[----:B------:R-:W-:Y:S01]  /*2ee30*/  LEA.HI.X.SX32 R95, R93, R5, 0x2, P0 ;  /* 0x000000055d5f7211 */ /* 0x000fe200000f16ff */
[----:B------:R4:W-:Y:S04]  /*2ee40*/  STL.64 [R1+0xa70], R100 ;  /* 0x000a706401007387 */ /* 0x0009e80000100a00 */
[----:B------:R-:W3:Y:S04]  /*2ee50*/  LDL.LU R89, [R1+0x9c] ;  /* 0x00009c0001597983 */ /* 0x000ee80000300800 */
[----:B------:R1:W-:Y:S04]  /*2ee60*/  STL.64 [R1+0xa40], R96 ;  /* 0x000a406001007387 */ /* 0x0003e80000100a00 */
[----:B------:R-:W3:Y:S04]  /*2ee70*/  LDL.LU R92, [R1+0x94] ;  /* 0x00009400015c7983 */ /* 0x000ee80000300800 */
[----:B------:R2:W-:Y:S04]  /*2ee80*/  STL.64 [R1+0xa10], R94 ;  /* 0x000a105e01007387 */ /* 0x0005e80000100a00 */
[----:B------:R-:W3:Y:S04]  /*2ee90*/  LDL.LU R93, [R1+0x74] ;  /* 0x00007400015d7983 */ /* 0x000ee80000300800 */
[----:B------:R1:W-:Y:S04]  /*2eea0*/  LDGSTS.E [R2+-0x7cf00], desc[UR60][R96.64], P2 ;  /* 0x8310000060027fae */ /* 0x0003e8000912187c */
[----:B------:R2:W-:Y:S01]  /*2eeb0*/  LDGSTS.E [R0+-0x7cb00], desc[UR60][R94.64], P2 ;  /* 0x835000005e007fae */ /* 0x0005e2000912187c */
[----:B----4-:R-:W-:-:S04]  /*2eec0*/  LEA R100, P0, R86, R234, 0x2 ;  /* 0x000000ea56647211 */ /* 0x010fc800078010ff */
[----:B------:R-:W-:Y:S02]  /*2eed0*/  LEA.HI.X.SX32 R101, R86, R5, 0x2, P0 ;  /* 0x0000000556657211 */ /* 0x000fe400000f16ff */
[----:B------:R-:W4:Y:S01]  /*2eee0*/  LDL.LU R86, [R1+0x3c] ;  /* 0x00003c0001567983 */ /* 0x000f220000300800 */
[----:B-1----:R-:W-:-:S03]  /*2eef0*/  LEA R96, P1, R98, R234, 0x2 ;  /* 0x000000ea62607211 */ /* 0x002fc600078210ff */
[----:B------:R-:W-:Y:S01]  /*2ef00*/  LDGSTS.E [R0+-0x7c700], desc[UR60][R100.64], P2 ;  /* 0x8390000064007fae */ /* 0x000fe2000912187c */
[----:B------:R-:W-:-:S03]  /*2ef10*/  LEA.HI.X.SX32 R97, R98, R5, 0x2, P1 ;  /* 0x0000000562617211 */ /* 0x000fc600008f16ff */
[----:B------:R-:W-:Y:S04]  /*2ef20*/  STL.64 [R1+0x9e0], R100 ;  /* 0x0009e06401007387 */ /* 0x000fe80000100a00 */
[----:B------:R1:W-:Y:S04]  /*2ef30*/  STL.64 [R1+0x9b0], R96 ;  /* 0x0009b06001007387 */ /* 0x0003e80000100a00 */
[----:B------:R1:W-:Y:S01]  /*2ef40*/  LDGSTS.E [R2+-0x7c300], desc[UR60][R96.64], P2 ;  /* 0x83d0000060027fae */ /* 0x0003e2000912187c */
[----:B--2---:R-:W-:-:S04]  /*2ef50*/  LEA R94, P0, R90, R234, 0x2 ;  /* 0x000000ea5a5e7211 */ /* 0x004fc800078010ff */
[----:B------:R-:W-:-:S05]  /*2ef60*/  LEA.HI.X.SX32 R95, R90, R5, 0x2, P0 ;  /* 0x000000055a5f7211 */ /* 0x000fca00000f16ff */
[----:B------:R2:W-:Y:S04]  /*2ef70*/  STL.64 [R1+0x980], R94 ;  /* 0x0009805e01007387 */ /* 0x0005e80000100a00 */
[----:B------:R2:W-:Y:S01]  /*2ef80*/  LDGSTS.E [R0+-0x7bf00], desc[UR60][R94.64], P2 ;  /* 0x841000005e007fae */ /* 0x0005e2000912187c */
[----:B-1----:R-:W-:-:S04]  /*2ef90*/  LEA R96, P0, R91, R234, 0x2 ;  /* 0x000000ea5b607211 */ /* 0x002fc800078010ff */
[----:B------:R-:W-:Y:S02]  /*2efa0*/  LEA.HI.X.SX32 R97, R91, R5, 0x2, P0 ;  /* 0x000000055b617211 */ /* 0x000fe400000f16ff */
[----:B--2---:R-:W-:-:S03]  /*2efb0*/  LEA R94, P1, R99, R234, 0x2 ;  /* 0x000000ea635e7211 */ /* 0x004fc600078210ff */
[----:B------:R-:W-:Y:S01]  /*2efc0*/  LDGSTS.E [R0+-0x7bb00], desc[UR60][R96.64], P2 ;  /* 0x8450000060007fae */ /* 0x000fe2000912187c */
[----:B------:R-:W-:-:S03]  /*2efd0*/  LEA.HI.X.SX32 R95, R99, R5, 0x2, P1 ;  /* 0x00000005635f7211 */ /* 0x000fc600008f16ff */
[----:B------:R-:W-:Y:S04]  /*2efe0*/  STL.64 [R1+0x950], R96 ;  /* 0x0009506001007387 */ /* 0x000fe80000100a00 */
[----:B------:R3:W-:Y:S04]  /*2eff0*/  STL.64 [R1+0x920], R94 ;  /* 0x0009205e01007387 */ /* 0x0007e80000100a00 */
[----:B------:R3:W-:Y:S01]  /*2f000*/  LDGSTS.E [R2+-0x7b700], desc[UR60][R94.64], P2 ;  /* 0x849000005e027fae */ /* 0x0007e2000912187c */
[----:B------:R-:W-:-:S04]  /*2f010*/  LEA R90, P0, R88, R234, 0x2 ;  /* 0x000000ea585a7211 */ /* 0x000fc800078010ff */
[----:B------:R-:W-:-:S05]  /*2f020*/  LEA.HI.X.SX32 R91, R88, R5, 0x2, P0 ;  /* 0x00000005585b7211 */ /* 0x000fca00000f16ff */
[----:B------:R1:W-:Y:S04]  /*2f030*/  STL.64 [R1+0x8f0], R90 ;  /* 0x0008f05a01007387 */ /* 0x0003e80000100a00 */
[----:B------:R1:W-:Y:S01]  /*2f040*/  LDGSTS.E [R0+-0x7b300], desc[UR60][R90.64], P2 ;  /* 0x84d000005a007fae */ /* 0x0003e2000912187c */
[----:B---3--:R-:W-:-:S04]  /*2f050*/  LEA R94, P0, R89, R234, 0x2 ;  /* 0x000000ea595e7211 */ /* 0x008fc800078010ff */
[----:B------:R-:W-:Y:S02]  /*2f060*/  LEA.HI.X.SX32 R95, R89, R5, 0x2, P0 ;  /* 0x00000005595f7211 */ /* 0x000fe400000f16ff */
[----:B-1----:R-:W-:-:S03]  /*2f070*/  LEA R90, P1, R92, R234, 0x2 ;  /* 0x000000ea5c5a7211 */ /* 0x002fc600078210ff */
[----:B------:R-:W-:Y:S01]  /*2f080*/  LDGSTS.E [R0+-0x7af00], desc[UR60][R94.64], P2 ;  /* 0x851000005e007fae */ /* 0x000fe2000912187c */
[CC--:B------:R-:W-:Y:S02]  /*2f090*/  LEA R88, P0, R93.reuse, R234.reuse, 0x2 ;  /* 0x000000ea5d587211 */ /* 0x0c0fe400078010ff */
[-C--:B------:R-:W-:Y:S02]  /*2f0a0*/  LEA.HI.X.SX32 R91, R92, R5.reuse, 0x2, P1 ;  /* 0x000000055c5b7211 */ /* 0x080fe400008f16ff */
[----:B------:R-:W-:Y:S01]  /*2f0b0*/  LEA.HI.X.SX32 R89, R93, R5, 0x2, P0 ;  /* 0x000000055d597211 */ /* 0x000fe200000f16ff */
[----:B------:R-:W-:Y:S04]  /*2f0c0*/  STL.64 [R1+0x8c0], R94 ;  /* 0x0008c05e01007387 */ /* 0x000fe80000100a00 */
[----:B------:R1:W-:Y:S04]  /*2f0d0*/  STL.64 [R1+0x890], R90 ;  /* 0x0008905a01007387 */ /* 0x0003e80000100a00 */
[----:B------:R1:W-:Y:S04]  /*2f0e0*/  LDGSTS.E [R2+-0x7ab00], desc[UR60][R90.64], P2 ;  /* 0x855000005a027fae */ /* 0x0003e8000912187c */
[----:B------:R2:W-:Y:S04]  /*2f0f0*/  STL.64 [R1+0x860], R88 ;  /* 0x0008605801007387 */ /* 0x0005e80000100a00 */
[----:B------:R2:W-:Y:S01]  /*2f100*/  LDGSTS.E [R0+-0x7a700], desc[UR60][R88.64], P2 ;  /* 0x8590000058007fae */ /* 0x0005e2000912187c */
[----:B-1----:R-:W-:-:S04]  /*2f110*/  LEA R90, P1, R251, R234, 0x2 ;  /* 0x000000eafb5a7211 */ /* 0x002fc800078210ff */
[----:B------:R-:W-:Y:S02]  /*2f120*/  LEA.HI.X.SX32 R91, R251, R5, 0x2, P1 ;  /* 0x00000005fb5b7211 */ /* 0x000fe400008f16ff */
[----:B----4-:R-:W-:-:S04]  /*2f130*/  LEA R92, P0, R86, R234, 0x2 ;  /* 0x000000ea565c7211 */ /* 0x010fc800078010ff */
[----:B------:R-:W-:Y:S02]  /*2f140*/  LEA.HI.X.SX32 R93, R86, R5, 0x2, P0 ;  /* 0x00000005565d7211 */ /* 0x000fe400000f16ff */
[----:B--2---:R-:W-:-:S03]  /*2f150*/  LEA R88, P0, R215, R234, 0x2 ;  /* 0x000000ead7587211 */ /* 0x004fc600078010ff */
[----:B------:R1:W-:Y:S01]  /*2f160*/  STL.64 [R1+0x830], R92 ;  /* 0x0008305c01007387 */ /* 0x0003e20000100a00 */
[----:B------:R-:W-:Y:S02]  /*2f170*/  LEA.HI.X.SX32 R89, R215, R5, 0x2, P0 ;  /* 0x00000005d7597211 */ /* 0x000fe400000f16ff */
[----:B------:R-:W-:Y:S01]  /*2f180*/  IADD3 R139, R3, 0x200000, RZ ;  /* 0x00200000038b7810 */ /* 0x000fe20007ffe0ff */
[----:B------:R1:W-:Y:S01]  /*2f190*/  LDGSTS.E [R0+-0x7a300], desc[UR60][R92.64], P2 ;  /* 0x85d000005c007fae */ /* 0x0003e2000912187c */
[----:B------:R-:W-:Y:S01]  /*2f1a0*/  IMAD R204, R204, R220, RZ ;  /* 0x000000dccccc7224 */ /* 0x000fe200078e02ff */
[----:B------:R-:W2:Y:S02]  /*2f1b0*/  LDC R215, c[0x0][0x240] ;  /* 0x00009000ffd77b82 */ /* 0x000ea40000000800 */
[----:B------:R3:W-:Y:S04]  /*2f1c0*/  STL.64 [R1+0x800], R90 ;  /* 0x0008005a01007387 */ /* 0x0007e80000100a00 */
[----:B------:R3:W-:Y:S01]  /*2f1d0*/  LDGSTS.E [R2+-0x79f00], desc[UR60][R90.64], P2 ;  /* 0x861000005a027fae */ /* 0x0007e2000912187c */
[----:B-1----:R-:W-:-:S03]  /*2f1e0*/  LEA R92, P0, R210, R234, 0x2 ;  /* 0x000000ead25c7211 */ /* 0x002fc600078010ff */
[----:B------:R1:W-:Y:S01]  /*2f1f0*/  STL.64 [R1+0x7d0], R88 ;  /* 0x0007d05801007387 */ /* 0x0003e20000100a00 */
[----:B------:R-:W-:-:S03]  /*2f200*/  LEA.HI.X.SX32 R93, R210, R5, 0x2, P0 ;  /* 0x00000005d25d7211 */ /* 0x000fc600000f16ff */
[----:B------:R1:W-:Y:S01]  /*2f210*/  LDGSTS.E [R0+-0x79b00], desc[UR60][R88.64], P2 ;  /* 0x8650000058007fae */ /* 0x0003e2000912187c */
[----:B---3--:R-:W-:-:S03]  /*2f220*/  LEA R90, P1, R207, R234, 0x2 ;  /* 0x000000eacf5a7211 */ /* 0x008fc600078210ff */
[----:B------:R3:W-:Y:S01]  /*2f230*/  STL.64 [R1+0x7a0], R92 ;  /* 0x0007a05c01007387 */ /* 0x0007e20000100a00 */
[----:B------:R-:W-:-:S03]  /*2f240*/  LEA.HI.X.SX32 R91, R207, R5, 0x2, P1 ;  /* 0x00000005cf5b7211 */ /* 0x000fc600008f16ff */
        /* <DEDUP_REMOVED lines=93> */
[----:B------:R-:W4:Y:S01]  /*2f820*/  LDC R157, c[0x0][0x240] ;  /* 0x00009000ff9d7b82 */ /* 0x000f220000000800 */
[CC--:B---3--:R-:W-:Y:S02]  /*2f830*/  LEA R90, P1, R159.reuse, R234.reuse, 0x2 ;  /* 0x000000ea9f5a7211 */ /* 0x0c8fe400078210ff */
[----:B------:R-:W-:Y:S02]  /*2f840*/  STL.64 [R1+0x2a0], R92 ;  /* 0x0002a05c01007387 */ /* 0x000fe40000100a00 */
[----:B------:R-:W-:Y:S02]  /*2f850*/  LEA.HI.X.SX32 R91, R159, R5, 0x2, P1 ;  /* 0x000000059f5b7211 */ /* 0x000fe400008f16ff */
        /* <DEDUP_REMOVED lines=9> */
[----:B---3--:R-:W-:-:S03]  /*2f8f0*/  LEA R88, P1, R162, R234, 0x2 ;  /* 0x000000eaa2587211 */ /* 0x008fc600078210ff */
[----:B------:R-:W-:Y:S01]  /*2f900*/  LDGSTS.E [R0+-0x5ab00], desc[UR60][R90.64], P2 ;  /* 0xa55000005a007fae */ /* 0x000fe2000912187c */
[----:B------:R-:W-:-:S03]  /*2f910*/  LEA.HI.X.SX32 R89, R162, R5, 0x2, P1 ;  /* 0x00000005a2597211 */ /* 0x000fc600008f16ff */
[----:B------:R-:W-:Y:S04]  /*2f920*/  STL.64 [R1+0x50], R90 ;  /* 0x0000505a01007387 */ /* 0x000fe80000100a00 */
[----:B------:R1:W-:Y:S04]  /*2f930*/  STL.64 [R1+0x10], R88 ;  /* 0x0000105801007387 */ /* 0x0003e80000100a00 */
[----:B------:R-:W3:Y:S01]  /*2f940*/  LDL.LU R86, [R1+0x5fc] ;  /* 0x0005fc0001567983 */ /* 0x000ee20000300800 */
[----:B------:R-:W-:-:S03]  /*2f950*/  LEA R122, P0, R160, R234, 0x2 ;  /* 0x000000eaa07a7211 */ /* 0x000fc600078010ff */
[----:B------:R-:W2:Y:S01]  /*2f960*/  LDL.LU R94, [R1+0x484] ;  /* 0x00048400015e7983 */ /* 0x000ea20000300800 */
[-C--:B------:R-:W-:Y:S02]  /*2f970*/  LEA.HI.X.SX32 R123, R160, R5.reuse, 0x2, P0 ;  /* 0x00000005a07b7211 */ /* 0x080fe400000f16ff */
[CC--:B------:R-:W-:Y:S01]  /*2f980*/  LEA R124, P0, R165.reuse, R234.reuse, 0x2 ;  /* 0x000000eaa57c7211 */ /* 0x0c0fe200078010ff */
[----:B------:R-:W4:Y:S03]  /*2f990*/  LDL.LU R95, [R1+0x450] ;  /* 0x00045000015f7983 */ /* 0x000f260000300800 */
[-C--:B------:R-:W-:Y:S01]  /*2f9a0*/  LEA.HI.X.SX32 R125, R165, R5.reuse, 0x2, P0 ;  /* 0x00000005a57d7211 */ /* 0x080fe200000f16ff */
[----:B------:R-:W-:Y:S01]  /*2f9b0*/  LDGSTS.E [R2+-0x5a700], desc[UR60][R88.64], P2 ;  /* 0xa590000058027fae */ /* 0x000fe2000912187c */
[-C--:B------:R-:W-:Y:S02]  /*2f9c0*/  LEA R128, P0, R167, R234.reuse, 0x2 ;  /* 0x000000eaa7807211 */ /* 0x080fe400078010ff */
[----:B------:R-:W-:Y:S01]  /*2f9d0*/  LEA R126, P1, R163, R234, 0x2 ;  /* 0x000000eaa37e7211 */ /* 0x000fe200078210ff */
[----:B------:R-:W-:Y:S01]  /*2f9e0*/  LDGSTS.E [R0+-0x5a300], desc[UR60][R122.64], P2 ;  /* 0xa5d000007a007fae */ /* 0x000fe2000912187c */
[----:B------:R-:W-:-:S02]  /*2f9f0*/  LEA.HI.X.SX32 R129, R167, R5, 0x2, P0 ;  /* 0x00000005a7817211 */ /* 0x000fc400000f16ff */
[-C--:B------:R-:W-:Y:S01]  /*2fa00*/  LEA R132, P0, R166, R234.reuse, 0x2 ;  /* 0x000000eaa6847211 */ /* 0x080fe200078010ff */
[----:B------:R-:W-:Y:S04]  /*2fa10*/  LDGSTS.E [R0+-0x59f00], desc[UR60][R124.64], P2 ;  /* 0xa61000007c007fae */ /* 0x000fe8000912187c */
[----:B-1----:R-:W4:Y:S01]  /*2fa20*/  LDL.LU R88, [R1+0x440] ;  /* 0x0004400001587983 */ /* 0x002f220000300800 */
[-C--:B------:R-:W-:Y:S02]  /*2fa30*/  LEA.HI.X.SX32 R127, R163, R5.reuse, 0x2, P1 ;  /* 0x00000005a37f7211 */ /* 0x080fe400008f16ff */
[----:B------:R-:W-:Y:S01]  /*2fa40*/  LEA R130, P1, R168, R234, 0x2 ;  /* 0x000000eaa8827211 */ /* 0x000fe200078210ff */
[----:B------:R-:W4:Y:S01]  /*2fa50*/  LDL.LU R98, [R1+0x3ec] ;  /* 0x0003ec0001627983 */ /* 0x000f220000300800 */
[----:B------:R-:W-:-:S02]  /*2fa60*/  LEA.HI.X.SX32 R133, R166, R5, 0x2, P0 ;  /* 0x00000005a6857211 */ /* 0x000fc400000f16ff */
[----:B------:R-:W-:Y:S01]  /*2fa70*/  LEA R134, P0, R170, R234, 0x2 ;  /* 0x000000eaaa867211 */ /* 0x000fe200078010ff */
[----:B------:R-:W4:Y:S01]  /*2fa80*/  LDL.LU R89, [R1+0x3b4] ;  /* 0x0003b40001597983 */ /* 0x000f220000300800 */
[-C--:B------:R-:W-:Y:S02]  /*2fa90*/  LEA.HI.X.SX32 R131, R168, R5.reuse, 0x2, P1 ;  /* 0x00000005a8837211 */ /* 0x080fe400008f16ff */
[----:B------:R-:W-:Y:S01]  /*2faa0*/  LEA.HI.X.SX32 R135, R170, R5, 0x2, P0 ;  /* 0x00000005aa877211 */ /* 0x000fe200000f16ff */
[----:B------:R-:W-:Y:S04]  /*2fab0*/  LDGSTS.E [R2+-0x59b00], desc[UR60][R126.64], P2 ;  /* 0xa65000007e027fae */ /* 0x000fe8000912187c */
[----:B------:R-:W-:Y:S04]  /*2fac0*/  LDGSTS.E [R0+-0x59700], desc[UR60][R128.64], P2 ;  /* 0xa690000080007fae */ /* 0x000fe8000912187c */
[----:B------:R-:W-:Y:S04]  /*2fad0*/  LDGSTS.E [R2+-0x59300], desc[UR60][R130.64], P2 ;  /* 0xa6d0000082027fae */ /* 0x000fe8000912187c */
[----:B------:R-:W-:Y:S04]  /*2fae0*/  LDGSTS.E [R0+-0x58f00], desc[UR60][R132.64], P2 ;  /* 0xa710000084007fae */ /* 0x000fe8000912187c */
[----:B------:R1:W-:Y:S02]  /*2faf0*/  LDGSTS.E [R2+-0x58b00], desc[UR60][R134.64], P2 ;  /* 0xa750000086027fae */ /* 0x0003e4000912187c */
[----:B-1----:R-:W-:-:S05]  /*2fb00*/  LOP3.LUT R2, R6, 0x30, RZ, 0x3c, !PT ;  /* 0x0000003006027812 */ /* 0x002fca00078e3cff */
[----:B------:R-:W-:Y:S02]  /*2fb10*/  IMAD.IADD R2, R87, 0x1, R2 ;  /* 0x0000000157027824 */ /* 0x000fe400078e0202 */
[----:B---3--:R-:W-:Y:S02]  /*2fb20*/  IMAD R0, R86, R137, RZ ;  /* 0x0000008956007224 */ /* 0x008fe400078e02ff */
[----:B------:R-:W3:Y:S04]  /*2fb30*/  LDL.LU R86, [R1+0x37c] ;  /* 0x00037c0001567983 */ /* 0x000ee80000300800 */
[----:B------:R-:W3:Y:S04]  /*2fb40*/  LDL.LU R99, [R1+0x364] ;  /* 0x0003640001637983 */ /* 0x000ee80000300800 */
[----:B------:R-:W3:Y:S01]  /*2fb50*/  LDL.LU R87, [R1+0x32c] ;  /* 0x00032c0001577983 */ /* 0x000ee20000300800 */
[----:B------:R-:W-:-:S04]  /*2fb60*/  LEA R136, P1, R169, R234, 0x2 ;  /* 0x000000eaa9887211 */ /* 0x000fc800078210ff */
[-C--:B------:R-:W-:Y:S02]  /*2fb70*/  LEA.HI.X.SX32 R137, R169, R5.reuse, 0x2, P1 ;  /* 0x00000005a9897211 */ /* 0x080fe400008f16ff */
[-C--:B------:R-:W-:Y:S02]  /*2fb80*/  LEA R138, P1, R0, R234.reuse, 0x2 ;  /* 0x000000ea008a7211 */ /* 0x080fe400078210ff */
[----:B--2---:R-:W-:Y:S01]  /*2fb90*/  LEA R90, P0, R94, R234, 0x2 ;  /* 0x000000ea5e5a7211 */ /* 0x004fe200078010ff */
[----:B------:R1:W-:Y:S01]  /*2fba0*/  LDGSTS.E [R139+-0x58700], desc[UR60][R136.64], P2 ;  /* 0xa7900000888b7fae */ /* 0x0003e2000912187c */
[----:B------:R-:W-:Y:S02]  /*2fbb0*/  VIADD R140, R2, 0x200000 ;  /* 0x00200000028c7836 */ /* 0x000fe40000000000 */
[-C--:B------:R-:W-:Y:S02]  /*2fbc0*/  LEA.HI.X.SX32 R91, R94, R5.reuse, 0x2, P0 ;  /* 0x000000055e5b7211 */ /* 0x080fe400000f16ff */
[----:B-1----:R-:W-:-:S02]  /*2fbd0*/  LEA.HI.X.SX32 R139, R0, R5, 0x2, P1 ;  /* 0x00000005008b7211 */ /* 0x002fc400008f16ff */
[----:B------:R-:W-:Y:S02]  /*2fbe0*/  IADD3 R0, R3, 0x200000, RZ ;  /* 0x0020000003007810 */ /* 0x000fe40007ffe0ff */
[CC--:B----4-:R-:W-:Y:S01]  /*2fbf0*/  LEA R92, P1, R95.reuse, R234.reuse, 0x2 ;  /* 0x000000ea5f5c7211 */ /* 0x0d0fe200078210ff */
[----:B------:R1:W-:Y:S03]  /*2fc00*/  STL.64 [R1+0xc78], R90 ;  /* 0x000c785a01007387 */ /* 0x0003e60000100a00 */
[----:B------:R-:W-:Y:S01]  /*2fc10*/  LEA.HI.X.SX32 R93, R95, R5, 0x2, P1 ;  /* 0x000000055f5d7211 */ /* 0x000fe200008f16ff */
[----:B------:R2:W-:Y:S01]  /*2fc20*/  LDGSTS.E [R0+-0x58300], desc[UR60][R138.64], P2 ;  /* 0xa7d000008a007fae */ /* 0x0005e2000912187c */
[----:B------:R-:W-:-:S03]  /*2fc30*/  LEA R96, P0, R88, R234, 0x2 ;  /* 0x000000ea58607211 */ /* 0x000fc600078010ff */
[----:B------:R-:W-:Y:S01]  /*2fc40*/  LDGSTS.E [R140+-0x7fe80], desc[UR60][R90.64], P2 ;  /* 0x801800005a8c7fae */ /* 0x000fe2000912187c */
[-C--:B------:R-:W-:Y:S02]  /*2fc50*/  LEA.HI.X.SX32 R97, R88, R5.reuse, 0x2, P0 ;  /* 0x0000000558617211 */ /* 0x080fe400000f16ff */
[----:B------:R-:W-:Y:S02]  /*2fc60*/  LEA R94, P1, R98, R234, 0x2 ;  /* 0x000000ea625e7211 */ /* 0x000fe400078210ff */
[----:B--2---:R-:W-:Y:S01]  /*2fc70*/  IADD3 R0, R2, 0x200000, RZ ;  /* 0x0020000002007810 */ /* 0x004fe20007ffe0ff */
[----:B-1----:R-:W2:Y:S04]  /*2fc80*/  LDL.LU R90, [R1+0x2f0] ;  /* 0x0002f000015a7983 */ /* 0x002ea80000300800 */
[----:B------:R1:W-:Y:S04]  /*2fc90*/  STL.64 [R1+0xc48], R92 ;  /* 0x000c485c01007387 */ /* 0x0003e80000100a00 */
[----:B------:R-:W4:Y:S04]  /*2fca0*/  LDL.LU R91, [R1+0x2bc] ;  /* 0x0002bc00015b7983 */ /* 0x000f280000300800 */
[----:B------:R-:W4:Y:S01]  /*2fcb0*/  LDL.LU R88, [R1+0x288] ;  /* 0x0002880001587983 */ /* 0x000f220000300800 */
[----:B------:R-:W-:-:S03]  /*2fcc0*/  LEA.HI.X.SX32 R95, R98, R5, 0x2, P1 ;  /* 0x00000005625f7211 */ /* 0x000fc600008f16ff */
[----:B------:R1:W-:Y:S04]  /*2fcd0*/  LDGSTS.E [R0+-0x7fa80], desc[UR60][R92.64], P2 ;  /* 0x805800005c007fae */ /* 0x0003e8000912187c */
[----:B------:R3:W-:Y:S01]  /*2fce0*/  STL.64 [R1+0xc18], R96 ;  /* 0x000c186001007387 */ /* 0x0007e20000100a00 */
[----:B-1----:R-:W-:-:S03]  /*2fcf0*/  LEA R92, P0, R89, R234, 0x2 ;  /* 0x000000ea595c7211 */ /* 0x002fc600078010ff */
[----:B------:R1:W-:Y:S01]  /*2fd00*/  STL.64 [R1+0xbe8], R94 ;  /* 0x000be85e01007387 */ /* 0x0003e20000100a00 */
[----:B------:R-:W-:-:S03]  /*2fd10*/  LEA.HI.X.SX32 R93, R89, R5, 0x2, P0 ;  /* 0x00000005595d7211 */ /* 0x000fc600000f16ff */
[----:B------:R3:W-:Y:S04]  /*2fd20*/  LDGSTS.E [R0+-0x7f680], desc[UR60][R96.64], P2 ;  /* 0x8098000060007fae */ /* 0x0007e8000912187c */
[----:B------:R-:W4:Y:S04]  /*2fd30*/  LDL.LU R89, [R1+0x248] ;  /* 0x0002480001597983 */ /* 0x000f280000300800 */
[----:B------:R1:W-:Y:S04]  /*2fd40*/  STL.64 [R1+0xbb8], R92 ;  /* 0x000bb85c01007387 */ /* 0x0003e80000100a00 */
[----:B------:R1:W-:Y:S04]  /*2fd50*/  LDGSTS.E [R140+-0x7f280], desc[UR60][R94.64], P2 ;  /* 0x80d800005e8c7fae */ /* 0x0003e8000912187c */
[----:B------:R-:W4:Y:S04]  /*2fd60*/  LDL.LU R98, [R1+0x1f8] ;  /* 0x0001f80001627983 */ /* 0x000f280000300800 */
[----:B------:R1:W-:Y:S01]  /*2fd70*/  LDGSTS.E [R0+-0x7ee80], desc[UR60][R92.64], P2 ;  /* 0x811800005c007fae */ /* 0x0003e2000912187c */
[----:B---3--:R-:W-:-:S02]  /*2fd80*/  LEA R96, P0, R86, R234, 0x2 ;  /* 0x000000ea56607211 */ /* 0x008fc400078010ff */
[CC--:B-1----:R-:W-:Y:S02]  /*2fd90*/  LEA R94, P1, R99.reuse, R234.reuse, 0x2 ;  /* 0x000000ea635e7211 */ /* 0x0c2fe400078210ff */
[-C--:B------:R-:W-:Y:S02]  /*2fda0*/  LEA.HI.X.SX32 R97, R86, R5.reuse, 0x2, P0 ;  /* 0x0000000556617211 */ /* 0x080fe400000f16ff */
[----:B------:R-:W3:Y:S01]  /*2fdb0*/  LDL.LU R86, [R1+0x1c8] ;  /* 0x0001c80001567983 */ /* 0x000ee20000300800 */
[-C--:B------:R-:W-:Y:S02]  /*2fdc0*/  LEA.HI.X.SX32 R95, R99, R5.reuse, 0x2, P1 ;  /* 0x00000005635f7211 */ /* 0x080fe400008f16ff */
[CC--:B------:R-:W-:Y:S01]  /*2fdd0*/  LEA R92, P0, R87.reuse, R234.reuse, 0x2 ;  /* 0x000000ea575c7211 */ /* 0x0c0fe200078010ff */
[----:B------:R2:W-:Y:S03]  /*2fde0*/  STL.64 [R1+0xb88], R96 ;  /* 0x000b886001007387 */ /* 0x0005e60000100a00 */
[----:B------:R-:W-:Y:S01]  /*2fdf0*/  LEA.HI.X.SX32 R93, R87, R5, 0x2, P0 ;  /* 0x00000005575d7211 */ /* 0x000fe200000f16ff */
[----:B------:R4:W-:Y:S04]  /*2fe00*/  STL.64 [R1+0xb58], R94 ;  /* 0x000b585e01007387 */ /* 0x0009e80000100a00 */
[----:B------:R-:W3:Y:S04]  /*2fe10*/  LDL.LU R87, [R1+0x188] ;  /* 0x0001880001577983 */ /* 0x000ee80000300800 */
[----:B------:R2:W-:Y:S04]  /*2fe20*/  LDGSTS.E [R0+-0x7ea80], desc[UR60][R96.64], P2 ;  /* 0x8158000060007fae */ /* 0x0005e8000912187c */
[----:B------:R4:W-:Y:S04]  /*2fe30*/  LDGSTS.E [R140+-0x7e680], desc[UR60][R94.64], P2 ;  /* 0x819800005e8c7fae */ /* 0x0009e8000912187c */
[----:B------:R1:W-:Y:S04]  /*2fe40*/  STL.64 [R1+0xb28], R92 ;  /* 0x000b285c01007387 */ /* 0x0003e80000100a00 */
[----:B------:R1:W-:Y:S04]  /*2fe50*/  LDGSTS.E [R0+-0x7e280], desc[UR60][R92.64], P2 ;  /* 0x81d800005c007fae */ /* 0x0003e8000912187c */
[----:B------:R-:W3:Y:S01]  /*2fe60*/  LDL.LU R99, [R1+0x16c] ;  /* 0x00016c0001637983 */ /* 0x000ee20000300800 */
[----:B--2---:R-:W-:-:S04]  /*2fe70*/  LEA R96, P0, R90, R234, 0x2 ;  /* 0x000000ea5a607211 */ /* 0x004fc800078010ff */
[----:B------:R-:W-:Y:S02]  /*2fe80*/  LEA.HI.X.SX32 R97, R90, R5, 0x2, P0 ;  /* 0x000000055a617211 */ /* 0x000fe400000f16ff */
[----:B------:R-:W2:Y:S01]  /*2fe90*/  LDL.LU R90, [R1+0x168] ;  /* 0x00016800015a7983 */ /* 0x000ea20000300800 */
[----:B----4-:R-:W-:-:S03]  /*2fea0*/  LEA R94, P1, R91, R234, 0x2 ;  /* 0x000000ea5b5e7211 */ /* 0x010fc600078210ff */
[----:B------:R4:W-:Y:S01]  /*2feb0*/  LDGSTS.E [R0+-0x7de80], desc[UR60][R96.64], P2 ;  /* 0x8218000060007fae */ /* 0x0009e2000912187c */
[CC--:B-1----:R-:W-:Y:S02]  /*2fec0*/  LEA R92, P0, R88.reuse, R234.reuse, 0x2 ;  /* 0x000000ea585c7211 */ /* 0x0c2fe400078010ff */
[-C--:B------:R-:W-:Y:S02]  /*2fed0*/  LEA.HI.X.SX32 R95, R91, R5.reuse, 0x2, P1 ;  /* 0x000000055b5f7211 */ /* 0x080fe400008f16ff */
[----:B------:R-:W-:Y:S01]  /*2fee0*/  LEA.HI.X.SX32 R93, R88, R5, 0x2, P0 ;  /* 0x00000005585d7211 */ /* 0x000fe200000f16ff */
[----:B------:R4:W-:Y:S04]  /*2fef0*/  STL.64 [R1+0xaf8], R96 ;  /* 0x000af86001007387 */ /* 0x0009e80000100a00 */
[----:B------:R1:W-:Y:S04]  /*2ff00*/  STL.64 [R1+0xac8], R94 ;  /* 0x000ac85e01007387 */ /* 0x0003e80000100a00 */
[----:B------:R-:W2:Y:S04]  /*2ff10*/  LDL.LU R91, [R1+0x160] ;  /* 0x00016000015b7983 */ /* 0x000ea80000300800 */
[----:B------:R-:W-:Y:S04]  /*2ff20*/  LDGSTS.E [R140+-0x7da80], desc[UR60][R94.64], P2 ;  /* 0x825800005e8c7fae */ /* 0x000fe8000912187c */
[----:B------:R1:W-:Y:S01]  /*2ff30*/  STL.64 [R1+0xa98], R92 ;  /* 0x000a985c01007387 */ /* 0x0003e20000100a00 */
[----:B----4-:R-:W-:-:S03]  /*2ff40*/  LEA R96, P0, R89, R234, 0x2 ;  /* 0x000000ea59607211 */ /* 0x010fc600078010ff */
[----:B------:R4:W-:Y:S04]  /*2ff50*/  LDGSTS.E [R0+-0x7d680], desc[UR60][R92.64], P2 ;  /* 0x829800005c007fae */ /* 0x0009e8000912187c */
[----:B-1----:R-:W2:Y:S01]  /*2ff60*/  LDL.LU R94, [R1+0x158] ;  /* 0x00015800015e7983 */ /* 0x002ea20000300800 */
[----:B------:R-:W-:-:S03]  /*2ff70*/  LEA.HI.X.SX32 R97, R89, R5, 0x2, P0 ;  /* 0x0000000559617211 */ /* 0x000fc600000f16ff */
[----:B------:R-:W2:Y:S01]  /*2ff80*/  LDL.LU R95, [R1+0x148] ;  /* 0x00014800015f7983 */ /* 0x000ea20000300800 */
[----:B----4-:R-:W-:-:S03]  /*2ff90*/  LEA R92, P1, R98, R234, 0x2 ;  /* 0x000000ea625c7211 */ /* 0x010fc600078210ff */
[----:B------:R1:W-:Y:S01]  /*2ffa0*/  LDGSTS.E [R0+-0x7d280], desc[UR60][R96.64], P2 ;  /* 0x82d8000060007fae */ /* 0x0003e2000912187c */
[----:B------:R-:W-:-:S03]  /*2ffb0*/  LEA.HI.X.SX32 R93, R98, R5, 0x2, P1 ;  /* 0x00000005625d7211 */ /* 0x000fc600008f16ff */
[----:B------:R1:W-:Y:S04]  /*2ffc0*/  STL.64 [R1+0xa68], R96 ;  /* 0x000a686001007387 */ /* 0x0003e80000100a00 */
[----:B------:R4:W-:Y:S04]  /*2ffd0*/  STL.64 [R1+0xa38], R92 ;  /* 0x000a385c01007387 */ /* 0x0009e80000100a00 */
[----:B------:R4:W-:Y:S01]  /*2ffe0*/  LDGSTS.E [R140+-0x7ce80], desc[UR60][R92.64], P2 ;  /* 0x831800005c8c7fae */ /* 0x0009e2000912187c */
[----:B---3--:R-:W-:-:S04]  /*2fff0*/  LEA R88, P0, R86, R234, 0x2 ;  /* 0x000000ea56587211 */ /* 0x008fc800078010ff */
[----:B------:R-:W-:Y:S02]  /*30000*/  LEA.HI.X.SX32 R89, R86, R5, 0x2, P0 ;  /* 0x0000000556597211 */ /* 0x000fe400000f16ff */
[----:B------:R-:W3:Y:S01]  /*30010*/  LDL.LU R86, [R1+0x144] ;  /* 0x0001440001567983 */ /* 0x000ee20000300800 */
[----:B-1----:R-:W-:-:S03]  /*30020*/  LEA R96, P0, R87, R234, 0x2 ;  /* 0x000000ea57607211 */ /* 0x002fc600078010ff */
[----:B------:R2:W-:Y:S01]  /*30030*/  STL.64 [R1+0xa08], R88 ;  /* 0x000a085801007387 */ /* 0x0005e20000100a00 */
[----:B------:R-:W-:-:S03]  /*30040*/  LEA.HI.X.SX32 R97, R87, R5, 0x2, P0 ;  /* 0x0000000557617211 */ /* 0x000fc600000f16ff */
[----:B------:R-:W3:Y:S04]  /*30050*/  LDL.LU R98, [R1+0x138] ;  /* 0x0001380001627983 */ /* 0x000ee80000300800 */
[----:B------:R-:W3:Y:S04]  /*30060*/  LDL.LU R87, [R1+0x130] ;  /* 0x0001300001577983 */ /* 0x000ee80000300800 */
[----:B------:R2:W-:Y:S01]  /*30070*/  LDGSTS.E [R0+-0x7ca80], desc[UR60][R88.64], P2 ;  /* 0x8358000058007fae */ /* 0x0005e2000912187c */
[----:B----4-:R-:W-:-:S03]  /*30080*/  LEA R92, P1, R99, R234, 0x2 ;  /* 0x000000ea635c7211 */ /* 0x010fc600078210ff */
[----:B------:R1:W-:Y:S01]  /*30090*/  STL.64 [R1+0x9d8], R96 ;  /* 0x0009d86001007387 */ /* 0x0003e20000100a00 */
[----:B------:R-:W-:-:S03]  /*300a0*/  LEA.HI.X.SX32 R93, R99, R5, 0x2, P1 ;  /* 0x00000005635d7211 */ /* 0x000fc600008f16ff */
[----:B------:R1:W-:Y:S04]  /*300b0*/  LDGSTS.E [R0+-0x7c680], desc[UR60][R96.64], P2 ;  /* 0x8398000060007fae */ /* 0x0003e8000912187c */
[----:B------:R-:W-:Y:S01]  /*300c0*/  LDGSTS.E [R140+-0x7c280], desc[UR60][R92.64], P2 ;  /* 0x83d800005c8c7fae */ /* 0x000fe2000912187c */
[----:B--2---:R-:W-:-:S04]  /*300d0*/  LEA R88, P0, R90, R234, 0x2 ;  /* 0x000000ea5a587211 */ /* 0x004fc800078010ff */
[----:B------:R-:W-:Y:S02]  /*300e0*/  LEA.HI.X.SX32 R89, R90, R5, 0x2, P0 ;  /* 0x000000055a597211 */ /* 0x000fe400000f16ff */
[----:B------:R-:W2:Y:S04]  /*300f0*/  LDL.LU R90, [R1+0x11c] ;  /* 0x00011c00015a7983 */ /* 0x000ea80000300800 */
[----:B------:R-:W-:Y:S04]  /*30100*/  STL.64 [R1+0x9a8], R92 ;  /* 0x0009a85c01007387 */ /* 0x000fe80000100a00 */
[----:B------:R4:W-:Y:S04]  /*30110*/  STL.64 [R1+0x978], R88 ;  /* 0x0009785801007387 */ /* 0x0009e80000100a00 */
[----:B------:R4:W-:Y:S01]  /*30120*/  LDGSTS.E [R0+-0x7be80], desc[UR60][R88.64], P2 ;  /* 0x8418000058007fae */ /* 0x0009e2000912187c */
[----:B-1----:R-:W-:-:S03]  /*30130*/  LEA R96, P0, R91, R234, 0x2 ;  /* 0x000000ea5b607211 */ /* 0x002fc600078010ff */
[----:B------:R-:W2:Y:S01]  /*30140*/  LDL.LU R99, [R1+0x110] ;  /* 0x0001100001637983 */ /* 0x000ea20000300800 */
[----:B------:R-:W-:-:S03]  /*30150*/  LEA.HI.X.SX32 R97, R91, R5, 0x2, P0 ;  /* 0x000000055b617211 */ /* 0x000fc600000f16ff */
[----:B------:R-:W2:Y:S01]  /*30160*/  LDL.LU R91, [R1+0x108] ;  /* 0x00010800015b7983 */ /* 0x000ea20000300800 */
[----:B----4-:R-:W-:-:S03]  /*30170*/  LEA R88, P1, R94, R234, 0x2 ;  /* 0x000000ea5e587211 */ /* 0x010fc600078210ff */
[----:B------:R3:W-:Y:S01]  /*30180*/  LDGSTS.E [R0+-0x7ba80], desc[UR60][R96.64], P2 ;  /* 0x8458000060007fae */ /* 0x0007e2000912187c */
[-C--:B------:R-:W-:Y:S02]  /*30190*/  LEA.HI.X.SX32 R89, R94, R5.reuse, 0x2, P1 ;  /* 0x000000055e597211 */ /* 0x080fe400008f16ff */
[CC--:B------:R-:W-:Y:S01]  /*301a0*/  LEA R92, P0, R95.reuse, R234.reuse, 0x2 ;  /* 0x000000ea5f5c7211 */ /* 0x0c0fe200078010ff */
[----:B------:R-:W-:Y:S03]  /*301b0*/  STL.64 [R1+0x948], R96 ;  /* 0x0009486001007387 */ /* 0x000fe60000100a00 */
[----:B------:R-:W-:Y:S01]  /*301c0*/  LEA.HI.X.SX32 R93, R95, R5, 0x2, P0 ;  /* 0x000000055f5d7211 */ /* 0x000fe200000f16ff */
[----:B------:R1:W-:Y:S04]  /*301d0*/  STL.64 [R1+0x918], R88 ;  /* 0x0009185801007387 */ /* 0x0003e80000100a00 */
[----:B------:R-:W-:Y:S04]  /*301e0*/  LDGSTS.E [R140+-0x7b680], desc[UR60][R88.64], P2 ;  /* 0x84980000588c7fae */ /* 0x000fe8000912187c */
[----:B------:R4:W-:Y:S04]  /*301f0*/  LDGSTS.E [R0+-0x7b280], desc[UR60][R92.64], P2 ;  /* 0x84d800005c007fae */ /* 0x0009e8000912187c */
[----:B-1----:R-:W2:Y:S04]  /*30200*/  LDL.LU R88, [R1+0xfc] ;  /* 0x0000fc0001587983 */ /* 0x002ea80000300800 */
[----:B------:R4:W-:Y:S04]  /*30210*/  STL.64 [R1+0x8e8], R92 ;  /* 0x0008e85c01007387 */ /* 0x0009e80000100a00 */
[----:B------:R-:W2:Y:S01]  /*30220*/  LDL.LU R89, [R1+0xf8] ;  /* 0x0000f80001597983 */ /* 0x000ea20000300800 */
[----:B---3--:R-:W-:-:S04]  /*30230*/  LEA R96, P0, R86, R234, 0x2 ;  /* 0x000000ea56607211 */ /* 0x008fc800078010ff */
[----:B------:R-:W-:Y:S02]  /*30240*/  LEA.HI.X.SX32 R97, R86, R5, 0x2, P0 ;  /* 0x0000000556617211 */ /* 0x000fe400000f16ff */
[----:B------:R-:W3:Y:S01]  /*30250*/  LDL.LU R86, [R1+0xec] ;  /* 0x0000ec0001567983 */ /* 0x000ee20000300800 */
[----:B------:R-:W-:-:S03]  /*30260*/  LEA R94, P1, R98, R234, 0x2 ;  /* 0x000000ea625e7211 */ /* 0x000fc600078210ff */
[----:B------:R2:W-:Y:S01]  /*30270*/  LDGSTS.E [R0+-0x7ae80], desc[UR60][R96.64], P2 ;  /* 0x8518000060007fae */ /* 0x0005e2000912187c */
[CC--:B----4-:R-:W-:Y:S02]  /*30280*/  LEA R92, P0, R87.reuse, R234.reuse, 0x2 ;  /* 0x000000ea575c7211 */ /* 0x0d0fe400078010ff */
[-C--:B------:R-:W-:Y:S02]  /*30290*/  LEA.HI.X.SX32 R95, R98, R5.reuse, 0x2, P1 ;  /* 0x00000005625f7211 */ /* 0x080fe400008f16ff */
[----:B------:R-:W-:Y:S01]  /*302a0*/  LEA.HI.X.SX32 R93, R87, R5, 0x2, P0 ;  /* 0x00000005575d7211 */ /* 0x000fe200000f16ff */
[----:B------:R2:W-:Y:S04]  /*302b0*/  STL.64 [R1+0x8b8], R96 ;  /* 0x0008b86001007387 */ /* 0x0005e80000100a00 */
[----:B------:R1:W-:Y:S04]  /*302c0*/  STL.64 [R1+0x888], R94 ;  /* 0x0008885e01007387 */ /* 0x0003e80000100a00 */
[----:B------:R4:W-:Y:S04]  /*302d0*/  STL.64 [R1+0x858], R92 ;  /* 0x0008585c01007387 */ /* 0x0009e80000100a00 */
[----:B------:R-:W3:Y:S04]  /*302e0*/  LDL.LU R87, [R1+0xe8] ;  /* 0x0000e80001577983 */ /* 0x000ee80000300800 */
[----:B------:R1:W-:Y:S04]  /*302f0*/  LDGSTS.E [R140+-0x7aa80], desc[UR60][R94.64], P2 ;  /* 0x855800005e8c7fae */ /* 0x0003e8000912187c */
[----:B------:R-:W3:Y:S04]  /*30300*/  LDL.LU R230, [R1+0xdc] ;  /* 0x0000dc0001e67983 */ /* 0x000ee80000300800 */
[----:B------:R4:W-:Y:S01]  /*30310*/  LDGSTS.E [R0+-0x7a680], desc[UR60][R92.64], P2 ;  /* 0x859800005c007fae */ /* 0x0009e2000912187c */
[----:B--2---:R-:W-:-:S04]  /*30320*/  LEA R96, P0, R90, R234, 0x2 ;  /* 0x000000ea5a607211 */ /* 0x004fc800078010ff */
[----:B------:R-:W-:Y:S02]  /*30330*/  LEA.HI.X.SX32 R97, R90, R5, 0x2, P0 ;  /* 0x000000055a617211 */ /* 0x000fe400000f16ff */
[----:B------:R-:W2:Y:S01]  /*30340*/  LDL.LU R90, [R1+0xd8] ;  /* 0x0000d800015a7983 */ /* 0x000ea20000300800 */
[----:B-1----:R-:W-:-:S03]  /*30350*/  LEA R94, P1, R99, R234, 0x2 ;  /* 0x000000ea635e7211 */ /* 0x002fc600078210ff */
[----:B------:R1:W-:Y:S01]  /*30360*/  LDGSTS.E [R0+-0x7a280], desc[UR60][R96.64], P2 ;  /* 0x85d8000060007fae */ /* 0x0003e2000912187c */
[----:B----4-:R-:W-:Y:S02]  /*30370*/  LEA R92, P0, R91, R234, 0x2 ;  /* 0x000000ea5b5c7211 */ /* 0x010fe400078010ff */
[-C--:B------:R-:W-:Y:S01]  /*30380*/  LEA.HI.X.SX32 R95, R99, R5.reuse, 0x2, P1 ;  /* 0x00000005635f7211 */ /* 0x080fe200008f16ff */
[----:B------:R-:W-:Y:S01]  /*30390*/  STL.64 [R1+0x828], R96 ;  /* 0x0008286001007387 */ /* 0x000fe20000100a00 */
[----:B------:R-:W-:-:S03]  /*303a0*/  LEA.HI.X.SX32 R93, R91, R5, 0x2, P0 ;  /* 0x000000055b5d7211 */ /* 0x000fc600000f16ff */
[----:B------:R4:W-:Y:S04]  /*303b0*/  STL.64 [R1+0x7f8], R94 ;  /* 0x0007f85e01007387 */ /* 0x0009e80000100a00 */
[----:B------:R-:W2:Y:S04]  /*303c0*/  LDL.LU R91, [R1+0xcc] ;  /* 0x0000cc00015b7983 */ /* 0x000ea80000300800 */
[----:B------:R-:W-:Y:S04]  /*303d0*/  LDGSTS.E [R140+-0x79e80], desc[UR60][R94.64], P2 ;  /* 0x861800005e8c7fae */ /* 0x000fe8000912187c */
[----:B------:R3:W-:Y:S04]  /*303e0*/  STL.64 [R1+0x7c8], R92 ;  /* 0x0007c85c01007387 */ /* 0x0007e80000100a00 */
[----:B------:R3:W-:Y:S04]  /*303f0*/  LDGSTS.E [R0+-0x79a80], desc[UR60][R92.64], P2 ;  /* 0x865800005c007fae */ /* 0x0007e8000912187c */
[----:B----4-:R-:W4:Y:S01]  /*30400*/  LDL.LU R94, [R1+0xc4] ;  /* 0x0000c400015e7983 */ /* 0x010f220000300800 */
[----:B------:R-:W-:-:S04]  /*30410*/  LEA R98, P0, R88, R234, 0x2 ;  /* 0x000000ea58627211 */ /* 0x000fc800078010ff */
[----:B------:R-:W-:Y:S02]  /*30420*/  LEA.HI.X.SX32 R99, R88, R5, 0x2, P0 ;  /* 0x0000000558637211 */ /* 0x000fe400000f16ff */
[----:B------:R-:W4:Y:S01]  /*30430*/  LDL.LU R88, [R1+0xb8] ;  /* 0x0000b80001587983 */ /* 0x000f220000300800 */
[----:B-1----:R-:W-:-:S03]  /*30440*/  LEA R96, P1, R89, R234, 0x2 ;  /* 0x000000ea59607211 */ /* 0x002fc600078210ff */
[----:B------:R1:W-:Y:S01]  /*30450*/  LDGSTS.E [R0+-0x79680], desc[UR60][R98.64], P2 ;  /* 0x8698000062007fae */ /* 0x0003e2000912187c */
[----:B------:R-:W-:-:S03]  /*30460*/  LEA.HI.X.SX32 R97, R89, R5, 0x2, P1 ;  /* 0x0000000559617211 */ /* 0x000fc600008f16ff */
[----:B------:R1:W-:Y:S04]  /*30470*/  STL.64 [R1+0x798], R98 ;  /* 0x0007986201007387 */ /* 0x0003e80000100a00 */
[----:B------:R-:W4:Y:S04]  /*30480*/  LDL.LU R89, [R1+0xb4] ;  /* 0x0000b40001597983 */ /* 0x000f280000300800 */
[----:B------:R1:W-:Y:S04]  /*30490*/  STL.64 [R1+0x768], R96 ;  /* 0x0007686001007387 */ /* 0x0003e80000100a00 */
[----:B------:R-:W4:Y:S04]  /*304a0*/  LDL.LU R95, [R1+0xac] ;  /* 0x0000ac00015f7983 */ /* 0x000f280000300800 */
[----:B------:R1:W-:Y:S01]  /*304b0*/  LDGSTS.E [R140+-0x79280], desc[UR60][R96.64], P2 ;  /* 0x86d80000608c7fae */ /* 0x0003e2000912187c */
[----:B---3--:R-:W-:-:S04]  /*304c0*/  LEA R92, P0, R86, R234, 0x2 ;  /* 0x000000ea565c7211 */ /* 0x008fc800078010ff */
[----:B------:R-:W-:-:S05]  /*304d0*/  LEA.HI.X.SX32 R93, R86, R5, 0x2, P0 ;  /* 0x00000005565d7211 */ /* 0x000fca00000f16ff */
[----:B------:R2:W-:Y:S04]  /*304e0*/  STL.64 [R1+0x738], R92 ;  /* 0x0007385c01007387 */ /* 0x0005e80000100a00 */
[----:B------:R-:W3:Y:S04]  /*304f0*/  LDL.LU R86, [R1+0xa0] ;  /* 0x0000a00001567983 */ /* 0x000ee80000300800 */
[----:B------:R2:W-:Y:S01]  /*30500*/  LDGSTS.E [R0+-0x78e80], desc[UR60][R92.64], P2 ;  /* 0x871800005c007fae */ /* 0x0005e2000912187c */
[----:B-1----:R-:W-:-:S04]  /*30510*/  LEA R98, P0, R87, R234, 0x2 ;  /* 0x000000ea57627211 */ /* 0x002fc800078010ff */
[----:B------:R-:W-:Y:S02]  /*30520*/  LEA.HI.X.SX32 R99, R87, R5, 0x2, P0 ;  /* 0x0000000557637211 */ /* 0x000fe400000f16ff */
[----:B------:R-:W3:Y:S01]  /*30530*/  LDL.LU R87, [R1+0x28] ;  /* 0x0000280001577983 */ /* 0x000ee20000300800 */
[----:B------:R-:W-:-:S03]  /*30540*/  LEA R96, P1, R230, R234, 0x2 ;  /* 0x000000eae6607211 */ /* 0x000fc600078210ff */
        /* <DEDUP_REMOVED lines=11> */
[----:B----4-:R-:W-:-:S03]  /*30600*/  LEA R92, P1, R94, R234, 0x2 ;  /* 0x000000ea5e5c7211 */ /* 0x010fc600078210ff */
[----:B------:R-:W-:Y:S01]  /*30610*/  LDGSTS.E [R0+-0x5fe80], desc[UR60][R96.64], P2 ;  /* 0xa018000060007fae */ /* 0x000fe2000912187c */
[----:B------:R-:W-:-:S03]  /*30620*/  LEA.HI.X.SX32 R93, R94, R5, 0x2, P1 ;  /* 0x000000055e5d7211 */ /* 0x000fc600008f16ff */
[----:B------:R-:W-:Y:S01]  /*30630*/  STL.64 [R1+0x678], R96 ;  /* 0x0006786001007387 */ /* 0x000fe20000100a00 */
[----:B------:R-:W-:-:S03]  /*30640*/  LEA R90, P0, R88, R234, 0x2 ;  /* 0x000000ea585a7211 */ /* 0x000fc600078010ff */
[----:B------:R1:W-:Y:S01]  /*30650*/  LDGSTS.E [R140+-0x5fa80], desc[UR60][R92.64], P2 ;  /* 0xa05800005c8c7fae */ /* 0x0003e2000912187c */
[----:B------:R-:W-:-:S03]  /*30660*/  LEA.HI.X.SX32 R91, R88, R5, 0x2, P0 ;  /* 0x00000005585b7211 */ /* 0x000fc600000f16ff */
[----:B------:R1:W-:Y:S04]  /*30670*/  STL.64 [R1+0x640], R92 ;  /* 0x0006405c01007387 */ /* 0x0003e80000100a00 */
        /* <DEDUP_REMOVED lines=10> */
[----:B---3--:R-:W-:-:S04]  /*30720*/  LEA R88, P0, R86, R234, 0x2 ;  /* 0x000000ea56587211 */ /* 0x008fc800078010ff */
[----:B------:R-:W-:-:S05]  /*30730*/  LEA.HI.X.SX32 R89, R86, R5, 0x2, P0 ;  /* 0x0000000556597211 */ /* 0x000fca00000f16ff */
[----:B------:R2:W-:Y:S04]  /*30740*/  STL.64 [R1+0x570], R88 ;  /* 0x0005705801007387 */ /* 0x0005e80000100a00 */
[----:B------:R2:W-:Y:S01]  /*30750*/  LDGSTS.E [R0+-0x5ea80], desc[UR60][R88.64], P2 ;  /* 0xa158000058007fae */ /* 0x0005e2000912187c */
[----:B-1----:R-:W-:-:S04]  /*30760*/  LEA R90, P0, R87, R234, 0x2 ;  /* 0x000000ea575a7211 */ /* 0x002fc800078010ff */
[-C--:B------:R-:W-:Y:S02]  /*30770*/  LEA.HI.X.SX32 R91, R87, R5.reuse, 0x2, P0 ;  /* 0x00000005575b7211 */ /* 0x080fe400000f16ff */
[-C--:B--2---:R-:W-:Y:S02]  /*30780*/  LEA R88, P1, R56, R234.reuse, 0x2 ;  /* 0x000000ea38587211 */ /* 0x084fe400078210ff */
[-C--:B------:R-:W-:Y:S01]  /*30790*/  LEA R86, P0, R78, R234.reuse, 0x2 ;  /* 0x000000ea4e567211 */ /* 0x080fe200078010ff */
[----:B------:R1:W-:Y:S01]  /*307a0*/  STL.64 [R1+0x538], R90 ;  /* 0x0005385a01007387 */ /* 0x0003e20000100a00 */
[-C--:B------:R-:W-:Y:S02]  /*307b0*/  LEA.HI.X.SX32 R89, R56, R5.reuse, 0x2, P1 ;  /* 0x0000000538597211 */ /* 0x080fe400008f16ff */
[----:B------:R-:W-:Y:S01]  /*307c0*/  LEA.HI.X.SX32 R87, R78, R5, 0x2, P0 ;  /* 0x000000054e577211 */ /* 0x000fe200000f16ff */
[----:B------:R1:W-:Y:S04]  /*307d0*/  LDGSTS.E [R0+-0x5e680], desc[UR60][R90.64], P2 ;  /* 0xa19800005a007fae */ /* 0x0003e8000912187c */
[----:B------:R-:W2:Y:S04]  /*307e0*/  LDL.LU R56, [R1+0x4cb0] ;  /* 0x004cb00001387983 */ /* 0x000ea80000300800 */
[----:B------:R-:W3:Y:S01]  /*307f0*/  LDL.LU R78, [R1+0x4cac] ;  /* 0x004cac00014e7983 */ /* 0x000ee20000300800 */
[----:B-1----:R-:W-:-:S03]  /*30800*/  LEA R90, P0, R247, R234, 0x2 ;  /* 0x000000eaf75a7211 */ /* 0x002fc600078010ff */
[----:B------:R1:W-:Y:S01]  /*30810*/  STL.64 [R1+0x500], R88 ;  /* 0x0005005801007387 */ /* 0x0003e20000100a00 */
[----:B------:R-:W-:-:S03]  /*30820*/  LEA.HI.X.SX32 R91, R247, R5, 0x2, P0 ;  /* 0x00000005f75b7211 */ /* 0x000fc600000f16ff */
[----:B------:R1:W-:Y:S04]  /*30830*/  LDGSTS.E [R140+-0x5e280], desc[UR60][R88.64], P2 ;  /* 0xa1d80000588c7fae */ /* 0x0003e8000912187c */
[----:B------:R4:W-:Y:S04]  /*30840*/  STL.64 [R1+0x4c8], R86 ;  /* 0x0004c85601007387 */ /* 0x0009e80000100a00 */
        /* <DEDUP_REMOVED lines=27> */
[----:B------:R-:W-:Y:S02]  /*30a00*/  LEA R84, P0, R81, R234, 0x2 ;  /* 0x000000ea51547211 */ /* 0x000fe400078010ff */
[-C--:B------:R-:W-:Y:S01]  /*30a10*/  LEA.HI.X.SX32 R87, R241, R5.reuse, 0x2, P1 ;  /* 0x00000005f1577211 */ /* 0x080fe200008f16ff */
[----:B------:R-:W-:Y:S01]  /*30a20*/  STL.64 [R1+0x340], R88 ;  /* 0x0003405801007387 */ /* 0x000fe20000100a00 */
[----:B------:R-:W-:-:S03]  /*30a30*/  LEA.HI.X.SX32 R85, R81, R5, 0x2, P0 ;  /* 0x0000000551557211 */ /* 0x000fc600000f16ff */
[----:B------:R1:W-:Y:S04]  /*30a40*/  STL.64 [R1+0x308], R86 ;  /* 0x0003085601007387 */ /* 0x0003e80000100a00 */
[----:B------:R1:W-:Y:S04]  /*30a50*/  LDGSTS.E [R140+-0x5be80], desc[UR60][R86.64], P2 ;  /* 0xa4180000568c7fae */ /* 0x0003e8000912187c */
[----:B------:R4:W-:Y:S04]  /*30a60*/  STL.64 [R1+0x2d0], R84 ;  /* 0x0002d05401007387 */ /* 0x0009e80000100a00 */
[----:B------:R4:W-:Y:S01]  /*30a70*/  LDGSTS.E [R0+-0x5ba80], desc[UR60][R84.64], P2 ;  /* 0xa458000054007fae */ /* 0x0009e2000912187c */
[----:B-1----:R-:W-:-:S04]  /*30a80*/  LEA R86, P0, R80, R234, 0x2 ;  /* 0x000000ea50567211 */ /* 0x002fc800078010ff */
[-C--:B------:R-:W-:Y:S02]  /*30a90*/  LEA.HI.X.SX32 R87, R80, R5.reuse, 0x2, P0 ;  /* 0x0000000550577211 */ /* 0x080fe400000f16ff */
[-C--:B------:R-:W-:Y:S02]  /*30aa0*/  LEA R80, P0, R237, R234.reuse, 0x2 ;  /* 0x000000eaed507211 */ /* 0x080fe400078010ff */
[-C--:B----4-:R-:W-:Y:S01]  /*30ab0*/  LEA R84, P1, R239, R234.reuse, 0x2 ;  /* 0x000000eaef547211 */ /* 0x090fe200078210ff */
[----:B------:R-:W-:Y:S01]  /*30ac0*/  LDGSTS.E [R0+-0x5b680], desc[UR60][R86.64], P2 ;  /* 0xa498000056007fae */ /* 0x000fe2000912187c */
        /* <DEDUP_REMOVED lines=8> */
[-C--:B------:R-:W-:Y:S02]  /*30b50*/  LEA.HI.X.SX32 R85, R79, R5.reuse, 0x2, P0 ;  /* 0x000000054f557211 */ /* 0x080fe400000f16ff */
[-C--:B----4-:R-:W-:Y:S01]  /*30b60*/  LEA R80, P1, R252, R234.reuse, 0x2 ;  /* 0x000000eafc507211 */ /* 0x090fe200078210ff */
[----:B------:R-:W-:Y:S01]  /*30b70*/  VIADD R142, R2, 0x200000 ;  /* 0x00200000028e7836 */ /* 0x000fe20000000000 */
[----:B------:R-:W-:Y:S01]  /*30b80*/  LEA R140, P0, R250, R234, 0x2 ;  /* 0x000000eafa8c7211 */ /* 0x000fe200078010ff */
[----:B------:R-:W-:Y:S01]  /*30b90*/  LDGSTS.E [R0+-0x5aa80], desc[UR60][R84.64], P2 ;  /* 0xa558000054007fae */ /* 0x000fe2000912187c */
[----:B------:R-:W-:-:S03]  /*30ba0*/  LEA.HI.X.SX32 R81, R252, R5, 0x2, P1 ;  /* 0x00000005fc517211 */ /* 0x000fc600008f16ff */
[----:B------:R1:W-:Y:S04]  /*30bb0*/  STL.64 [R1+0x48], R84 ;  /* 0x0000485401007387 */ /* 0x0003e80000100a00 */
[----:B------:R4:W-:Y:S04]  /*30bc0*/  STL.64 [R1+0x8], R80 ;  /* 0x0000085001007387 */ /* 0x0009e80000100a00 */
[----:B------:R-:W4:Y:S04]  /*30bd0*/  LDL.LU R247, [R1+0x608] ;  /* 0x0006080001f77983 */ /* 0x000f280000300800 */
[----:B------:R-:W1:Y:S04]  /*30be0*/  LDL.LU R243, [R1+0x6a0] ;  /* 0x0006a00001f37983 */ /* 0x000e680000300800 */
[----:B------:R-:W2:Y:S04]  /*30bf0*/  LDL.LU R244, [R1+0x694] ;  /* 0x0006940001f47983 */ /* 0x000ea80000300800 */
[----:B------:R-:W3:Y:S04]  /*30c00*/  LDL.LU R245, [R1+0x674] ;  /* 0x0006740001f57983 */ /* 0x000ee80000300800 */
[----:B------:R-:W3:Y:S04]  /*30c10*/  LDL.LU R237, [R1+0x670] ;  /* 0x0006700001ed7983 */ /* 0x000ee80000300800 */
[----:B------:R-:W3:Y:S04]  /*30c20*/  LDL.LU R246, [R1+0x63c] ;  /* 0x00063c0001f67983 */ /* 0x000ee80000300800 */
[----:B------:R-:W3:Y:S01]  /*30c30*/  LDL R252, [R1+0x3d48] ;  /* 0x003d480001fc7983 */ /* 0x000ee20000100800 */
[----:B------:R-:W-:-:S03]  /*30c40*/  LEA.HI.X.SX32 R141, R250, R5, 0x2, P0 ;  /* 0x00000005fa8d7211 */ /* 0x000fc600000f16ff */
[----:B------:R4:W-:Y:S01]  /*30c50*/  LDGSTS.E [R142+-0x5a680], desc[UR60][R80.64], P2 ;  /* 0xa5980000508e7fae */ /* 0x0009e2000912187c */
[CC--:B------:R-:W-:Y:S02]  /*30c60*/  LEA R144, P1, R231.reuse, R234.reuse, 0x2 ;  /* 0x000000eae7907211 */ /* 0x0c0fe400078210ff */
[----:B------:R-:W-:Y:S01]  /*30c70*/  IADD3 R147, R2, 0x200000, RZ ;  /* 0x0020000002937810 */ /* 0x000fe20007ffe0ff */
[----:B------:R-:W-:Y:S01]  /*30c80*/  LDGSTS.E [R0+-0x5a280], desc[UR60][R140.64], P2 ;  /* 0xa5d800008c007fae */ /* 0x000fe2000912187c */
[----:B------:R-:W-:Y:S02]  /*30c90*/  LEA.HI.X.SX32 R145, R231, R5, 0x2, P1 ;  /* 0x00000005e7917211 */ /* 0x000fe400008f16ff */
[----:B----4-:R-:W-:-:S04]  /*30ca0*/  LEA R142, P0, R249, R234, 0x2 ;  /* 0x000000eaf98e7211 */ /* 0x010fc800078010ff */
[----:B------:R-:W-:Y:S02]  /*30cb0*/  LEA.HI.X.SX32 R143, R249, R5, 0x2, P0 ;  /* 0x00000005f98f7211 */ /* 0x000fe400000f16ff */
[-C--:B------:R-:W-:Y:S02]  /*30cc0*/  LEA R146, P0, R223, R234.reuse, 0x2 ;  /* 0x000000eadf927211 */ /* 0x080fe400078010ff */
[----:B------:R-:W-:Y:S01]  /*30cd0*/  LEA R148, P1, R216, R234, 0x2 ;  /* 0x000000ead8947211 */ /* 0x000fe200078210ff */
[----:B------:R-:W-:Y:S01]  /*30ce0*/  LDGSTS.E [R0+-0x59e80], desc[UR60][R142.64], P2 ;  /* 0xa61800008e007fae */ /* 0x000fe2000912187c */
[----:B------:R-:W-:-:S03]  /*30cf0*/  VIADD R152, R2, 0x200000 ;  /* 0x0020000002987836 */ /* 0x000fc60000000000 */
[----:B------:R4:W-:Y:S01]  /*30d00*/  LDGSTS.E [R147+-0x59a80], desc[UR60][R144.64], P2 ;  /* 0xa658000090937fae */ /* 0x0009e2000912187c */
[----:B------:R-:W-:-:S03]  /*30d10*/  IMAD R157, R247, R157, RZ ;  /* 0x0000009df79d7224 */ /* 0x000fc600078e02ff */
[----:B------:R-:W3:Y:S01]  /*30d20*/  LDL.LU R247, [R1+0x638] ;  /* 0x0006380001f77983 */ /* 0x000ee20000300800 */
[-C--:B----4-:R-:W-:Y:S02]  /*30d30*/  LEA.HI.X.SX32 R147, R223, R5.reuse, 0x2, P0 ;  /* 0x00000005df937211 */ /* 0x090fe400000f16ff */
[----:B------:R-:W-:Y:S01]  /*30d40*/  LEA.HI.X.SX32 R149, R216, R5, 0x2, P1 ;  /* 0x00000005d8957211 */ /* 0x000fe200008f16ff */
[----:B------:R-:W4:Y:S01]  /*30d50*/  LDL.LU R239, [R1+0x630] ;  /* 0x0006300001ef7983 */ /* 0x000f220000300800 */
[----:B------:R-:W-:-:S03]  /*30d60*/  LEA R150, P0, R224, R234, 0x2 ;  /* 0x000000eae0967211 */ /* 0x000fc600078010ff */
[----:B------:R-:W-:Y:S01]  /*30d70*/  LDGSTS.E [R0+-0x59680], desc[UR60][R146.64], P2 ;  /* 0xa698000092007fae */ /* 0x000fe2000912187c */
[----:B------:R-:W-:-:S03]  /*30d80*/  LEA.HI.X.SX32 R151, R224, R5, 0x2, P0 ;  /* 0x00000005e0977211 */ /* 0x000fc600000f16ff */
[----:B------:R1:W-:Y:S01]  /*30d90*/  LDGSTS.E [R152+-0x59280], desc[UR60][R148.64], P2 ;  /* 0xa6d8000094987fae */ /* 0x0003e2000912187c */
[----:B------:R-:W-:-:S03]  /*30da0*/  LEA R154, P1, R204, R234, 0x2 ;  /* 0x000000eacc9a7211 */ /* 0x000fc600078210ff */
[----:B------:R-:W-:Y:S01]  /*30db0*/  LDGSTS.E [R0+-0x58e80], desc[UR60][R150.64], P2 ;  /* 0xa718000096007fae */ /* 0x000fe2000912187c */
[----:B------:R-:W-:-:S03]  /*30dc0*/  LEA.HI.X.SX32 R155, R204, R5, 0x2, P1 ;  /* 0x00000005cc9b7211 */ /* 0x000fc600008f16ff */
[----:B------:R-:W4:Y:S01]  /*30dd0*/  LDL.LU R241, [R1+0x60c] ;  /* 0x00060c0001f17983 */ /* 0x000f220000300800 */
[----:B-1----:R-:W-:-:S04]  /*30de0*/  LEA R152, P0, R232, R234, 0x2 ;  /* 0x000000eae8987211 */ /* 0x002fc800078010ff */
[-C--:B------:R-:W-:Y:S02]  /*30df0*/  LEA.HI.X.SX32 R153, R232, R5.reuse, 0x2, P0 ;  /* 0x00000005e8997211 */ /* 0x080fe400000f16ff */
[-C--:B------:R-:W-:Y:S02]  /*30e00*/  LEA R156, P1, R157, R234.reuse, 0x2 ;  /* 0x000000ea9d9c7211 */ /* 0x080fe400078210ff */
[-C--:B------:R-:W-:Y:S01]  /*30e10*/  LEA R84, P0, R243, R234.reuse, 0x2 ;  /* 0x000000eaf3547211 */ /* 0x080fe200078010ff */
[----:B------:R1:W-:Y:S01]  /*30e20*/  LDGSTS.E [R0+-0x58a80], desc[UR60][R152.64], P2 ;  /* 0xa758000098007fae */ /* 0x0003e2000912187c */
[-C--:B------:R-:W-:Y:S02]  /*30e30*/  LEA.HI.X.SX32 R157, R157, R5.reuse, 0x2, P1 ;  /* 0x000000059d9d7211 */ /* 0x080fe400008f16ff */
[----:B--2---:R-:W-:Y:S02]  /*30e40*/  LEA R80, P1, R244, R234, 0x2 ;  /* 0x000000eaf4507211 */ /* 0x004fe400078210ff */
[----:B------:R-:W-:-:S02]  /*30e50*/  LEA.HI.X.SX32 R85, R243, R5, 0x2, P0 ;  /* 0x00000005f3557211 */ /* 0x000fc400000f16ff */
[----:B-1----:R-:W-:Y:S02]  /*30e60*/  LOP3.LUT R0, R6, 0x40, RZ, 0x3c, !PT ;  /* 0x0000004006007812 */ /* 0x002fe400078e3cff */
[----:B------:R-:W-:-:S03]  /*30e70*/  LEA.HI.X.SX32 R81, R244, R5, 0x2, P1 ;  /* 0x00000005f4517211 */ /* 0x000fc600008f16ff */
[----:B---3--:R-:W-:Y:S01]  /*30e80*/  IMAD.IADD R0, R252, 0x1, R0 ;  /* 0x00000001fc007824 */ /* 0x008fe200078e0200 */
[----:B------:R-:W-:Y:S01]  /*30e90*/  IADD3 R158, R2, 0x200000, RZ ;  /* 0x00200000029e7810 */ /* 0x000fe20007ffe0ff */
[----:B------:R1:W-:Y:S01]  /*30ea0*/  STL.64 [R1+0xc70], R84 ;  /* 0x000c705401007387 */ /* 0x0003e20000100a00 */
[C---:B------:R-:W-:Y:S02]  /*30eb0*/  LEA R86, P0, R245.reuse, R234, 0x2 ;  /* 0x000000eaf5567211 */ /* 0x040fe400078010ff */
[----:B------:R-:W-:Y:S01]  /*30ec0*/  IADD3 R159, R0, 0x200000, RZ ;  /* 0x00200000009f7810 */ /* 0x000fe20007ffe0ff */
[----:B------:R-:W2:Y:S04]  /*30ed0*/  LDL.LU R243, [R1+0x600] ;  /* 0x0006000001f37983 */ /* 0x000ea80000300800 */
[----:B------:R3:W-:Y:S01]  /*30ee0*/  STL.64 [R1+0xc40], R80 ;  /* 0x000c405001007387 */ /* 0x0007e20000100a00 */
[----:B------:R-:W-:-:S03]  /*30ef0*/  LEA.HI.X.SX32 R87, R245, R5, 0x2, P0 ;  /* 0x00000005f5577211 */ /* 0x000fc600000f16ff */
[----:B------:R-:W2:Y:S04]  /*30f00*/  LDL.LU R244, [R1+0x48c] ;  /* 0x00048c0001f47983 */ /* 0x000ea80000300800 */
[----:B------:R-:W-:Y:S04]  /*30f10*/  LDGSTS.E [R158+-0x58680], desc[UR60][R154.64], P2 ;  /* 0xa79800009a9e7fae */ /* 0x000fe8000912187c */
[----:B------:R1:W-:Y:S04]  /*30f20*/  LDGSTS.E [R158+-0x58280], desc[UR60][R156.64], P2 ;  /* 0xa7d800009c9e7fae */ /* 0x0003e8000912187c */
[----:B------:R1:W-:Y:S04]  /*30f30*/  LDGSTS.E [R159+-0x7fe00], desc[UR60][R84.64], P2 ;  /* 0x80200000549f7fae */ /* 0x0003e8000912187c */
[----:B------:R-:W2:Y:S01]  /*30f40*/  LDL.LU R245, [R1+0x488] ;  /* 0x0004880001f57983 */ /* 0x000ea20000300800 */
[----:B-1----:R-:W-:Y:S01]  /*30f50*/  VIADD R158, R0, 0x200000 ;  /* 0x00200000009e7836 */ /* 0x002fe20000000000 */
[----:B------:R-:W-:-:S04]  /*30f60*/  LEA R84, P1, R237, R234, 0x2 ;  /* 0x000000eaed547211 */ /* 0x000fc800078210ff */
[----:B------:R3:W-:Y:S01]  /*30f70*/  LDGSTS.E [R158+-0x7fa00], desc[UR60][R80.64], P2 ;  /* 0x80600000509e7fae */ /* 0x0007e2000912187c */
[----:B------:R-:W-:-:S03]  /*30f80*/  LEA.HI.X.SX32 R85, R237, R5, 0x2, P1 ;  /* 0x00000005ed557211 */ /* 0x000fc600008f16ff */
[----:B------:R1:W-:Y:S04]  /*30f90*/  STL.64 [R1+0xc10], R86 ;  /* 0x000c105601007387 */ /* 0x0003e80000100a00 */
[----:B------:R4:W-:Y:S01]  /*30fa0*/  STL.64 [R1+0xbe0], R84 ;  /* 0x000be05401007387 */ /* 0x0009e20000100a00 */
[----:B---3--:R-:W-:-:S03]  /*30fb0*/  LEA R80, P0, R246, R234, 0x2 ;  /* 0x000000eaf6507211 */ /* 0x008fc600078010ff */
[----:B------:R1:W-:Y:S01]  /*30fc0*/  LDGSTS.E [R158+-0x7f600], desc[UR60][R86.64], P2 ;  /* 0x80a00000569e7fae */ /* 0x0003e2000912187c */
[----:B------:R-:W-:-:S03]  /*30fd0*/  LEA.HI.X.SX32 R81, R246, R5, 0x2, P0 ;  /* 0x00000005f6517211 */ /* 0x000fc600000f16ff */
[----:B------:R4:W-:Y:S04]  /*30fe0*/  LDGSTS.E [R159+-0x7f200], desc[UR60][R84.64], P2 ;  /* 0x80e00000549f7fae */ /* 0x0009e8000912187c */
[----:B------:R-:W3:Y:S04]  /*30ff0*/  LDL.LU R246, [R1+0x480] ;  /* 0x0004800001f67983 */ /* 0x000ee80000300800 */
[----:B------:R4:W-:Y:S04]  /*31000*/  STL.64 [R1+0xbb0], R80 ;  /* 0x000bb05001007387 */ /* 0x0009e80000100a00 */
[----:B------:R-:W3:Y:S04]  /*31010*/  LDL.LU R237, [R1+0x44c] ;  /* 0x00044c0001ed7983 */ /* 0x000ee80000300800 */
[----:B------:R4:W-:Y:S01]  /*31020*/  LDGSTS.E [R158+-0x7ee00], desc[UR60][R80.64], P2 ;  /* 0x81200000509e7fae */ /* 0x0009e2000912187c */
[----:B-1----:R-:W-:-:S04]  /*31030*/  LEA R86, P0, R247, R234, 0x2 ;  /* 0x000000eaf7567211 */ /* 0x002fc800078010ff */
[----:B------:R-:W-:Y:S02]  /*31040*/  LEA.HI.X.SX32 R87, R247, R5, 0x2, P0 ;  /* 0x00000005f7577211 */ /* 0x000fe400000f16ff */
[----:B------:R-:W3:Y:S01]  /*31050*/  LDL.LU R247, [R1+0x444] ;  /* 0x0004440001f77983 */ /* 0x000ee20000300800 */
[----:B----4-:R-:W-:-:S03]  /*31060*/  LEA R84, P1, R239, R234, 0x2 ;  /* 0x000000eaef547211 */ /* 0x010fc600078210ff */
[----:B------:R2:W-:Y:S01]  /*31070*/  LDGSTS.E [R158+-0x7ea00], desc[UR60][R86.64], P2 ;  /* 0x81600000569e7fae */ /* 0x0005e2000912187c */
[----:B------:R-:W-:-:S03]  /*31080*/  LEA.HI.X.SX32 R85, R239, R5, 0x2, P1 ;  /* 0x00000005ef557211 */ /* 0x000fc600008f16ff */
[----:B------:R2:W-:Y:S01]  /*31090*/  STL.64 [R1+0xb80], R86 ;  /* 0x000b805601007387 */ /* 0x0005e20000100a00 */
[----:B------:R-:W-:-:S03]  /*310a0*/  LEA R80, P0, R241, R234, 0x2 ;  /* 0x000000eaf1507211 */ /* 0x000fc600078010ff */
[----:B------:R1:W-:Y:S01]  /*310b0*/  STL.64 [R1+0xb50], R84 ;  /* 0x000b505401007387 */ /* 0x0003e20000100a00 */
[----:B------:R-:W-:-:S03]  /*310c0*/  LEA.HI.X.SX32 R81, R241, R5, 0x2, P0 ;  /* 0x00000005f1517211 */ /* 0x000fc600000f16ff */
[----:B------:R1:W-:Y:S04]  /*310d0*/  LDGSTS.E [R159+-0x7e600], desc[UR60][R84.64], P2 ;  /* 0x81a00000549f7fae */ /* 0x0003e8000912187c */
[----:B------:R-:W4:Y:S04]  /*310e0*/  LDL.LU R239, [R1+0x41c] ;  /* 0x00041c0001ef7983 */ /* 0x000f280000300800 */
[----:B------:R1:W-:Y:S04]  /*310f0*/  STL.64 [R1+0xb20], R80 ;  /* 0x000b205001007387 */ /* 0x0003e80000100a00 */
[----:B------:R1:W-:Y:S04]  /*31100*/  LDGSTS.E [R158+-0x7e200], desc[UR60][R80.64], P2 ;  /* 0x81e00000509e7fae */ /* 0x0003e8000912187c */
[----:B------:R-:W4:Y:S01]  /*31110*/  LDL.LU R241, [R1+0x3dc] ;  /* 0x0003dc0001f17983 */ /* 0x000f220000300800 */
[----:B--2---:R-:W-:-:S04]  /*31120*/  LEA R86, P0, R243, R234, 0x2 ;  /* 0x000000eaf3567211 */ /* 0x004fc800078010ff */
[----:B------:R-:W-:Y:S02]  /*31130*/  LEA.HI.X.SX32 R87, R243, R5, 0x2, P0 ;  /* 0x00000005f3577211 */ /* 0x000fe400000f16ff */
[----:B------:R-:W2:Y:S01]  /*31140*/  LDL.LU R243, [R1+0x3d4] ;  /* 0x0003d40001f37983 */ /* 0x000ea20000300800 */
[----:B-1----:R-:W-:-:S03]  /*31150*/  LEA R84, P1, R244, R234, 0x2 ;  /* 0x000000eaf4547211 */ /* 0x002fc600078210ff */
[----:B------:R3:W-:Y:S01]  /*31160*/  LDGSTS.E [R158+-0x7de00], desc[UR60][R86.64], P2 ;  /* 0x82200000569e7fae */ /* 0x0007e2000912187c */
[----:B------:R-:W-:-:S03]  /*31170*/  LEA.HI.X.SX32 R85, R244, R5, 0x2, P1 ;  /* 0x00000005f4557211 */ /* 0x000fc600008f16ff */
[----:B------:R3:W-:Y:S04]  /*31180*/  STL.64 [R1+0xaf0], R86 ;  /* 0x000af05601007387 */ /* 0x0007e80000100a00 */
[----:B------:R1:W-:Y:S04]  /*31190*/  STL.64 [R1+0xac0], R84 ;  /* 0x000ac05401007387 */ /* 0x0003e80000100a00 */
[----:B------:R-:W2:Y:S01]  /*311a0*/  LDL.LU R244, [R1+0x3d0] ;  /* 0x0003d00001f47983 */ /* 0x000ea20000300800 */
[----:B------:R-:W-:-:S03]  /*311b0*/  LEA R80, P0, R245, R234, 0x2 ;  /* 0x000000eaf5507211 */ /* 0x000fc600078010ff */
[----:B------:R1:W-:Y:S01]  /*311c0*/  LDGSTS.E [R159+-0x7da00], desc[UR60][R84.64], P2 ;  /* 0x82600000549f7fae */ /* 0x0003e2000912187c */
[----:B------:R-:W-:-:S05]  /*311d0*/  LEA.HI.X.SX32 R81, R245, R5, 0x2, P0 ;  /* 0x00000005f5517211 */ /* 0x000fca00000f16ff */
[----:B------:R1:W-:Y:S04]  /*311e0*/  STL.64 [R1+0xa90], R80 ;  /* 0x000a905001007387 */ /* 0x0003e80000100a00 */
[----:B------:R-:W2:Y:S04]  /*311f0*/  LDL.LU R245, [R1+0x3a4] ;  /* 0x0003a40001f57983 */ /* 0x000ea80000300800 */
[----:B------:R1:W-:Y:S01]  /*31200*/  LDGSTS.E [R158+-0x7d600], desc[UR60][R80.64], P2 ;  /* 0x82a00000509e7fae */ /* 0x0003e2000912187c */
[----:B---3--:R-:W-:-:S04]  /*31210*/  LEA R86, P0, R246, R234, 0x2 ;  /* 0x000000eaf6567211 */ /* 0x008fc800078010ff */
[----:B------:R-:W-:Y:S02]  /*31220*/  LEA.HI.X.SX32 R87, R246, R5, 0x2, P0 ;  /* 0x00000005f6577211 */ /* 0x000fe400000f16ff */
[----:B------:R-:W3:Y:S01]  /*31230*/  LDL.LU R246, [R1+0x3a0] ;  /* 0x0003a00001f67983 */ /* 0x000ee20000300800 */
[----:B-1----:R-:W-:-:S03]  /*31240*/  LEA R84, P1, R237, R234, 0x2 ;  /* 0x000000eaed547211 */ /* 0x002fc600078210ff */
[----:B------:R4:W-:Y:S01]  /*31250*/  LDGSTS.E [R158+-0x7d200], desc[UR60][R86.64], P2 ;  /* 0x82e00000569e7fae */ /* 0x0009e2000912187c */
[----:B------:R-:W-:-:S03]  /*31260*/  LEA.HI.X.SX32 R85, R237, R5, 0x2, P1 ;  /* 0x00000005ed557211 */ /* 0x000fc600008f16ff */
[----:B------:R4:W-:Y:S04]  /*31270*/  STL.64 [R1+0xa60], R86 ;  /* 0x000a605601007387 */ /* 0x0009e80000100a00 */
[----:B------:R1:W-:Y:S04]  /*31280*/  STL.64 [R1+0xa30], R84 ;  /* 0x000a305401007387 */ /* 0x0003e80000100a00 */
[----:B------:R1:W-:Y:S01]  /*31290*/  LDGSTS.E [R159+-0x7ce00], desc[UR60][R84.64], P2 ;  /* 0x83200000549f7fae */ /* 0x0003e2000912187c */
[----:B------:R-:W-:-:S04]  /*312a0*/  LEA R80, P0, R247, R234, 0x2 ;  /* 0x000000eaf7507211 */ /* 0x000fc800078010ff */
[----:B------:R-:W-:Y:S02]  /*312b0*/  LEA.HI.X.SX32 R81, R247, R5, 0x2, P0 ;  /* 0x00000005f7517211 */ /* 0x000fe400000f16ff */
[----:B------:R-:W3:Y:S04]  /*312c0*/  LDL.LU R247, [R1+0x39c] ;  /* 0x00039c0001f77983 */ /* 0x000ee80000300800 */
[----:B------:R2:W-:Y:S04]  /*312d0*/  STL.64 [R1+0xa00], R80 ;  /* 0x000a005001007387 */ /* 0x0005e80000100a00 */
[----:B------:R2:W-:Y:S04]  /*312e0*/  LDGSTS.E [R158+-0x7ca00], desc[UR60][R80.64], P2 ;  /* 0x83600000509e7fae */ /* 0x0005e8000912187c */
[----:B------:R-:W3:Y:S01]  /*312f0*/  LDL.LU R237, [R1+0x398] ;  /* 0x0003980001ed7983 */ /* 0x000ee20000300800 */
[----:B----4-:R-:W-:-:S04]  /*31300*/  LEA R86, P0, R239, R234, 0x2 ;  /* 0x000000eaef567211 */ /* 0x010fc800078010ff */
[----:B------:R-:W-:Y:S02]  /*31310*/  LEA.HI.X.SX32 R87, R239, R5, 0x2, P0 ;  /* 0x00000005ef577211 */ /* 0x000fe400000f16ff */
[----:B------:R-:W4:Y:S01]  /*31320*/  LDL.LU R239, [R1+0x374] ;  /* 0x0003740001ef7983 */ /* 0x000f220000300800 */
[----:B-1----:R-:W-:-:S03]  /*31330*/  LEA R84, P1, R241, R234, 0x2 ;  /* 0x000000eaf1547211 */ /* 0x002fc600078210ff */
[----:B------:R1:W-:Y:S01]  /*31340*/  STL.64 [R1+0x9d0], R86 ;  /* 0x0009d05601007387 */ /* 0x0003e20000100a00 */
[----:B------:R-:W-:-:S03]  /*31350*/  LEA.HI.X.SX32 R85, R241, R5, 0x2, P1 ;  /* 0x00000005f1557211 */ /* 0x000fc600008f16ff */
[----:B------:R1:W-:Y:S04]  /*31360*/  LDGSTS.E [R158+-0x7c600], desc[UR60][R86.64], P2 ;  /* 0x83a00000569e7fae */ /* 0x0003e8000912187c */
[----:B------:R-:W4:Y:S04]  /*31370*/  LDL.LU R241, [R1+0x368] ;  /* 0x0003680001f17983 */ /* 0x000f280000300800 */
[----:B------:R1:W-:Y:S04]  /*31380*/  STL.64 [R1+0x9a0], R84 ;  /* 0x0009a05401007387 */ /* 0x0003e80000100a00 */
[----:B------:R1:W-:Y:S01]  /*31390*/  LDGSTS.E [R159+-0x7c200], desc[UR60][R84.64], P2 ;  /* 0x83e00000549f7fae */ /* 0x0003e2000912187c */
[----:B--2---:R-:W-:-:S04]  /*313a0*/  LEA R80, P0, R243, R234, 0x2 ;  /* 0x000000eaf3507211 */ /* 0x004fc800078010ff */
[----:B------:R-:W-:-:S05]  /*313b0*/  LEA.HI.X.SX32 R81, R243, R5, 0x2, P0 ;  /* 0x00000005f3517211 */ /* 0x000fca00000f16ff */
[----:B------:R3:W-:Y:S04]  /*313c0*/  STL.64 [R1+0x970], R80 ;  /* 0x0009705001007387 */ /* 0x0007e80000100a00 */
[----:B------:R-:W2:Y:S01]  /*313d0*/  LDL.LU R243, [R1+0x33c] ;  /* 0x00033c0001f37983 */ /* 0x000ea20000300800 */
[----:B-1----:R-:W-:-:S03]  /*313e0*/  LEA R86, P0, R244, R234, 0x2 ;  /* 0x000000eaf4567211 */ /* 0x002fc600078010ff */
[----:B------:R3:W-:Y:S01]  /*313f0*/  LDGSTS.E [R158+-0x7be00], desc[UR60][R80.64], P2 ;  /* 0x84200000509e7fae */ /* 0x0007e2000912187c */
[----:B------:R-:W-:-:S03]  /*31400*/  LEA.HI.X.SX32 R87, R244, R5, 0x2, P0 ;  /* 0x00000005f4577211 */ /* 0x000fc600000f16ff */
[----:B------:R-:W2:Y:S01]  /*31410*/  LDL.LU R244, [R1+0x330] ;  /* 0x0003300001f47983 */ /* 0x000ea20000300800 */
[----:B------:R-:W-:-:S03]  /*31420*/  LEA R84, P1, R245, R234, 0x2 ;  /* 0x000000eaf5547211 */ /* 0x000fc600078210ff */
[----:B------:R1:W-:Y:S01]  /*31430*/  LDGSTS.E [R158+-0x7ba00], desc[UR60][R86.64], P2 ;  /* 0x84600000569e7fae */ /* 0x0003e2000912187c */
[----:B------:R-:W-:-:S03]  /*31440*/  LEA.HI.X.SX32 R85, R245, R5, 0x2, P1 ;  /* 0x00000005f5557211 */ /* 0x000fc600008f16ff */
[----:B------:R1:W-:Y:S04]  /*31450*/  STL.64 [R1+0x940], R86 ;  /* 0x0009405601007387 */ /* 0x0003e80000100a00 */
[----:B------:R1:W-:Y:S04]  /*31460*/  STL.64 [R1+0x910], R84 ;  /* 0x0009105401007387 */ /* 0x0003e80000100a00 */
[----:B------:R-:W2:Y:S04]  /*31470*/  LDL.LU R245, [R1+0x2f8] ;  /* 0x0002f80001f57983 */ /* 0x000ea80000300800 */
        /* <DEDUP_REMOVED lines=10> */
[----:B------:R1:W-:Y:S01]  /*31520*/  STL.64 [R1+0x8b0], R86 ;  /* 0x0008b05601007387 */ /* 0x0003e20000100a00 */
[----:B------:R-:W-:-:S03]  /*31530*/  LEA.HI.X.SX32 R85, R237, R5, 0x2, P1 ;  /* 0x00000005ed557211 */ /* 0x000fc600008f16ff */
[----:B------:R1:W-:Y:S01]  /*31540*/  LDGSTS.E [R158+-0x7ae00], desc[UR60][R86.64], P2 ;  /* 0x85200000569e7fae */ /* 0x0003e2000912187c */
[----:B----4-:R-:W-:-:S03]  /*31550*/  LEA R80, P0, R239, R234, 0x2 ;  /* 0x000000eaef507211 */ /* 0x010fc600078010ff */
[----:B------:R2:W-:Y:S01]  /*31560*/  STL.64 [R1+0x880], R84 ;  /* 0x0008805401007387 */ /* 0x0005e20000100a00 */
[----:B------:R-:W-:-:S03]  /*31570*/  LEA.HI.X.SX32 R81, R239, R5, 0x2, P0 ;  /* 0x00000005ef517211 */ /* 0x000fc600000f16ff */
[----:B------:R2:W-:Y:S04]  /*31580*/  LDGSTS.E [R159+-0x7aa00], desc[UR60][R84.64], P2 ;  /* 0x85600000549f7fae */ /* 0x0005e8000912187c */
[----:B------:R4:W-:Y:S04]  /*31590*/  STL.64 [R1+0x850], R80 ;  /* 0x0008505001007387 */ /* 0x0009e80000100a00 */
[----:B------:R4:W-:Y:S01]  /*315a0*/  LDGSTS.E [R158+-0x7a600], desc[UR60][R80.64], P2 ;  /* 0x85a00000509e7fae */ /* 0x0009e2000912187c */
[----:B-1----:R-:W-:-:S03]  /*315b0*/  LEA R86, P0, R241, R234, 0x2 ;  /* 0x000000eaf1567211 */ /* 0x002fc600078010ff */
[----:B------:R-:W3:Y:S01]  /*315c0*/  LDL.LU R79, [R1+0x210] ;  /* 0x00021000014f7983 */ /* 0x000ee20000300800 */
[----:B------:R-:W-:-:S03]  /*315d0*/  LEA.HI.X.SX32 R87, R241, R5, 0x2, P0 ;  /* 0x00000005f1577211 */ /* 0x000fc600000f16ff */
[----:B------:R-:W3:Y:S04]  /*315e0*/  LDL.LU R237, [R1+0x1f0] ;  /* 0x0001f00001ed7983 */ /* 0x000ee80000300800 */
[----:B------:R-:W3:Y:S04]  /*315f0*/  LDL.LU R239, [R1+0x1ec] ;  /* 0x0001ec0001ef7983 */ /* 0x000ee80000300800 */
[----:B------:R1:W-:Y:S04]  /*31600*/  STL.64 [R1+0x820], R86 ;  /* 0x0008205601007387 */ /* 0x0003e80000100a00 */
[----:B------:R-:W3:Y:S04]  /*31610*/  LDL.LU R241, [R1+0x1d0] ;  /* 0x0001d00001f17983 */ /* 0x000ee80000300800 */
[----:B------:R1:W-:Y:S01]  /*31620*/  LDGSTS.E [R158+-0x7a200], desc[UR60][R86.64], P2 ;  /* 0x85e00000569e7fae */ /* 0x0003e2000912187c */
[----:B--2---:R-:W-:-:S04]  /*31630*/  LEA R84, P1, R243, R234, 0x2 ;  /* 0x000000eaf3547211 */ /* 0x004fc800078210ff */
[----:B------:R-:W-:Y:S02]  /*31640*/  LEA.HI.X.SX32 R85, R243, R5, 0x2, P1 ;  /* 0x00000005f3557211 */ /* 0x000fe400008f16ff */
[----:B----4-:R-:W-:-:S03]  /*31650*/  LEA R80, P0, R244, R234, 0x2 ;  /* 0x000000eaf4507211 */ /* 0x010fc600078010ff */
[----:B------:R3:W-:Y:S01]  /*31660*/  LDGSTS.E [R159+-0x79e00], desc[UR60][R84.64], P2 ;  /* 0x86200000549f7fae */ /* 0x0007e2000912187c */
[----:B------:R-:W-:-:S03]  /*31670*/  LEA.HI.X.SX32 R81, R244, R5, 0x2, P0 ;  /* 0x00000005f4517211 */ /* 0x000fc600000f16ff */
[----:B------:R3:W-:Y:S04]  /*31680*/  STL.64 [R1+0x7f0], R84 ;  /* 0x0007f05401007387 */ /* 0x0007e80000100a00 */
[----:B------:R2:W-:Y:S04]  /*31690*/  STL.64 [R1+0x7c0], R80 ;  /* 0x0007c05001007387 */ /* 0x0005e80000100a00 */
[----:B------:R-:W4:Y:S04]  /*316a0*/  LDL.LU R243, [R1+0x1b4] ;  /* 0x0001b40001f37983 */ /* 0x000f280000300800 */
[----:B------:R-:W4:Y:S04]  /*316b0*/  LDL.LU R244, [R1+0x1ac] ;  /* 0x0001ac0001f47983 */ /* 0x000f280000300800 */
[----:B------:R2:W-:Y:S01]  /*316c0*/  LDGSTS.E [R158+-0x79a00], desc[UR60][R80.64], P2 ;  /* 0x86600000509e7fae */ /* 0x0005e2000912187c */
[----:B-1----:R-:W-:-:S04]  /*316d0*/  LEA R86, P0, R245, R234, 0x2 ;  /* 0x000000eaf5567211 */ /* 0x002fc800078010ff */
[----:B------:R-:W-:-:S05]  /*316e0*/  LEA.HI.X.SX32 R87, R245, R5, 0x2, P0 ;  /* 0x00000005f5577211 */ /* 0x000fca00000f16ff */
[----:B------:R1:W-:Y:S04]  /*316f0*/  STL.64 [R1+0x790], R86 ;  /* 0x0007905601007387 */ /* 0x0003e80000100a00 */
[----:B------:R-:W4:Y:S04]  /*31700*/  LDL.LU R245, [R1+0x1a8] ;  /* 0x0001a80001f57983 */ /* 0x000f280000300800 */
[----:B------:R1:W-:Y:S01]  /*31710*/  LDGSTS.E [R158+-0x79600], desc[UR60][R86.64], P2 ;  /* 0x86a00000569e7fae */ /* 0x0003e2000912187c */
[----:B---3--:R-:W-:-:S04]  /*31720*/  LEA R84, P1, R246, R234, 0x2 ;  /* 0x000000eaf6547211 */ /* 0x008fc800078210ff */
[----:B------:R-:W-:Y:S02]  /*31730*/  LEA.HI.X.SX32 R85, R246, R5, 0x2, P1 ;  /* 0x00000005f6557211 */ /* 0x000fe400008f16ff */
[----:B------:R-:W3:Y:S04]  /*31740*/  LDL.LU R246, [R1+0x18c] ;  /* 0x00018c0001f67983 */ /* 0x000ee80000300800 */
[----:B------:R1:W-:Y:S04]  /*31750*/  STL.64 [R1+0x760], R84 ;  /* 0x0007605401007387 */ /* 0x0003e80000100a00 */
[----:B------:R1:W-:Y:S01]  /*31760*/  LDGSTS.E [R159+-0x79200], desc[UR60][R84.64], P2 ;  /* 0x86e00000549f7fae */ /* 0x0003e2000912187c */
[----:B--2---:R-:W-:-:S04]  /*31770*/  LEA R80, P0, R247, R234, 0x2 ;  /* 0x000000eaf7507211 */ /* 0x004fc800078010ff */
[----:B------:R-:W-:Y:S02]  /*31780*/  LEA.HI.X.SX32 R81, R247, R5, 0x2, P0 ;  /* 0x00000005f7517211 */ /* 0x000fe400000f16ff */
[----:B------:R-:W2:Y:S04]  /*31790*/  LDL.LU R247, [R1+0x180] ;  /* 0x0001800001f77983 */ /* 0x000ea80000300800 */
[----:B------:R1:W-:Y:S04]  /*317a0*/  STL.64 [R1+0x730], R80 ;  /* 0x0007305001007387 */ /* 0x0003e80000100a00 */
[----:B------:R1:W-:Y:S02]  /*317b0*/  LDGSTS.E [R158+-0x78e00], desc[UR60][R80.64], P2 ;  /* 0x87200000509e7fae */ /* 0x0003e4000912187c */
[----:B-1----:R-:W-:-:S02]  /*317c0*/  LEA R86, P0, R79, R234, 0x2 ;  /* 0x000000ea4f567211 */ /* 0x002fc400078010ff */
[-C--:B------:R-:W-:Y:S02]  /*317d0*/  LEA R84, P1, R237, R234.reuse, 0x2 ;  /* 0x000000eaed547211 */ /* 0x080fe400078210ff */
[-C--:B------:R-:W-:Y:S02]  /*317e0*/  LEA.HI.X.SX32 R87, R79, R5.reuse, 0x2, P0 ;  /* 0x000000054f577211 */ /* 0x080fe400000f16ff */
[----:B------:R-:W-:Y:S02]  /*317f0*/  LEA R80, P0, R239, R234, 0x2 ;  /* 0x000000eaef507211 */ /* 0x000fe400078010ff */
[-C--:B------:R-:W-:Y:S01]  /*31800*/  LEA.HI.X.SX32 R85, R237, R5.reuse, 0x2, P1 ;  /* 0x00000005ed557211 */ /* 0x080fe200008f16ff */
        /* <DEDUP_REMOVED lines=8> */
[----:B------:R1:W-:Y:S04]  /*31890*/  LDGSTS.E [R158+-0x78200], desc[UR60][R80.64], P2 ;  /* 0x87e00000509e7fae */ /* 0x0003e8000912187c */
[----:B------:R1:W-:Y:S04]  /*318a0*/  STL.64 [R1+0x670], R86 ;  /* 0x0006705601007387 */ /* 0x0003e80000100a00 */
[----:B------:R1:W-:Y:S01]  /*318b0*/  LDGSTS.E [R158+-0x5fe00], desc[UR60][R86.64], P2 ;  /* 0xa0200000569e7fae */ /* 0x0003e2000912187c */
[-C--:B----4-:R-:W-:Y:S02]  /*318c0*/  LEA R84, P1, R243, R234.reuse, 0x2 ;  /* 0x000000eaf3547211 */ /* 0x090fe400078210ff */
[----:B-1----:R-:W-:-:S02]  /*318d0*/  LEA R80, P0, R244, R234, 0x2 ;  /* 0x000000eaf4507211 */ /* 0x002fc400078010ff */
[-C--:B------:R-:W-:Y:S02]  /*318e0*/  LEA.HI.X.SX32 R85, R243, R5.reuse, 0x2, P1 ;  /* 0x00000005f3557211 */ /* 0x080fe400008f16ff */
[----:B------:R-:W-:-:S03]  /*318f0*/  LEA.HI.X.SX32 R81, R244, R5, 0x2, P0 ;  /* 0x00000005f4517211 */ /* 0x000fc600000f16ff */
[----:B------:R3:W-:Y:S04]  /*31900*/  STL.64 [R1+0x638], R84 ;  /* 0x0006385401007387 */ /* 0x0007e80000100a00 */
[----:B------:R3:W-:Y:S01]  /*31910*/  LDGSTS.E [R159+-0x5fa00], desc[UR60][R84.64], P2 ;  /* 0xa0600000549f7fae */ /* 0x0007e2000912187c */
[----:B------:R-:W-:-:S03]  /*31920*/  LEA R86, P0, R245, R234, 0x2 ;  /* 0x000000eaf5567211 */ /* 0x000fc600078010ff */
[----:B------:R2:W-:Y:S01]  /*31930*/  STL.64 [R1+0x608], R80 ;  /* 0x0006085001007387 */ /* 0x0005e20000100a00 */
[----:B------:R-:W-:-:S03]  /*31940*/  LEA.HI.X.SX32 R87, R245, R5, 0x2, P0 ;  /* 0x00000005f5577211 */ /* 0x000fc600000f16ff */
[----:B------:R2:W-:Y:S01]  /*31950*/  LDGSTS.E [R158+-0x5f600], desc[UR60][R80.64], P2 ;  /* 0xa0a00000509e7fae */ /* 0x0005e2000912187c */
[----:B---3--:R-:W-:-:S03]  /*31960*/  LEA R84, P1, R246, R234, 0x2 ;  /* 0x000000eaf6547211 */ /* 0x008fc600078210ff */
[----:B------:R-:W-:Y:S01]  /*31970*/  STL.64 [R1+0x5d8], R86 ;  /* 0x0005d85601007387 */ /* 0x000fe20000100a00 */
[----:B------:R-:W-:-:S03]  /*31980*/  LEA.HI.X.SX32 R85, R246, R5, 0x2, P1 ;  /* 0x00000005f6557211 */ /* 0x000fc600008f16ff */
[----:B------:R-:W-:Y:S04]  /*31990*/  LDGSTS.E [R158+-0x5f200], desc[UR60][R86.64], P2 ;  /* 0xa0e00000569e7fae */ /* 0x000fe8000912187c */
[----:B------:R1:W-:Y:S04]  /*319a0*/  STL.64 [R1+0x5a0], R84 ;  /* 0x0005a05401007387 */ /* 0x0003e80000100a00 */
[----:B------:R1:W-:Y:S01]  /*319b0*/  LDGSTS.E [R159+-0x5ee00], desc[UR60][R84.64], P2 ;  /* 0xa1200000549f7fae */ /* 0x0003e2000912187c */
[----:B--2---:R-:W-:-:S04]  /*319c0*/  LEA R80, P0, R247, R234, 0x2 ;  /* 0x000000eaf7507211 */ /* 0x004fc800078010ff */
[----:B------:R-:W-:Y:S02]  /*319d0*/  LEA.HI.X.SX32 R81, R247, R5, 0x2, P0 ;  /* 0x00000005f7517211 */ /* 0x000fe400000f16ff */
[----:B-1----:R-:W-:-:S03]  /*319e0*/  LEA R84, P0, R78, R234, 0x2 ;  /* 0x000000ea4e547211 */ /* 0x002fc600078010ff */
[----:B------:R1:W-:Y:S01]  /*319f0*/  STL.64 [R1+0x568], R80 ;  /* 0x0005685001007387 */ /* 0x0003e20000100a00 */
[----:B------:R-:W-:-:S03]  /*31a00*/  LEA.HI.X.SX32 R85, R78, R5, 0x2, P0 ;  /* 0x000000054e557211 */ /* 0x000fc600000f16ff */
[----:B------:R1:W-:Y:S01]  /*31a10*/  LDGSTS.E [R158+-0x5ea00], desc[UR60][R80.64], P2 ;  /* 0xa1600000509e7fae */ /* 0x0003e2000912187c */
[----:B------:R-:W-:-:S03]  /*31a20*/  LEA R78, P0, R75, R234, 0x2 ;  /* 0x000000ea4b4e7211 */ /* 0x000fc600078010ff */
[----:B------:R-:W-:Y:S01]  /*31a30*/  STL.64 [R1+0x530], R84 ;  /* 0x0005305401007387 */ /* 0x000fe20000100a00 */
[----:B------:R-:W-:-:S03]  /*31a40*/  LEA.HI.X.SX32 R79, R75, R5, 0x2, P0 ;  /* 0x000000054b4f7211 */ /* 0x000fc600000f16ff */
[----:B------:R-:W-:Y:S01]  /*31a50*/  LDGSTS.E [R158+-0x5e600], desc[UR60][R84.64], P2 ;  /* 0xa1a00000549e7fae */ /* 0x000fe2000912187c */
[----:B-1----:R-:W-:-:S04]  /*31a60*/  LEA R80, P1, R83, R234, 0x2 ;  /* 0x000000ea53507211 */ /* 0x002fc800078210ff */
[----:B------:R-:W-:-:S05]  /*31a70*/  LEA.HI.X.SX32 R81, R83, R5, 0x2, P1 ;  /* 0x0000000553517211 */ /* 0x000fca00008f16ff */
[----:B------:R1:W-:Y:S04]  /*31a80*/  STL.64 [R1+0x4f8], R80 ;  /* 0x0004f85001007387 */ /* 0x0003e80000100a00 */
[----:B------:R1:W-:Y:S04]  /*31a90*/  LDGSTS.E [R159+-0x5e200], desc[UR60][R80.64], P2 ;  /* 0xa1e00000509f7fae */ /* 0x0003e8000912187c */
[----:B------:R2:W-:Y:S04]  /*31aa0*/  STL.64 [R1+0x4c0], R78 ;  /* 0x0004c04e01007387 */ /* 0x0005e80000100a00 */
[----:B------:R2:W-:Y:S01]  /*31ab0*/  LDGSTS.E [R158+-0x5de00], desc[UR60][R78.64], P2 ;  /* 0xa22000004e9e7fae */ /* 0x0005e2000912187c */
[----:B-1----:R-:W-:-:S04]  /*31ac0*/  LEA R80, P0, R74, R234, 0x2 ;  /* 0x000000ea4a507211 */ /* 0x002fc800078010ff */
[----:B------:R-:W-:Y:S02]  /*31ad0*/  LEA.HI.X.SX32 R81, R74, R5, 0x2, P0 ;  /* 0x000000054a517211 */ /* 0x000fe400000f16ff */
[----:B--2---:R-:W-:-:S03]  /*31ae0*/  LEA R78, P1, R82, R234, 0x2 ;  /* 0x000000ea524e7211 */ /* 0x004fc600078210ff */
[----:B------:R-:W-:Y:S01]  /*31af0*/  LDGSTS.E [R158+-0x5da00], desc[UR60][R80.64], P2 ;  /* 0xa2600000509e7fae */ /* 0x000fe2000912187c */
[C---:B------:R-:W-:Y:S02]  /*31b00*/  LEA R74, P0, R73.reuse, R234, 0x2 ;  /* 0x000000ea494a7211 */ /* 0x040fe400078010ff */
        /* <DEDUP_REMOVED lines=10> */
[-C--:B--2---:R-:W-:Y:S01]  /*31bb0*/  LEA R74, P1, R77, R234.reuse, 0x2 ;  /* 0x000000ea4d4a7211 */ /* 0x084fe200078210ff */
        /* <DEDUP_REMOVED lines=22> */
[CC--:B------:R-:W-:Y:S02]  /*31d20*/  LEA R62, P0, R70.reuse, R234.reuse, 0x2 ;  /* 0x000000ea463e7211 */ /* 0x0c0fe400078010ff */
[CC--:B--2---:R-:W-:Y:S01]  /*31d30*/  LEA R66, P1, R71.reuse, R234.reuse, 0x2 ;  /* 0x000000ea47427211 */ /* 0x0c4fe200078210ff */
        /* <DEDUP_REMOVED lines=11> */
[----:B------:R1:W-:Y:S01]  /*31df0*/  LDGSTS.E [R159+-0x5aa00], desc[UR60][R66.64], P2 ;  /* 0xa5600000429f7fae */ /* 0x0003e2000912187c */
[----:B------:R-:W-:-:S03]  /*31e00*/  LEA.HI.X.SX32 R63, R68, R5, 0x2, P1 ;  /* 0x00000005443f7211 */ /* 0x000fc600008f16ff */
[----:B------:R-:W-:Y:S04]  /*31e10*/  STL.64 [R1+0x40], R66 ;  /* 0x0000404201007387 */ /* 0x000fe80000100a00 */
[----:B------:R2:W-:Y:S04]  /*31e20*/  STL.64 [R1], R62 ;  /* 0x0000003e01007387 */ /* 0x0005e80000100a00 */
[----:B------:R-:W3:Y:S04]  /*31e30*/  LDL.LU R247, [R1+0x784] ;  /* 0x0007840001f77983 */ /* 0x000ee80000300800 */
[----:B------:R-:W2:Y:S04]  /*31e40*/  LDL.LU R243, [R1+0x7e8] ;  /* 0x0007e80001f37983 */ /* 0x000ea80000300800 */
[----:B------:R-:W4:Y:S04]  /*31e50*/  LDL.LU R244, [R1+0x7e4] ;  /* 0x0007e40001f47983 */ /* 0x000f280000300800 */
[----:B------:R-:W4:Y:S04]  /*31e60*/  LDL.LU R245, [R1+0x7e0] ;  /* 0x0007e00001f57983 */ /* 0x000f280000300800 */
[----:B------:R-:W4:Y:S04]  /*31e70*/  LDL.LU R237, [R1+0x7bc] ;  /* 0x0007bc0001ed7983 */ /* 0x000f280000300800 */
[----:B------:R-:W4:Y:S01]  /*31e80*/  LDL.LU R246, [R1+0x7b8] ;  /* 0x0007b80001f67983 */ /* 0x000f220000300800 */
[----:B------:R-:W-:-:S02]  /*31e90*/  IADD3 R160, R0, 0x200000, RZ ;  /* 0x0020000000a07810 */ /* 0x000fc40007ffe0ff */
[CC--:B------:R-:W-:Y:S01]  /*31ea0*/  LEA R158, P0, R65.reuse, R234.reuse, 0x2 ;  /* 0x000000ea419e7211 */ /* 0x0c0fe200078010ff */
[----:B------:R-:W-:Y:S02]  /*31eb0*/  VIADD R161, R0, 0x200000 ;  /* 0x0020000000a17836 */ /* 0x000fe40000000000 */
[----:B------:R1:W-:Y:S02]  /*31ec0*/  LDGSTS.E [R160+-0x5a600], desc[UR60][R62.64], P2 ;  /* 0xa5a000003ea07fae */ /* 0x0003e4000912187c */
[-C--:B-1----:R-:W-:Y:S02]  /*31ed0*/  LEA.HI.X.SX32 R159, R65, R5.reuse, 0x2, P0 ;  /* 0x00000005419f7211 */ /* 0x082fe400000f16ff */
[-C--:B------:R-:W-:Y:S02]  /*31ee0*/  LEA R162, P1, R60, R234.reuse, 0x2 ;  /* 0x000000ea3ca27211 */ /* 0x080fe400078210ff */
[C---:B------:R-:W-:Y:S01]  /*31ef0*/  IADD3 R164, R0.reuse, 0x200000, RZ ;  /* 0x0020000000a47810 */ /* 0x040fe20007ffe0ff */
[----:B------:R1:W-:Y:S01]  /*31f00*/  LDGSTS.E [R161+-0x5a200], desc[UR60][R158.64], P2 ;  /* 0xa5e000009ea17fae */ /* 0x0003e2000912187c */
[----:B------:R-:W-:Y:S01]  /*31f10*/  LEA R160, P0, R61, R234, 0x2 ;  /* 0x000000ea3da07211 */ /* 0x000fe200078010ff */
[----:B------:R-:W-:Y:S01]  /*31f20*/  VIADD R165, R0, 0x200000 ;  /* 0x0020000000a57836 */ /* 0x000fe20000000000 */
[----:B------:R-:W-:-:S02]  /*31f30*/  LEA.HI.X.SX32 R163, R60, R5, 0x2, P1 ;  /* 0x000000053ca37211 */ /* 0x000fc400008f16ff */
[----:B-1----:R-:W-:Y:S01]  /*31f40*/  LEA.HI.X.SX32 R161, R61, R5, 0x2, P0 ;  /* 0x000000053da17211 */ /* 0x002fe200000f16ff */
[----:B------:R-:W-:Y:S01]  /*31f50*/  IMAD R225, R225, R212, RZ ;  /* 0x000000d4e1e17224 */ /* 0x000fe200078e02ff */
[-C--:B------:R-:W-:Y:S01]  /*31f60*/  LEA R166, P1, R217, R234.reuse, 0x2 ;  /* 0x000000ead9a67211 */ /* 0x080fe200078210ff */
[C---:B------:R-:W-:Y:S01]  /*31f70*/  VIADD R170, R0.reuse, 0x200000 ;  /* 0x0020000000aa7836 */ /* 0x040fe20000000000 */
[C---:B------:R-:W-:Y:S01]  /*31f80*/  IADD3 R169, R0.reuse, 0x200000, RZ ;  /* 0x0020000000a97810 */ /* 0x040fe20007ffe0ff */
[----:B------:R1:W-:Y:S01]  /*31f90*/  LDGSTS.E [R164+-0x59e00], desc[UR60][R160.64], P2 ;  /* 0xa6200000a0a47fae */ /* 0x0003e2000912187c */
[----:B---3--:R-:W-:Y:S01]  /*31fa0*/  IMAD R175, R247, R175, RZ ;  /* 0x000000aff7af7224 */ /* 0x008fe200078e02ff */
[----:B-1----:R-:W-:Y:S02]  /*31fb0*/  LEA R164, P0, R57, R234, 0x2 ;  /* 0x000000ea39a47211 */ /* 0x002fe400078010ff */
[----:B------:R-:W3:Y:S01]  /*31fc0*/  LDL.LU R247, [R1+0x7b4] ;  /* 0x0007b40001f77983 */ /* 0x000ee20000300800 */
[----:B------:R-:W-:Y:S01]  /*31fd0*/  LEA.HI.X.SX32 R167, R217, R5, 0x2, P1 ;  /* 0x00000005d9a77211 */ /* 0x000fe200008f16ff */
[----:B------:R-:W-:Y:S01]  /*31fe0*/  IMAD R203, R203, R222, RZ ;  /* 0x000000decbcb7224 */ /* 0x000fe200078e02ff */
[C---:B------:R-:W-:Y:S01]  /*31ff0*/  IADD3 R171, R0.reuse, 0x200000, RZ ;  /* 0x0020000000ab7810 */ /* 0x040fe20007ffe0ff */
[----:B------:R1:W-:Y:S01]  /*32000*/  LDGSTS.E [R165+-0x59a00], desc[UR60][R162.64], P2 ;  /* 0xa6600000a2a57fae */ /* 0x0003e2000912187c */
[----:B------:R-:W-:Y:S01]  /*32010*/  VIADD R174, R0, 0x200000 ;  /* 0x0020000000ae7836 */ /* 0x000fe20000000000 */
[----:B------:R-:W-:Y:S01]  /*32020*/  LOP3.LUT R249, R6, 0x50, RZ, 0x3c, !PT ;  /* 0x0000005006f97812 */ /* 0x000fe200078e3cff */
[----:B------:R-:W-:Y:S01]  /*32030*/  IMAD R202, R202, R228, RZ ;  /* 0x000000e4caca7224 */ /* 0x000fe200078e02ff */
[----:B------:R-:W3:Y:S01]  /*32040*/  LDL.LU R239, [R1+0x7b0] ;  /* 0x0007b00001ef7983 */ /* 0x000ee20000300800 */
[----:B------:R-:W-:Y:S01]  /*32050*/  IADD3 R176, R0, 0x200000, RZ ;  /* 0x0020000000b07810 */ /* 0x000fe20007ffe0ff */
[----:B------:R-:W-:Y:S01]  /*32060*/  IMAD R15, R199, R15, RZ ;  /* 0x0000000fc70f7224 */ /* 0x000fe200078e02ff */
[----:B------:R-:W-:Y:S01]  /*32070*/  LOP3.LUT R250, R6, 0x60, RZ, 0x3c, !PT ;  /* 0x0000006006fa7812 */ /* 0x000fe200078e3cff */
[----:B------:R-:W3:Y:S01]  /*32080*/  LDC R212, c[0x0][0x240] ;  /* 0x00009000ffd47b82 */ /* 0x000ee20000000800 */
[----:B-1----:R-:W-:-:S02]  /*32090*/  LEA.HI.X.SX32 R165, R57, R5, 0x2, P0 ;  /* 0x0000000539a57211 */ /* 0x002fc400000f16ff */
[-C--:B------:R-:W-:Y:S01]  /*320a0*/  LEA R172, P1, R203, R234.reuse, 0x2 ;  /* 0x000000eacbac7211 */ /* 0x080fe200078210ff */
[----:B------:R-:W-:Y:S01]  /*320b0*/  IMAD.IADD R249, R252, 0x1, R249 ;  /* 0x00000001fcf97824 */ /* 0x000fe200078e02f9 */
[C---:B------:R-:W-:Y:S01]  /*320c0*/  LEA R168, P0, R225.reuse, R234, 0x2 ;  /* 0x000000eae1a87211 */ /* 0x040fe200078010ff */
[----:B------:R1:W-:Y:S04]  /*320d0*/  LDGSTS.E [R169+-0x59600], desc[UR60][R164.64], P2 ;  /* 0xa6a00000a4a97fae */ /* 0x0003e8000912187c */
[----:B------:R2:W-:Y:S04]  /*320e0*/  LDGSTS.E [R170+-0x59200], desc[UR60][R166.64], P2 ;  /* 0xa6e00000a6aa7fae */ /* 0x0005e8000912187c */
[----:B------:R-:W3:Y:S01]  /*320f0*/  LDL.LU R241, [R1+0x78c] ;  /* 0x00078c0001f17983 */ /* 0x000ee20000300800 */
[----:B-1----:R-:W-:-:S02]  /*32100*/  LEA.HI.X.SX32 R169, R225, R5, 0x2, P0 ;  /* 0x00000005e1a97211 */ /* 0x002fc400000f16ff */
[----:B--2---:R-:W-:-:S03]  /*32110*/  LEA R170, P0, R233, R234, 0x2 ;  /* 0x000000eae9aa7211 */ /* 0x004fc600078010ff */
[----:B------:R1:W-:Y:S01]  /*32120*/  LDGSTS.E [R171+-0x58e00], desc[UR60][R168.64], P2 ;  /* 0xa7200000a8ab7fae */ /* 0x0003e2000912187c */
[-C--:B------:R-:W-:Y:S02]  /*32130*/  LEA.HI.X.SX32 R173, R203, R5.reuse, 0x2, P1 ;  /* 0x00000005cbad7211 */ /* 0x080fe400008f16ff */
[----:B-1----:R-:W-:Y:S02]  /*32140*/  LEA.HI.X.SX32 R171, R233, R5, 0x2, P0 ;  /* 0x00000005e9ab7211 */ /* 0x002fe400000f16ff */
[----:B------:R-:W-:-:S03]  /*32150*/  LEA R62, P0, R243, R234, 0x2 ;  /* 0x000000eaf33e7211 */ /* 0x000fc600078010ff */
[----:B------:R1:W-:Y:S01]  /*32160*/  LDGSTS.E [R174+-0x58a00], desc[UR60][R170.64], P2 ;  /* 0xa7600000aaae7fae */ /* 0x0003e2000912187c */
[-C--:B------:R-:W-:Y:S02]  /*32170*/  LEA.HI.X.SX32 R63, R243, R5.reuse, 0x2, P0 ;  /* 0x00000005f33f7211 */ /* 0x080fe400000f16ff */
[CC--:B-1----:R-:W-:Y:S01]  /*32180*/  LEA R174, P1, R175.reuse, R234.reuse, 0x2 ;  /* 0x000000eaafae7211 */ /* 0x0c2fe200078210ff */
[----:B------:R-:W-:Y:S03]  /*32190*/  LDGSTS.E [R176+-0x58600], desc[UR60][R172.64], P2 ;  /* 0xa7a00000acb07fae */ /* 0x000fe6000912187c */
[----:B------:R-:W-:Y:S02]  /*321a0*/  LEA.HI.X.SX32 R175, R175, R5, 0x2, P1 ;  /* 0x00000005afaf7211 */ /* 0x000fe400008f16ff */
[----:B----4-:R-:W-:Y:S01]  /*321b0*/  LEA R60, P1, R244, R234, 0x2 ;  /* 0x000000eaf43c7211 */ /* 0x010fe200078210ff */
[----:B------:R1:W-:Y:S01]  /*321c0*/  STL.64 [R1+0xc68], R62 ;  /* 0x000c683e01007387 */ /* 0x0003e20000100a00 */
[----:B------:R-:W-:-:S02]  /*321d0*/  IADD3 R177, R249, 0x200000, RZ ;  /* 0x00200000f9b17810 */ /* 0x000fc40007ffe0ff */
[----:B------:R-:W-:Y:S01]  /*321e0*/  LEA.HI.X.SX32 R61, R244, R5, 0x2, P1 ;  /* 0x00000005f43d7211 */ /* 0x000fe200008f16ff */
[----:B------:R-:W2:Y:S01]  /*321f0*/  LDL.LU R243, [R1+0x788] ;  /* 0x0007880001f37983 */ /* 0x000ea20000300800 */
[----:B------:R-:W-:-:S03]  /*32200*/  LEA R66, P0, R245, R234, 0x2 ;  /* 0x000000eaf5427211 */ /* 0x000fc600078010ff */
[----:B------:R4:W-:Y:S01]  /*32210*/  STL.64 [R1+0xc38], R60 ;  /* 0x000c383c01007387 */ /* 0x0009e20000100a00 */
[----:B------:R-:W-:-:S03]  /*32220*/  LEA.HI.X.SX32 R67, R245, R5, 0x2, P0 ;  /* 0x00000005f5437211 */ /* 0x000fc600000f16ff */
[----:B------:R1:W-:Y:S04]  /*32230*/  LDGSTS.E [R176+-0x58200], desc[UR60][R174.64], P2 ;  /* 0xa7e00000aeb07fae */ /* 0x0003e8000912187c */
[----:B------:R-:W2:Y:S04]  /*32240*/  LDL.LU R244, [R1+0x780] ;  /* 0x0007800001f47983 */ /* 0x000ea80000300800 */
[----:B------:R4:W-:Y:S01]  /*32250*/  LDGSTS.E [R177+-0x7fd80], desc[UR60][R62.64], P2 ;  /* 0x802800003eb17fae */ /* 0x0009e2000912187c */
[----:B-1----:R-:W-:-:S03]  /*32260*/  VIADD R176, R249, 0x200000 ;  /* 0x00200000f9b07836 */ /* 0x002fc60000000000 */
[----:B------:R-:W2:Y:S04]  /*32270*/  LDL.LU R245, [R1+0x75c] ;  /* 0x00075c0001f57983 */ /* 0x000ea80000300800 */
        /* <DEDUP_REMOVED lines=8> */
[----:B------:R1:W-:Y:S04]  /*32300*/  LDGSTS.E [R177+-0x7f180], desc[UR60][R62.64], P2 ;  /* 0x80e800003eb17fae */ /* 0x0003e8000912187c */
[----:B------:R-:W4:Y:S04]  /*32310*/  LDL.LU R246, [R1+0x758] ;  /* 0x0007580001f67983 */ /* 0x000f280000300800 */
[----:B------:R1:W-:Y:S04]  /*32320*/  STL.64 [R1+0xba8], R60 ;  /* 0x000ba83c01007387 */ /* 0x0003e80000100a00 */
[----:B------:R-:W4:Y:S04]  /*32330*/  LDL.LU R237, [R1+0x754] ;  /* 0x0007540001ed7983 */ /* 0x000f280000300800 */
        /* <DEDUP_REMOVED lines=9> */
[----:B------:R-:W3:Y:S04]  /*323d0*/  LDL.LU R239, [R1+0x72c] ;  /* 0x00072c0001ef7983 */ /* 0x000ee80000300800 */
[----:B------:R1:W-:Y:S01]  /*323e0*/  LDGSTS.E [R177+-0x7e580], desc[UR60][R62.64], P2 ;  /* 0x81a800003eb17fae */ /* 0x0003e2000912187c */
[----:B------:R-:W-:-:S04]  /*323f0*/  LEA R60, P0, R241, R234, 0x2 ;  /* 0x000000eaf13c7211 */ /* 0x000fc800078010ff */
[----:B------:R-:W-:-:S05]  /*32400*/  LEA.HI.X.SX32 R61, R241, R5, 0x2, P0 ;  /* 0x00000005f13d7211 */ /* 0x000fca00000f16ff */
[----:B------:R1:W-:Y:S04]  /*32410*/  STL.64 [R1+0xb18], R60 ;  /* 0x000b183c01007387 */ /* 0x0003e80000100a00 */
[----:B------:R1:W-:Y:S04]  /*32420*/  LDGSTS.E [R176+-0x7e180], desc[UR60][R60.64], P2 ;  /* 0x81e800003cb07fae */ /* 0x0003e8000912187c */
[----:B------:R-:W3:Y:S01]  /*32430*/  LDL.LU R241, [R1+0x728] ;  /* 0x0007280001f17983 */ /* 0x000ee20000300800 */
[----:B--2---:R-:W-:-:S04]  /*32440*/  LEA R66, P0, R243, R234, 0x2 ;  /* 0x000000eaf3427211 */ /* 0x004fc800078010ff */
[----:B------:R-:W-:Y:S02]  /*32450*/  LEA.HI.X.SX32 R67, R243, R5, 0x2, P0 ;  /* 0x00000005f3437211 */ /* 0x000fe400000f16ff */
[----:B------:R-:W2:Y:S01]  /*32460*/  LDL.LU R243, [R1+0x724] ;  /* 0x0007240001f37983 */ /* 0x000ea20000300800 */
[----:B-1----:R-:W-:-:S03]  /*32470*/  LEA R62, P1, R244, R234, 0x2 ;  /* 0x000000eaf43e7211 */ /* 0x002fc600078210ff */
[----:B------:R4:W-:Y:S01]  /*32480*/  LDGSTS.E [R176+-0x7dd80], desc[UR60][R66.64], P2 ;  /* 0x8228000042b07fae */ /* 0x0009e2000912187c */
[-C--:B------:R-:W-:Y:S02]  /*32490*/  LEA.HI.X.SX32 R63, R244, R5.reuse, 0x2, P1 ;  /* 0x00000005f43f7211 */ /* 0x080fe400008f16ff */
[CC--:B------:R-:W-:Y:S01]  /*324a0*/  LEA R60, P0, R245.reuse, R234.reuse, 0x2 ;  /* 0x000000eaf53c7211 */ /* 0x0c0fe200078010ff */
[----:B------:R4:W-:Y:S03]  /*324b0*/  STL.64 [R1+0xae8], R66 ;  /* 0x000ae84201007387 */ /* 0x0009e60000100a00 */
[----:B------:R-:W-:Y:S01]  /*324c0*/  LEA.HI.X.SX32 R61, R245, R5, 0x2, P0 ;  /* 0x00000005f53d7211 */ /* 0x000fe200000f16ff */
[----:B------:R1:W-:Y:S04]  /*324d0*/  STL.64 [R1+0xab8], R62 ;  /* 0x000ab83e01007387 */ /* 0x0003e80000100a00 */
[----:B------:R-:W2:Y:S04]  /*324e0*/  LDL.LU R244, [R1+0x720] ;  /* 0x0007200001f47983 */ /* 0x000ea80000300800 */
[----:B------:R3:W-:Y:S04]  /*324f0*/  STL.64 [R1+0xa88], R60 ;  /* 0x000a883c01007387 */ /* 0x0007e80000100a00 */
[----:B------:R-:W2:Y:S04]  /*32500*/  LDL.LU R245, [R1+0x6fc] ;  /* 0x0006fc0001f57983 */ /* 0x000ea80000300800 */
[----:B------:R1:W-:Y:S01]  /*32510*/  LDGSTS.E [R177+-0x7d980], desc[UR60][R62.64], P2 ;  /* 0x826800003eb17fae */ /* 0x0003e2000912187c */
[----:B----4-:R-:W-:-:S03]  /*32520*/  LEA R66, P0, R246, R234, 0x2 ;  /* 0x000000eaf6427211 */ /* 0x010fc600078010ff */
[----:B------:R3:W-:Y:S01]  /*32530*/  LDGSTS.E [R176+-0x7d580], desc[UR60][R60.64], P2 ;  /* 0x82a800003cb07fae */ /* 0x0007e2000912187c */
[----:B------:R-:W-:-:S03]  /*32540*/  LEA.HI.X.SX32 R67, R246, R5, 0x2, P0 ;  /* 0x00000005f6437211 */ /* 0x000fc600000f16ff */
[----:B------:R-:W4:Y:S01]  /*32550*/  LDL.LU R246, [R1+0x6f8] ;  /* 0x0006f80001f67983 */ /* 0x000f220000300800 */
[----:B-1----:R-:W-:-:S03]  /*32560*/  LEA R62, P1, R237, R234, 0x2 ;  /* 0x000000eaed3e7211 */ /* 0x002fc600078210ff */
[----:B------:R1:W-:Y:S01]  /*32570*/  LDGSTS.E [R176+-0x7d180], desc[UR60][R66.64], P2 ;  /* 0x82e8000042b07fae */ /* 0x0003e2000912187c */
[----:B------:R-:W-:-:S03]  /*32580*/  LEA.HI.X.SX32 R63, R237, R5, 0x2, P1 ;  /* 0x00000005ed3f7211 */ /* 0x000fc600008f16ff */
[----:B------:R1:W-:Y:S04]  /*32590*/  STL.64 [R1+0xa58], R66 ;  /* 0x000a584201007387 */ /* 0x0003e80000100a00 */
[----:B------:R1:W-:Y:S04]  /*325a0*/  STL.64 [R1+0xa28], R62 ;  /* 0x000a283e01007387 */ /* 0x0003e80000100a00 */
[----:B------:R1:W-:Y:S01]  /*325b0*/  LDGSTS.E [R177+-0x7cd80], desc[UR60][R62.64], P2 ;  /* 0x832800003eb17fae */ /* 0x0003e2000912187c */
[----:B---3--:R-:W-:-:S04]  /*325c0*/  LEA R60, P0, R247, R234, 0x2 ;  /* 0x000000eaf73c7211 */ /* 0x008fc800078010ff */
[----:B------:R-:W-:Y:S02]  /*325d0*/  LEA.HI.X.SX32 R61, R247, R5, 0x2, P0 ;  /* 0x00000005f73d7211 */ /* 0x000fe400000f16ff */
[----:B------:R-:W3:Y:S04]  /*325e0*/  LDL.LU R247, [R1+0x6f4] ;  /* 0x0006f40001f77983 */ /* 0x000ee80000300800 */
[----:B------:R2:W-:Y:S04]  /*325f0*/  STL.64 [R1+0x9f8], R60 ;  /* 0x0009f83c01007387 */ /* 0x0005e80000100a00 */
[----:B------:R-:W3:Y:S01]  /*32600*/  LDL.LU R237, [R1+0x6f0] ;  /* 0x0006f00001ed7983 */ /* 0x000ee20000300800 */
[----:B-1----:R-:W-:-:S03]  /*32610*/  LEA R66, P0, R239, R234, 0x2 ;  /* 0x000000eaef427211 */ /* 0x002fc600078010ff */
[----:B------:R2:W-:Y:S01]  /*32620*/  LDGSTS.E [R176+-0x7c980], desc[UR60][R60.64], P2 ;  /* 0x836800003cb07fae */ /* 0x0005e2000912187c */
[----:B------:R-:W-:-:S03]  /*32630*/  LEA.HI.X.SX32 R67, R239, R5, 0x2, P0 ;  /* 0x00000005ef437211 */ /* 0x000fc600000f16ff */
[----:B------:R-:W3:Y:S04]  /*32640*/  LDL.LU R239, [R1+0x6cc] ;  /* 0x0006cc0001ef7983 */ /* 0x000ee80000300800 */
[----:B------:R1:W-:Y:S04]  /*32650*/  STL.64 [R1+0x9c8], R66 ;  /* 0x0009c84201007387 */ /* 0x0003e80000100a00 */
[----:B------:R1:W-:Y:S01]  /*32660*/  LDGSTS.E [R176+-0x7c580], desc[UR60][R66.64], P2 ;  /* 0x83a8000042b07fae */ /* 0x0003e2000912187c */
[----:B------:R-:W-:-:S04]  /*32670*/  LEA R62, P1, R241, R234, 0x2 ;  /* 0x000000eaf13e7211 */ /* 0x000fc800078210ff */
[----:B------:R-:W-:Y:S02]  /*32680*/  LEA.HI.X.SX32 R63, R241, R5, 0x2, P1 ;  /* 0x00000005f13f7211 */ /* 0x000fe400008f16ff */
[----:B------:R-:W3:Y:S04]  /*32690*/  LDL.LU R241, [R1+0x6c8] ;  /* 0x0006c80001f17983 */ /* 0x000ee80000300800 */
[----:B------:R1:W-:Y:S04]  /*326a0*/  STL.64 [R1+0x998], R62 ;  /* 0x0009983e01007387 */ /* 0x0003e80000100a00 */
[----:B------:R1:W-:Y:S01]  /*326b0*/  LDGSTS.E [R177+-0x7c180], desc[UR60][R62.64], P2 ;  /* 0x83e800003eb17fae */ /* 0x0003e2000912187c */
[----:B--2---:R-:W-:-:S04]  /*326c0*/  LEA R60, P0, R243, R234, 0x2 ;  /* 0x000000eaf33c7211 */ /* 0x004fc800078010ff */
[----:B------:R-:W-:-:S05]  /*326d0*/  LEA.HI.X.SX32 R61, R243, R5, 0x2, P0 ;  /* 0x00000005f33d7211 */ /* 0x000fca00000f16ff */
[----:B------:R4:W-:Y:S04]  /*326e0*/  STL.64 [R1+0x968], R60 ;  /* 0x0009683c01007387 */ /* 0x0009e80000100a00 */
[----:B------:R-:W2:Y:S04]  /*326f0*/  LDL.LU R243, [R1+0x6c4] ;  /* 0x0006c40001f37983 */ /* 0x000ea80000300800 */
[----:B------:R4:W-:Y:S01]  /*32700*/  LDGSTS.E [R176+-0x7bd80], desc[UR60][R60.64], P2 ;  /* 0x842800003cb07fae */ /* 0x0009e2000912187c */
[----:B-1----:R-:W-:-:S04]  /*32710*/  LEA R66, P0, R244, R234, 0x2 ;  /* 0x000000eaf4427211 */ /* 0x002fc800078010ff */
[----:B------:R-:W-:Y:S02]  /*32720*/  LEA.HI.X.SX32 R67, R244, R5, 0x2, P0 ;  /* 0x00000005f4437211 */ /* 0x000fe400000f16ff */
[----:B------:R-:W2:Y:S01]  /*32730*/  LDL.LU R244, [R1+0x6c0] ;  /* 0x0006c00001f47983 */ /* 0x000ea20000300800 */
[----:B------:R-:W-:-:S03]  /*32740*/  LEA R62, P1, R245, R234, 0x2 ;  /* 0x000000eaf53e7211 */ /* 0x000fc600078210ff */
[----:B------:R3:W-:Y:S01]  /*32750*/  LDGSTS.E [R176+-0x7b980], desc[UR60][R66.64], P2 ;  /* 0x8468000042b07fae */ /* 0x0007e2000912187c */
[----:B------:R-:W-:-:S03]  /*32760*/  LEA.HI.X.SX32 R63, R245, R5, 0x2, P1 ;  /* 0x00000005f53f7211 */ /* 0x000fc600008f16ff */
[----:B------:R3:W-:Y:S04]  /*32770*/  STL.64 [R1+0x938], R66 ;  /* 0x0009384201007387 */ /* 0x0007e80000100a00 */
[----:B------:R1:W-:Y:S01]  /*32780*/  STL.64 [R1+0x908], R62 ;  /* 0x0009083e01007387 */ /* 0x0003e20000100a00 */
[----:B----4-:R-:W-:-:S03]  /*32790*/  LEA R60, P0, R246, R234, 0x2 ;  /* 0x000000eaf63c7211 */ /* 0x010fc600078010ff */
[----:B------:R-:W4:Y:S01]  /*327a0*/  LDL.LU R245, [R1+0x69c] ;  /* 0x00069c0001f57983 */ /* 0x000f220000300800 */
[----:B------:R-:W-:-:S03]  /*327b0*/  LEA.HI.X.SX32 R61, R246, R5, 0x2, P0 ;  /* 0x00000005f63d7211 */ /* 0x000fc600000f16ff */
[----:B------:R1:W-:Y:S04]  /*327c0*/  LDGSTS.E [R177+-0x7b580], desc[UR60][R62.64], P2 ;  /* 0x84a800003eb17fae */ /* 0x0003e8000912187c */
        /* <DEDUP_REMOVED lines=8> */
[-C--:B------:R-:W-:Y:S02]  /*32850*/  LEA.HI.X.SX32 R63, R237, R5.reuse, 0x2, P1 ;  /* 0x00000005ed3f7211 */ /* 0x080fe400008f16ff */
[CC--:B------:R-:W-:Y:S01]  /*32860*/  LEA R60, P0, R239.reuse, R234.reuse, 0x2 ;  /* 0x000000eaef3c7211 */ /* 0x0c0fe200078010ff */
[----:B------:R1:W-:Y:S03]  /*32870*/  STL.64 [R1+0x8a8], R66 ;  /* 0x0008a84201007387 */ /* 0x0003e60000100a00 */
[----:B------:R-:W-:Y:S01]  /*32880*/  LEA.HI.X.SX32 R61, R239, R5, 0x2, P0 ;  /* 0x00000005ef3d7211 */ /* 0x000fe200000f16ff */
[----:B------:R2:W-:Y:S04]  /*32890*/  STL.64 [R1+0x878], R62 ;  /* 0x0008783e01007387 */ /* 0x0005e80000100a00 */
[----:B------:R2:W-:Y:S04]  /*328a0*/  STL.64 [R1+0x848], R60 ;  /* 0x0008483c01007387 */ /* 0x0005e80000100a00 */
[----:B------:R-:W3:Y:S04]  /*328b0*/  LDL.LU R57, [R1+0x66c] ;  /* 0x00066c0001397983 */ /* 0x000ee80000300800 */
[----:B------:R2:W-:Y:S04]  /*328c0*/  LDGSTS.E [R177+-0x7a980], desc[UR60][R62.64], P2 ;  /* 0x856800003eb17fae */ /* 0x0005e8000912187c */
[----:B------:R2:W-:Y:S01]  /*328d0*/  LDGSTS.E [R176+-0x7a580], desc[UR60][R60.64], P2 ;  /* 0x85a800003cb07fae */ /* 0x0005e2000912187c */
[----:B-1----:R-:W-:-:S03]  /*328e0*/  LEA R66, P0, R241, R234, 0x2 ;  /* 0x000000eaf1427211 */ /* 0x002fc600078010ff */
[----:B------:R-:W3:Y:S01]  /*328f0*/  LDL.LU R237, [R1+0x668] ;  /* 0x0006680001ed7983 */ /* 0x000ee20000300800 */
[----:B------:R-:W-:-:S03]  /*32900*/  LEA.HI.X.SX32 R67, R241, R5, 0x2, P0 ;  /* 0x00000005f1437211 */ /* 0x000fc600000f16ff */
[----:B------:R-:W3:Y:S04]  /*32910*/  LDL.LU R239, [R1+0x664] ;  /* 0x0006640001ef7983 */ /* 0x000ee80000300800 */
[----:B------:R4:W-:Y:S04]  /*32920*/  STL.64 [R1+0x818], R66 ;  /* 0x0008184201007387 */ /* 0x0009e80000100a00 */
[----:B------:R4:W-:Y:S04]  /*32930*/  LDGSTS.E [R176+-0x7a180], desc[UR60][R66.64], P2 ;  /* 0x85e8000042b07fae */ /* 0x0009e8000912187c */
[----:B------:R-:W3:Y:S01]  /*32940*/  LDL.LU R241, [R1+0x660] ;  /* 0x0006600001f17983 */ /* 0x000ee20000300800 */
[----:B--2---:R-:W-:-:S04]  /*32950*/  LEA R62, P1, R243, R234, 0x2 ;  /* 0x000000eaf33e7211 */ /* 0x004fc800078210ff */
[----:B------:R-:W-:-:S05]  /*32960*/  LEA.HI.X.SX32 R63, R243, R5, 0x2, P1 ;  /* 0x00000005f33f7211 */ /* 0x000fca00008f16ff */
[----:B------:R1:W-:Y:S04]  /*32970*/  STL.64 [R1+0x7e8], R62 ;  /* 0x0007e83e01007387 */ /* 0x0003e80000100a00 */
[----:B------:R1:W-:Y:S01]  /*32980*/  LDGSTS.E [R177+-0x79d80], desc[UR60][R62.64], P2 ;  /* 0x862800003eb17fae */ /* 0x0003e2000912187c */
[----:B------:R-:W-:-:S04]  /*32990*/  LEA R60, P0, R244, R234, 0x2 ;  /* 0x000000eaf43c7211 */ /* 0x000fc800078010ff */
[----:B------:R-:W-:-:S05]  /*329a0*/  LEA.HI.X.SX32 R61, R244, R5, 0x2, P0 ;  /* 0x00000005f43d7211 */ /* 0x000fca00000f16ff */
[----:B------:R3:W-:Y:S04]  /*329b0*/  STL.64 [R1+0x7b8], R60 ;  /* 0x0007b83c01007387 */ /* 0x0007e80000100a00 */
[----:B------:R-:W2:Y:S01]  /*329c0*/  LDL.LU R243, [R1+0x634] ;  /* 0x0006340001f37983 */ /* 0x000ea20000300800 */
[----:B----4-:R-:W-:-:S03]  /*329d0*/  LEA R66, P0, R245, R234, 0x2 ;  /* 0x000000eaf5427211 */ /* 0x010fc600078010ff */
[----:B------:R-:W4:Y:S01]  /*329e0*/  LDL.LU R244, [R1+0x604] ;  /* 0x0006040001f47983 */ /* 0x000f220000300800 */
[----:B------:R-:W-:-:S03]  /*329f0*/  LEA.HI.X.SX32 R67, R245, R5, 0x2, P0 ;  /* 0x00000005f5437211 */ /* 0x000fc600000f16ff */
[----:B------:R3:W-:Y:S01]  /*32a00*/  LDGSTS.E [R176+-0x79980], desc[UR60][R60.64], P2 ;  /* 0x866800003cb07fae */ /* 0x0007e2000912187c */
[----:B-1----:R-:W-:-:S03]  /*32a10*/  LEA R62, P1, R246, R234, 0x2 ;  /* 0x000000eaf63e7211 */ /* 0x002fc600078210ff */
[----:B------:R1:W-:Y:S01]  /*32a20*/  STL.64 [R1+0x788], R66 ;  /* 0x0007884201007387 */ /* 0x0003e20000100a00 */
[----:B------:R-:W-:-:S03]  /*32a30*/  LEA.HI.X.SX32 R63, R246, R5, 0x2, P1 ;  /* 0x00000005f63f7211 */ /* 0x000fc600008f16ff */
[----:B------:R-:W4:Y:S04]  /*32a40*/  LDL.LU R245, [R1+0x62c] ;  /* 0x00062c0001f57983 */ /* 0x000f280000300800 */
[----:B------:R-:W4:Y:S04]  /*32a50*/  LDL.LU R246, [R1+0x628] ;  /* 0x0006280001f67983 */ /* 0x000f280000300800 */
[----:B------:R1:W-:Y:S04]  /*32a60*/  STL.64 [R1+0x758], R62 ;  /* 0x0007583e01007387 */ /* 0x0003e80000100a00 */
[----:B------:R1:W-:Y:S04]  /*32a70*/  LDGSTS.E [R176+-0x79580], desc[UR60][R66.64], P2 ;  /* 0x86a8000042b07fae */ /* 0x0003e8000912187c */
[----:B------:R1:W-:Y:S01]  /*32a80*/  LDGSTS.E [R177+-0x79180], desc[UR60][R62.64], P2 ;  /* 0x86e800003eb17fae */ /* 0x0003e2000912187c */
[----:B---3--:R-:W-:-:S04]  /*32a90*/  LEA R60, P0, R247, R234, 0x2 ;  /* 0x000000eaf73c7211 */ /* 0x008fc800078010ff */
[----:B------:R-:W-:Y:S02]  /*32aa0*/  LEA.HI.X.SX32 R61, R247, R5, 0x2, P0 ;  /* 0x00000005f73d7211 */ /* 0x000fe400000f16ff */
[----:B------:R-:W3:Y:S04]  /*32ab0*/  LDL.LU R247, [R1+0x448] ;  /* 0x0004480001f77983 */ /* 0x000ee80000300800 */
[----:B------:R1:W-:Y:S04]  /*32ac0*/  STL.64 [R1+0x728], R60 ;  /* 0x0007283c01007387 */ /* 0x0003e80000100a00 */
[----:B------:R1:W-:Y:S02]  /*32ad0*/  LDGSTS.E [R176+-0x78d80], desc[UR60][R60.64], P2 ;  /* 0x872800003cb07fae */ /* 0x0003e4000912187c */
[----:B-1----:R-:W-:-:S04]  /*32ae0*/  LEA R66, P0, R57, R234, 0x2 ;  /* 0x000000ea39427211 */ /* 0x002fc800078010ff */
[-C--:B------:R-:W-:Y:S02]  /*32af0*/  LEA.HI.X.SX32 R67, R57, R5.reuse, 0x2, P0 ;  /* 0x0000000539437211 */ /* 0x080fe400000f16ff */
[-C--:B------:R-:W-:Y:S02]  /*32b00*/  LEA R62, P1, R237, R234.reuse, 0x2 ;  /* 0x000000eaed3e7211 */ /* 0x080fe400078210ff */
[-C--:B------:R-:W-:Y:S01]  /*32b10*/  LEA R60, P0, R239, R234.reuse, 0x2 ;  /* 0x000000eaef3c7211 */ /* 0x080fe200078010ff */
[----:B------:R1:W-:Y:S01]  /*32b20*/  STL.64 [R1+0x6f8], R66 ;  /* 0x0006f84201007387 */ /* 0x0003e20000100a00 */
[-C--:B------:R-:W-:Y:S02]  /*32b30*/  LEA.HI.X.SX32 R63, R237, R5.reuse, 0x2, P1 ;  /* 0x00000005ed3f7211 */ /* 0x080fe400008f16ff */
[----:B------:R-:W-:Y:S01]  /*32b40*/  LEA.HI.X.SX32 R61, R239, R5, 0x2, P0 ;  /* 0x00000005ef3d7211 */ /* 0x000fe200000f16ff */
        /* <DEDUP_REMOVED lines=9> */
[-C--:B--2---:R-:W-:Y:S02]  /*32be0*/  LEA R62, P1, R243, R234.reuse, 0x2 ;  /* 0x000000eaf33e7211 */ /* 0x084fe400078210ff */
[----:B----4-:R-:W-:-:S02]  /*32bf0*/  LEA R60, P0, R244, R234, 0x2 ;  /* 0x000000eaf43c7211 */ /* 0x010fc400078010ff */
[-C--:B------:R-:W-:Y:S02]  /*32c00*/  LEA.HI.X.SX32 R63, R243, R5.reuse, 0x2, P1 ;  /* 0x00000005f33f7211 */ /* 0x080fe400008f16ff */
[----:B------:R-:W-:-:S03]  /*32c10*/  LEA.HI.X.SX32 R61, R244, R5, 0x2, P0 ;  /* 0x00000005f43d7211 */ /* 0x000fc600000f16ff */
[----:B------:R2:W-:Y:S04]  /*32c20*/  STL.64 [R1+0x630], R62 ;  /* 0x0006303e01007387 */ /* 0x0005e80000100a00 */
[----:B------:R2:W-:Y:S01]  /*32c30*/  LDGSTS.E [R177+-0x5f980], desc[UR60][R62.64], P2 ;  /* 0xa06800003eb17fae */ /* 0x0005e2000912187c */
[----:B-1----:R-:W-:-:S03]  /*32c40*/  LEA R66, P0, R245, R234, 0x2 ;  /* 0x000000eaf5427211 */ /* 0x002fc600078010ff */
[----:B------:R3:W-:Y:S01]  /*32c50*/  STL.64 [R1+0x600], R60 ;  /* 0x0006003c01007387 */ /* 0x0007e20000100a00 */
[----:B------:R-:W-:-:S03]  /*32c60*/  LEA.HI.X.SX32 R67, R245, R5, 0x2, P0 ;  /* 0x00000005f5437211 */ /* 0x000fc600000f16ff */
[----:B------:R3:W-:Y:S01]  /*32c70*/  LDGSTS.E [R176+-0x5f580], desc[UR60][R60.64], P2 ;  /* 0xa0a800003cb07fae */ /* 0x0007e2000912187c */
[----:B--2---:R-:W-:-:S03]  /*32c80*/  LEA R62, P1, R246, R234, 0x2 ;  /* 0x000000eaf63e7211 */ /* 0x004fc600078210ff */
[----:B------:R-:W-:Y:S01]  /*32c90*/  STL.64 [R1+0x5d0], R66 ;  /* 0x0005d04201007387 */ /* 0x000fe20000100a00 */
[----:B------:R-:W-:-:S03]  /*32ca0*/  LEA.HI.X.SX32 R63, R246, R5, 0x2, P1 ;  /* 0x00000005f63f7211 */ /* 0x000fc600008f16ff */
[----:B------:R-:W-:Y:S04]  /*32cb0*/  LDGSTS.E [R176+-0x5f180], desc[UR60][R66.64], P2 ;  /* 0xa0e8000042b07fae */ /* 0x000fe8000912187c */
[----:B------:R1:W-:Y:S04]  /*32cc0*/  STL.64 [R1+0x598], R62 ;  /* 0x0005983e01007387 */ /* 0x0003e80000100a00 */
[----:B------:R1:W-:Y:S01]  /*32cd0*/  LDGSTS.E [R177+-0x5ed80], desc[UR60][R62.64], P2 ;  /* 0xa12800003eb17fae */ /* 0x0003e2000912187c */
[----:B---3--:R-:W-:-:S04]  /*32ce0*/  LEA R60, P0, R247, R234, 0x2 ;  /* 0x000000eaf73c7211 */ /* 0x008fc800078010ff */
[----:B------:R-:W-:Y:S02]  /*32cf0*/  LEA.HI.X.SX32 R61, R247, R5, 0x2, P0 ;  /* 0x00000005f73d7211 */ /* 0x000fe400000f16ff */
[----:B-1----:R-:W-:-:S03]  /*32d00*/  LEA R62, P0, R56, R234, 0x2 ;  /* 0x000000ea383e7211 */ /* 0x002fc600078010ff */
[----:B------:R1:W-:Y:S04]  /*32d10*/  STL.64 [R1+0x560], R60 ;  /* 0x0005603c01007387 */ /* 0x0003e80000100a00 */
[----:B------:R1:W-:Y:S01]  /*32d20*/  LDGSTS.E [R176+-0x5e980], desc[UR60][R60.64], P2 ;  /* 0xa16800003cb07fae */ /* 0x0003e2000912187c */
[-C--:B------:R-:W-:Y:S02]  /*32d30*/  LEA.HI.X.SX32 R63, R56, R5.reuse, 0x2, P0 ;  /* 0x00000005383f7211 */ /* 0x080fe400000f16ff */
[CC--:B------:R-:W-:Y:S02]  /*32d40*/  LEA R56, P0, R55.reuse, R234.reuse, 0x2 ;  /* 0x000000ea37387211 */ /* 0x0c0fe400078010ff */
[C---:B-1----:R-:W-:Y:S01]  /*32d50*/  LEA R60, P1, R64.reuse, R234, 0x2 ;  /* 0x000000ea403c7211 */ /* 0x042fe200078210ff */
[----:B------:R-:W-:Y:S03]  /*32d60*/  LDGSTS.E [R176+-0x5e580], desc[UR60][R62.64], P2 ;  /* 0xa1a800003eb07fae */ /* 0x000fe6000912187c */
        /* <DEDUP_REMOVED lines=53> */
[----:B------:R-:W-:Y:S01]  /*330c0*/  STL.64 [R1+0x218], R48 ;  /* 0x0002183001007387 */ /* 0x000fe20000100a00 */
[----:B------:R-:W-:-:S03]  /*330d0*/  IADD3 R179, R249, 0x200000, RZ ;  /* 0x00200000f9b37810 */ /* 0x000fc60007ffe0ff */
[----:B------:R2:W-:Y:S01]  /*330e0*/  LDGSTS.E [R176+-0x5ad80], desc[UR60][R48.64], P2 ;  /* 0xa528000030b07fae */ /* 0x0005e2000912187c */
[----:B-1----:R-:W-:-:S04]  /*330f0*/  LEA R28, P0, R46, R234, 0x2 ;  /* 0x000000ea2e1c7211 */ /* 0x002fc800078010ff */
[----:B------:R-:W-:-:S05]  /*33100*/  LEA.HI.X.SX32 R29, R46, R5, 0x2, P0 ;  /* 0x000000052e1d7211 */ /* 0x000fca00000f16ff */
[----:B------:R1:W-:Y:S04]  /*33110*/  STL.64 [R1+0x38], R28 ;  /* 0x0000381c01007387 */ /* 0x0003e80000100a00 */
[----:B------:R-:W3:Y:S04]  /*33120*/  LDL.LU R245, [R1+0x960] ;  /* 0x0009600001f57983 */ /* 0x000ee80000300800 */
[----:B------:R-:W4:Y:S04]  /*33130*/  LDL.LU R246, [R1+0xa50] ;  /* 0x000a500001f67983 */ /* 0x000f280000300800 */
[----:B------:R-:W3:Y:S01]  /*33140*/  LDL.LU R247, [R1+0xa24] ;  /* 0x000a240001f77983 */ /* 0x000ee20000300800 */
[-C--:B--2---:R-:W-:Y:S01]  /*33150*/  LEA R176, P1, R45, R234.reuse, 0x2 ;  /* 0x000000ea2db07211 */ /* 0x084fe200078210ff */
[----:B------:R-:W-:Y:S01]  /*33160*/  VIADD R180, R249, 0x200000 ;  /* 0x00200000f9b47836 */ /* 0x000fe20000000000 */
[----:B------:R-:W-:Y:S01]  /*33170*/  LEA R178, P0, R27, R234, 0x2 ;  /* 0x000000ea1bb27211 */ /* 0x000fe200078010ff */
[----:B------:R2:W-:Y:S01]  /*33180*/  LDGSTS.E [R179+-0x5a980], desc[UR60][R28.64], P2 ;  /* 0xa56800001cb37fae */ /* 0x0005e2000912187c */
[----:B------:R-:W-:-:S02]  /*33190*/  LEA.HI.X.SX32 R177, R45, R5, 0x2, P1 ;  /* 0x000000052db17211 */ /* 0x000fc400008f16ff */
[C---:B------:R-:W-:Y:S01]  /*331a0*/  IADD3 R181, R249.reuse, 0x200000, RZ ;  /* 0x00200000f9b57810 */ /* 0x040fe20007ffe0ff */
[C---:B------:R-:W-:Y:S01]  /*331b0*/  VIADD R184, R249.reuse, 0x200000 ;  /* 0x00200000f9b87836 */ /* 0x040fe20000000000 */
[----:B------:R-:W-:Y:S01]  /*331c0*/  IADD3 R185, R249, 0x200000, RZ ;  /* 0x00200000f9b97810 */ /* 0x000fe20007ffe0ff */
[----:B------:R1:W-:Y:S01]  /*331d0*/  LDGSTS.E [R180+-0x5a580], desc[UR60][R176.64], P2 ;  /* 0xa5a80000b0b47fae */ /* 0x0003e2000912187c */
[----:B--2---:R-:W-:Y:S01]  /*331e0*/  LEA.HI.X.SX32 R179, R27, R5, 0x2, P0 ;  /* 0x000000051bb37211 */ /* 0x004fe200000f16ff */
[----:B------:R-:W-:Y:S01]  /*331f0*/  VIADD R189, R249, 0x200000 ;  /* 0x00200000f9bd7836 */ /* 0x000fe20000000000 */
[-C--:B------:R-:W-:Y:S01]  /*33200*/  LEA R182, P1, R23, R234.reuse, 0x2 ;  /* 0x000000ea17b67211 */ /* 0x080fe200078210ff */
[----:B------:R-:W2:Y:S01]  /*33210*/  LDL.LU R45, [R1+0xa20] ;  /* 0x000a2000012d7983 */ /* 0x000ea20000300800 */
[----:B-1----:R-:W-:-:S03]  /*33220*/  LEA R180, P0, R26, R234, 0x2 ;  /* 0x000000ea1ab47211 */ /* 0x002fc600078010ff */
[----:B------:R1:W-:Y:S01]  /*33230*/  LDGSTS.E [R181+-0x5a180], desc[UR60][R178.64], P2 ;  /* 0xa5e80000b2b57fae */ /* 0x0003e2000912187c */
[-C--:B------:R-:W-:Y:S02]  /*33240*/  LEA.HI.X.SX32 R183, R23, R5.reuse, 0x2, P1 ;  /* 0x0000000517b77211 */ /* 0x080fe400008f16ff */
[----:B------:R-:W-:Y:S01]  /*33250*/  LEA R186, P1, R218, R234, 0x2 ;  /* 0x000000eadaba7211 */ /* 0x000fe200078210ff */
[----:B------:R-:W2:Y:S01]  /*33260*/  LDL.LU R237, [R1+0x9f4] ;  /* 0x0009f40001ed7983 */ /* 0x000ea20000300800 */
[----:B-1----:R-:W-:-:S03]  /*33270*/  LEA.HI.X.SX32 R181, R26, R5, 0x2, P0 ;  /* 0x000000051ab57211 */ /* 0x002fc600000f16ff */
[----:B------:R-:W2:Y:S04]  /*33280*/  LDL.LU R239, [R1+0x9f0] ;  /* 0x0009f00001ef7983 */ /* 0x000ea80000300800 */
[----:B------:R1:W-:Y:S01]  /*33290*/  LDGSTS.E [R184+-0x59d80], desc[UR60][R180.64], P2 ;  /* 0xa6280000b4b87fae */ /* 0x0003e2000912187c */
[----:B------:R-:W-:-:S03]  /*332a0*/  IADD3 R190, R249, 0x200000, RZ ;  /* 0x00200000f9be7810 */ /* 0x000fc60007ffe0ff */
[----:B------:R1:W-:Y:S01]  /*332b0*/  LDGSTS.E [R185+-0x59980], desc[UR60][R182.64], P2 ;  /* 0xa6680000b6b97fae */ /* 0x0003e2000912187c */
[----:B------:R-:W-:Y:S01]  /*332c0*/  LEA.HI.X.SX32 R187, R218, R5, 0x2, P1 ;  /* 0x00000005dabb7211 */ /* 0x000fe200008f16ff */
[----:B------:R-:W-:Y:S02]  /*332d0*/  VIADD R191, R249, 0x200000 ;  /* 0x00200000f9bf7836 */ /* 0x000fe40000000000 */
[----:B------:R-:W2:Y:S01]  /*332e0*/  LDL.LU R241, [R1+0x9c4] ;  /* 0x0009c40001f17983 */ /* 0x000ea20000300800 */
[----:B-1----:R-:W-:-:S03]  /*332f0*/  LEA R184, P0, R22, R234, 0x2 ;  /* 0x000000ea16b87211 */ /* 0x002fc600078010ff */
[----:B------:R-:W2:Y:S01]  /*33300*/  LDL.LU R243, [R1+0x9c0] ;  /* 0x0009c00001f37983 */ /* 0x000ea20000300800 */
[----:B------:R-:W-:-:S03]  /*33310*/  LEA.HI.X.SX32 R185, R22, R5, 0x2, P0 ;  /* 0x0000000516b97211 */ /* 0x000fc600000f16ff */
[----:B------:R-:W2:Y:S01]  /*33320*/  LDL.LU R244, [R1+0x994] ;  /* 0x0009940001f47983 */ /* 0x000ea20000300800 */
[----:B------:R-:W-:-:S03]  /*33330*/  LEA R188, P0, R226, R234, 0x2 ;  /* 0x000000eae2bc7211 */ /* 0x000fc600078010ff */
[----:B------:R1:W-:Y:S01]  /*33340*/  LDGSTS.E [R189+-0x59580], desc[UR60][R184.64], P2 ;  /* 0xa6a80000b8bd7fae */ /* 0x0003e2000912187c */
[----:B------:R-:W-:-:S03]  /*33350*/  LEA R192, P1, R202, R234, 0x2 ;  /* 0x000000eacac07211 */ /* 0x000fc600078210ff */
[----:B------:R1:W-:Y:S01]  /*33360*/  LDGSTS.E [R190+-0x59180], desc[UR60][R186.64], P2 ;  /* 0xa6e80000babe7fae */ /* 0x0003e2000912187c */
[-C--:B------:R-:W-:Y:S02]  /*33370*/  LEA.HI.X.SX32 R193, R202, R5.reuse, 0x2, P1 ;  /* 0x00000005cac17211 */ /* 0x080fe400008f16ff */
[----:B-1----:R-:W-:Y:S02]  /*33380*/  LEA.HI.X.SX32 R189, R226, R5, 0x2, P0 ;  /* 0x00000005e2bd7211 */ /* 0x002fe400000f16ff */
[----:B------:R-:W-:-:S03]  /*33390*/  LEA R190, P0, R209, R234, 0x2 ;  /* 0x000000ead1be7211 */ /* 0x000fc600078010ff */
[----:B------:R1:W-:Y:S02]  /*333a0*/  LDGSTS.E [R191+-0x58d80], desc[UR60][R188.64], P2 ;  /* 0xa7280000bcbf7fae */ /* 0x0003e4000912187c */
[-C--:B-1----:R-:W-:Y:S02]  /*333b0*/  LEA.HI.X.SX32 R191, R209, R5.reuse, 0x2, P0 ;  /* 0x00000005d1bf7211 */ /* 0x082fe400000f16ff */
[CC--:B----4-:R-:W-:Y:S02]  /*333c0*/  LEA R26, P0, R246.reuse, R234.reuse, 0x2 ;  /* 0x000000eaf61a7211 */ /* 0x0d0fe400078010ff */
[C---:B---3--:R-:W-:Y:S02]  /*333d0*/  LEA R22, P1, R247.reuse, R234, 0x2 ;  /* 0x000000eaf7167211 */ /* 0x048fe400078210ff */
[-C--:B------:R-:W-:Y:S02]  /*333e0*/  LEA.HI.X.SX32 R27, R246, R5.reuse, 0x2, P0 ;  /* 0x00000005f61b7211 */ /* 0x080fe400000f16ff */
[----:B------:R-:W-:Y:S01]  /*333f0*/  LEA.HI.X.SX32 R23, R247, R5, 0x2, P1 ;  /* 0x00000005f7177211 */ /* 0x000fe200008f16ff */
[----:B------:R-:W-:-:S02]  /*33400*/  IMAD R195, R245, R195, RZ ;  /* 0x000000c3f5c37224 */ /* 0x000fc400078e02ff */
[----:B------:R1:W-:Y:S04]  /*33410*/  STL.64 [R1+0xc60], R26 ;  /* 0x000c601a01007387 */ /* 0x0003e80000100a00 */
[----:B------:R3:W-:Y:S04]  /*33420*/  STL.64 [R1+0xc30], R22 ;  /* 0x000c301601007387 */ /* 0x0007e80000100a00 */
[----:B------:R-:W4:Y:S04]  /*33430*/  LDL.LU R245, [R1+0x990] ;  /* 0x0009900001f57983 */ /* 0x000f280000300800 */
[----:B------:R-:W4:Y:S04]  /*33440*/  LDL.LU R246, [R1+0x964] ;  /* 0x0009640001f67983 */ /* 0x000f280000300800 */
[----:B------:R-:W4:Y:S01]  /*33450*/  LDL.LU R247, [R1+0x934] ;  /* 0x0009340001f77983 */ /* 0x000f220000300800 */
[C---:B------:R-:W-:Y:S01]  /*33460*/  IADD3 R196, R249.reuse, 0x200000, RZ ;  /* 0x00200000f9c47810 */ /* 0x040fe20007ffe0ff */
[----:B------:R-:W-:Y:S01]  /*33470*/  VIADD R194, R249, 0x200000 ;  /* 0x00200000f9c27836 */ /* 0x000fe20000000000 */
[----:B------:R-:W-:-:S03]  /*33480*/  IADD3 R250, R252, R250, RZ ;  /* 0x000000fafcfa7210 */ /* 0x000fc60007ffe0ff */
[----:B------:R-:W-:Y:S04]  /*33490*/  LDGSTS.E [R196+-0x58980], desc[UR60][R190.64], P2 ;  /* 0xa7680000bec47fae */ /* 0x000fe8000912187c */
[----:B------:R1:W-:Y:S01]  /*334a0*/  LDGSTS.E [R194+-0x58580], desc[UR60][R192.64], P2 ;  /* 0xa7a80000c0c27fae */ /* 0x0003e2000912187c */
[C---:B------:R-:W-:Y:S01]  /*334b0*/  VIADD R198, R250.reuse, 0x200000 ;  /* 0x00200000fac67836 */ /* 0x040fe20000000000 */
[----:B------:R-:W-:Y:S02]  /*334c0*/  IADD3 R197, R250, 0x200000, RZ ;  /* 0x00200000fac57810 */ /* 0x000fe40007ffe0ff */
[----:B-1----:R-:W-:-:S04]  /*334d0*/  LEA R194, P6, R195, R234, 0x2 ;  /* 0x000000eac3c27211 */ /* 0x002fc800078c10ff */
[----:B------:R-:W-:Y:S02]  /*334e0*/  LEA.HI.X.SX32 R195, R195, R5, 0x2, P6 ;  /* 0x00000005c3c37211 */ /* 0x000fe400030f16ff */
[----:B--2---:R-:W-:-:S03]  /*334f0*/  LEA R28, P0, R45, R234, 0x2 ;  /* 0x000000ea2d1c7211 */ /* 0x004fc600078010ff */
[----:B------:R-:W-:Y:S04]  /*33500*/  LDGSTS.E [R196+-0x58180], desc[UR60][R194.64], P2 ;  /* 0xa7e80000c2c47fae */ /* 0x000fe8000912187c */
[----:B------:R1:W-:Y:S01]  /*33510*/  LDGSTS.E [R198+-0x7fd00], desc[UR60][R26.64], P2 ;  /* 0x803000001ac67fae */ /* 0x0003e2000912187c */
[----:B------:R-:W-:-:S03]  /*33520*/  LEA.HI.X.SX32 R29, R45, R5, 0x2, P0 ;  /* 0x000000052d1d7211 */ /* 0x000fc600000f16ff */
[----:B------:R3:W-:Y:S01]  /*33530*/  LDGSTS.E [R197+-0x7f900], desc[UR60][R22.64], P2 ;  /* 0x8070000016c57fae */ /* 0x0007e2000912187c */
[-C--:B-1----:R-:W-:Y:S01]  /*33540*/  LEA R26, P1, R237, R234.reuse, 0x2 ;  /* 0x000000eaed1a7211 */ /* 0x082fe200078210ff */
[----:B------:R-:W-:Y:S02]  /*33550*/  VIADD R196, R250, 0x200000 ;  /* 0x00200000fac47836 */ /* 0x000fe40000000000 */
[----:B------:R1:W-:Y:S01]  /*33560*/  STL.64 [R1+0xc00], R28 ;  /* 0x000c001c01007387 */ /* 0x0003e20000100a00 */
[----:B---3--:R-:W-:Y:S02]  /*33570*/  LEA R22, P6, R239, R234, 0x2 ;  /* 0x000000eaef167211 */ /* 0x008fe400078c10ff */
[-C--:B------:R-:W-:Y:S01]  /*33580*/  LEA.HI.X.SX32 R27, R237, R5.reuse, 0x2, P1 ;  /* 0x00000005ed1b7211 */ /* 0x080fe200008f16ff */
[----:B------:R1:W-:Y:S01]  /*33590*/  LDGSTS.E [R198+-0x7f500], desc[UR60][R28.64], P2 ;  /* 0x80b000001cc67fae */ /* 0x0003e2000912187c */
[----:B------:R-:W-:-:S03]  /*335a0*/  LEA.HI.X.SX32 R23, R239, R5, 0x2, P6 ;  /* 0x00000005ef177211 */ /* 0x000fc600030f16ff */
[----:B------:R2:W-:Y:S04]  /*335b0*/  STL.64 [R1+0xbd0], R26 ;  /* 0x000bd01a01007387 */ /* 0x0005e80000100a00 */
[----:B------:R2:W-:Y:S01]  /*335c0*/  LDGSTS.E [R197+-0x7f100], desc[UR60][R26.64], P2 ;  /* 0x80f000001ac57fae */ /* 0x0005e2000912187c */
[----:B-1----:R-:W-:-:S03]  /*335d0*/  LEA R28, P0, R241, R234, 0x2 ;  /* 0x000000eaf11c7211 */ /* 0x002fc600078010ff */
[----:B------:R1:W-:Y:S04]  /*335e0*/  STL.64 [R1+0xba0], R22 ;  /* 0x000ba01601007387 */ /* 0x0003e80000100a00 */
[----:B------:R1:W-:Y:S01]  /*335f0*/  LDGSTS.E [R196+-0x7ed00], desc[UR60][R22.64], P2 ;  /* 0x8130000016c47fae */ /* 0x0003e2000912187c */
[----:B--2---:R-:W-:-:S03]  /*33600*/  LEA R26, P1, R243, R234, 0x2 ;  /* 0x000000eaf31a7211 */ /* 0x004fc600078210ff */
[----:B------:R-:W2:Y:S01]  /*33610*/  LDL.LU R45, [R1+0x930] ;  /* 0x00093000012d7983 */ /* 0x000ea20000300800 */
[----:B------:R-:W-:-:S03]  /*33620*/  LEA.HI.X.SX32 R29, R241, R5, 0x2, P0 ;  /* 0x00000005f11d7211 */ /* 0x000fc600000f16ff */
[----:B------:R-:W3:Y:S01]  /*33630*/  LDL.LU R237, [R1+0x904] ;  /* 0x0009040001ed7983 */ /* 0x000ee20000300800 */
[-C--:B------:R-:W-:Y:S02]  /*33640*/  LEA.HI.X.SX32 R27, R243, R5.reuse, 0x2, P1 ;  /* 0x00000005f31b7211 */ /* 0x080fe400008f16ff */
[CC--:B-1----:R-:W-:Y:S01]  /*33650*/  LEA R22, P6, R244.reuse, R234.reuse, 0x2 ;  /* 0x000000eaf4167211 */ /* 0x0c2fe200078c10ff */
[----:B------:R-:W3:Y:S03]  /*33660*/  LDL.LU R239, [R1+0x900] ;  /* 0x0009000001ef7983 */ /* 0x000ee60000300800 */
[----:B------:R-:W-:Y:S01]  /*33670*/  LEA.HI.X.SX32 R23, R244, R5, 0x2, P6 ;  /* 0x00000005f4177211 */ /* 0x000fe200030f16ff */
[----:B------:R4:W-:Y:S04]  /*33680*/  STL.64 [R1+0xb70], R28 ;  /* 0x000b701c01007387 */ /* 0x0009e80000100a00 */
[----:B------:R1:W-:Y:S04]  /*33690*/  STL.64 [R1+0xb40], R26 ;  /* 0x000b401a01007387 */ /* 0x0003e80000100a00 */
[----:B------:R4:W-:Y:S04]  /*336a0*/  LDGSTS.E [R198+-0x7e900], desc[UR60][R28.64], P2 ;  /* 0x817000001cc67fae */ /* 0x0009e8000912187c */
[----:B------:R1:W-:Y:S04]  /*336b0*/  STL.64 [R1+0xb10], R22 ;  /* 0x000b101601007387 */ /* 0x0003e80000100a00 */
[----:B------:R1:W-:Y:S04]  /*336c0*/  LDGSTS.E [R197+-0x7e500], desc[UR60][R26.64], P2 ;  /* 0x81b000001ac57fae */ /* 0x0003e8000912187c */
[----:B------:R-:W3:Y:S04]  /*336d0*/  LDL.LU R241, [R1+0x8d4] ;  /* 0x0008d40001f17983 */ /* 0x000ee80000300800 */
[----:B------:R1:W-:Y:S04]  /*336e0*/  LDGSTS.E [R196+-0x7e100], desc[UR60][R22.64], P2 ;  /* 0x81f0000016c47fae */ /* 0x0003e8000912187c */
[----:B------:R-:W3:Y:S04]  /*336f0*/  LDL.LU R243, [R1+0x8d0] ;  /* 0x0008d00001f37983 */ /* 0x000ee80000300800 */
[----:B------:R-:W3:Y:S01]  /*33700*/  LDL.LU R244, [R1+0x8a4] ;  /* 0x0008a40001f47983 */ /* 0x000ee20000300800 */
[----:B----4-:R-:W-:-:S02]  /*33710*/  LEA R28, P0, R245, R234, 0x2 ;  /* 0x000000eaf51c7211 */ /* 0x010fc400078010ff */
[CC--:B-1----:R-:W-:Y:S02]  /*33720*/  LEA R26, P1, R246.reuse, R234.reuse, 0x2 ;  /* 0x000000eaf61a7211 */ /* 0x0c2fe400078210ff */
[-C--:B------:R-:W-:Y:S02]  /*33730*/  LEA.HI.X.SX32 R29, R245, R5.reuse, 0x2, P0 ;  /* 0x00000005f51d7211 */ /* 0x080fe400000f16ff */
[C---:B------:R-:W-:Y:S02]  /*33740*/  LEA R22, P6, R247.reuse, R234, 0x2 ;  /* 0x000000eaf7167211 */ /* 0x040fe400078c10ff */
[-C--:B------:R-:W-:Y:S01]  /*33750*/  LEA.HI.X.SX32 R27, R246, R5.reuse, 0x2, P1 ;  /* 0x00000005f61b7211 */ /* 0x080fe200008f16ff */
[----:B------:R2:W-:Y:S01]  /*33760*/  LDGSTS.E [R198+-0x7dd00], desc[UR60][R28.64], P2 ;  /* 0x823000001cc67fae */ /* 0x0005e2000912187c */
[----:B------:R-:W-:-:S03]  /*33770*/  LEA.HI.X.SX32 R23, R247, R5, 0x2, P6 ;  /* 0x00000005f7177211 */ /* 0x000fc600030f16ff */
[----:B------:R2:W-:Y:S04]  /*33780*/  STL.64 [R1+0xae0], R28 ;  /* 0x000ae01c01007387 */ /* 0x0005e80000100a00 */
[----:B------:R3:W-:Y:S04]  /*33790*/  STL.64 [R1+0xab0], R26 ;  /* 0x000ab01a01007387 */ /* 0x0007e80000100a00 */
[----:B------:R1:W-:Y:S04]  /*337a0*/  STL.64 [R1+0xa80], R22 ;  /* 0x000a801601007387 */ /* 0x0003e80000100a00 */
[----:B------:R-:W4:Y:S04]  /*337b0*/  LDL.LU R245, [R1+0x8a0] ;  /* 0x0008a00001f57983 */ /* 0x000f280000300800 */
[----:B------:R-:W4:Y:S04]  /*337c0*/  LDL.LU R246, [R1+0x870] ;  /* 0x0008700001f67983 */ /* 0x000f280000300800 */
[----:B------:R-:W4:Y:S04]  /*337d0*/  LDL.LU R247, [R1+0x840] ;  /* 0x0008400001f77983 */ /* 0x000f280000300800 */
[----:B------:R3:W-:Y:S04]  /*337e0*/  LDGSTS.E [R197+-0x7d900], desc[UR60][R26.64], P2 ;  /* 0x827000001ac57fae */ /* 0x0007e8000912187c */
[----:B------:R1:W-:Y:S01]  /*337f0*/  LDGSTS.E [R196+-0x7d500], desc[UR60][R22.64], P2 ;  /* 0x82b0000016c47fae */ /* 0x0003e2000912187c */
[----:B--2---:R-:W-:-:S02]  /*33800*/  LEA R28, P0, R45, R234, 0x2 ;  /* 0x000000ea2d1c7211 */ /* 0x004fc400078010ff */
[-C--:B---3--:R-:W-:Y:S02]  /*33810*/  LEA R26, P1, R237, R234.reuse, 0x2 ;  /* 0x000000eaed1a7211 */ /* 0x088fe400078210ff */
[-C--:B------:R-:W-:Y:S02]  /*33820*/  LEA.HI.X.SX32 R29, R45, R5.reuse, 0x2, P0 ;  /* 0x000000052d1d7211 */ /* 0x080fe400000f16ff */
[----:B-1----:R-:W-:Y:S02]  /*33830*/  LEA R22, P6, R239, R234, 0x2 ;  /* 0x000000eaef167211 */ /* 0x002fe400078c10ff */
[-C--:B------:R-:W-:Y:S01]  /*33840*/  LEA.HI.X.SX32 R27, R237, R5.reuse, 0x2, P1 ;  /* 0x00000005ed1b7211 */ /* 0x080fe200008f16ff */
[----:B------:R1:W-:Y:S01]  /*33850*/  LDGSTS.E [R198+-0x7d100], desc[UR60][R28.64], P2 ;  /* 0x82f000001cc67fae */ /* 0x0003e2000912187c */
[----:B------:R-:W-:-:S03]  /*33860*/  LEA.HI.X.SX32 R23, R239, R5, 0x2, P6 ;  /* 0x00000005ef177211 */ /* 0x000fc600030f16ff */
[----:B------:R1:W-:Y:S04]  /*33870*/  STL.64 [R1+0xa50], R28 ;  /* 0x000a501c01007387 */ /* 0x0003e80000100a00 */
[----:B------:R2:W-:Y:S04]  /*33880*/  STL.64 [R1+0xa20], R26 ;  /* 0x000a201a01007387 */ /* 0x0005e80000100a00 */
[----:B------:R2:W-:Y:S04]  /*33890*/  LDGSTS.E [R197+-0x7cd00], desc[UR60][R26.64], P2 ;  /* 0x833000001ac57fae */ /* 0x0005e8000912187c */
[----:B------:R3:W-:Y:S04]  /*338a0*/  STL.64 [R1+0x9f0], R22 ;  /* 0x0009f01601007387 */ /* 0x0007e80000100a00 */
[----:B------:R3:W-:Y:S01]  /*338b0*/  LDGSTS.E [R196+-0x7c900], desc[UR60][R22.64], P2 ;  /* 0x8370000016c47fae */ /* 0x0007e2000912187c */
[----:B-1----:R-:W-:-:S03]  /*338c0*/  LEA R28, P0, R241, R234, 0x2 ;  /* 0x000000eaf11c7211 */ /* 0x002fc600078010ff */
[----:B------:R-:W4:Y:S01]  /*338d0*/  LDL.LU R45, [R1+0x874] ;  /* 0x00087400012d7983 */ /* 0x000f220000300800 */
[----:B------:R-:W-:-:S03]  /*338e0*/  LEA.HI.X.SX32 R29, R241, R5, 0x2, P0 ;  /* 0x00000005f11d7211 */ /* 0x000fc600000f16ff */
[----:B------:R-:W4:Y:S01]  /*338f0*/  LDL.LU R237, [R1+0x844] ;  /* 0x0008440001ed7983 */ /* 0x000f220000300800 */
[----:B--2---:R-:W-:-:S03]  /*33900*/  LEA R26, P1, R243, R234, 0x2 ;  /* 0x000000eaf31a7211 */ /* 0x004fc600078210ff */
[----:B------:R-:W2:Y:S01]  /*33910*/  LDL.LU R239, [R1+0x810] ;  /* 0x0008100001ef7983 */ /* 0x000ea20000300800 */
[C---:B---3--:R-:W-:Y:S02]  /*33920*/  LEA R22, P6, R244.reuse, R234, 0x2 ;  /* 0x000000eaf4167211 */ /* 0x048fe400078c10ff */
[-C--:B------:R-:W-:Y:S01]  /*33930*/  LEA.HI.X.SX32 R27, R243, R5.reuse, 0x2, P1 ;  /* 0x00000005f31b7211 */ /* 0x080fe200008f16ff */
[----:B------:R4:W-:Y:S01]  /*33940*/  LDGSTS.E [R198+-0x7c500], desc[UR60][R28.64], P2 ;  /* 0x83b000001cc67fae */ /* 0x0009e2000912187c */
[----:B------:R-:W-:-:S03]  /*33950*/  LEA.HI.X.SX32 R23, R244, R5, 0x2, P6 ;  /* 0x00000005f4177211 */ /* 0x000fc600030f16ff */
[----:B------:R4:W-:Y:S04]  /*33960*/  STL.64 [R1+0x9c0], R28 ;  /* 0x0009c01c01007387 */ /* 0x0009e80000100a00 */
[----:B------:R1:W-:Y:S04]  /*33970*/  STL.64 [R1+0x990], R26 ;  /* 0x0009901a01007387 */ /* 0x0003e80000100a00 */
[----:B------:R3:W-:Y:S04]  /*33980*/  STL.64 [R1+0x960], R22 ;  /* 0x0009601601007387 */ /* 0x0007e80000100a00 */
[----:B------:R1:W-:Y:S04]  /*33990*/  LDGSTS.E [R197+-0x7c100], desc[UR60][R26.64], P2 ;  /* 0x83f000001ac57fae */ /* 0x0003e8000912187c */
[----:B------:R-:W2:Y:S04]  /*339a0*/  LDL.LU R241, [R1+0x814] ;  /* 0x0008140001f17983 */ /* 0x000ea80000300800 */
[----:B------:R3:W-:Y:S04]  /*339b0*/  LDGSTS.E [R196+-0x7bd00], desc[UR60][R22.64], P2 ;  /* 0x8430000016c47fae */ /* 0x0007e8000912187c */
[----:B------:R-:W2:Y:S04]  /*339c0*/  LDL.LU R243, [R1+0x1d54] ;  /* 0x001d540001f37983 */ /* 0x000ea80000300800 */
[----:B------:R-:W2:Y:S01]  /*339d0*/  LDL.LU R244, [R1+0x1d4c] ;  /* 0x001d4c0001f47983 */ /* 0x000ea20000300800 */
[----:B----4-:R-:W-:-:S02]  /*339e0*/  LEA R28, P0, R245, R234, 0x2 ;  /* 0x000000eaf51c7211 */ /* 0x010fc400078010ff */
[CC--:B-1----:R-:W-:Y:S02]  /*339f0*/  LEA R26, P1, R246.reuse, R234.reuse, 0x2 ;  /* 0x000000eaf61a7211 */ /* 0x0c2fe400078210ff */
[-C--:B------:R-:W-:Y:S02]  /*33a00*/  LEA.HI.X.SX32 R29, R245, R5.reuse, 0x2, P0 ;  /* 0x00000005f51d7211 */ /* 0x080fe400000f16ff */
[C---:B---3--:R-:W-:Y:S02]  /*33a10*/  LEA R22, P6, R247.reuse, R234, 0x2 ;  /* 0x000000eaf7167211 */ /* 0x048fe400078c10ff */
        /* <DEDUP_REMOVED lines=11> */
[----:B-1----:R-:W-:-:S02]  /*33ad0*/  LEA R28, P0, R45, R234, 0x2 ;  /* 0x000000ea2d1c7211 */ /* 0x002fc400078010ff */
[-C--:B---3--:R-:W-:Y:S02]  /*33ae0*/  LEA R26, P1, R237, R234.reuse, 0x2 ;  /* 0x000000eaed1a7211 */ /* 0x088fe400078210ff */
[-C--:B------:R-:W-:Y:S02]  /*33af0*/  LEA.HI.X.SX32 R29, R45, R5.reuse, 0x2, P0 ;  /* 0x000000052d1d7211 */ /* 0x080fe400000f16ff */
[----:B--2---:R-:W-:Y:S02]  /*33b00*/  LEA R22, P6, R239, R234, 0x2 ;  /* 0x000000eaef167211 */ /* 0x004fe400078c10ff */
        /* <DEDUP_REMOVED lines=20> */
[----:B------:R-:W3:Y:S04]  /*33c50*/  LDL.LU R241, [R1+0x1d1c] ;  /* 0x001d1c0001f17983 */ /* 0x000ee80000300800 */
[----:B------:R1:W-:Y:S04]  /*33c60*/  LDGSTS.E [R197+-0x79d00], desc[UR60][R26.64], P2 ;  /* 0x863000001ac57fae */ /* 0x0003e8000912187c */
[----:B------:R1:W-:Y:S04]  /*33c70*/  STL.64 [R1+0x7b0], R22 ;  /* 0x0007b01601007387 */ /* 0x0003e80000100a00 */
[----:B------:R-:W3:Y:S04]  /*33c80*/  LDL.LU R243, [R1+0x1d10] ;  /* 0x001d100001f37983 */ /* 0x000ee80000300800 */
[----:B------:R-:W3:Y:S04]  /*33c90*/  LDL.LU R244, [R1+0x1d0c] ;  /* 0x001d0c0001f47983 */ /* 0x000ee80000300800 */
[----:B------:R1:W-:Y:S01]  /*33ca0*/  LDGSTS.E [R196+-0x79900], desc[UR60][R22.64], P2 ;  /* 0x8670000016c47fae */ /* 0x0003e2000912187c */
[----:B----4-:R-:W-:-:S02]  /*33cb0*/  LEA R28, P0, R245, R234, 0x2 ;  /* 0x000000eaf51c7211 */ /* 0x010fc400078010ff */
[CC--:B-1----:R-:W-:Y:S02]  /*33cc0*/  LEA R26, P1, R246.reuse, R234.reuse, 0x2 ;  /* 0x000000eaf61a7211 */ /* 0x0c2fe400078210ff */
[-C--:B------:R-:W-:Y:S02]  /*33cd0*/  LEA.HI.X.SX32 R29, R245, R5.reuse, 0x2, P0 ;  /* 0x00000005f51d7211 */ /* 0x080fe400000f16ff */
[----:B------:R-:W-:Y:S01]  /*33ce0*/  LEA.HI.X.SX32 R27, R246, R5, 0x2, P1 ;  /* 0x00000005f61b7211 */ /* 0x000fe200008f16ff */
[----:B------:R-:W4:Y:S01]  /*33cf0*/  LDL.LU R245, [R1+0x1d08] ;  /* 0x001d080001f57983 */ /* 0x000f220000300800 */
[----:B------:R-:W-:-:S03]  /*33d00*/  LEA R22, P6, R247, R234, 0x2 ;  /* 0x000000eaf7167211 */ /* 0x000fc600078c10ff */
[----:B------:R1:W-:Y:S01]  /*33d10*/  STL.64 [R1+0x780], R28 ;  /* 0x0007801c01007387 */ /* 0x0003e20000100a00 */
[----:B------:R-:W-:-:S03]  /*33d20*/  LEA.HI.X.SX32 R23, R247, R5, 0x2, P6 ;  /* 0x00000005f7177211 */ /* 0x000fc600030f16ff */
[----:B------:R1:W-:Y:S04]  /*33d30*/  STL.64 [R1+0x750], R26 ;  /* 0x0007501a01007387 */ /* 0x0003e80000100a00 */
[----:B------:R-:W4:Y:S04]  /*33d40*/  LDL.LU R246, [R1+0x1cfc] ;  /* 0x001cfc0001f67983 */ /* 0x000f280000300800 */
[----:B------:R-:W4:Y:S04]  /*33d50*/  LDL.LU R247, [R1+0x1cf4] ;  /* 0x001cf40001f77983 */ /* 0x000f280000300800 */
[----:B------:R1:W-:Y:S04]  /*33d60*/  LDGSTS.E [R198+-0x79500], desc[UR60][R28.64], P2 ;  /* 0x86b000001cc67fae */ /* 0x0003e8000912187c */
[----:B------:R1:W-:Y:S04]  /*33d70*/  LDGSTS.E [R197+-0x79100], desc[UR60][R26.64], P2 ;  /* 0x86f000001ac57fae */ /* 0x0003e8000912187c */
[----:B------:R2:W-:Y:S04]  /*33d80*/  STL.64 [R1+0x720], R22 ;  /* 0x0007201601007387 */ /* 0x0005e80000100a00 */
[----:B------:R2:W-:Y:S01]  /*33d90*/  LDGSTS.E [R196+-0x78d00], desc[UR60][R22.64], P2 ;  /* 0x8730000016c47fae */ /* 0x0005e2000912187c */
[----:B-1----:R-:W-:-:S02]  /*33da0*/  LEA R28, P0, R45, R234, 0x2 ;  /* 0x000000ea2d1c7211 */ /* 0x002fc400078010ff */
[-C--:B------:R-:W-:Y:S02]  /*33db0*/  LEA R26, P1, R237, R234.reuse, 0x2 ;  /* 0x000000eaed1a7211 */ /* 0x080fe400078210ff */
[-C--:B------:R-:W-:Y:S02]  /*33dc0*/  LEA.HI.X.SX32 R29, R45, R5.reuse, 0x2, P0 ;  /* 0x000000052d1d7211 */ /* 0x080fe400000f16ff */
[----:B--2---:R-:W-:Y:S02]  /*33dd0*/  LEA R22, P6, R239, R234, 0x2 ;  /* 0x000000eaef167211 */ /* 0x004fe400078c10ff */
[-C--:B------:R-:W-:Y:S01]  /*33de0*/  LEA.HI.X.SX32 R27, R237, R5.reuse, 0x2, P1 ;  /* 0x00000005ed1b7211 */ /* 0x080fe200008f16ff */
[----:B------:R3:W-:Y:S01]  /*33df0*/  LDGSTS.E [R198+-0x78900], desc[UR60][R28.64], P2 ;  /* 0x877000001cc67fae */ /* 0x0007e2000912187c */
[----:B------:R-:W-:-:S03]  /*33e00*/  LEA.HI.X.SX32 R23, R239, R5, 0x2, P6 ;  /* 0x00000005ef177211 */ /* 0x000fc600030f16ff */
[----:B------:R3:W-:Y:S04]  /*33e10*/  STL.64 [R1+0x6f0], R28 ;  /* 0x0006f01c01007387 */ /* 0x0007e80000100a00 */
[----:B------:R1:W-:Y:S04]  /*33e20*/  STL.64 [R1+0x6c0], R26 ;  /* 0x0006c01a01007387 */ /* 0x0003e80000100a00 */
[----:B------:R1:W-:Y:S01]  /*33e30*/  LDGSTS.E [R197+-0x78500], desc[UR60][R26.64], P2 ;  /* 0x87b000001ac57fae */ /* 0x0003e2000912187c */
[----:B---3--:R-:W-:-:S03]  /*33e40*/  LEA R28, P0, R241, R234, 0x2 ;  /* 0x000000eaf11c7211 */ /* 0x008fc600078010ff */
[----:B------:R2:W-:Y:S04]  /*33e50*/  STL.64 [R1+0x690], R22 ;  /* 0x0006901601007387 */ /* 0x0005e80000100a00 */
[----:B------:R2:W-:Y:S01]  /*33e60*/  LDGSTS.E [R196+-0x78100], desc[UR60][R22.64], P2 ;  /* 0x87f0000016c47fae */ /* 0x0005e2000912187c */
[----:B------:R-:W-:Y:S02]  /*33e70*/  LEA.HI.X.SX32 R29, R241, R5, 0x2, P0 ;  /* 0x00000005f11d7211 */ /* 0x000fe400000f16ff */
[----:B-1----:R-:W-:-:S03]  /*33e80*/  LEA R26, P1, R243, R234, 0x2 ;  /* 0x000000eaf31a7211 */ /* 0x002fc600078210ff */
[----:B------:R4:W-:Y:S01]  /*33e90*/  LDGSTS.E [R198+-0x5fd00], desc[UR60][R28.64], P2 ;  /* 0xa03000001cc67fae */ /* 0x0009e2000912187c */
[-C--:B------:R-:W-:Y:S02]  /*33ea0*/  LEA.HI.X.SX32 R27, R243, R5.reuse, 0x2, P1 ;  /* 0x00000005f31b7211 */ /* 0x080fe400008f16ff */
[CC--:B--2---:R-:W-:Y:S01]  /*33eb0*/  LEA R22, P6, R244.reuse, R234.reuse, 0x2 ;  /* 0x000000eaf4167211 */ /* 0x0c4fe200078c10ff */
[----:B------:R4:W-:Y:S03]  /*33ec0*/  STL.64 [R1+0x660], R28 ;  /* 0x0006601c01007387 */ /* 0x0009e60000100a00 */
[----:B------:R-:W-:Y:S01]  /*33ed0*/  LEA.HI.X.SX32 R23, R244, R5, 0x2, P6 ;  /* 0x00000005f4177211 */ /* 0x000fe200030f16ff */
[----:B------:R1:W-:Y:S04]  /*33ee0*/  STL.64 [R1+0x628], R26 ;  /* 0x0006281a01007387 */ /* 0x0003e80000100a00 */
[----:B------:R1:W-:Y:S04]  /*33ef0*/  LDGSTS.E [R197+-0x5f900], desc[UR60][R26.64], P2 ;  /* 0xa07000001ac57fae */ /* 0x0003e8000912187c */
[----:B------:R2:W-:Y:S04]  /*33f00*/  STL.64 [R1+0x5f8], R22 ;  /* 0x0005f81601007387 */ /* 0x0005e80000100a00 */
[----:B------:R2:W-:Y:S01]  /*33f10*/  LDGSTS.E [R196+-0x5f500], desc[UR60][R22.64], P2 ;  /* 0xa0b0000016c47fae */ /* 0x0005e2000912187c */
[----:B----4-:R-:W-:-:S04]  /*33f20*/  LEA R28, P0, R245, R234, 0x2 ;  /* 0x000000eaf51c7211 */ /* 0x010fc800078010ff */
[----:B------:R-:W-:Y:S02]  /*33f30*/  LEA.HI.X.SX32 R29, R245, R5, 0x2, P0 ;  /* 0x00000005f51d7211 */ /* 0x000fe400000f16ff */
[----:B-1----:R-:W-:-:S03]  /*33f40*/  LEA R26, P1, R246, R234, 0x2 ;  /* 0x000000eaf61a7211 */ /* 0x002fc600078210ff */
[----:B------:R1:W-:Y:S01]  /*33f50*/  LDGSTS.E [R198+-0x5f100], desc[UR60][R28.64], P2 ;  /* 0xa0f000001cc67fae */ /* 0x0003e2000912187c */
[CC--:B--2---:R-:W-:Y:S02]  /*33f60*/  LEA R22, P6, R247.reuse, R234.reuse, 0x2 ;  /* 0x000000eaf7167211 */ /* 0x0c4fe400078c10ff */
[-C--:B------:R-:W-:Y:S02]  /*33f70*/  LEA.HI.X.SX32 R27, R246, R5.reuse, 0x2, P1 ;  /* 0x00000005f61b7211 */ /* 0x080fe400008f16ff */
[----:B------:R-:W-:Y:S01]  /*33f80*/  LEA.HI.X.SX32 R23, R247, R5, 0x2, P6 ;  /* 0x00000005f7177211 */ /* 0x000fe200030f16ff */
[----:B------:R1:W-:Y:S04]  /*33f90*/  STL.64 [R1+0x5c8], R28 ;  /* 0x0005c81c01007387 */ /* 0x0003e80000100a00 */
[----:B------:R2:W-:Y:S04]  /*33fa0*/  STL.64 [R1+0x590], R26 ;  /* 0x0005901a01007387 */ /* 0x0005e80000100a00 */
[----:B------:R2:W-:Y:S01]  /*33fb0*/  LDGSTS.E [R197+-0x5ed00], desc[UR60][R26.64], P2 ;  /* 0xa13000001ac57fae */ /* 0x0005e2000912187c */
[----:B-1----:R-:W-:-:S03]  /*33fc0*/  LEA R28, P0, R44, R234, 0x2 ;  /* 0x000000ea2c1c7211 */ /* 0x002fc600078010ff */
[----:B------:R1:W-:Y:S04]  /*33fd0*/  STL.64 [R1+0x558], R22 ;  /* 0x0005581601007387 */ /* 0x0003e80000100a00 */
[----:B------:R1:W-:Y:S01]  /*33fe0*/  LDGSTS.E [R196+-0x5e900], desc[UR60][R22.64], P2 ;  /* 0xa170000016c47fae */ /* 0x0003e2000912187c */
[CC--:B--2---:R-:W-:Y:S02]  /*33ff0*/  LEA R26, P1, R43.reuse, R234.reuse, 0x2 ;  /* 0x000000ea2b1a7211 */ /* 0x0c4fe400078210ff */
[-C--:B------:R-:W-:Y:S02]  /*34000*/  LEA.HI.X.SX32 R29, R44, R5.reuse, 0x2, P0 ;  /* 0x000000052c1d7211 */ /* 0x080fe400000f16ff */
[-C--:B------:R-:W-:Y:S02]  /*34010*/  LEA.HI.X.SX32 R27, R43, R5.reuse, 0x2, P1 ;  /* 0x000000052b1b7211 */ /* 0x080fe400008f16ff */
[CC--:B-1----:R-:W-:Y:S01]  /*34020*/  LEA R22, P6, R42.reuse, R234.reuse, 0x2 ;  /* 0x000000ea2a167211 */ /* 0x0c2fe200078c10ff */
[----:B------:R1:W-:Y:S03]  /*34030*/  STL.64 [R1+0x520], R28 ;  /* 0x0005201c01007387 */ /* 0x0003e60000100a00 */
[----:B------:R-:W-:Y:S01]  /*34040*/  LEA.HI.X.SX32 R23, R42, R5, 0x2, P6 ;  /* 0x000000052a177211 */ /* 0x000fe200030f16ff */
[----:B------:R1:W-:Y:S04]  /*34050*/  LDGSTS.E [R198+-0x5e500], desc[UR60][R28.64], P2 ;  /* 0xa1b000001cc67fae */ /* 0x0003e8000912187c */
        /* <DEDUP_REMOVED lines=45> */
[----:B------:R-:W-:Y:S03]  /*34330*/  STL.64 [R1+0x280], R28 ;  /* 0x0002801c01007387 */ /* 0x000fe60000100a00 */
[----:B------:R-:W-:Y:S01]  /*34340*/  LEA.HI.X.SX32 R23, R30, R5, 0x2, P6 ;  /* 0x000000051e177211 */ /* 0x000fe200030f16ff */
[----:B------:R1:W-:Y:S04]  /*34350*/  LDGSTS.E [R198+-0x5b500], desc[UR60][R28.64], P2 ;  /* 0xa4b000001cc67fae */ /* 0x0003e8000912187c */
[----:B------:R-:W-:Y:S04]  /*34360*/  STL.64 [R1+0x248], R26 ;  /* 0x0002481a01007387 */ /* 0x000fe80000100a00 */
[----:B------:R-:W-:Y:S04]  /*34370*/  LDGSTS.E [R197+-0x5b100], desc[UR60][R26.64], P2 ;  /* 0xa4f000001ac57fae */ /* 0x000fe8000912187c */
[----:B------:R2:W-:Y:S04]  /*34380*/  STL.64 [R1+0x210], R22 ;  /* 0x0002101601007387 */ /* 0x0005e80000100a00 */
[----:B------:R2:W-:Y:S01]  /*34390*/  LDGSTS.E [R196+-0x5ad00], desc[UR60][R22.64], P2 ;  /* 0xa530000016c47fae */ /* 0x0005e2000912187c */
[----:B-1----:R-:W-:-:S02]  /*343a0*/  LEA R198, P6, R21, R234, 0x2 ;  /* 0x000000ea15c67211 */ /* 0x002fc400078c10ff */
[----:B--2---:R-:W-:-:S04]  /*343b0*/  LEA R22, P0, R25, R234, 0x2 ;  /* 0x000000ea19167211 */ /* 0x004fc800078010ff */
[----:B------:R-:W-:-:S05]  /*343c0*/  LEA.HI.X.SX32 R23, R25, R5, 0x2, P0 ;  /* 0x0000000519177211 */ /* 0x000fca00000f16ff */
[----:B------:R1:W-:Y:S01]  /*343d0*/  STL.64 [R1+0x30], R22 ;  /* 0x0000301601007387 */ /* 0x0003e20000100a00 */
[----:B------:R-:W-:-:S03]  /*343e0*/  LEA.HI.X.SX32 R199, R21, R5, 0x2, P6 ;  /* 0x0000000515c77211 */ /* 0x000fc600030f16ff */
[----:B------:R-:W2:Y:S04]  /*343f0*/  LDL.LU R243, [R1+0x1dc4] ;  /* 0x001dc40001f37983 */ /* 0x000ea80000300800 */
[----:B------:R-:W3:Y:S04]  /*34400*/  LDL.LU R244, [R1+0x1d24] ;  /* 0x001d240001f47983 */ /* 0x000ee80000300800 */
[----:B------:R-:W4:Y:S04]  /*34410*/  LDL.LU R245, [R1+0x1df0] ;  /* 0x001df00001f57983 */ /* 0x000f280000300800 */
[----:B------:R-:W4:Y:S04]  /*34420*/  LDL.LU R21, [R1+0x1dec] ;  /* 0x001dec0001157983 */ /* 0x000f280000300800 */
[----:B------:R-:W4:Y:S04]  /*34430*/  LDL.LU R246, [R1+0x1de8] ;  /* 0x001de80001f67983 */ /* 0x000f280000300800 */
[----:B------:R-:W4:Y:S01]  /*34440*/  LDL.LU R247, [R1+0x1de4] ;  /* 0x001de40001f77983 */ /* 0x000f220000300800 */
[----:B------:R-:W-:Y:S01]  /*34450*/  LEA R196, P1, R24, R234, 0x2 ;  /* 0x000000ea18c47211 */ /* 0x000fe200078210ff */
[C---:B------:R-:W-:Y:S01]  /*34460*/  VIADD R201, R250.reuse, 0x200000 ;  /* 0x00200000fac97836 */ /* 0x040fe20000000000 */
[----:B------:R-:W-:-:S02]  /*34470*/  IADD3 R202, R250, 0x200000, RZ ;  /* 0x00200000faca7810 */ /* 0x000fc40007ffe0ff */
[----:B------:R-:W-:Y:S02]  /*34480*/  LEA.HI.X.SX32 R197, R24, R5, 0x2, P1 ;  /* 0x0000000518c57211 */ /* 0x000fe400008f16ff */
[----:B------:R-:W-:Y:S01]  /*34490*/  IADD3 R200, R250, 0x200000, RZ ;  /* 0x00200000fac87810 */ /* 0x000fe20007ffe0ff */
[----:B------:R1:W-:Y:S04]  /*344a0*/  LDGSTS.E [R202+-0x5a900], desc[UR60][R22.64], P2 ;  /* 0xa570000016ca7fae */ /* 0x0003e8000912187c */
[----:B------:R-:W-:Y:S01]  /*344b0*/  LDGSTS.E [R201+-0x5a500], desc[UR60][R196.64], P2 ;  /* 0xa5b00000c4c97fae */ /* 0x000fe2000912187c */
[----:B------:R-:W-:-:S03]  /*344c0*/  LEA R204, P6, R18, R234, 0x2 ;  /* 0x000000ea12cc7211 */ /* 0x000fc600078c10ff */
[----:B------:R1:W-:Y:S01]  /*344d0*/  LDGSTS.E [R200+-0x5a100], desc[UR60][R198.64], P2 ;  /* 0xa5f00000c6c87fae */ /* 0x0003e2000912187c */
[----:B------:R-:W-:Y:S01]  /*344e0*/  IMAD R229, R208, R229, RZ ;  /* 0x000000e5d0e57224 */ /* 0x000fe200078e02ff */
[CC--:B-1----:R-:W-:Y:S01]  /*344f0*/  LEA R202, P1, R19.reuse, R234.reuse, 0x2 ;  /* 0x000000ea13ca7211 */ /* 0x0c2fe200078210ff */
[C---:B------:R-:W-:Y:S01]  /*34500*/  VIADD R208, R250.reuse, 0x200000 ;  /* 0x00200000fad07836 */ /* 0x040fe20000000000 */
[----:B------:R-:W-:Y:S02]  /*34510*/  IADD3 R207, R250, 0x200000, RZ ;  /* 0x00200000facf7810 */ /* 0x000fe40007ffe0ff */
[----:B------:R-:W-:Y:S01]  /*34520*/  LEA R200, P0, R20, R234, 0x2 ;  /* 0x000000ea14c87211 */ /* 0x000fe200078010ff */
[----:B------:R-:W-:Y:S01]  /*34530*/  VIADD R206, R250, 0x200000 ;  /* 0x00200000face7836 */ /* 0x000fe20000000000 */
[-C--:B------:R-:W-:Y:S02]  /*34540*/  LEA.HI.X.SX32 R203, R19, R5.reuse, 0x2, P1 ;  /* 0x0000000513cb7211 */ /* 0x080fe400008f16ff */
[----:B------:R-:W-:-:S02]  /*34550*/  LEA.HI.X.SX32 R201, R20, R5, 0x2, P0 ;  /* 0x0000000514c97211 */ /* 0x000fc400000f16ff */
[----:B------:R-:W-:Y:S01]  /*34560*/  LEA.HI.X.SX32 R205, R18, R5, 0x2, P6 ;  /* 0x0000000512cd7211 */ /* 0x000fe200030f16ff */
[----:B------:R-:W-:Y:S01]  /*34570*/  IMAD R235, R235, R212, RZ ;  /* 0x000000d4ebeb7224 */ /* 0x000fe200078e02ff */
[----:B------:R-:W4:Y:S04]  /*34580*/  LDL.LU R18, [R1+0x1de0] ;  /* 0x001de00001127983 */ /* 0x000f280000300800 */
[----:B------:R1:W-:Y:S04]  /*34590*/  LDGSTS.E [R208+-0x59d00], desc[UR60][R200.64], P2 ;  /* 0xa6300000c8d07fae */ /* 0x0003e8000912187c */
[----:B------:R-:W-:Y:S01]  /*345a0*/  LDGSTS.E [R207+-0x59900], desc[UR60][R202.64], P2 ;  /* 0xa6700000cacf7fae */ /* 0x000fe2000912187c */
[----:B------:R-:W-:-:S03]  /*345b0*/  LEA R210, P6, R235, R234, 0x2 ;  /* 0x000000eaebd27211 */ /* 0x000fc600078c10ff */
[----:B------:R1:W-:Y:S01]  /*345c0*/  LDGSTS.E [R206+-0x59500], desc[UR60][R204.64], P2 ;  /* 0xa6b00000ccce7fae */ /* 0x0003e2000912187c */
[C---:B------:R-:W-:Y:S02]  /*345d0*/  IADD3 R214, R250.reuse, 0x200000, RZ ;  /* 0x00200000fad67810 */ /* 0x040fe40007ffe0ff */
[-C--:B-1----:R-:W-:Y:S01]  /*345e0*/  LEA R208, P1, R227, R234.reuse, 0x2 ;  /* 0x000000eae3d07211 */ /* 0x082fe200078210ff */
[----:B------:R-:W4:Y:S01]  /*345f0*/  LDL.LU R19, [R1+0x1ddc] ;  /* 0x001ddc0001137983 */ /* 0x000f220000300800 */
[C---:B------:R-:W-:Y:S01]  /*34600*/  VIADD R213, R250.reuse, 0x200000 ;  /* 0x00200000fad57836 */ /* 0x040fe20000000000 */
[----:B------:R-:W-:Y:S02]  /*34610*/  LEA R206, P0, R219, R234, 0x2 ;  /* 0x000000eadbce7211 */ /* 0x000fe400078010ff */
[----:B------:R-:W4:Y:S01]  /*34620*/  LDL.LU R237, [R1+0x1dd8] ;  /* 0x001dd80001ed7983 */ /* 0x000f220000300800 */
[-C--:B------:R-:W-:Y:S02]  /*34630*/  LEA.HI.X.SX32 R209, R227, R5.reuse, 0x2, P1 ;  /* 0x00000005e3d17211 */ /* 0x080fe400008f16ff */
[----:B------:R-:W-:Y:S01]  /*34640*/  LEA.HI.X.SX32 R207, R219, R5, 0x2, P0 ;  /* 0x00000005dbcf7211 */ /* 0x000fe200000f16ff */
[----:B------:R-:W4:Y:S01]  /*34650*/  LDL.LU R239, [R1+0x1dd4] ;  /* 0x001dd40001ef7983 */ /* 0x000f220000300800 */
[----:B------:R-:W-:-:S02]  /*34660*/  IADD3 R212, R250, 0x200000, RZ ;  /* 0x00200000fad47810 */ /* 0x000fc40007ffe0ff */
[----:B------:R-:W-:Y:S01]  /*34670*/  LEA.HI.X.SX32 R211, R235, R5, 0x2, P6 ;  /* 0x00000005ebd37211 */ /* 0x000fe200030f16ff */
[----:B------:R-:W-:Y:S04]  /*34680*/  LDGSTS.E [R214+-0x59100], desc[UR60][R206.64], P2 ;  /* 0xa6f00000ced67fae */ /* 0x000fe8000912187c */
[----:B------:R-:W-:Y:S04]  /*34690*/  LDGSTS.E [R213+-0x58d00], desc[UR60][R208.64], P2 ;  /* 0xa7300000d0d57fae */ /* 0x000fe8000912187c */
[----:B------:R3:W-:Y:S04]  /*346a0*/  LDGSTS.E [R212+-0x58900], desc[UR60][R210.64], P2 ;  /* 0xa7700000d2d47fae */ /* 0x0007e8000912187c */
[----:B------:R-:W4:Y:S01]  /*346b0*/  LDL.LU R241, [R1+0x1dd0] ;  /* 0x001dd00001f17983 */ /* 0x000f220000300800 */
[----:B--2---:R-:W-:-:S03]  /*346c0*/  IMAD R235, R243, R215, RZ ;  /* 0x000000d7f3eb7224 */ /* 0x004fc600078e02ff */
[----:B------:R-:W2:Y:S01]  /*346d0*/  LDL.LU R243, [R1+0x1dcc] ;  /* 0x001dcc0001f37983 */ /* 0x000ea20000300800 */
[CC--:B---3--:R-:W-:Y:S02]  /*346e0*/  LEA R212, P1, R244.reuse, R234.reuse, 0x2 ;  /* 0x000000eaf4d47211 */ /* 0x0c8fe400078210ff */
[-C--:B----4-:R-:W-:Y:S02]  /*346f0*/  LEA R102, P6, R245, R234.reuse, 0x2 ;  /* 0x000000eaf5667211 */ /* 0x090fe400078c10ff */
[-C--:B------:R-:W-:Y:S02]  /*34700*/  LEA.HI.X.SX32 R213, R244, R5.reuse, 0x2, P1 ;  /* 0x00000005f4d57211 */ /* 0x080fe400008f16ff */
[-C--:B------:R-:W-:Y:S01]  /*34710*/  LEA R100, P0, R21, R234.reuse, 0x2 ;  /* 0x000000ea15647211 */ /* 0x080fe200078010ff */
[----:B------:R-:W3:Y:S01]  /*34720*/  LDL.LU R244, [R1+0x1dc8] ;  /* 0x001dc80001f47983 */ /* 0x000ee20000300800 */
[-C--:B------:R-:W-:Y:S02]  /*34730*/  LEA.HI.X.SX32 R103, R245, R5.reuse, 0x2, P6 ;  /* 0x00000005f5677211 */ /* 0x080fe400030f16ff */
[----:B------:R-:W-:Y:S01]  /*34740*/  LEA R98, P1, R246, R234, 0x2 ;  /* 0x000000eaf6627211 */ /* 0x000fe200078210ff */
[----:B------:R-:W4:Y:S01]  /*34750*/  LDL.LU R245, [R1+0x1dc0] ;  /* 0x001dc00001f57983 */ /* 0x000f220000300800 */
[----:B------:R-:W-:-:S02]  /*34760*/  LEA.HI.X.SX32 R101, R21, R5, 0x2, P0 ;  /* 0x0000000515657211 */ /* 0x000fc400000f16ff */
[----:B------:R-:W-:Y:S01]  /*34770*/  LEA R96, P6, R247, R234, 0x2 ;  /* 0x000000eaf7607211 */ /* 0x000fe200078c10ff */
[----:B------:R-:W4:Y:S01]  /*34780*/  LDL.LU R21, [R1+0x1dbc] ;  /* 0x001dbc0001157983 */ /* 0x000f220000300800 */
[----:B------:R-:W-:-:S03]  /*34790*/  LEA.HI.X.SX32 R99, R246, R5, 0x2, P1 ;  /* 0x00000005f6637211 */ /* 0x000fc600008f16ff */
[----:B------:R1:W-:Y:S01]  /*347a0*/  STL.64 [R1+0x200], R102 ;  /* 0x0002006601007387 */ /* 0x0003e20000100a00 */
[----:B------:R-:W-:-:S03]  /*347b0*/  LEA.HI.X.SX32 R97, R247, R5, 0x2, P6 ;  /* 0x00000005f7617211 */ /* 0x000fc600030f16ff */
[----:B------:R-:W4:Y:S04]  /*347c0*/  LDL.LU R246, [R1+0x1db8] ;  /* 0x001db80001f67983 */ /* 0x000f280000300800 */
[----:B------:R1:W-:Y:S04]  /*347d0*/  STL.64 [R1+0x1f8], R100 ;  /* 0x0001f86401007387 */ /* 0x0003e80000100a00 */
[----:B------:R-:W4:Y:S04]  /*347e0*/  LDL.LU R247, [R1+0x1db4] ;  /* 0x001db40001f77983 */ /* 0x000f280000300800 */
[----:B------:R1:W-:Y:S01]  /*347f0*/  STL.64 [R1+0x1f0], R98 ;  /* 0x0001f06201007387 */ /* 0x0003e20000100a00 */
[----:B------:R-:W-:-:S04]  /*34800*/  LEA R94, P0, R18, R234, 0x2 ;  /* 0x000000ea125e7211 */ /* 0x000fc800078010ff */
[----:B------:R-:W-:Y:S02]  /*34810*/  LEA.HI.X.SX32 R95, R18, R5, 0x2, P0 ;  /* 0x00000005125f7211 */ /* 0x000fe400000f16ff */
[----:B------:R-:W4:Y:S04]  /*34820*/  LDL.LU R18, [R1+0x1db0] ;  /* 0x001db00001127983 */ /* 0x000f280000300800 */
[----:B------:R1:W-:Y:S01]  /*34830*/  STL.64 [R1+0x1e8], R96 ;  /* 0x0001e86001007387 */ /* 0x0003e20000100a00 */
[----:B------:R-:W-:-:S04]  /*34840*/  LEA R92, P1, R19, R234, 0x2 ;  /* 0x000000ea135c7211 */ /* 0x000fc800078210ff */
[----:B------:R-:W-:Y:S02]  /*34850*/  LEA.HI.X.SX32 R93, R19, R5, 0x2, P1 ;  /* 0x00000005135d7211 */ /* 0x000fe400008f16ff */
[----:B------:R-:W4:Y:S01]  /*34860*/  LDL.LU R19, [R1+0x1dac] ;  /* 0x001dac0001137983 */ /* 0x000f220000300800 */
[----:B------:R-:W-:-:S03]  /*34870*/  LEA R90, P6, R237, R234, 0x2 ;  /* 0x000000eaed5a7211 */ /* 0x000fc600078c10ff */
[----:B------:R1:W-:Y:S01]  /*34880*/  STL.64 [R1+0x1e0], R94 ;  /* 0x0001e05e01007387 */ /* 0x0003e20000100a00 */
[----:B------:R-:W-:Y:S02]  /*34890*/  LEA R88, P0, R239, R234, 0x2 ;  /* 0x000000eaef587211 */ /* 0x000fe400078010ff */
[-C--:B------:R-:W-:Y:S02]  /*348a0*/  LEA.HI.X.SX32 R91, R237, R5.reuse, 0x2, P6 ;  /* 0x00000005ed5b7211 */ /* 0x080fe400030f16ff */
[----:B------:R-:W4:Y:S01]  /*348b0*/  LDL.LU R237, [R1+0x1da8] ;  /* 0x001da80001ed7983 */ /* 0x000f220000300800 */
[----:B------:R-:W-:-:S03]  /*348c0*/  LEA.HI.X.SX32 R89, R239, R5, 0x2, P0 ;  /* 0x00000005ef597211 */ /* 0x000fc600000f16ff */
[----:B------:R1:W-:Y:S04]  /*348d0*/  STL.64 [R1+0x1d8], R92 ;  /* 0x0001d85c01007387 */ /* 0x0003e80000100a00 */
[----:B------:R-:W4:Y:S01]  /*348e0*/  LDL.LU R239, [R1+0x1da4] ;  /* 0x001da40001ef7983 */ /* 0x000f220000300800 */
[----:B------:R-:W-:-:S03]  /*348f0*/  LEA R86, P1, R241, R234, 0x2 ;  /* 0x000000eaf1567211 */ /* 0x000fc600078210ff */
[----:B------:R1:W-:Y:S01]  /*34900*/  STL.64 [R1+0x1d0], R90 ;  /* 0x0001d05a01007387 */ /* 0x0003e20000100a00 */
[----:B------:R-:W-:-:S03]  /*34910*/  LEA.HI.X.SX32 R87, R241, R5, 0x2, P1 ;  /* 0x00000005f1577211 */ /* 0x000fc600008f16ff */
[----:B------:R-:W4:Y:S04]  /*34920*/  LDL.LU R241, [R1+0x1da0] ;  /* 0x001da00001f17983 */ /* 0x000f280000300800 */
[----:B------:R1:W-:Y:S01]  /*34930*/  STL.64 [R1+0x1c8], R88 ;  /* 0x0001c85801007387 */ /* 0x0003e20000100a00 */
[----:B--2---:R-:W-:-:S04]  /*34940*/  LEA R84, P6, R243, R234, 0x2 ;  /* 0x000000eaf3547211 */ /* 0x004fc800078c10ff */
[-C--:B------:R-:W-:Y:S02]  /*34950*/  LEA.HI.X.SX32 R85, R243, R5.reuse, 0x2, P6 ;  /* 0x00000005f3557211 */ /* 0x080fe400030f16ff */
[----:B------:R-:W2:Y:S01]  /*34960*/  LDL.LU R243, [R1+0x1d9c] ;  /* 0x001d9c0001f37983 */ /* 0x000ea20000300800 */
[CC--:B---3--:R-:W-:Y:S02]  /*34970*/  LEA R82, P0, R244.reuse, R234.reuse, 0x2 ;  /* 0x000000eaf4527211 */ /* 0x0c8fe400078010ff */
[-C--:B----4-:R-:W-:Y:S01]  /*34980*/  LEA R80, P1, R245, R234.reuse, 0x2 ;  /* 0x000000eaf5507211 */ /* 0x090fe200078210ff */
[----:B------:R3:W-:Y:S01]  /*34990*/  STL.64 [R1+0x1c0], R86 ;  /* 0x0001c05601007387 */ /* 0x0007e20000100a00 */
[-C--:B------:R-:W-:Y:S02]  /*349a0*/  LEA.HI.X.SX32 R83, R244, R5.reuse, 0x2, P0 ;  /* 0x00000005f4537211 */ /* 0x080fe400000f16ff */
[----:B------:R-:W-:Y:S01]  /*349b0*/  LEA R78, P6, R21, R234, 0x2 ;  /* 0x000000ea154e7211 */ /* 0x000fe200078c10ff */
[----:B------:R-:W4:Y:S01]  /*349c0*/  LDL.LU R244, [R1+0x1d98] ;  /* 0x001d980001f47983 */ /* 0x000f220000300800 */
[----:B------:R-:W-:-:S02]  /*349d0*/  LEA.HI.X.SX32 R81, R245, R5, 0x2, P1 ;  /* 0x00000005f5517211 */ /* 0x000fc400008f16ff */
[----:B------:R-:W-:Y:S01]  /*349e0*/  LEA.HI.X.SX32 R79, R21, R5, 0x2, P6 ;  /* 0x00000005154f7211 */ /* 0x000fe200030f16ff */
[----:B------:R3:W-:Y:S01]  /*349f0*/  STL.64 [R1+0x1b8], R84 ;  /* 0x0001b85401007387 */ /* 0x0007e20000100a00 */
[----:B------:R-:W-:-:S03]  /*34a00*/  LEA R76, P0, R246, R234, 0x2 ;  /* 0x000000eaf64c7211 */ /* 0x000fc600078010ff */
[----:B------:R-:W3:Y:S01]  /*34a10*/  LDL.LU R245, [R1+0x1d94] ;  /* 0x001d940001f57983 */ /* 0x000ee20000300800 */
[----:B------:R-:W-:-:S03]  /*34a20*/  LEA.HI.X.SX32 R77, R246, R5, 0x2, P0 ;  /* 0x00000005f64d7211 */ /* 0x000fc600000f16ff */
[----:B------:R1:W-:Y:S01]  /*34a30*/  STL.64 [R1+0x1b0], R82 ;  /* 0x0001b05201007387 */ /* 0x0003e20000100a00 */
[----:B------:R-:W-:-:S03]  /*34a40*/  LEA R74, P1, R247, R234, 0x2 ;  /* 0x000000eaf74a7211 */ /* 0x000fc600078210ff */
[----:B------:R1:W-:Y:S01]  /*34a50*/  STL.64 [R1+0x1a8], R80 ;  /* 0x0001a85001007387 */ /* 0x0003e20000100a00 */
[----:B------:R-:W-:-:S03]  /*34a60*/  LEA.HI.X.SX32 R75, R247, R5, 0x2, P1 ;  /* 0x00000005f74b7211 */ /* 0x000fc600008f16ff */
[----:B------:R-:W3:Y:S04]  /*34a70*/  LDL.LU R246, [R1+0x1d90] ;  /* 0x001d900001f67983 */ /* 0x000ee80000300800 */
[----:B------:R1:W-:Y:S04]  /*34a80*/  STL.64 [R1+0x1a0], R78 ;  /* 0x0001a04e01007387 */ /* 0x0003e80000100a00 */
[----:B------:R-:W3:Y:S04]  /*34a90*/  LDL.LU R247, [R1+0x1d8c] ;  /* 0x001d8c0001f77983 */ /* 0x000ee80000300800 */
[----:B------:R1:W-:Y:S04]  /*34aa0*/  STL.64 [R1+0x198], R76 ;  /* 0x0001984c01007387 */ /* 0x0003e80000100a00 */
[----:B------:R-:W3:Y:S01]  /*34ab0*/  LDL.LU R23, [R1+0x1d88] ;  /* 0x001d880001177983 */ /* 0x000ee20000300800 */
[----:B------:R-:W-:-:S03]  /*34ac0*/  LEA R72, P6, R18, R234, 0x2 ;  /* 0x000000ea12487211 */ /* 0x000fc600078c10ff */
[----:B------:R1:W-:Y:S01]  /*34ad0*/  STL.64 [R1+0x190], R74 ;  /* 0x0001904a01007387 */ /* 0x0003e20000100a00 */
[----:B------:R-:W-:-:S03]  /*34ae0*/  LEA.HI.X.SX32 R73, R18, R5, 0x2, P6 ;  /* 0x0000000512497211 */ /* 0x000fc600030f16ff */
[----:B------:R-:W3:Y:S04]  /*34af0*/  LDL.LU R20, [R1+0x1d84] ;  /* 0x001d840001147983 */ /* 0x000ee80000300800 */
[----:B------:R1:W-:Y:S04]  /*34b00*/  STL.64 [R1+0x188], R72 ;  /* 0x0001884801007387 */ /* 0x0003e80000100a00 */
[----:B------:R-:W3:Y:S01]  /*34b10*/  LDL.LU R21, [R1+0x1d80] ;  /* 0x001d800001157983 */ /* 0x000ee20000300800 */
[----:B------:R-:W-:-:S04]  /*34b20*/  LEA R70, P0, R19, R234, 0x2 ;  /* 0x000000ea13467211 */ /* 0x000fc800078010ff */
[----:B------:R-:W-:Y:S02]  /*34b30*/  LEA.HI.X.SX32 R71, R19, R5, 0x2, P0 ;  /* 0x0000000513477211 */ /* 0x000fe400000f16ff */
[----:B------:R-:W-:-:S03]  /*34b40*/  LEA R68, P1, R237, R234, 0x2 ;  /* 0x000000eaed447211 */ /* 0x000fc600078210ff */
[----:B------:R1:W-:Y:S01]  /*34b50*/  STL.64 [R1+0x180], R70 ;  /* 0x0001804601007387 */ /* 0x0003e20000100a00 */
[----:B------:R-:W-:-:S03]  /*34b60*/  LEA.HI.X.SX32 R69, R237, R5, 0x2, P1 ;  /* 0x00000005ed457211 */ /* 0x000fc600008f16ff */
[----:B------:R-:W3:Y:S01]  /*34b70*/  LDL.LU R18, [R1+0x1d7c] ;  /* 0x001d7c0001127983 */ /* 0x000ee20000300800 */
[----:B------:R-:W-:-:S03]  /*34b80*/  LEA R66, P6, R239, R234, 0x2 ;  /* 0x000000eaef427211 */ /* 0x000fc600078c10ff */
[----:B------:R-:W3:Y:S01]  /*34b90*/  LDL.LU R19, [R1+0x1d78] ;  /* 0x001d780001137983 */ /* 0x000ee20000300800 */
[----:B------:R-:W-:-:S03]  /*34ba0*/  LEA.HI.X.SX32 R67, R239, R5, 0x2, P6 ;  /* 0x00000005ef437211 */ /* 0x000fc600030f16ff */
[----:B------:R1:W-:Y:S04]  /*34bb0*/  STL.64 [R1+0x178], R68 ;  /* 0x0001784401007387 */ /* 0x0003e80000100a00 */
[----:B------:R-:W3:Y:S01]  /*34bc0*/  LDL.LU R237, [R1+0x1d74] ;  /* 0x001d740001ed7983 */ /* 0x000ee20000300800 */
[----:B------:R-:W-:-:S04]  /*34bd0*/  LEA R64, P0, R241, R234, 0x2 ;  /* 0x000000eaf1407211 */ /* 0x000fc800078010ff */
[----:B------:R-:W-:Y:S01]  /*34be0*/  LEA.HI.X.SX32 R65, R241, R5, 0x2, P0 ;  /* 0x00000005f1417211 */ /* 0x000fe200000f16ff */
[----:B------:R1:W-:Y:S04]  /*34bf0*/  STL.64 [R1+0x170], R66 ;  /* 0x0001704201007387 */ /* 0x0003e80000100a00 */
[----:B------:R-:W3:Y:S04]  /*34c00*/  LDL.LU R239, [R1+0x1d70] ;  /* 0x001d700001ef7983 */ /* 0x000ee80000300800 */
[----:B------:R-:W3:Y:S04]  /*34c10*/  LDL.LU R241, [R1+0x1d6c] ;  /* 0x001d6c0001f17983 */ /* 0x000ee80000300800 */
[----:B------:R1:W-:Y:S01]  /*34c20*/  STL.64 [R1+0x168], R64 ;  /* 0x0001684001007387 */ /* 0x0003e20000100a00 */
[----:B--2---:R-:W-:-:S04]  /*34c30*/  LEA R62, P1, R243, R234, 0x2 ;  /* 0x000000eaf33e7211 */ /* 0x004fc800078210ff */
[----:B------:R-:W-:Y:S02]  /*34c40*/  LEA.HI.X.SX32 R63, R243, R5, 0x2, P1 ;  /* 0x00000005f33f7211 */ /* 0x000fe400008f16ff */
[----:B------:R-:W2:Y:S01]  /*34c50*/  LDL.LU R243, [R1+0x1d68] ;  /* 0x001d680001f37983 */ /* 0x000ea20000300800 */
[----:B----4-:R-:W-:-:S03]  /*34c60*/  LEA R60, P6, R244, R234, 0x2 ;  /* 0x000000eaf43c7211 */ /* 0x010fc600078c10ff */
[----:B------:R4:W-:Y:S01]  /*34c70*/  STL.64 [R1+0x160], R62 ;  /* 0x0001603e01007387 */ /* 0x0009e20000100a00 */
[----:B------:R-:W-:-:S03]  /*34c80*/  LEA.HI.X.SX32 R61, R244, R5, 0x2, P6 ;  /* 0x00000005f43d7211 */ /* 0x000fc600030f16ff */
[----:B------:R-:W4:Y:S01]  /*34c90*/  LDL.LU R244, [R1+0x1d64] ;  /* 0x001d640001f47983 */ /* 0x000f220000300800 */
[----:B---3--:R-:W-:-:S04]  /*34ca0*/  LEA R58, P0, R245, R234, 0x2 ;  /* 0x000000eaf53a7211 */ /* 0x008fc800078010ff */
[----:B------:R-:W-:Y:S02]  /*34cb0*/  LEA.HI.X.SX32 R59, R245, R5, 0x2, P0 ;  /* 0x00000005f53b7211 */ /* 0x000fe400000f16ff */
[----:B------:R-:W3:Y:S01]  /*34cc0*/  LDL.LU R245, [R1+0x1d60] ;  /* 0x001d600001f57983 */ /* 0x000ee20000300800 */
[----:B------:R-:W-:-:S03]  /*34cd0*/  LEA R56, P1, R246, R234, 0x2 ;  /* 0x000000eaf6387211 */ /* 0x000fc600078210ff */
[----:B------:R1:W-:Y:S01]  /*34ce0*/  STL.64 [R1+0x158], R60 ;  /* 0x0001583c01007387 */ /* 0x0003e20000100a00 */
[----:B------:R-:W-:-:S03]  /*34cf0*/  LEA.HI.X.SX32 R57, R246, R5, 0x2, P1 ;  /* 0x00000005f6397211 */ /* 0x000fc600008f16ff */
[----:B------:R-:W3:Y:S01]  /*34d00*/  LDL.LU R246, [R1+0x1d5c] ;  /* 0x001d5c0001f67983 */ /* 0x000ee20000300800 */
[----:B------:R-:W-:-:S03]  /*34d10*/  LEA R54, P6, R247, R234, 0x2 ;  /* 0x000000eaf7367211 */ /* 0x000fc600078c10ff */
[----:B------:R1:W-:Y:S01]  /*34d20*/  STL.64 [R1+0x150], R58 ;  /* 0x0001503a01007387 */ /* 0x0003e20000100a00 */
[----:B------:R-:W-:-:S03]  /*34d30*/  LEA.HI.X.SX32 R55, R247, R5, 0x2, P6 ;  /* 0x00000005f7377211 */ /* 0x000fc600030f16ff */
[----:B------:R-:W3:Y:S01]  /*34d40*/  LDL.LU R247, [R1+0x1d58] ;  /* 0x001d580001f77983 */ /* 0x000ee20000300800 */
[----:B------:R-:W-:-:S04]  /*34d50*/  LEA R52, P0, R23, R234, 0x2 ;  /* 0x000000ea17347211 */ /* 0x000fc800078010ff */
[----:B------:R-:W-:Y:S02]  /*34d60*/  LEA.HI.X.SX32 R53, R23, R5, 0x2, P0 ;  /* 0x0000000517357211 */ /* 0x000fe400000f16ff */
[----:B------:R-:W-:-:S04]  /*34d70*/  LEA R50, P1, R20, R234, 0x2 ;  /* 0x000000ea14327211 */ /* 0x000fc800078210ff */
[----:B------:R-:W-:Y:S02]  /*34d80*/  LEA.HI.X.SX32 R51, R20, R5, 0x2, P1 ;  /* 0x0000000514337211 */ /* 0x000fe400008f16ff */
[----:B------:R-:W-:-:S04]  /*34d90*/  LEA R48, P6, R21, R234, 0x2 ;  /* 0x000000ea15307211 */ /* 0x000fc800078c10ff */
[-C--:B------:R-:W-:Y:S01]  /*34da0*/  LEA.HI.X.SX32 R49, R21, R5.reuse, 0x2, P6 ;  /* 0x0000000515317211 */ /* 0x080fe200030f16ff */
[----:B------:R1:W-:Y:S01]  /*34db0*/  STL.64 [R1+0x148], R56 ;  /* 0x0001483801007387 */ /* 0x0003e20000100a00 */
[CC--:B------:R-:W-:Y:S02]  /*34dc0*/  LEA R46, P0, R18.reuse, R234.reuse, 0x2 ;  /* 0x000000ea122e7211 */ /* 0x0c0fe400078010ff */
[CC--:B------:R-:W-:Y:S02]  /*34dd0*/  LEA R44, P1, R19.reuse, R234.reuse, 0x2 ;  /* 0x000000ea132c7211 */ /* 0x0c0fe400078210ff */
[-C--:B------:R-:W-:Y:S02]  /*34de0*/  LEA.HI.X.SX32 R47, R18, R5.reuse, 0x2, P0 ;  /* 0x00000005122f7211 */ /* 0x080fe400000f16ff */
[----:B------:R-:W-:Y:S02]  /*34df0*/  LEA.HI.X.SX32 R45, R19, R5, 0x2, P1 ;  /* 0x00000005132d7211 */ /* 0x000fe400008f16ff */
[----:B------:R-:W-:-:S04]  /*34e00*/  LEA R42, P6, R237, R234, 0x2 ;  /* 0x000000eaed2a7211 */ /* 0x000fc800078c10ff */
[-C--:B------:R-:W-:Y:S02]  /*34e10*/  LEA.HI.X.SX32 R43, R237, R5.reuse, 0x2, P6 ;  /* 0x00000005ed2b7211 */ /* 0x080fe400030f16ff */
[-C--:B------:R-:W-:Y:S02]  /*34e20*/  LEA R40, P0, R239, R234.reuse, 0x2 ;  /* 0x000000eaef287211 */ /* 0x080fe400078010ff */
[----:B------:R-:W-:Y:S02]  /*34e30*/  LEA R38, P1, R241, R234, 0x2 ;  /* 0x000000eaf1267211 */ /* 0x000fe400078210ff */
[-C--:B------:R-:W-:Y:S01]  /*34e40*/  LEA.HI.X.SX32 R41, R239, R5.reuse, 0x2, P0 ;  /* 0x00000005ef297211 */ /* 0x080fe200000f16ff */
[----:B------:R1:W-:Y:S01]  /*34e50*/  STL.64 [R1+0x140], R54 ;  /* 0x0001403601007387 */ /* 0x0003e20000100a00 */
[----:B------:R-:W-:-:S03]  /*34e60*/  LEA.HI.X.SX32 R39, R241, R5, 0x2, P1 ;  /* 0x00000005f1277211 */ /* 0x000fc600008f16ff */
[----:B------:R1:W-:Y:S04]  /*34e70*/  STL.64 [R1+0x138], R52 ;  /* 0x0001383401007387 */ /* 0x0003e80000100a00 */
[----:B------:R1:W-:Y:S04]  /*34e80*/  STL.64 [R1+0x130], R50 ;  /* 0x0001303201007387 */ /* 0x0003e80000100a00 */
[----:B------:R1:W-:Y:S04]  /*34e90*/  STL.64 [R1+0x128], R48 ;  /* 0x0001283001007387 */ /* 0x0003e80000100a00 */
[----:B------:R1:W-:Y:S04]  /*34ea0*/  STL.64 [R1+0x120], R46 ;  /* 0x0001202e01007387 */ /* 0x0003e80000100a00 */
[----:B------:R1:W-:Y:S04]  /*34eb0*/  STL.64 [R1+0x118], R44 ;  /* 0x0001182c01007387 */ /* 0x0003e80000100a00 */
[----:B------:R1:W-:Y:S04]  /*34ec0*/  STL.64 [R1+0x110], R42 ;  /* 0x0001102a01007387 */ /* 0x0003e80000100a00 */
[----:B------:R1:W-:Y:S04]  /*34ed0*/  STL.64 [R1+0x108], R40 ;  /* 0x0001082801007387 */ /* 0x0003e80000100a00 */
[----:B------:R1:W-:Y:S01]  /*34ee0*/  STL.64 [R1+0x100], R38 ;  /* 0x0001002601007387 */ /* 0x0003e20000100a00 */
[----:B--2---:R-:W-:-:S04]  /*34ef0*/  LEA R36, P6, R243, R234, 0x2 ;  /* 0x000000eaf3247211 */ /* 0x004fc800078c10ff */
[----:B------:R-:W-:Y:S02]  /*34f00*/  LEA.HI.X.SX32 R37, R243, R5, 0x2, P6 ;  /* 0x00000005f3257211 */ /* 0x000fe400030f16ff */
[----:B----4-:R-:W-:-:S04]  /*34f10*/  LEA R34, P0, R244, R234, 0x2 ;  /* 0x000000eaf4227211 */ /* 0x010fc800078010ff */
[----:B------:R-:W-:Y:S02]  /*34f20*/  LEA.HI.X.SX32 R35, R244, R5, 0x2, P0 ;  /* 0x00000005f4237211 */ /* 0x000fe400000f16ff */
[----:B---3--:R-:W-:-:S04]  /*34f30*/  LEA R32, P1, R245, R234, 0x2 ;  /* 0x000000eaf5207211 */ /* 0x008fc800078210ff */
[----:B------:R-:W-:Y:S02]  /*34f40*/  LEA.HI.X.SX32 R33, R245, R5, 0x2, P1 ;  /* 0x00000005f5217211 */ /* 0x000fe400008f16ff */
[-C--:B------:R-:W-:Y:S02]  /*34f50*/  LEA R26, P1, R13, R234.reuse, 0x2 ;  /* 0x000000ea0d1a7211 */ /* 0x080fe400078210ff */
[----:B------:R-:W-:-:S04]  /*34f60*/  LEA R30, P6, R246, R234, 0x2 ;  /* 0x000000eaf61e7211 */ /* 0x000fc800078c10ff */
[-C--:B------:R-:W-:Y:S02]  /*34f70*/  LEA.HI.X.SX32 R31, R246, R5.reuse, 0x2, P6 ;  /* 0x00000005f61f7211 */ /* 0x080fe400030f16ff */
[-C--:B------:R-:W-:Y:S02]  /*34f80*/  LEA R28, P0, R247, R234.reuse, 0x2 ;  /* 0x000000eaf71c7211 */ /* 0x080fe400078010ff */
[-C--:B------:R-:W-:Y:S02]  /*34f90*/  LEA R24, P6, R9, R234.reuse, 0x2 ;  /* 0x000000ea09187211 */ /* 0x080fe400078c10ff */
[-C--:B------:R-:W-:Y:S01]  /*34fa0*/  LEA.HI.X.SX32 R29, R247, R5.reuse, 0x2, P0 ;  /* 0x00000005f71d7211 */ /* 0x080fe200000f16ff */
[----:B------:R2:W-:Y:S01]  /*34fb0*/  STL.64 [R1+0xf8], R36 ;  /* 0x0000f82401007387 */ /* 0x0005e20000100a00 */
[----:B------:R-:W-:Y:S02]  /*34fc0*/  LEA R22, P0, R8, R234, 0x2 ;  /* 0x000000ea08167211 */ /* 0x000fe400078010ff */
[-C--:B------:R-:W-:Y:S01]  /*34fd0*/  LEA.HI.X.SX32 R27, R13, R5.reuse, 0x2, P1 ;  /* 0x000000050d1b7211 */ /* 0x080fe200008f16ff */
[----:B------:R3:W-:Y:S01]  /*34fe0*/  STL.64 [R1+0xf0], R34 ;  /* 0x0000f02201007387 */ /* 0x0007e20000100a00 */
[----:B------:R-:W-:-:S02]  /*34ff0*/  LEA.HI.X.SX32 R25, R9, R5, 0x2, P6 ;  /* 0x0000000509197211 */ /* 0x000fc400030f16ff */
[-C--:B------:R-:W-:Y:S01]  /*35000*/  LEA R20, P1, R12, R234.reuse, 0x2 ;  /* 0x000000ea0c147211 */ /* 0x080fe200078210ff */
[----:B------:R4:W-:Y:S01]  /*35010*/  STL.64 [R1+0xe8], R32 ;  /* 0x0000e82001007387 */ /* 0x0009e20000100a00 */
[-C--:B------:R-:W-:Y:S02]  /*35020*/  LEA.HI.X.SX32 R23, R8, R5.reuse, 0x2, P0 ;  /* 0x0000000508177211 */ /* 0x080fe400000f16ff */
[----:B------:R-:W-:Y:S01]  /*35030*/  LEA R18, P6, R236, R234, 0x2 ;  /* 0x000000eaec127211 */ /* 0x000fe200078c10ff */
[----:B------:R4:W-:Y:S01]  /*35040*/  STL.64 [R1+0xe0], R30 ;  /* 0x0000e01e01007387 */ /* 0x0009e20000100a00 */
[----:B------:R-:W-:-:S03]  /*35050*/  LEA.HI.X.SX32 R21, R12, R5, 0x2, P1 ;  /* 0x000000050c157211 */ /* 0x000fc600008f16ff */
[----:B------:R4:W-:Y:S01]  /*35060*/  STL.64 [R1+0xd8], R28 ;  /* 0x0000d81c01007387 */ /* 0x0009e20000100a00 */
[----:B------:R-:W-:-:S03]  /*35070*/  LEA R8, P0, R238, R234, 0x2 ;  /* 0x000000eaee087211 */ /* 0x000fc600078010ff */
[----:B------:R4:W-:Y:S01]  /*35080*/  STL.64 [R1+0xd0], R26 ;  /* 0x0000d01a01007387 */ /* 0x0009e20000100a00 */
[----:B------:R-:W-:-:S03]  /*35090*/  LEA.HI.X.SX32 R19, R236, R5, 0x2, P6 ;  /* 0x00000005ec137211 */ /* 0x000fc600030f16ff */
[----:B------:R4:W-:Y:S01]  /*350a0*/  STL.64 [R1+0xc8], R24 ;  /* 0x0000c81801007387 */ /* 0x0009e20000100a00 */
[----:B------:R-:W-:-:S03]  /*350b0*/  LEA R12, P1, R240, R234, 0x2 ;  /* 0x000000eaf00c7211 */ /* 0x000fc600078210ff */
[----:B------:R-:W2:Y:S01]  /*350c0*/  LDL.LU R216, [R1+0x1ce4] ;  /* 0x001ce40001d87983 */ /* 0x000ea20000300800 */
[----:B------:R-:W-:-:S03]  /*350d0*/  LEA.HI.X.SX32 R9, R238, R5, 0x2, P0 ;  /* 0x00000005ee097211 */ /* 0x000fc600000f16ff */
[----:B------:R4:W-:Y:S04]  /*350e0*/  STL.64 [R1+0xc0], R22 ;  /* 0x0000c01601007387 */ /* 0x0009e80000100a00 */
[----:B------:R-:W3:Y:S01]  /*350f0*/  LDL.LU R223, [R1+0x1ce0] ;  /* 0x001ce00001df7983 */ /* 0x000ee20000300800 */
[----:B------:R-:W-:-:S03]  /*35100*/  LEA.HI.X.SX32 R13, R240, R5, 0x2, P1 ;  /* 0x00000005f00d7211 */ /* 0x000fc600008f16ff */
[----:B------:R-:W4:Y:S04]  /*35110*/  LDL.LU R221, [R1+0x1cdc] ;  /* 0x001cdc0001dd7983 */ /* 0x000f280000300800 */
[----:B------:R1:W-:Y:S04]  /*35120*/  STL.64 [R1+0xb8], R20 ;  /* 0x0000b81401007387 */ /* 0x0003e80000100a00 */
[----:B------:R-:W4:Y:S04]  /*35130*/  LDL.LU R220, [R1+0x1cd8] ;  /* 0x001cd80001dc7983 */ /* 0x000f280000300800 */
[----:B------:R1:W-:Y:S04]  /*35140*/  STL.64 [R1+0xb0], R18 ;  /* 0x0000b01201007387 */ /* 0x0003e80000100a00 */
[----:B------:R-:W4:Y:S04]  /*35150*/  LDL.LU R222, [R1+0x1cd4] ;  /* 0x001cd40001de7983 */ /* 0x000f280000300800 */
[----:B------:R-:W4:Y:S04]  /*35160*/  LDL.LU R224, [R1+0x1ccc] ;  /* 0x001ccc0001e07983 */ /* 0x000f280000300800 */
[----:B------:R1:W-:Y:S04]  /*35170*/  STL.64 [R1+0xa8], R8 ;  /* 0x0000a80801007387 */ /* 0x0003e80000100a00 */
[----:B------:R-:W4:Y:S04]  /*35180*/  LDL.LU R231, [R1+0x1cc8] ;  /* 0x001cc80001e77983 */ /* 0x000f280000300800 */
[----:B------:R1:W-:Y:S04]  /*35190*/  STL.64 [R1+0xa0], R12 ;  /* 0x0000a00c01007387 */ /* 0x0003e80000100a00 */
[----:B------:R-:W4:Y:S04]  /*351a0*/  LDL.LU R228, [R1+0x1cc0] ;  /* 0x001cc00001e47983 */ /* 0x000f280000300800 */
[----:B------:R-:W4:Y:S04]  /*351b0*/  LDL.LU R230, [R1+0x1cb4] ;  /* 0x001cb40001e67983 */ /* 0x000f280000300800 */
[----:B------:R-:W4:Y:S01]  /*351c0*/  LDL.LU R232, [R1+0x1cb0] ;  /* 0x001cb00001e87983 */ /* 0x000f220000300800 */
[----:B------:R-:W-:-:S02]  /*351d0*/  LEA R236, P6, R242, R234, 0x2 ;  /* 0x000000eaf2ec7211 */ /* 0x000fc400078c10ff */
[CC--:B------:R-:W-:Y:S02]  /*351e0*/  LEA R238, P0, R17.reuse, R234.reuse, 0x2 ;  /* 0x000000ea11ee7211 */ /* 0x0c0fe400078010ff */
[-C--:B------:R-:W-:Y:S02]  /*351f0*/  LEA.HI.X.SX32 R237, R242, R5.reuse, 0x2, P6 ;  /* 0x00000005f2ed7211 */ /* 0x080fe400030f16ff */
[-C--:B------:R-:W-:Y:S02]  /*35200*/  LEA R240, P1, R16, R234.reuse, 0x2 ;  /* 0x000000ea10f07211 */ /* 0x080fe400078210ff */
[-C--:B------:R-:W-:Y:S02]  /*35210*/  LEA R242, P6, R14, R234.reuse, 0x2 ;  /* 0x000000ea0ef27211 */ /* 0x080fe400078c10ff */
[----:B------:R-:W-:Y:S02]  /*35220*/  LEA.HI.X.SX32 R239, R17, R5, 0x2, P0 ;  /* 0x0000000511ef7211 */ /* 0x000fe400000f16ff */
[----:B------:R-:W-:-:S02]  /*35230*/  LEA R246, P0, R11, R234, 0x2 ;  /* 0x000000ea0bf67211 */ /* 0x000fc400078010ff */
[-C--:B------:R-:W-:Y:S02]  /*35240*/  LEA.HI.X.SX32 R241, R16, R5.reuse, 0x2, P1 ;  /* 0x0000000510f17211 */ /* 0x080fe400008f16ff */
[-C--:B------:R-:W-:Y:S02]  /*35250*/  LEA.HI.X.SX32 R243, R14, R5.reuse, 0x2, P6 ;  /* 0x000000050ef37211 */ /* 0x080fe400030f16ff */
[C---:B------:R-:W-:Y:S02]  /*35260*/  LEA R244, P1, R10.reuse, R234, 0x2 ;  /* 0x000000ea0af47211 */ /* 0x040fe400078210ff */
[-C--:B------:R-:W-:Y:S01]  /*35270*/  LEA.HI.X.SX32 R247, R11, R5.reuse, 0x2, P0 ;  /* 0x000000050bf77211 */ /* 0x080fe200000f16ff */
[----:B------:R-:W-:Y:S01]  /*35280*/  IMAD.MOV.U32 R233, RZ, RZ, R15 ;  /* 0x000000ffffe97224 */ /* 0x000fe200078e000f */
[----:B------:R-:W-:Y:S02]  /*35290*/  LEA.HI.X.SX32 R245, R10, R5, 0x2, P1 ;  /* 0x000000050af57211 */ /* 0x000fe400008f16ff */
[----:B------:R-:W-:Y:S01]  /*352a0*/  LOP3.LUT R251, R6, 0x70, RZ, 0x3c, !PT ;  /* 0x0000007006fb7812 */ /* 0x000fe200078e3cff */
[----:B------:R-:W-:Y:S01]  /*352b0*/  VIADD R6, R250, 0x200000 ;  /* 0x00200000fa067836 */ /* 0x000fe20000000000 */
[----:B------:R1:W-:Y:S02]  /*352c0*/  STL.64 [R1+0x98], R236 ;  /* 0x000098ec01007387 */ /* 0x0003e40000100a00 */
[----:B------:R-:W-:-:S02]  /*352d0*/  IADD3 R251, R252, R251, RZ ;  /* 0x000000fbfcfb7210 */ /* 0x000fc40007ffe0ff */
[----:B------:R1:W-:Y:S04]  /*352e0*/  STL.64 [R1+0x90], R238 ;  /* 0x000090ee01007387 */ /* 0x0003e80000100a00 */
[----:B------:R1:W-:Y:S04]  /*352f0*/  STL.64 [R1+0x88], R240 ;  /* 0x000088f001007387 */ /* 0x0003e80000100a00 */
[----:B------:R1:W-:Y:S04]  /*35300*/  STL.64 [R1+0x80], R242 ;  /* 0x000080f201007387 */ /* 0x0003e80000100a00 */
[----:B------:R1:W-:Y:S04]  /*35310*/  STL.64 [R1+0x78], R246 ;  /* 0x000078f601007387 */ /* 0x0003e80000100a00 */
[----:B------:R1:W-:Y:S01]  /*35320*/  STL.64 [R1+0x70], R244 ;  /* 0x000070f401007387 */ /* 0x0003e20000100a00 */
[----:B--2---:R-:W-:-:S04]  /*35330*/  LEA R16, P6, R216, R234, 0x2 ;  /* 0x000000ead8107211 */ /* 0x004fc800078c10ff */
[-C--:B------:R-:W-:Y:S02]  /*35340*/  LEA.HI.X.SX32 R17, R216, R5.reuse, 0x2, P6 ;  /* 0x00000005d8117211 */ /* 0x080fe400030f16ff */
[-C--:B---3--:R-:W-:Y:S02]  /*35350*/  LEA R14, P0, R223, R234.reuse, 0x2 ;  /* 0x000000eadf0e7211 */ /* 0x088fe400078010ff */
[-C--:B----4-:R-:W-:Y:S02]  /*35360*/  LEA R10, P1, R221, R234.reuse, 0x2 ;  /* 0x000000eadd0a7211 */ /* 0x090fe400078210ff */
[-C--:B------:R-:W-:Y:S02]  /*35370*/  LEA.HI.X.SX32 R15, R223, R5.reuse, 0x2, P0 ;  /* 0x00000005df0f7211 */ /* 0x080fe400000f16ff */
[----:B------:R-:W-:Y:S02]  /*35380*/  LEA.HI.X.SX32 R11, R221, R5, 0x2, P1 ;  /* 0x00000005dd0b7211 */ /* 0x000fe400008f16ff */
[----:B------:R-:W-:-:S04]  /*35390*/  LEA R214, P6, R220, R234, 0x2 ;  /* 0x000000eadcd67211 */ /* 0x000fc800078c10ff */
[-C--:B------:R-:W-:Y:S02]  /*353a0*/  LEA.HI.X.SX32 R215, R220, R5.reuse, 0x2, P6 ;  /* 0x00000005dcd77211 */ /* 0x080fe400030f16ff */
[-C--:B------:R-:W-:Y:S02]  /*353b0*/  LEA R216, P0, R222, R234.reuse, 0x2 ;  /* 0x000000eaded87211 */ /* 0x080fe400078010ff */
[-C--:B------:R-:W-:Y:S02]  /*353c0*/  LEA R218, P1, R224, R234.reuse, 0x2 ;  /* 0x000000eae0da7211 */ /* 0x080fe400078210ff */
[-C--:B------:R-:W-:Y:S02]  /*353d0*/  LEA.HI.X.SX32 R217, R222, R5.reuse, 0x2, P0 ;  /* 0x00000005ded97211 */ /* 0x080fe400000f16ff */
[----:B------:R-:W-:Y:S02]  /*353e0*/  LEA.HI.X.SX32 R219, R224, R5, 0x2, P1 ;  /* 0x00000005e0db7211 */ /* 0x000fe400008f16ff */
[----:B------:R-:W-:-:S04]  /*353f0*/  LEA R220, P6, R231, R234, 0x2 ;  /* 0x000000eae7dc7211 */ /* 0x000fc800078c10ff */
[-C--:B------:R-:W-:Y:S02]  /*35400*/  LEA.HI.X.SX32 R221, R231, R5.reuse, 0x2, P6 ;  /* 0x00000005e7dd7211 */ /* 0x080fe400030f16ff */
[-C--:B------:R-:W-:Y:S02]  /*35410*/  LEA R222, P0, R228, R234.reuse, 0x2 ;  /* 0x000000eae4de7211 */ /* 0x080fe400078010ff */
[-C--:B------:R-:W-:Y:S02]  /*35420*/  LEA R224, P1, R230, R234.reuse, 0x2 ;  /* 0x000000eae6e07211 */ /* 0x080fe400078210ff */
[----:B------:R-:W-:Y:S02]  /*35430*/  LEA.HI.X.SX32 R223, R228, R5, 0x2, P0 ;  /* 0x00000005e4df7211 */ /* 0x000fe400000f16ff */
[-C--:B------:R-:W-:Y:S02]  /*35440*/  LEA R226, P6, R232, R234.reuse, 0x2 ;  /* 0x000000eae8e27211 */ /* 0x080fe400078c10ff */
[----:B------:R-:W-:-:S02]  /*35450*/  LEA R228, P0, R229, R234, 0x2 ;  /* 0x000000eae5e47211 */ /* 0x000fc400078010ff */
[-C--:B------:R-:W-:Y:S02]  /*35460*/  LEA.HI.X.SX32 R225, R230, R5.reuse, 0x2, P1 ;  /* 0x00000005e6e17211 */ /* 0x080fe400008f16ff */
[-C--:B------:R-:W-:Y:S02]  /*35470*/  LEA.HI.X.SX32 R227, R232, R5.reuse, 0x2, P6 ;  /* 0x00000005e8e37211 */ /* 0x080fe400030f16ff */
[-C--:B------:R-:W-:Y:S02]  /*35480*/  LEA R230, P1, R233, R234.reuse, 0x2 ;  /* 0x000000eae9e67211 */ /* 0x080fe400078210ff */
[----:B------:R-:W-:Y:S02]  /*35490*/  LEA R232, P6, R248, R234, 0x2 ;  /* 0x000000eaf8e87211 */ /* 0x000fe400078c10ff */
[----:B------:R-:W-:Y:S02]  /*354a0*/  LEA.HI.X.SX32 R229, R229, R5, 0x2, P0 ;  /* 0x00000005e5e57211 */ /* 0x000fe400000f16ff */
[----:B------:R-:W-:-:S02]  /*354b0*/  MOV R231, R233 ;  /* 0x000000e900e77202 */ /* 0x000fc40000000f00 */
[----:B------:R-:W-:Y:S02]  /*354c0*/  LEA R234, P0, R235, R234, 0x2 ;  /* 0x000000eaebea7211 */ /* 0x000fe400078010ff */
[-C--:B------:R-:W-:Y:S02]  /*354d0*/  LEA.HI.X.SX32 R231, R231, R5.reuse, 0x2, P1 ;  /* 0x00000005e7e77211 */ /* 0x080fe400008f16ff */
[-C--:B------:R-:W-:Y:S02]  /*354e0*/  LEA.HI.X.SX32 R233, R248, R5.reuse, 0x2, P6 ;  /* 0x00000005f8e97211 */ /* 0x080fe400030f16ff */
[----:B------:R-:W-:Y:S01]  /*354f0*/  LEA.HI.X.SX32 R235, R235, R5, 0x2, P0 ;  /* 0x00000005ebeb7211 */ /* 0x000fe200000f16ff */
[----:B------:R-:W-:Y:S01]  /*35500*/  VIADD R5, R250, 0x200000 ;  /* 0x00200000fa057836 */ /* 0x000fe20000000000 */
[----:B------:R2:W-:Y:S04]  /*35510*/  LDGSTS.E [R6+-0x58500], desc[UR60][R230.64], P2 ;  /* 0xa7b00000e6067fae */ /* 0x0005e8000912187c */
[----:B------:R3:W-:Y:S04]  /*35520*/  LDGSTS.E [R5+-0x58100], desc[UR60][R234.64], P2 ;  /* 0xa7f00000ea057fae */ /* 0x0007e8000912187c */
[----:B------:R4:W-:Y:S01]  /*35530*/  STL.64 [R1+0x68], R16 ;  /* 0x0000681001007387 */ /* 0x0009e20000100a00 */
[----:B--2---:R-:W-:-:S03]  /*35540*/  IADD3 R6, R251, 0x200000, RZ ;  /* 0x00200000fb067810 */ /* 0x004fc60007ffe0ff */
[----:B------:R2:W-:Y:S01]  /*35550*/  STL.64 [R1+0x60], R14 ;  /* 0x0000600e01007387 */ /* 0x0005e20000100a00 */
[----:B---3--:R-:W-:-:S03]  /*35560*/  VIADD R5, R251, 0x200000 ;  /* 0x00200000fb057836 */ /* 0x008fc60000000000 */
[----:B------:R3:W-:Y:S04]  /*35570*/  STL.64 [R1+0x28], R10 ;  /* 0x0000280a01007387 */ /* 0x0007e80000100a00 */
[----:B------:R-:W3:Y:S04]  /*35580*/  LDL.LU R248, [R1+0x4ca8] ;  /* 0x004ca80001f87983 */ /* 0x000ee80000300800 */
[----:B------:R-:W-:Y:S04]  /*35590*/  LDGSTS.E [R6+-0x7fc80], desc[UR60][R102.64], P2 ;  /* 0x8038000066067fae */ /* 0x000fe8000912187c */
[----:B------:R-:W-:Y:S04]  /*355a0*/  LDGSTS.E [R5+-0x7f880], desc[UR60][R100.64], P2 ;  /* 0x8078000064057fae */ /* 0x000fe8000912187c */
[----:B------:R-:W-:Y:S04]  /*355b0*/  LDGSTS.E [R6+-0x7f480], desc[UR60][R98.64], P2 ;  /* 0x80b8000062067fae */ /* 0x000fe8000912187c */
[----:B-1----:R-:W3:Y:S04]  /*355c0*/  LDL.LU.64 R102, [R1+0x4ca0] ;  /* 0x004ca00001667983 */ /* 0x002ee80000300a00 */
[----:B------:R-:W3:Y:S04]  /*355d0*/  LDL.LU.64 R100, [R1+0x4c98] ;  /* 0x004c980001647983 */ /* 0x000ee80000300a00 */
[----:B------:R-:W3:Y:S04]  /*355e0*/  LDL.LU.64 R98, [R1+0x4c90] ;  /* 0x004c900001627983 */ /* 0x000ee80000300a00 */
[----:B------:R-:W-:Y:S04]  /*355f0*/  LDGSTS.E [R5+-0x7f080], desc[UR60][R96.64], P2 ;  /* 0x80f8000060057fae */ /* 0x000fe8000912187c */
[----:B------:R-:W-:Y:S04]  /*35600*/  LDGSTS.E [R6+-0x7ec80], desc[UR60][R94.64], P2 ;  /* 0x813800005e067fae */ /* 0x000fe8000912187c */
[----:B------:R-:W-:Y:S04]  /*35610*/  LDGSTS.E [R5+-0x7e880], desc[UR60][R92.64], P2 ;  /* 0x817800005c057fae */ /* 0x000fe8000912187c */
[----:B------:R-:W3:Y:S04]  /*35620*/  LDL.LU.64 R96, [R1+0x4c88] ;  /* 0x004c880001607983 */ /* 0x000ee80000300a00 */
        /* <DEDUP_REMOVED lines=86> */
[----:B------:R-:W-:Y:S01]  /*35b90*/  LDGSTS.E [R6+-0x5bc80], desc[UR60][R242.64], P2 ;  /* 0xa4380000f2067fae */ /* 0x000fe2000912187c */
[----:B------:R-:W-:-:S03]  /*35ba0*/  IADD3 R252, R251, 0x200000, RZ ;  /* 0x00200000fbfc7810 */ /* 0x000fc60007ffe0ff */
[----:B------:R-:W-:Y:S04]  /*35bb0*/  LDGSTS.E [R5+-0x5b880], desc[UR60][R246.64], P2 ;  /* 0xa4780000f6057fae */ /* 0x000fe8000912187c */
[----:B------:R-:W-:Y:S04]  /*35bc0*/  LDGSTS.E [R6+-0x5b480], desc[UR60][R244.64], P2 ;  /* 0xa4b80000f4067fae */ /* 0x000fe8000912187c */
[----:B------:R-:W3:Y:S04]  /*35bd0*/  LDL.LU.64 R242, [R1+0x4b20] ;  /* 0x004b200001f27983 */ /* 0x000ee80000300a00 */
        /* <DEDUP_REMOVED lines=10> */
[----:B------:R1:W-:Y:S04]  /*35c80*/  LDGSTS.E [R252+-0x58880], desc[UR60][R228.64], P2 ;  /* 0xa7780000e4fc7fae */ /* 0x0003e8000912187c */
[----:B------:R-:W-:Y:S04]  /*35c90*/  LDGSTS.E [R6+-0x58480], desc[UR60][R232.64], P2 ;  /* 0xa7b80000e8067fae */ /* 0x000fe8000912187c */
[----:B------:R2:W-:Y:S04]  /*35ca0*/  LDGSTS.E [R5+-0x58080], desc[UR60][R212.64], P2 ;  /* 0xa7f80000d4057fae */ /* 0x0005e8000912187c */
[----:B------:R-:W3:Y:S01]  /*35cb0*/  LDL.LU.64 R246, [R1+0x4b18] ;  /* 0x004b180001f67983 */ /* 0x000ee20000300a00 */
[----:B-1----:R-:W1:Y:S03]  /*35cc0*/  LDC R252, c[0x0][0x230] ;  /* 0x00008c00fffc7b82 */ /* 0x002e660000000800 */
[----:B------:R-:W3:Y:S04]  /*35cd0*/  LDL.LU.64 R244, [R1+0x4b10] ;  /* 0x004b100001f47983 */ /* 0x000ee80000300a00 */
[----:B----4-:R-:W4:Y:S01]  /*35ce0*/  LDL.LU.64 R16, [R1+0x4b08] ;  /* 0x004b080001107983 */ /* 0x010f220000300a00 */
[----:B--2---:R-:W2:Y:S03]  /*35cf0*/  LDC R5, c[0x0][0x230] ;  /* 0x00008c00ff057b82 */ /* 0x004ea60000000800 */
[----:B------:R-:W4:Y:S04]  /*35d00*/  LDL.LU.64 R14, [R1+0x4b00] ;  /* 0x004b0000010e7983 */ /* 0x000f280000300a00 */
[----:B---3--:R-:W3:Y:S01]  /*35d10*/  LDL.LU.64 R10, [R1+0x4af8] ;  /* 0x004af800010a7983 */ /* 0x008ee20000300a00 */
[----:B------:R-:W1:Y:S03]  /*35d20*/  LDC R6, c[0x0][0x230] ;  /* 0x00008c00ff067b82 */ /* 0x000e660000000800 */
[----:B------:R-:W0:Y:S01]  /*35d30*/  LDGDEPBAR ;  /* 0x00000000000079af */ /* 0x000e220000000000 */
[----:B--2---:R-:W-:-:S04]  /*35d40*/  IADD3 R5, R5, -0x82, RZ ;  /* 0xffffff7e05057810 */ /* 0x004fc80007ffe0ff */
[----:B------:R-:W-:Y:S01]  /*35d50*/  BAR.SYNC.DEFER_BLOCKING 0x0 ;  /* 0x0000000000007b1d */ /* 0x000fe20000010000 */
[----:B------:R-:W-:-:S07]  /*35d60*/  ISETP.GE.U32.AND P6, PT, R5, 0x7ffffeff, PT ;  /* 0x7ffffeff0500780c */ /* 0x000fce0003fc6070 */
[----:B------:R-:W2:Y:S02]  /*35d70*/  LDC R5, c[0x0][0x238] ;  /* 0x00008e00ff057b82 */ /* 0x000ea40000000800 */
[----:B--2---:R-:W-:-:S04]  /*35d80*/  IMAD.SHL.U32 R5, R5, 0x80, RZ ;  /* 0x0000008005057824 */ /* 0x004fc800078e00ff */
[----:B------:R-:W-:-:S05]  /*35d90*/  IMAD.WIDE R242, R5, 0x4, R242 ;  /* 0x0000000405f27825 */ /* 0x000fca00078e02f2 */
[----:B------:R2:W-:Y:S02]  /*35da0*/  STL.64 [R1+0x2c10], R242 ;  /* 0x002c10f201007387 */ /* 0x0005e40000100a00 */
[----:B--2---:R-:W-:-:S04]  /*35db0*/  IMAD.WIDE R242, R5, 0x4, R236 ;  /* 0x0000000405f27825 */ /* 0x004fc800078e02ec */
[C---:B------:R-:W-:Y:S01]  /*35dc0*/  IMAD.WIDE R236, R5.reuse, 0x4, R238 ;  /* 0x0000000405ec7825 */ /* 0x040fe200078e02ee */
[----:B------:R-:W-:Y:S03]  /*35dd0*/  STL.64 [R1+0x2c08], R242 ;  /* 0x002c08f201007387 */ /* 0x000fe60000100a00 */
[----:B------:R-:W-:Y:S01]  /*35de0*/  IMAD.WIDE R238, R5, 0x4, R240 ;  /* 0x0000000405ee7825 */ /* 0x000fe200078e02f0 */
[----:B------:R2:W-:Y:S04]  /*35df0*/  STL.64 [R1+0x2c00], R236 ;  /* 0x002c00ec01007387 */ /* 0x0005e80000100a00 */
[----:B------:R-:W-:Y:S04]  /*35e00*/  STL.64 [R1+0x2bf8], R238 ;  /* 0x002bf8ee01007387 */ /* 0x000fe80000100a00 */
[----:B--2---:R-:W2:Y:S04]  /*35e10*/  LDL.LU.64 R236, [R1+0xe78] ;  /* 0x000e780001ec7983 */ /* 0x004ea80000300a00 */
[----:B------:R-:W4:Y:S04]  /*35e20*/  LDL.LU.64 R242, [R1+0xe70] ;  /* 0x000e700001f27983 */ /* 0x000f280000300a00 */
[----:B------:R-:W4:Y:S04]  /*35e30*/  LDL.LU.64 R240, [R1+0xe80] ;  /* 0x000e800001f07983 */ /* 0x000f280000300a00 */
[----:B------:R1:W-:Y:S04]  /*35e40*/  STL.64 [R1+0x4ba0], R198 ;  /* 0x004ba0c601007387 */ /* 0x0003e80000100a00 */
[----:B-1----:R-:W4:Y:S04]  /*35e50*/  LDL.64 R198, [R1+0x2c00] ;  /* 0x002c000001c67983 */ /* 0x002f280000100a00 */
[----:B------:R1:W-:Y:S04]  /*35e60*/  STL.64 [R1+0x4b98], R200 ;  /* 0x004b98c801007387 */ /* 0x0003e80000100a00 */
[----:B-1----:R-:W4:Y:S04]  /*35e70*/  LDL.LU.64 R200, [R1+0xe48] ;  /* 0x000e480001c87983 */ /* 0x002f280000300a00 */
[----:B------:R1:W-:Y:S04]  /*35e80*/  STL.64 [R1+0x4b90], R202 ;  /* 0x004b90ca01007387 */ /* 0x0003e80000100a00 */
[----:B-1----:R-:W4:Y:S04]  /*35e90*/  LDL.LU.64 R202, [R1+0xe50] ;  /* 0x000e500001ca7983 */ /* 0x002f280000300a00 */
[----:B------:R1:W-:Y:S04]  /*35ea0*/  STL.64 [R1+0x4b88], R204 ;  /* 0x004b88cc01007387 */ /* 0x0003e80000100a00 */
[----:B-1----:R-:W4:Y:S04]  /*35eb0*/  LDL.LU.64 R204, [R1+0xe58] ;  /* 0x000e580001cc7983 */ /* 0x002f280000300a00 */
[----:B------:R1:W-:Y:S04]  /*35ec0*/  STL.64 [R1+0x4b80], R206 ;  /* 0x004b80ce01007387 */ /* 0x0003e80000100a00 */
[----:B-1----:R-:W4:Y:S04]  /*35ed0*/  LDL.64 R206, [R1+0x2c08] ;  /* 0x002c080001ce7983 */ /* 0x002f280000100a00 */
[----:B------:R1:W-:Y:S04]  /*35ee0*/  STL.64 [R1+0x4b78], R208 ;  /* 0x004b78d001007387 */ /* 0x0003e80000100a00 */
[----:B-1----:R-:W4:Y:S04]  /*35ef0*/  LDL.LU.64 R208, [R1+0xe68] ;  /* 0x000e680001d07983 */ /* 0x002f280000300a00 */
[----:B------:R1:W-:Y:S04]  /*35f00*/  STL.64 [R1+0x4b70], R210 ;  /* 0x004b70d201007387 */ /* 0x0003e80000100a00 */
[----:B-1----:R-:W4:Y:S04]  /*35f10*/  LDL.64 R210, [R1+0x2c10] ;  /* 0x002c100001d27983 */ /* 0x002f280000100a00 */
[----:B------:R-:W-:Y:S04]  /*35f20*/  STL.64 [R1+0x4b68], R230 ;  /* 0x004b68e601007387 */ /* 0x000fe80000100a00 */
[----:B------:R1:W-:Y:S04]  /*35f30*/  STL.64 [R1+0x4b60], R234 ;  /* 0x004b60ea01007387 */ /* 0x0003e80000100a00 */
[----:B-1----:R-:W4:Y:S01]  /*35f40*/  LDL.LU.64 R234, [R1+0xe60] ;  /* 0x000e600001ea7983 */ /* 0x002f220000300a00 */
[----:B------:R-:W-:-:S03]  /*35f50*/  VIADD R252, R252, 0xffffff7f ;  /* 0xffffff7ffcfc7836 */ /* 0x000fc60000000000 */
[----:B------:R-:W-:Y:S02]  /*35f60*/  STL.64 [R1+0x4b58], R214 ;  /* 0x004b58d601007387 */ /* 0x000fe40000100a00 */
[----:B------:R-:W-:Y:S02]  /*35f70*/  ISETP.GE.U32.AND P2, PT, R252, 0x7fffff00, PT ;  /* 0x7fffff00fc00780c */ /* 0x000fe40003f46070 */
[----:B------:R-:W-:Y:S01]  /*35f80*/  STL.64 [R1+0x4b50], R216 ;  /* 0x004b50d801007387 */ /* 0x000fe20000100a00 */
[----:B------:R-:W-:Y:S01]  /*35f90*/  VIADD R6, R6, 0xffffff7d ;  /* 0xffffff7d06067836 */ /* 0x000fe20000000000 */
[----:B------:R-:W1:Y:S02]  /*35fa0*/  LDC R252, c[0x0][0x230] ;  /* 0x00008c00fffc7b82 */ /* 0x000e640000000800 */
[----:B------:R-:W-:Y:S04]  /*35fb0*/  STL.64 [R1+0x4b48], R218 ;  /* 0x004b48da01007387 */ /* 0x000fe80000100a00 */
[----:B------:R-:W-:Y:S04]  /*35fc0*/  STL.64 [R1+0x4b40], R220 ;  /* 0x004b40dc01007387 */ /* 0x000fe80000100a00 */
[----:B------:R-:W-:Y:S04]  /*35fd0*/  STL.64 [R1+0x4b38], R222 ;  /* 0x004b38de01007387 */ /* 0x000fe80000100a00 */
[----:B------:R-:W-:Y:S04]  /*35fe0*/  STL.64 [R1+0x4b30], R224 ;  /* 0x004b30e001007387 */ /* 0x000fe80000100a00 */
[----:B------:R-:W-:Y:S04]  /*35ff0*/  STL.64 [R1+0x4b28], R226 ;  /* 0x004b28e201007387 */ /* 0x000fe80000100a00 */
[----:B------:R-:W-:Y:S04]  /*36000*/  STL.64 [R1+0x4b20], R228 ;  /* 0x004b20e401007387 */ /* 0x000fe80000100a00 */
[----:B------:R-:W-:Y:S04]  /*36010*/  STL.64 [R1+0x4b18], R232 ;  /* 0x004b18e801007387 */ /* 0x000fe80000100a00 */
[----:B------:R-:W-:Y:S04]  /*36020*/  STL.64 [R1+0x4b10], R212 ;  /* 0x004b10d401007387 */ /* 0x000fe80000100a00 */
[----:B------:R1:W-:Y:S04]  /*36030*/  STL [R1+0x4b08], R13 ;  /* 0x004b080d01007387 */ /* 0x0003e80000100800 */
[----:B---3--:R3:W-:Y:S04]  /*36040*/  STL.64 [R1+0x4af8], R10 ;  /* 0x004af80a01007387 */ /* 0x0087e80000100a00 */
[----:B------:R-:W3:Y:S01]  /*36050*/  LDL.LU.64 R230, [R1+0xe40] ;  /* 0x000e400001e67983 */ /* 0x000ee20000300a00 */
[----:B------:R-:W-:Y:S01]  /*36060*/  ISETP.GE.U32.AND P0, PT, R6, 0x7ffffefe, PT ;  /* 0x7ffffefe0600780c */ /* 0x000fe20003f06070 */
[----:B-1----:R-:W1:Y:S08]  /*36070*/  LDC R13, c[0x0][0x230] ;  /* 0x00008c00ff0d7b82 */ /* 0x002e700000000800 */
[----:B------:R-:W1:Y:S01]  /*36080*/  LDC R6, c[0x0][0x230] ;  /* 0x00008c00ff067b82 */ /* 0x000e620000000800 */
[----:B--2---:R-:W-:-:S04]  /*36090*/  IMAD.WIDE R212, R5, 0x4, R236 ;  /* 0x0000000405d47825 */ /* 0x004fc800078e02ec */
[----:B----4-:R-:W-:-:S04]  /*360a0*/  IMAD.WIDE R200, R5, 0x4, R200 ;  /* 0x0000000405c87825 */ /* 0x010fc800078e02c8 */
[----:B------:R-:W-:-:S04]  /*360b0*/  IMAD.WIDE R202, R5, 0x4, R202 ;  /* 0x0000000405ca7825 */ /* 0x000fc800078e02ca */
[C---:B------:R-:W-:Y:S01]  /*360c0*/  IMAD.WIDE R208, R5.reuse, 0x4, R208 ;  /* 0x0000000405d07825 */ /* 0x040fe200078e02d0 */
[----:B------:R-:W-:Y:S01]  /*360d0*/  @!PT LDS RZ, [RZ] ;  /* 0x00000000fffff984 */ /* 0x000fe20000000800 */
[----:B------:R-:W-:Y:S01]  /*360e0*/  @!PT LDS RZ, [RZ] ;  /* 0x00000000fffff984 */ /* 0x000fe20000000800 */
[----:B------:R-:W-:Y:S01]  /*360f0*/  @!PT LDS RZ, [RZ] ;  /* 0x00000000fffff984 */ /* 0x000fe20000000800 */
[----:B------:R2:W-:Y:S03]  /*36100*/  LDGSTS.E [R248+0x40000], desc[UR60][R210.64], !P2 ;  /* 0x40000000d2f87fae */ /* 0x0005e6000d12187c */
[C---:B---3--:R-:W-:Y:S01]  /*36110*/  IMAD.WIDE R10, R5.reuse, 0x4, R234 ;  /* 0x00000004050a7825 */ /* 0x048fe200078e02ea */
[----:B------:R-:W-:Y:S01]  /*36120*/  LDGSTS.E [R248+0x44000], desc[UR60][R206.64], !P2 ;  /* 0x44000000cef87fae */ /* 0x000fe2000d12187c */
[----:B------:R-:W-:Y:S01]  /*36130*/  IADD3 R252, R252, -0x84, RZ ;  /* 0xffffff7cfcfc7810 */ /* 0x000fe20007ffe0ff */
[----:B------:R-:W3:Y:S01]  /*36140*/  LDC R237, c[0x0][0x230] ;  /* 0x00008c00ffed7b82 */ /* 0x000ee20000000800 */
[C---:B--2---:R-:W-:Y:S01]  /*36150*/  IMAD.WIDE R210, R5.reuse, 0x4, R242 ;  /* 0x0000000405d27825 */ /* 0x044fe200078e02f2 */
[----:B------:R-:W-:Y:S04]  /*36160*/  LDGSTS.E [R248+0x48000], desc[UR60][R198.64], !P2 ;  /* 0x48000000c6f87fae */ /* 0x000fe8000d12187c */
[----:B------:R2:W-:Y:S01]  /*36170*/  LDGSTS.E [R248+0x4c000], desc[UR60][R238.64], !P2 ;  /* 0x4c000000eef87fae */ /* 0x0005e2000d12187c */
[----:B-1----:R-:W-:Y:S01]  /*36180*/  IADD3 R6, R6, -0xa1, RZ ;  /* 0xffffff5f06067810 */ /* 0x002fe20007ffe0ff */
[----:B------:R-:W1:Y:S02]  /*36190*/  LDC R236, c[0x0][0x230] ;  /* 0x00008c00ffec7b82 */ /* 0x000e640000000800 */
[----:B------:R-:W4:Y:S04]  /*361a0*/  LDL.LU.64 R206, [R1+0xe38] ;  /* 0x000e380001ce7983 */ /* 0x000f280000300a00 */
[----:B------:R2:W-:Y:S04]  /*361b0*/  STL.64 [R1+0x2bf0], R212 ;  /* 0x002bf0d401007387 */ /* 0x0005e80000100a00 */
[----:B------:R-:W3:Y:S01]  /*361c0*/  LDL.LU.64 R198, [R1+0xe30] ;  /* 0x000e300001c67983 */ /* 0x000ee20000300a00 */
[----:B------:R-:W-:Y:S01]  /*361d0*/  ISETP.GE.U32.AND P1, PT, R252, 0x7ffffefd, PT ;  /* 0x7ffffefdfc00780c */ /* 0x000fe20003f26070 */
[----:B--2---:R-:W2:Y:S02]  /*361e0*/  LDC R238, c[0x0][0x230] ;  /* 0x00008c00ffee7b82 */ /* 0x004ea40000000800 */
[----:B------:R1:W-:Y:S04]  /*361f0*/  STL.64 [R1+0x2be8], R210 ;  /* 0x002be8d201007387 */ /* 0x0003e80000100a00 */
[----:B------:R-:W2:Y:S04]  /*36200*/  LDL.LU.64 R242, [R1+0xe28] ;  /* 0x000e280001f27983 */ /* 0x000ea80000300a00 */
[----:B------:R1:W-:Y:S01]  /*36210*/  LDGSTS.E [R248+0x40004], desc[UR60][R212.64], !P6 ;  /* 0x40004000d4f87fae */ /* 0x0003e2000f12187c */
[----:B------:R-:W-:Y:S01]  /*36220*/  ISETP.GE.U32.AND P2, PT, R6, 0x7ffffee0, PT ;  /* 0x7ffffee00600780c */ /* 0x000fe20003f46070 */
[----:B------:R-:W2:Y:S02]  /*36230*/  LDC R252, c[0x0][0x230] ;  /* 0x00008c00fffc7b82 */ /* 0x000ea40000000800 */
[----:B------:R1:W-:Y:S04]  /*36240*/  STL.64 [R1+0x2be0], R208 ;  /* 0x002be0d001007387 */ /* 0x0003e80000100a00 */
[----:B------:R-:W-:Y:S01]  /*36250*/  LDGSTS.E [R248+0x44004], desc[UR60][R210.64], !P6 ;  /* 0x44004000d2f87fae */ /* 0x000fe2000f12187c */
[----:B-1----:R-:W-:-:S03]  /*36260*/  IMAD.WIDE R212, R5, 0x4, R204 ;  /* 0x0000000405d47825 */ /* 0x002fc600078e02cc */
[----:B------:R1:W-:Y:S04]  /*36270*/  STL.64 [R1+0x2bd8], R10 ;  /* 0x002bd80a01007387 */ /* 0x0003e80000100a00 */
[----:B------:R-:W-:Y:S04]  /*36280*/  LDGSTS.E [R248+0x48004], desc[UR60][R208.64], !P6 ;  /* 0x48004000d0f87fae */ /* 0x000fe8000f12187c */
[----:B------:R-:W2:Y:S04]  /*36290*/  LDL.LU.64 R210, [R1+0xe20] ;  /* 0x000e200001d27983 */ /* 0x000ea80000300a00 */
[----:B------:R1:W-:Y:S04]  /*362a0*/  LDGSTS.E [R248+0x4c004], desc[UR60][R10.64], !P6 ;  /* 0x4c0040000af87fae */ /* 0x0003e8000f12187c */
[----:B------:R-:W2:Y:S04]  /*362b0*/  LDL.LU.64 R208, [R1+0xe18] ;  /* 0x000e180001d07983 */ /* 0x000ea80000300a00 */
[----:B------:R-:W-:Y:S04]  /*362c0*/  STL.64 [R1+0x2bd0], R212 ;  /* 0x002bd0d401007387 */ /* 0x000fe80000100a00 */
[----:B------:R-:W2:Y:S01]  /*362d0*/  LDL.LU.64 R204, [R1+0xe10] ;  /* 0x000e100001cc7983 */ /* 0x000ea20000300a00 */
[----:B-1----:R-:W-:-:S03]  /*362e0*/  IMAD.WIDE R10, R5, 0x4, R240 ;  /* 0x00000004050a7825 */ /* 0x002fc600078e02f0 */
[----:B------:R1:W-:Y:S04]  /*362f0*/  STL.64 [R1+0x2bc8], R202 ;  /* 0x002bc8ca01007387 */ /* 0x0003e80000100a00 */
[----:B------:R-:W2:Y:S04]  /*36300*/  LDL.LU.64 R234, [R1+0xe88] ;  /* 0x000e880001ea7983 */ /* 0x000ea80000300a00 */
[----:B------:R1:W-:Y:S04]  /*36310*/  LDGSTS.E [R248+0x40008], desc[UR60][R212.64], !P0 ;  /* 0x40008000d4f87fae */ /* 0x0003e8000c12187c */
[----:B------:R1:W-:Y:S04]  /*36320*/  STL.64 [R1+0x2bc0], R200 ;  /* 0x002bc0c801007387 */ /* 0x0003e80000100a00 */
[----:B------:R-:W-:Y:S04]  /*36330*/  LDGSTS.E [R248+0x44008], desc[UR60][R202.64], !P0 ;  /* 0x44008000caf87fae */ /* 0x000fe8000c12187c */
[----:B------:R2:W-:Y:S04]  /*36340*/  STL.64 [R1+0x2bb8], R10 ;  /* 0x002bb80a01007387 */ /* 0x0005e80000100a00 */
[----:B------:R-:W-:Y:S04]  /*36350*/  LDGSTS.E [R248+0x48008], desc[UR60][R200.64], !P0 ;  /* 0x48008000c8f87fae */ /* 0x000fe8000c12187c */
[----:B-1----:R-:W2:Y:S01]  /*36360*/  LDL.LU.64 R202, [R1+0xe08] ;  /* 0x000e080001ca7983 */ /* 0x002ea20000300a00 */
[----:B------:R-:W-:-:S03]  /*36370*/  IMAD.WIDE R212, R5, 0x4, R230 ;  /* 0x0000000405d47825 */ /* 0x000fc600078e02e6 */
[----:B------:R2:W-:Y:S04]  /*36380*/  LDGSTS.E [R248+0x4c008], desc[UR60][R10.64], !P0 ;  /* 0x4c0080000af87fae */ /* 0x0005e8000c12187c */
[----:B------:R-:W2:Y:S04]  /*36390*/  LDL.LU.64 R200, [R1+0xe00] ;  /* 0x000e000001c87983 */ /* 0x000ea80000300a00 */
[----:B------:R-:W2:Y:S04]  /*363a0*/  LDL.LU.64 R240, [R1+0xdf8] ;  /* 0x000df80001f07983 */ /* 0x000ea80000300a00 */
[----:B------:R-:W-:Y:S04]  /*363b0*/  STL.64 [R1+0x2bb0], R212 ;  /* 0x002bb0d401007387 */ /* 0x000fe80000100a00 */
[----:B------:R-:W-:Y:S01]  /*363c0*/  LDGSTS.E [R248+0x4000c], desc[UR60][R212.64], !P1 ;  /* 0x4000c000d4f87fae */ /* 0x000fe2000c92187c */
[----:B----4-:R-:W-:-:S04]  /*363d0*/  IMAD.WIDE R206, R5, 0x4, R206 ;  /* 0x0000000405ce7825 */ /* 0x010fc800078e02ce */
[C---:B---3--:R-:W-:Y:S01]  /*363e0*/  IMAD.WIDE R198, R5.reuse, 0x4, R198 ;  /* 0x0000000405c67825 */ /* 0x048fe200078e02c6 */
[----:B------:R1:W-:Y:S04]  /*363f0*/  STL.64 [R1+0x2ba8], R206 ;  /* 0x002ba8ce01007387 */ /* 0x0003e80000100a00 */
[----:B------:R3:W-:Y:S01]  /*36400*/  STL.64 [R1+0x2ba0], R198 ;  /* 0x002ba0c601007387 */ /* 0x0007e20000100a00 */
[----:B--2---:R-:W-:-:S03]  /*36410*/  IMAD.WIDE R10, R5, 0x4, R242 ;  /* 0x00000004050a7825 */ /* 0x004fc600078e02f2 */
[----:B------:R-:W2:Y:S04]  /*36420*/  LDL.LU.64 R230, [R1+0xdf0] ;  /* 0x000df00001e67983 */ /* 0x000ea80000300a00 */
[----:B------:R4:W-:Y:S04]  /*36430*/  STL.64 [R1+0x2b98], R10 ;  /* 0x002b980a01007387 */ /* 0x0009e80000100a00 */
[----:B------:R-:W-:Y:S04]  /*36440*/  LDGSTS.E [R248+0x4400c], desc[UR60][R206.64], !P1 ;  /* 0x4400c000cef87fae */ /* 0x000fe8000c92187c */
[----:B------:R-:W-:Y:S04]  /*36450*/  LDGSTS.E [R248+0x4800c], desc[UR60][R198.64], !P1 ;  /* 0x4800c000c6f87fae */ /* 0x000fe8000c92187c */
[----:B------:R4:W-:Y:S04]  /*36460*/  LDGSTS.E [R248+0x4c00c], desc[UR60][R10.64], !P1 ;  /* 0x4c00c0000af87fae */ /* 0x0009e8000c92187c */
[----:B-1----:R-:W2:Y:S04]  /*36470*/  LDL.LU.64 R206, [R1+0xde8] ;  /* 0x000de80001ce7983 */ /* 0x002ea80000300a00 */
[----:B---3--:R-:W3:Y:S01]  /*36480*/  LDL.LU.64 R198, [R1+0xde0] ;  /* 0x000de00001c67983 */ /* 0x008ee20000300a00 */
[----:B------:R-:W-:-:S03]  /*36490*/  IMAD.WIDE R210, R5, 0x4, R210 ;  /* 0x0000000405d27825 */ /* 0x000fc600078e02d2 */
[----:B------:R-:W3:Y:S01]  /*364a0*/  LDL.LU.64 R242, [R1+0xdd8] ;  /* 0x000dd80001f27983 */ /* 0x000ee20000300a00 */
[----:B------:R-:W-:-:S03]  /*364b0*/  IMAD.WIDE R208, R5, 0x4, R208 ;  /* 0x0000000405d07825 */ /* 0x000fc600078e02d0 */
[----:B------:R1:W-:Y:S01]  /*364c0*/  STL.64 [R1+0x2810], R210 ;  /* 0x002810d201007387 */ /* 0x0003e20000100a00 */
[----:B------:R-:W-:-:S03]  /*364d0*/  IMAD.WIDE R204, R5, 0x4, R204 ;  /* 0x0000000405cc7825 */ /* 0x000fc600078e02cc */
[----:B------:R-:W-:Y:S04]  /*364e0*/  STL.64 [R1+0x2808], R208 ;  /* 0x002808d001007387 */ /* 0x000fe80000100a00 */
[----:B------:R-:W-:Y:S04]  /*364f0*/  LDGSTS.E [R248+0x50000], desc[UR60][R210.64], !P2 ;  /* 0x50000000d2f87fae */ /* 0x000fe8000d12187c */
[----:B------:R1:W-:Y:S01]  /*36500*/  STL.64 [R1+0x2800], R204 ;  /* 0x002800cc01007387 */ /* 0x0003e20000100a00 */
[----:B----4-:R-:W-:-:S03]  /*36510*/  IMAD.WIDE R10, R5, 0x4, R234 ;  /* 0x00000004050a7825 */ /* 0x010fc600078e02ea */
[----:B------:R4:W-:Y:S04]  /*36520*/  LDGSTS.E [R248+0x54000], desc[UR60][R208.64], !P2 ;  /* 0x54000000d0f87fae */ /* 0x0009e8000d12187c */
[----:B-1----:R-:W3:Y:S04]  /*36530*/  LDL.LU.64 R210, [R1+0xe90] ;  /* 0x000e900001d27983 */ /* 0x002ee80000300a00 */
[----:B------:R2:W-:Y:S04]  /*36540*/  STL.64 [R1+0x27f8], R10 ;  /* 0x0027f80a01007387 */ /* 0x0005e80000100a00 */
[----:B------:R-:W-:Y:S01]  /*36550*/  LDGSTS.E [R248+0x58000], desc[UR60][R204.64], !P2 ;  /* 0x58000000ccf87fae */ /* 0x000fe2000d12187c */
[----:B------:R-:W-:-:S02]  /*36560*/  VIADD R6, R237, 0xffffff5e ;  /* 0xffffff5eed067836 */ /* 0x000fc40000000000 */
[----:B------:R-:W1:Y:S01]  /*36570*/  LDC R237, c[0x0][0x230] ;  /* 0x00008c00ffed7b82 */ /* 0x000e620000000800 */
[----:B------:R2:W-:Y:S01]  /*36580*/  LDGSTS.E [R248+0x5c000], desc[UR60][R10.64], !P2 ;  /* 0x5c0000000af87fae */ /* 0x0005e2000d12187c */
[----:B------:R-:W-:-:S03]  /*36590*/  IMAD.WIDE R214, R5, 0x4, R202 ;  /* 0x0000000405d67825 */ /* 0x000fc600078e02ca */
[----:B------:R-:W3:Y:S01]  /*365a0*/  LDL.LU.64 R204, [R1+0xdd0] ;  /* 0x000dd00001cc7983 */ /* 0x000ee20000300a00 */
[----:B------:R-:W-:-:S03]  /*365b0*/  IMAD.WIDE R212, R5, 0x4, R200 ;  /* 0x0000000405d47825 */ /* 0x000fc600078e02c8 */
[----:B------:R2:W-:Y:S01]  /*365c0*/  STL.64 [R1+0x27f0], R214 ;  /* 0x0027f0d601007387 */ /* 0x0005e20000100a00 */
[----:B----4-:R-:W-:-:S03]  /*365d0*/  IMAD.WIDE R208, R5, 0x4, R240 ;  /* 0x0000000405d07825 */ /* 0x010fc600078e02f0 */
[----:B------:R-:W4:Y:S04]  /*365e0*/  LDL.LU.64 R202, [R1+0xdc8] ;  /* 0x000dc80001ca7983 */ /* 0x000f280000300a00 */
[----:B------:R-:W-:Y:S04]  /*365f0*/  STL.64 [R1+0x27e8], R212 ;  /* 0x0027e8d401007387 */ /* 0x000fe80000100a00 */
[----:B------:R-:W4:Y:S04]  /*36600*/  LDL.LU.64 R200, [R1+0xdc0] ;  /* 0x000dc00001c87983 */ /* 0x000f280000300a00 */
[----:B------:R1:W-:Y:S04]  /*36610*/  STL.64 [R1+0x27e0], R208 ;  /* 0x0027e0d001007387 */ /* 0x0003e80000100a00 */
[----:B------:R-:W4:Y:S01]  /*36620*/  LDL.LU.64 R240, [R1+0xdb8] ;  /* 0x000db80001f07983 */ /* 0x000f220000300a00 */
[----:B------:R-:W-:-:S02]  /*36630*/  ISETP.GE.U32.AND P6, PT, R6, 0x7ffffedf, PT ;  /* 0x7ffffedf0600780c */ /* 0x000fc40003fc6070 */
[----:B------:R-:W-:Y:S02]  /*36640*/  IADD3 R6, R252, -0xa3, RZ ;  /* 0xffffff5dfc067810 */ /* 0x000fe40007ffe0ff */
[----:B------:R-:W4:Y:S02]  /*36650*/  LDC R252, c[0x0][0x230] ;  /* 0x00008c00fffc7b82 */ /* 0x000f240000000800 */
[----:B------:R-:W-:-:S07]  /*36660*/  ISETP.GE.U32.AND P0, PT, R6, 0x7ffffede, PT ;  /* 0x7ffffede0600780c */ /* 0x000fce0003f06070 */
[----:B------:R-:W-:Y:S04]  /*36670*/  LDGSTS.E [R248+0x50004], desc[UR60][R214.64], !P6 ;  /* 0x50004000d6f87fae */ /* 0x000fe8000f12187c */
[----:B------:R-:W-:Y:S04]  /*36680*/  LDGSTS.E [R248+0x54004], desc[UR60][R212.64], !P6 ;  /* 0x54004000d4f87fae */ /* 0x000fe8000f12187c */
[----:B------:R1:W-:Y:S01]  /*36690*/  LDGSTS.E [R248+0x58004], desc[UR60][R208.64], !P6 ;  /* 0x58004000d0f87fae */ /* 0x0003e2000f12187c */
[----:B------:R-:W-:Y:S02]  /*366a0*/  VIADD R6, R238, 0xffffff5c ;  /* 0xffffff5cee067836 */ /* 0x000fe40000000000 */
[----:B------:R-:W4:Y:S03]  /*366b0*/  LDC R238, c[0x0][0x230] ;  /* 0x00008c00ffee7b82 */ /* 0x000f260000000800 */
[----:B------:R-:W-:Y:S01]  /*366c0*/  ISETP.GE.U32.AND P1, PT, R6, 0x7ffffedd, PT ;  /* 0x7ffffedd0600780c */ /* 0x000fe20003f26070 */
[----:B--2---:R-:W-:-:S05]  /*366d0*/  IMAD.WIDE R10, R5, 0x4, R230 ;  /* 0x00000004050a7825 */ /* 0x004fca00078e02e6 */
[----:B------:R2:W-:Y:S04]  /*366e0*/  STL.64 [R1+0x27d8], R10 ;  /* 0x0027d80a01007387 */ /* 0x0005e80000100a00 */
[----:B------:R-:W4:Y:S04]  /*366f0*/  LDL.LU.64 R214, [R1+0xdb0] ;  /* 0x000db00001d67983 */ /* 0x000f280000300a00 */
[----:B------:R2:W-:Y:S01]  /*36700*/  LDGSTS.E [R248+0x5c004], desc[UR60][R10.64], !P6 ;  /* 0x5c0040000af87fae */ /* 0x0005e2000f12187c */
[----:B-1----:R-:W-:-:S04]  /*36710*/  IMAD.WIDE R208, R5, 0x4, R206 ;  /* 0x0000000405d07825 */ /* 0x002fc800078e02ce */
[C---:B---3--:R-:W-:Y:S01]  /*36720*/  IMAD.WIDE R206, R5.reuse, 0x4, R198 ;  /* 0x0000000405ce7825 */ /* 0x048fe200078e02c6 */
[----:B------:R-:W-:Y:S03]  /*36730*/  STL.64 [R1+0x27d0], R208 ;  /* 0x0027d0d001007387 */ /* 0x000fe60000100a00 */
[C---:B------:R-:W-:Y:S01]  /*36740*/  IMAD.WIDE R198, R5.reuse, 0x4, R242 ;  /* 0x0000000405c67825 */ /* 0x040fe200078e02f2 */
[----:B------:R-:W3:Y:S04]  /*36750*/  LDL.LU.64 R234, [R1+0xda8] ;  /* 0x000da80001ea7983 */ /* 0x000ee80000300a00 */
[----:B------:R1:W-:Y:S04]  /*36760*/  STL.64 [R1+0x27c8], R206 ;  /* 0x0027c8ce01007387 */ /* 0x0003e80000100a00 */
[----:B------:R-:W3:Y:S04]  /*36770*/  LDL.LU.64 R230, [R1+0xda0] ;  /* 0x000da00001e67983 */ /* 0x000ee80000300a00 */
[----:B------:R1:W-:Y:S04]  /*36780*/  STL.64 [R1+0x27c0], R198 ;  /* 0x0027c0c601007387 */ /* 0x0003e80000100a00 */
[----:B------:R-:W3:Y:S04]  /*36790*/  LDL.LU.64 R242, [R1+0xe98] ;  /* 0x000e980001f27983 */ /* 0x000ee80000300a00 */
[----:B------:R-:W-:Y:S04]  /*367a0*/  LDGSTS.E [R248+0x50008], desc[UR60][R208.64], !P0 ;  /* 0x50008000d0f87fae */ /* 0x000fe8000c12187c */
[----:B------:R-:W-:Y:S01]  /*367b0*/  LDGSTS.E [R248+0x54008], desc[UR60][R206.64], !P0 ;  /* 0x54008000cef87fae */ /* 0x000fe2000c12187c */
[----:B--2---:R-:W-:-:S03]  /*367c0*/  IMAD.WIDE R10, R5, 0x4, R210 ;  /* 0x00000004050a7825 */ /* 0x004fc600078e02d2 */
[----:B------:R-:W-:Y:S04]  /*367d0*/  LDGSTS.E [R248+0x58008], desc[UR60][R198.64], !P0 ;  /* 0x58008000c6f87fae */ /* 0x000fe8000c12187c */
[----:B------:R2:W-:Y:S04]  /*367e0*/  STL.64 [R1+0x27b8], R10 ;  /* 0x0027b80a01007387 */ /* 0x0005e80000100a00 */
[----:B------:R-:W3:Y:S04]  /*367f0*/  LDL.LU.64 R210, [R1+0xd98] ;  /* 0x000d980001d27983 */ /* 0x000ee80000300a00 */
[----:B-1----:R-:W3:Y:S04]  /*36800*/  LDL.LU.64 R206, [R1+0xd90] ;  /* 0x000d900001ce7983 */ /* 0x002ee80000300a00 */
[----:B------:R-:W3:Y:S01]  /*36810*/  LDL.LU.64 R198, [R1+0xd88] ;  /* 0x000d880001c67983 */ /* 0x000ee20000300a00 */
[----:B------:R-:W-:-:S03]  /*36820*/  IMAD.WIDE R204, R5, 0x4, R204 ;  /* 0x0000000405cc7825 */ /* 0x000fc600078e02cc */
[----:B------:R2:W-:Y:S04]  /*36830*/  LDGSTS.E [R248+0x5c008], desc[UR60][R10.64], !P0 ;  /* 0x5c0080000af87fae */ /* 0x0005e8000c12187c */
[----:B------:R-:W3:Y:S01]  /*36840*/  LDL.LU.64 R208, [R1+0xd80] ;  /* 0x000d800001d07983 */ /* 0x000ee20000300a00 */
[----:B----4-:R-:W-:-:S03]  /*36850*/  IMAD.WIDE R202, R5, 0x4, R202 ;  /* 0x0000000405ca7825 */ /* 0x010fc600078e02ca */
[----:B------:R1:W-:Y:S01]  /*36860*/  STL.64 [R1+0x27b0], R204 ;  /* 0x0027b0cc01007387 */ /* 0x0003e20000100a00 */
[----:B------:R-:W-:-:S03]  /*36870*/  IMAD.WIDE R200, R5, 0x4, R200 ;  /* 0x0000000405c87825 */ /* 0x000fc600078e02c8 */
[----:B------:R4:W-:Y:S01]  /*36880*/  STL.64 [R1+0x27a8], R202 ;  /* 0x0027a8ca01007387 */ /* 0x0009e20000100a00 */
[----:B--2---:R-:W-:-:S03]  /*36890*/  IMAD.WIDE R10, R5, 0x4, R240 ;  /* 0x00000004050a7825 */ /* 0x004fc600078e02f0 */
[----:B------:R2:W-:Y:S04]  /*368a0*/  STL.64 [R1+0x27a0], R200 ;  /* 0x0027a0c801007387 */ /* 0x0005e80000100a00 */
[----:B------:R-:W-:Y:S04]  /*368b0*/  LDGSTS.E [R248+0x5000c], desc[UR60][R204.64], !P1 ;  /* 0x5000c000ccf87fae */ /* 0x000fe8000c92187c */
[----:B------:R3:W-:Y:S04]  /*368c0*/  STL.64 [R1+0x2798], R10 ;  /* 0x0027980a01007387 */ /* 0x0007e80000100a00 */
[----:B------:R-:W-:Y:S04]  /*368d0*/  LDGSTS.E [R248+0x5400c], desc[UR60][R202.64], !P1 ;  /* 0x5400c000caf87fae */ /* 0x000fe8000c92187c */
[----:B-1----:R-:W3:Y:S04]  /*368e0*/  LDL.LU.64 R204, [R1+0xd78] ;  /* 0x000d780001cc7983 */ /* 0x002ee80000300a00 */
[----:B------:R-:W-:Y:S04]  /*368f0*/  LDGSTS.E [R248+0x5800c], desc[UR60][R200.64], !P1 ;  /* 0x5800c000c8f87fae */ /* 0x000fe8000c92187c */
[----:B----4-:R-:W4:Y:S01]  /*36900*/  LDL.LU.64 R202, [R1+0xd70] ;  /* 0x000d700001ca7983 */ /* 0x010f220000300a00 */
[----:B------:R-:W-:-:S02]  /*36910*/  IADD3 R6, R236, -0xc1, RZ ;  /* 0xffffff3fec067810 */ /* 0x000fc40007ffe0ff */
[----:B------:R-:W1:Y:S01]  /*36920*/  LDC R236, c[0x0][0x230] ;  /* 0x00008c00ffec7b82 */ /* 0x000e620000000800 */
[----:B------:R3:W-:Y:S04]  /*36930*/  LDGSTS.E [R248+0x5c00c], desc[UR60][R10.64], !P1 ;  /* 0x5c00c0000af87fae */ /* 0x0007e8000c92187c */
[----:B--2---:R-:W2:Y:S01]  /*36940*/  LDL.LU.64 R200, [R1+0xd68] ;  /* 0x000d680001c87983 */ /* 0x004ea20000300a00 */
[----:B------:R-:W-:Y:S01]  /*36950*/  ISETP.GE.U32.AND P2, PT, R6, 0x7ffffec0, PT ;  /* 0x7ffffec00600780c */ /* 0x000fe20003f46070 */
[----:B------:R-:W-:Y:S02]  /*36960*/  VIADD R6, R237, 0xffffff3e ;  /* 0xffffff3eed067836 */ /* 0x000fe40000000000 */
[----:B------:R-:W2:Y:S01]  /*36970*/  LDL.LU.64 R240, [R1+0xea0] ;  /* 0x000ea00001f07983 */ /* 0x000ea20000300a00 */
[----:B------:R-:W1:Y:S02]  /*36980*/  LDC R237, c[0x0][0x230] ;  /* 0x00008c00ffed7b82 */ /* 0x000e640000000800 */
[----:B------:R-:W-:Y:S01]  /*36990*/  ISETP.GE.U32.AND P6, PT, R6, 0x7ffffebf, PT ;  /* 0x7ffffebf0600780c */ /* 0x000fe20003fc6070 */
[----:B------:R-:W-:-:S05]  /*369a0*/  IMAD.WIDE R216, R5, 0x4, R214 ;  /* 0x0000000405d87825 */ /* 0x000fca00078e02d6 */
[----:B------:R-:W-:Y:S04]  /*369b0*/  STL.64 [R1+0x2410], R216 ;  /* 0x002410d801007387 */ /* 0x000fe80000100a00 */
[----:B------:R-:W-:Y:S01]  /*369c0*/  LDGSTS.E [R248+0x60000], desc[UR60][R216.64], !P2 ;  /* 0x60000000d8f87fae */ /* 0x000fe2000d12187c */
[----:B---3--:R-:W-:-:S04]  /*369d0*/  IMAD.WIDE R214, R5, 0x4, R234 ;  /* 0x0000000405d67825 */ /* 0x008fc800078e02ea */
[C---:B------:R-:W-:Y:S01]  /*369e0*/  IMAD.WIDE R212, R5.reuse, 0x4, R230 ;  /* 0x0000000405d47825 */ /* 0x040fe200078e02e6 */
[----:B------:R-:W-:Y:S03]  /*369f0*/  STL.64 [R1+0x2408], R214 ;  /* 0x002408d601007387 */ /* 0x000fe60000100a00 */
[C---:B------:R-:W-:Y:S01]  /*36a00*/  IMAD.WIDE R10, R5.reuse, 0x4, R242 ;  /* 0x00000004050a7825 */ /* 0x040fe200078e02f2 */
[----:B------:R3:W-:Y:S04]  /*36a10*/  STL.64 [R1+0x2400], R212 ;  /* 0x002400d401007387 */ /* 0x0007e80000100a00 */
[----:B------:R-:W-:Y:S04]  /*36a20*/  LDGSTS.E [R248+0x64000], desc[UR60][R214.64], !P2 ;  /* 0x64000000d6f87fae */ /* 0x000fe8000d12187c */
[----:B------:R1:W-:Y:S04]  /*36a30*/  STL.64 [R1+0x23f8], R10 ;  /* 0x0023f80a01007387 */ /* 0x0003e80000100a00 */
[----:B------:R3:W-:Y:S04]  /*36a40*/  LDGSTS.E [R248+0x68000], desc[UR60][R212.64], !P2 ;  /* 0x68000000d4f87fae */ /* 0x0007e8000d12187c */
[----:B------:R-:W2:Y:S04]  /*36a50*/  LDL.LU.64 R242, [R1+0xd60] ;  /* 0x000d600001f27983 */ /* 0x000ea80000300a00 */
[----:B------:R1:W-:Y:S01]  /*36a60*/  LDGSTS.E [R248+0x6c000], desc[UR60][R10.64], !P2 ;  /* 0x6c0000000af87fae */ /* 0x0003e2000d12187c */
[----:B---3--:R-:W-:-:S04]  /*36a70*/  IMAD.WIDE R212, R5, 0x4, R210 ;  /* 0x0000000405d47825 */ /* 0x008fc800078e02d2 */
[C---:B------:R-:W-:Y:S01]  /*36a80*/  IMAD.WIDE R206, R5.reuse, 0x4, R206 ;  /* 0x0000000405ce7825 */ /* 0x040fe200078e02ce */
[----:B------:R3:W-:Y:S03]  /*36a90*/  STL.64 [R1+0x23f0], R212 ;  /* 0x0023f0d401007387 */ /* 0x0007e60000100a00 */
[C---:B------:R-:W-:Y:S01]  /*36aa0*/  IMAD.WIDE R198, R5.reuse, 0x4, R198 ;  /* 0x0000000405c67825 */ /* 0x040fe200078e02c6 */
[----:B------:R-:W2:Y:S03]  /*36ab0*/  LDL.LU.64 R210, [R1+0xd58] ;  /* 0x000d580001d27983 */ /* 0x000ea60000300a00 */
[----:B-1----:R-:W-:Y:S01]  /*36ac0*/  IMAD.WIDE R10, R5, 0x4, R208 ;  /* 0x00000004050a7825 */ /* 0x002fe200078e02d0 */
[----:B------:R-:W-:Y:S04]  /*36ad0*/  STL.64 [R1+0x23e8], R206 ;  /* 0x0023e8ce01007387 */ /* 0x000fe80000100a00 */
[----:B------:R-:W2:Y:S04]  /*36ae0*/  LDL.LU.64 R208, [R1+0xd50] ;  /* 0x000d500001d07983 */ /* 0x000ea80000300a00 */
[----:B------:R1:W-:Y:S04]  /*36af0*/  STL.64 [R1+0x23e0], R198 ;  /* 0x0023e0c601007387 */ /* 0x0003e80000100a00 */
[----:B------:R-:W2:Y:S04]  /*36b00*/  LDL.LU.64 R230, [R1+0xd48] ;  /* 0x000d480001e67983 */ /* 0x000ea80000300a00 */
[----:B------:R3:W-:Y:S04]  /*36b10*/  LDGSTS.E [R248+0x60004], desc[UR60][R212.64], !P6 ;  /* 0x60004000d4f87fae */ /* 0x0007e8000f12187c */
[----:B------:R4:W-:Y:S04]  /*36b20*/  LDGSTS.E [R248+0x64004], desc[UR60][R206.64], !P6 ;  /* 0x64004000cef87fae */ /* 0x0009e8000f12187c */
[----:B------:R2:W-:Y:S04]  /*36b30*/  STL.64 [R1+0x23d8], R10 ;  /* 0x0023d80a01007387 */ /* 0x0005e80000100a00 */
[----:B------:R-:W-:Y:S01]  /*36b40*/  LDGSTS.E [R248+0x68004], desc[UR60][R198.64], !P6 ;  /* 0x68004000c6f87fae */ /* 0x000fe2000f12187c */
[----:B------:R-:W-:-:S02]  /*36b50*/  IADD3 R6, R238, -0xc3, RZ ;  /* 0xffffff3dee067810 */ /* 0x000fc40007ffe0ff */
[----:B------:R-:W2:Y:S01]  /*36b60*/  LDC R238, c[0x0][0x230] ;  /* 0x00008c00ffee7b82 */ /* 0x000ea20000000800 */
[----:B------:R2:W-:Y:S01]  /*36b70*/  LDGSTS.E [R248+0x6c004], desc[UR60][R10.64], !P6 ;  /* 0x6c0040000af87fae */ /* 0x0005e2000f12187c */
[----:B---3--:R-:W-:-:S03]  /*36b80*/  IMAD.WIDE R212, R5, 0x4, R204 ;  /* 0x0000000405d47825 */ /* 0x008fc600078e02cc */
[----:B-1----:R-:W3:Y:S01]  /*36b90*/  LDL.LU.64 R198, [R1+0xd40] ;  /* 0x000d400001c67983 */ /* 0x002ee20000300a00 */
[----:B----4-:R-:W-:-:S03]  /*36ba0*/  IMAD.WIDE R206, R5, 0x4, R202 ;  /* 0x0000000405ce7825 */ /* 0x010fc600078e02ca */
[----:B------:R-:W-:Y:S04]  /*36bb0*/  STL.64 [R1+0x23d0], R212 ;  /* 0x0023d0d401007387 */ /* 0x000fe80000100a00 */
[----:B------:R-:W4:Y:S01]  /*36bc0*/  LDL.LU.64 R202, [R1+0xd38] ;  /* 0x000d380001ca7983 */ /* 0x000f220000300a00 */
[----:B--2---:R-:W-:-:S03]  /*36bd0*/  IMAD.WIDE R204, R5, 0x4, R200 ;  /* 0x0000000405cc7825 */ /* 0x004fc600078e02c8 */
[----:B------:R1:W-:Y:S04]  /*36be0*/  STL.64 [R1+0x23c8], R206 ;  /* 0x0023c8ce01007387 */ /* 0x0003e80000100a00 */
[----:B------:R-:W2:Y:S04]  /*36bf0*/  LDL.LU.64 R200, [R1+0xd30] ;  /* 0x000d300001c87983 */ /* 0x000ea80000300a00 */
[----:B------:R1:W-:Y:S04]  /*36c00*/  STL.64 [R1+0x23c0], R204 ;  /* 0x0023c0cc01007387 */ /* 0x0003e80000100a00 */
[----:B------:R-:W2:Y:S01]  /*36c10*/  LDL.LU.64 R234, [R1+0xea8] ;  /* 0x000ea80001ea7983 */ /* 0x000ea20000300a00 */
[----:B------:R-:W-:Y:S01]  /*36c20*/  ISETP.GE.U32.AND P0, PT, R6, 0x7ffffebe, PT ;  /* 0x7ffffebe0600780c */ /* 0x000fe20003f06070 */
[----:B------:R-:W-:-:S04]  /*36c30*/  IMAD.WIDE R10, R5, 0x4, R240 ;  /* 0x00000004050a7825 */ /* 0x000fc800078e02f0 */
[----:B------:R-:W-:Y:S01]  /*36c40*/  VIADD R6, R236, 0xffffff3c ;  /* 0xffffff3cec067836 */ /* 0x000fe20000000000 */
[----:B------:R1:W-:Y:S01]  /*36c50*/  STL.64 [R1+0x23b8], R10 ;  /* 0x0023b80a01007387 */ /* 0x0003e20000100a00 */
[----:B------:R-:W2:Y:S03]  /*36c60*/  LDC R236, c[0x0][0x230] ;  /* 0x00008c00ffec7b82 */ /* 0x000ea60000000800 */
[----:B------:R-:W-:-:S03]  /*36c70*/  ISETP.GE.U32.AND P1, PT, R6, 0x7ffffebd, PT ;  /* 0x7ffffebd0600780c */ /* 0x000fc60003f26070 */
[----:B------:R1:W-:Y:S04]  /*36c80*/  LDGSTS.E [R248+0x60008], desc[UR60][R212.64], !P0 ;  /* 0x60008000d4f87fae */ /* 0x0003e8000c12187c */
[----:B------:R-:W-:Y:S04]  /*36c90*/  LDGSTS.E [R248+0x64008], desc[UR60][R206.64], !P0 ;  /* 0x64008000cef87fae */ /* 0x000fe8000c12187c */
[----:B------:R-:W-:Y:S01]  /*36ca0*/  LDGSTS.E [R248+0x68008], desc[UR60][R204.64], !P0 ;  /* 0x68008000ccf87fae */ /* 0x000fe2000c12187c */
[----:B------:R-:W-:Y:S02]  /*36cb0*/  IADD3 R6, R237, -0xe1, RZ ;  /* 0xffffff1fed067810 */ /* 0x000fe40007ffe0ff */
[----:B------:R-:W2:Y:S01]  /*36cc0*/  LDC R237, c[0x0][0x230] ;  /* 0x00008c00ffed7b82 */ /* 0x000ea20000000800 */
[----:B------:R1:W-:Y:S04]  /*36cd0*/  LDGSTS.E [R248+0x6c008], desc[UR60][R10.64], !P0 ;  /* 0x6c0080000af87fae */ /* 0x0003e8000c12187c */
[----:B-1----:R-:W2:Y:S04]  /*36ce0*/  LDL.LU.64 R206, [R1+0xd28] ;  /* 0x000d280001ce7983 */ /* 0x002ea80000300a00 */
[----:B------:R-:W2:Y:S04]  /*36cf0*/  LDL.LU.64 R204, [R1+0xd20] ;  /* 0x000d200001cc7983 */ /* 0x000ea80000300a00 */
[----:B------:R-:W2:Y:S01]  /*36d00*/  LDL.LU.64 R240, [R1+0xd18] ;  /* 0x000d180001f07983 */ /* 0x000ea20000300a00 */
[----:B------:R-:W-:Y:S01]  /*36d10*/  ISETP.GE.U32.AND P2, PT, R6, 0x7ffffea0, PT ;  /* 0x7ffffea00600780c */ /* 0x000fe20003f46070 */
[----:B------:R-:W-:-:S05]  /*36d20*/  IMAD.WIDE R212, R5, 0x4, R242 ;  /* 0x0000000405d47825 */ /* 0x000fca00078e02f2 */
[----:B------:R-:W-:Y:S04]  /*36d30*/  STL.64 [R1+0x23b0], R212 ;  /* 0x0023b0d401007387 */ /* 0x000fe80000100a00 */
[----:B------:R-:W2:Y:S04]  /*36d40*/  LDL.LU.64 R242, [R1+0xd10] ;  /* 0x000d100001f27983 */ /* 0x000ea80000300a00 */
[----:B------:R3:W-:Y:S01]  /*36d50*/  LDGSTS.E [R248+0x6000c], desc[UR60][R212.64], !P1 ;  /* 0x6000c000d4f87fae */ /* 0x0007e2000c92187c */
[----:B------:R-:W-:-:S04]  /*36d60*/  IMAD.WIDE R210, R5, 0x4, R210 ;  /* 0x0000000405d27825 */ /* 0x000fc800078e02d2 */
[C---:B------:R-:W-:Y:S01]  /*36d70*/  IMAD.WIDE R208, R5.reuse, 0x4, R208 ;  /* 0x0000000405d07825 */ /* 0x040fe200078e02d0 */
[----:B------:R1:W-:Y:S03]  /*36d80*/  STL.64 [R1+0x23a8], R210 ;  /* 0x0023a8d201007387 */ /* 0x0003e60000100a00 */
[C---:B------:R-:W-:Y:S01]  /*36d90*/  IMAD.WIDE R10, R5.reuse, 0x4, R230 ;  /* 0x00000004050a7825 */ /* 0x040fe200078e02e6 */
[----:B------:R3:W-:Y:S04]  /*36da0*/  STL.64 [R1+0x23a0], R208 ;  /* 0x0023a0d001007387 */ /* 0x0007e80000100a00 */
[----:B------:R2:W-:Y:S04]  /*36db0*/  STL.64 [R1+0x2398], R10 ;  /* 0x0023980a01007387 */ /* 0x0005e80000100a00 */
[----:B------:R-:W2:Y:S04]  /*36dc0*/  LDL.LU.64 R230, [R1+0xd08] ;  /* 0x000d080001e67983 */ /* 0x000ea80000300a00 */
[----:B------:R-:W-:Y:S04]  /*36dd0*/  LDGSTS.E [R248+0x6400c], desc[UR60][R210.64], !P1 ;  /* 0x6400c000d2f87fae */ /* 0x000fe8000c92187c */
[----:B------:R-:W-:Y:S04]  /*36de0*/  LDGSTS.E [R248+0x6800c], desc[UR60][R208.64], !P1 ;  /* 0x6800c000d0f87fae */ /* 0x000fe8000c92187c */
[----:B------:R2:W-:Y:S04]  /*36df0*/  LDGSTS.E [R248+0x6c00c], desc[UR60][R10.64], !P1 ;  /* 0x6c00c0000af87fae */ /* 0x0005e8000c92187c */
[----:B-1----:R-:W2:Y:S01]  /*36e00*/  LDL.LU.64 R210, [R1+0xd00] ;  /* 0x000d000001d27983 */ /* 0x002ea20000300a00 */
[----:B---3--:R-:W-:-:S03]  /*36e10*/  IMAD.WIDE R212, R5, 0x4, R198 ;  /* 0x0000000405d47825 */ /* 0x008fc600078e02c6 */
[----:B------:R-:W3:Y:S04]  /*36e20*/  LDL.LU.64 R208, [R1+0xcf8] ;  /* 0x000cf80001d07983 */ /* 0x000ee80000300a00 */
[----:B------:R-:W-:Y:S01]  /*36e30*/  STL.64 [R1+0x2030], R212 ;  /* 0x002030d401007387 */ /* 0x000fe20000100a00 */
[----:B----4-:R-:W-:-:S03]  /*36e40*/  IMAD.WIDE R202, R5, 0x4, R202 ;  /* 0x0000000405ca7825 */ /* 0x010fc600078e02ca */
[----:B------:R-:W4:Y:S01]  /*36e50*/  LDL.LU.64 R198, [R1+0xeb0] ;  /* 0x000eb00001c67983 */ /* 0x000f220000300a00 */
[----:B--2---:R-:W-:-:S03]  /*36e60*/  IMAD.WIDE R200, R5, 0x4, R200 ;  /* 0x0000000405c87825 */ /* 0x004fc600078e02c8 */
[----:B------:R1:W-:Y:S04]  /*36e70*/  STL.64 [R1+0x2028], R202 ;  /* 0x002028ca01007387 */ /* 0x0003e80000100a00 */
[----:B------:R2:W-:Y:S01]  /*36e80*/  LDGSTS.E [R248+0x70000], desc[UR60][R212.64], !P2 ;  /* 0x70000000d4f87fae */ /* 0x0005e2000d12187c */
[----:B------:R-:W-:-:S03]  /*36e90*/  IMAD.WIDE R10, R5, 0x4, R234 ;  /* 0x00000004050a7825 */ /* 0x000fc600078e02ea */
[----:B------:R1:W-:Y:S04]  /*36ea0*/  STL.64 [R1+0x2020], R200 ;  /* 0x002020c801007387 */ /* 0x0003e80000100a00 */
[----:B------:R-:W-:Y:S04]  /*36eb0*/  LDGSTS.E [R248+0x74000], desc[UR60][R202.64], !P2 ;  /* 0x74000000caf87fae */ /* 0x000fe8000d12187c */
[----:B------:R2:W-:Y:S04]  /*36ec0*/  STL.64 [R1+0x2018], R10 ;  /* 0x0020180a01007387 */ /* 0x0005e80000100a00 */
[----:B------:R-:W-:Y:S04]  /*36ed0*/  LDGSTS.E [R248+0x78000], desc[UR60][R200.64], !P2 ;  /* 0x78000000c8f87fae */ /* 0x000fe8000d12187c */
[----:B-1----:R-:W4:Y:S01]  /*36ee0*/  LDL.LU.64 R202, [R1+0xcf0] ;  /* 0x000cf00001ca7983 */ /* 0x002f220000300a00 */
[----:B------:R-:W-:-:S02]  /*36ef0*/  VIADD R6, R238, 0xffffff1e ;  /* 0xffffff1eee067836 */ /* 0x000fc40000000000 */
[----:B------:R-:W1:Y:S01]  /*36f00*/  LDC R238, c[0x0][0x230] ;  /* 0x00008c00ffee7b82 */ /* 0x000e620000000800 */
[----:B------:R1:W-:Y:S04]  /*36f10*/  LDGSTS.E [R248+0x7c000], desc[UR60][R10.64], !P2 ;  /* 0x7c0000000af87fae */ /* 0x0003e8000d12187c */
[----:B------:R-:W4:Y:S01]  /*36f20*/  LDL.LU.64 R200, [R1+0xce8] ;  /* 0x000ce80001c87983 */ /* 0x000f220000300a00 */
[----:B------:R-:W-:Y:S01]  /*36f30*/  ISETP.GE.U32.AND P6, PT, R6, 0x7ffffe9f, PT ;  /* 0x7ffffe9f0600780c */ /* 0x000fe20003fc6070 */
[----:B--2---:R-:W-:-:S04]  /*36f40*/  IMAD.WIDE R212, R5, 0x4, R206 ;  /* 0x0000000405d47825 */ /* 0x004fc800078e02ce */
[C---:B------:R-:W-:Y:S01]  /*36f50*/  IMAD.WIDE R206, R5.reuse, 0x4, R204 ;  /* 0x0000000405ce7825 */ /* 0x040fe200078e02cc */
[----:B------:R-:W-:Y:S03]  /*36f60*/  STL.64 [R1+0x2010], R212 ;  /* 0x002010d401007387 */ /* 0x000fe60000100a00 */
[----:B------:R-:W-:Y:S01]  /*36f70*/  IMAD.WIDE R204, R5, 0x4, R240 ;  /* 0x0000000405cc7825 */ /* 0x000fe200078e02f0 */
[----:B------:R-:W-:-:S03]  /*36f80*/  IADD3 R6, R236, -0xe3, RZ ;  /* 0xffffff1dec067810 */ /* 0x000fc60007ffe0ff */
[----:B------:R2:W-:Y:S01]  /*36f90*/  LDGSTS.E [R248+0x70004], desc[UR60][R212.64], !P6 ;  /* 0x70004000d4f87fae */ /* 0x0005e2000f12187c */
[----:B------:R-:W4:Y:S03]  /*36fa0*/  LDC R236, c[0x0][0x230] ;  /* 0x00008c00ffec7b82 */ /* 0x000f260000000800 */
[----:B------:R-:W-:Y:S01]  /*36fb0*/  LDGSTS.E [R248+0x74004], desc[UR60][R206.64], !P6 ;  /* 0x74004000cef87fae */ /* 0x000fe2000f12187c */
[----:B------:R-:W-:-:S03]  /*36fc0*/  ISETP.GE.U32.AND P0, PT, R6, 0x7ffffe9e, PT ;  /* 0x7ffffe9e0600780c */ /* 0x000fc60003f06070 */
[----:B------:R-:W-:Y:S01]  /*36fd0*/  LDGSTS.E [R248+0x78004], desc[UR60][R204.64], !P6 ;  /* 0x78004000ccf87fae */ /* 0x000fe2000f12187c */
[----:B-1----:R-:W-:-:S03]  /*36fe0*/  IMAD.WIDE R10, R5, 0x4, R242 ;  /* 0x00000004050a7825 */ /* 0x002fc600078e02f2 */
[----:B------:R-:W4:Y:S04]  /*36ff0*/  LDL.LU.64 R242, [R1+0xce0] ;  /* 0x000ce00001f27983 */ /* 0x000f280000300a00 */
[----:B------:R1:W-:Y:S04]  /*37000*/  STL.64 [R1+0x2008], R206 ;  /* 0x002008ce01007387 */ /* 0x0003e80000100a00 */
[----:B------:R-:W4:Y:S04]  /*37010*/  LDL.LU.64 R240, [R1+0xcd8] ;  /* 0x000cd80001f07983 */ /* 0x000f280000300a00 */
[----:B------:R1:W-:Y:S04]  /*37020*/  STL.64 [R1+0x2000], R204 ;  /* 0x002000cc01007387 */ /* 0x0003e80000100a00 */
[----:B------:R4:W-:Y:S04]  /*37030*/  STL.64 [R1+0x1ff8], R10 ;  /* 0x001ff80a01007387 */ /* 0x0009e80000100a00 */
[----:B-1----:R-:W4:Y:S04]  /*37040*/  LDL.LU.64 R206, [R1+0xeb8] ;  /* 0x000eb80001ce7983 */ /* 0x002f280000300a00 */
[----:B------:R-:W4:Y:S04]  /*37050*/  LDL.LU.64 R204, [R1+0xcd0] ;  /* 0x000cd00001cc7983 */ /* 0x000f280000300a00 */
[----:B------:R4:W-:Y:S01]  /*37060*/  LDGSTS.E [R248+0x7c004], desc[UR60][R10.64], !P6 ;  /* 0x7c0040000af87fae */ /* 0x0009e2000f12187c */
[----:B--2---:R-:W-:-:S05]  /*37070*/  IMAD.WIDE R212, R5, 0x4, R230 ;  /* 0x0000000405d47825 */ /* 0x004fca00078e02e6 */
[----:B------:R-:W-:Y:S04]  /*37080*/  STL.64 [R1+0x1ff0], R212 ;  /* 0x001ff0d401007387 */ /* 0x000fe80000100a00 */
[----:B------:R-:W-:Y:S01]  /*37090*/  LDGSTS.E [R248+0x70008], desc[UR60][R212.64], !P0 ;  /* 0x70008000d4f87fae */ /* 0x000fe2000c12187c */
[----:B------:R-:W-:-:S04]  /*370a0*/  IMAD.WIDE R210, R5, 0x4, R210 ;  /* 0x0000000405d27825 */ /* 0x000fc800078e02d2 */
[C---:B---3--:R-:W-:Y:S01]  /*370b0*/  IMAD.WIDE R208, R5.reuse, 0x4, R208 ;  /* 0x0000000405d07825 */ /* 0x048fe200078e02d0 */
[----:B------:R-:W-:Y:S04]  /*370c0*/  LDGSTS.E [R248+0x74008], desc[UR60][R210.64], !P0 ;  /* 0x74008000d2f87fae */ /* 0x000fe8000c12187c */
[----:B------:R1:W-:Y:S01]  /*370d0*/  LDGSTS.E [R248+0x78008], desc[UR60][R208.64], !P0 ;  /* 0x78008000d0f87fae */ /* 0x0003e2000c12187c */
[----:B----4-:R-:W-:-:S03]  /*370e0*/  IMAD.WIDE R10, R5, 0x4, R198 ;  /* 0x00000004050a7825 */ /* 0x010fc600078e02c6 */
[----:B------:R-:W2:Y:S04]  /*370f0*/  LDL.LU.64 R198, [R1+0xcc8] ;  /* 0x000cc80001c67983 */ /* 0x000ea80000300a00 */
[----:B------:R3:W-:Y:S04]  /*37100*/  STL.64 [R1+0x1fe8], R210 ;  /* 0x001fe8d201007387 */ /* 0x0007e80000100a00 */
[----:B------:R-:W4:Y:S04]  /*37110*/  LDL.LU.64 R218, [R1+0xec0] ;  /* 0x000ec00001da7983 */ /* 0x000f280000300a00 */
[----:B------:R1:W-:Y:S04]  /*37120*/  STL.64 [R1+0x1fe0], R208 ;  /* 0x001fe0d001007387 */ /* 0x0003e80000100a00 */
[----:B------:R1:W-:Y:S04]  /*37130*/  STL.64 [R1+0x1fd8], R10 ;  /* 0x001fd80a01007387 */ /* 0x0003e80000100a00 */
[----:B------:R1:W-:Y:S04]  /*37140*/  LDGSTS.E [R248+0x7c008], desc[UR60][R10.64], !P0 ;  /* 0x7c0080000af87fae */ /* 0x0003e8000c12187c */
[----:B---3--:R-:W3:Y:S01]  /*37150*/  LDL.LU.64 R210, [R1+0xcc0] ;  /* 0x000cc00001d27983 */ /* 0x008ee20000300a00 */
[----:B-1----:R-:W-:-:S03]  /*37160*/  IMAD.WIDE R208, R5, 0x4, R202 ;  /* 0x0000000405d07825 */ /* 0x002fc600078e02ca */
[----:B------:R-:W3:Y:S01]  /*37170*/  LDL.LU.64 R202, [R1+0xcb8] ;  /* 0x000cb80001ca7983 */ /* 0x000ee20000300a00 */
[----:B------:R-:W-:-:S03]  /*37180*/  IMAD.WIDE R10, R5, 0x4, R200 ;  /* 0x00000004050a7825 */ /* 0x000fc600078e02c8 */
[----:B------:R1:W-:Y:S04]  /*37190*/  STL.64 [R1+0x1fd0], R208 ;  /* 0x001fd0d001007387 */ /* 0x0003e80000100a00 */
[----:B------:R-:W3:Y:S04]  /*371a0*/  LDL.LU.64 R200, [R1+0xcb0] ;  /* 0x000cb00001c87983 */ /* 0x000ee80000300a00 */
[----:B------:R4:W-:Y:S04]  /*371b0*/  STL.64 [R1+0x1fc8], R10 ;  /* 0x001fc80a01007387 */ /* 0x0009e80000100a00 */
[----:B------:R-:W3:Y:S01]  /*371c0*/  LDL.LU.64 R234, [R1+0xca8] ;  /* 0x000ca80001ea7983 */ /* 0x000ee20000300a00 */
[----:B------:R-:W-:-:S02]  /*371d0*/  VIADD R6, R237, 0xffffff1c ;  /* 0xffffff1ced067836 */ /* 0x000fc40000000000 */
[----:B------:R-:W3:Y:S01]  /*371e0*/  LDC R237, c[0x0][0x230] ;  /* 0x00008c00ffed7b82 */ /* 0x000ee20000000800 */
[----:B------:R-:W3:Y:S02]  /*371f0*/  LDL.LU.64 R214, [R1+0xca0] ;  /* 0x000ca00001d67983 */ /* 0x000ee40000300a00 */
[----:B------:R-:W-:Y:S02]  /*37200*/  ISETP.GE.U32.AND P1, PT, R6, 0x7ffffe9d, PT ;  /* 0x7ffffe9d0600780c */ /* 0x000fe40003f26070 */
[----:B------:R-:W-:Y:S01]  /*37210*/  IADD3 R6, R238, -0x85, RZ ;  /* 0xffffff7bee067810 */ /* 0x000fe20007ffe0ff */
[----:B------:R-:W3:Y:S02]  /*37220*/  LDL.LU.64 R216, [R1+0xc98] ;  /* 0x000c980001d87983 */ /* 0x000ee40000300a00 */
[----:B------:R-:W3:Y:S01]  /*37230*/  LDC R238, c[0x0][0x230] ;  /* 0x00008c00ffee7b82 */ /* 0x000ee20000000800 */
[----:B------:R-:W-:-:S07]  /*37240*/  ISETP.GE.U32.AND P2, PT, R6, 0x7ffffefc, PT ;  /* 0x7ffffefc0600780c */ /* 0x000fce0003f46070 */
[----:B------:R-:W-:Y:S01]  /*37250*/  LDGSTS.E [R248+0x7000c], desc[UR60][R208.64], !P1 ;  /* 0x7000c000d0f87fae */ /* 0x000fe2000c92187c */
[----:B------:R-:W-:Y:S02]  /*37260*/  VIADD R6, R236, 0xffffff7a ;  /* 0xffffff7aec067836 */ /* 0x000fe40000000000 */
[----:B------:R-:W3:Y:S01]  /*37270*/  LDC R236, c[0x0][0x230] ;  /* 0x00008c00ffec7b82 */ /* 0x000ee20000000800 */
[----:B------:R4:W-:Y:S02]  /*37280*/  LDGSTS.E [R248+0x7400c], desc[UR60][R10.64], !P1 ;  /* 0x7400c0000af87fae */ /* 0x0009e4000c92187c */
[----:B------:R-:W-:Y:S01]  /*37290*/  ISETP.GE.U32.AND P6, PT, R6, 0x7ffffefb, PT ;  /* 0x7ffffefb0600780c */ /* 0x000fe20003fc6070 */
[----:B------:R-:W-:-:S05]  /*372a0*/  IMAD.WIDE R242, R5, 0x4, R242 ;  /* 0x0000000405f27825 */ /* 0x000fca00078e02f2 */
[----:B------:R-:W-:Y:S01]  /*372b0*/  LDGSTS.E [R248+0x7800c], desc[UR60][R242.64], !P1 ;  /* 0x7800c000f2f87fae */ /* 0x000fe2000c92187c */
[----:B------:R-:W-:-:S05]  /*372c0*/  IMAD.WIDE R240, R5, 0x4, R240 ;  /* 0x0000000405f07825 */ /* 0x000fca00078e02f0 */
[----:B------:R-:W-:Y:S01]  /*372d0*/  LDGSTS.E [R248+0x7c00c], desc[UR60][R240.64], !P1 ;  /* 0x7c00c000f0f87fae */ /* 0x000fe2000c92187c */
[----:B------:R-:W-:-:S04]  /*372e0*/  IMAD.WIDE R206, R5, 0x4, R206 ;  /* 0x0000000405ce7825 */ /* 0x000fc800078e02ce */
[C---:B------:R-:W-:Y:S01]  /*372f0*/  IMAD.WIDE R204, R5.reuse, 0x4, R204 ;  /* 0x0000000405cc7825 */ /* 0x040fe200078e02cc */
[----:B------:R4:W-:Y:S04]  /*37300*/  STL.64 [R1+0x2b90], R206 ;  /* 0x002b90ce01007387 */ /* 0x0009e80000100a00 */
[----:B-1----:R-:W3:Y:S04]  /*37310*/  LDL.LU.64 R208, [R1+0xc90] ;  /* 0x000c900001d07983 */ /* 0x002ee80000300a00 */
[----:B------:R1:W-:Y:S04]  /*37320*/  STL.64 [R1+0x2b88], R204 ;  /* 0x002b88cc01007387 */ /* 0x0003e80000100a00 */
[----:B------:R-:W3:Y:S04]  /*37330*/  LDL.LU.64 R230, [R1+0xec8] ;  /* 0x000ec80001e67983 */ /* 0x000ee80000300a00 */
[----:B------:R-:W-:Y:S04]  /*37340*/  LDGSTS.E [R247+0x40000], desc[UR60][R206.64], !P2 ;  /* 0x40000000cef77fae */ /* 0x000fe8000d12187c */
[----:B------:R-:W-:Y:S01]  /*37350*/  LDGSTS.E [R247+0x44000], desc[UR60][R204.64], !P2 ;  /* 0x44000000ccf77fae */ /* 0x000fe2000d12187c */
[----:B--2---:R-:W-:-:S04]  /*37360*/  IMAD.WIDE R198, R5, 0x4, R198 ;  /* 0x0000000405c67825 */ /* 0x004fc800078e02c6 */
[C---:B----4-:R-:W-:Y:S01]  /*37370*/  IMAD.WIDE R10, R5.reuse, 0x4, R218 ;  /* 0x00000004050a7825 */ /* 0x050fe200078e02da */
[----:B------:R2:W-:Y:S04]  /*37380*/  STL.64 [R1+0x2b80], R198 ;  /* 0x002b80c601007387 */ /* 0x0005e80000100a00 */
[----:B------:R4:W-:Y:S04]  /*37390*/  STL.64 [R1+0x2b78], R10 ;  /* 0x002b780a01007387 */ /* 0x0009e80000100a00 */
[----:B------:R-:W4:Y:S04]  /*373a0*/  LDL.LU.64 R206, [R1+0xed0] ;  /* 0x000ed00001ce7983 */ /* 0x000f280000300a00 */
[----:B-1----:R-:W4:Y:S01]  /*373b0*/  LDL.LU.64 R204, [R1+0xed8] ;  /* 0x000ed80001cc7983 */ /* 0x002f220000300a00 */
[----:B---3--:R-:W-:-:S03]  /*373c0*/  IMAD.WIDE R210, R5, 0x4, R210 ;  /* 0x0000000405d27825 */ /* 0x008fc600078e02d2 */
[----:B------:R-:W-:Y:S04]  /*373d0*/  LDGSTS.E [R247+0x48000], desc[UR60][R198.64], !P2 ;  /* 0x48000000c6f77fae */ /* 0x000fe8000d12187c */
[----:B------:R4:W-:Y:S01]  /*373e0*/  LDGSTS.E [R247+0x4c000], desc[UR60][R10.64], !P2 ;  /* 0x4c0000000af77fae */ /* 0x0009e2000d12187c */
[----:B------:R-:W-:-:S03]  /*373f0*/  IMAD.WIDE R202, R5, 0x4, R202 ;  /* 0x0000000405ca7825 */ /* 0x000fc600078e02ca */
[----:B------:R-:W-:Y:S04]  /*37400*/  LDGSTS.E [R247+0x40004], desc[UR60][R210.64], !P6 ;  /* 0x40004000d2f77fae */ /* 0x000fe8000f12187c */
[----:B--2---:R-:W2:Y:S01]  /*37410*/  LDL.LU.64 R198, [R1+0xee0] ;  /* 0x000ee00001c67983 */ /* 0x004ea20000300a00 */
[----:B------:R-:W-:-:S03]  /*37420*/  IMAD.WIDE R200, R5, 0x4, R200 ;  /* 0x0000000405c87825 */ /* 0x000fc600078e02c8 */
[----:B------:R1:W-:Y:S04]  /*37430*/  STL.64 [R1+0x2b70], R210 ;  /* 0x002b70d201007387 */ /* 0x0003e80000100a00 */
[----:B------:R3:W-:Y:S01]  /*37440*/  STL.64 [R1+0x2b68], R202 ;  /* 0x002b68ca01007387 */ /* 0x0007e20000100a00 */
[----:B----4-:R-:W-:-:S03]  /*37450*/  IMAD.WIDE R10, R5, 0x4, R234 ;  /* 0x00000004050a7825 */ /* 0x010fc600078e02ea */
[----:B------:R4:W-:Y:S04]  /*37460*/  STL.64 [R1+0x2b60], R200 ;  /* 0x002b60c801007387 */ /* 0x0009e80000100a00 */
[----:B------:R-:W2:Y:S04]  /*37470*/  LDL.LU.64 R234, [R1+0xee8] ;  /* 0x000ee80001ea7983 */ /* 0x000ea80000300a00 */
[----:B------:R4:W-:Y:S04]  /*37480*/  STL.64 [R1+0x2b58], R10 ;  /* 0x002b580a01007387 */ /* 0x0009e80000100a00 */
[----:B-1----:R-:W2:Y:S04]  /*37490*/  LDL.LU.64 R210, [R1+0xef0] ;  /* 0x000ef00001d27983 */ /* 0x002ea80000300a00 */
[----:B------:R-:W-:Y:S04]  /*374a0*/  LDGSTS.E [R247+0x44004], desc[UR60][R202.64], !P6 ;  /* 0x44004000caf77fae */ /* 0x000fe8000f12187c */
[----:B------:R-:W-:Y:S01]  /*374b0*/  LDGSTS.E [R247+0x48004], desc[UR60][R200.64], !P6 ;  /* 0x48004000c8f77fae */ /* 0x000fe2000f12187c */
[----:B------:R-:W-:Y:S01]  /*374c0*/  IADD3 R6, R237, -0x87, RZ ;  /* 0xffffff79ed067810 */ /* 0x000fe20007ffe0ff */
[C---:B------:R-:W-:Y:S01]  /*374d0*/  IMAD.WIDE R214, R5.reuse, 0x4, R214 ;  /* 0x0000000405d67825 */ /* 0x040fe200078e02d6 */
[----:B------:R-:W1:Y:S01]  /*374e0*/  LDC R237, c[0x0][0x230] ;  /* 0x00008c00ffed7b82 */ /* 0x000e620000000800 */
[----:B------:R1:W-:Y:S04]  /*374f0*/  LDGSTS.E [R247+0x4c004], desc[UR60][R10.64], !P6 ;  /* 0x4c0040000af77fae */ /* 0x0003e8000f12187c */
[----:B---3--:R-:W3:Y:S04]  /*37500*/  LDL.LU.64 R202, [R1+0xef8] ;  /* 0x000ef80001ca7983 */ /* 0x008ee80000300a00 */
[----:B----4-:R-:W4:Y:S01]  /*37510*/  LDL.LU.64 R200, [R1+0xf00] ;  /* 0x000f000001c87983 */ /* 0x010f220000300a00 */
[----:B------:R-:W-:Y:S01]  /*37520*/  IMAD.WIDE R212, R5, 0x4, R216 ;  /* 0x0000000405d47825 */ /* 0x000fe200078e02d8 */
[----:B------:R-:W-:-:S02]  /*37530*/  ISETP.GE.U32.AND P0, PT, R6, 0x7ffffefa, PT ;  /* 0x7ffffefa0600780c */ /* 0x000fc40003f06070 */
[----:B------:R1:W-:Y:S01]  /*37540*/  STL.64 [R1+0x2b50], R214 ;  /* 0x002b50d601007387 */ /* 0x0003e20000100a00 */
[----:B------:R-:W-:Y:S02]  /*37550*/  VIADD R6, R238, 0xffffff78 ;  /* 0xffffff78ee067836 */ /* 0x000fe40000000000 */
[----:B------:R-:W3:Y:S01]  /*37560*/  LDC R238, c[0x0][0x230] ;  /* 0x00008c00ffee7b82 */ /* 0x000ee20000000800 */
[----:B------:R2:W-:Y:S02]  /*37570*/  STL.64 [R1+0x2b48], R212 ;  /* 0x002b48d401007387 */ /* 0x0005e40000100a00 */
[----:B------:R-:W-:-:S05]  /*37580*/  ISETP.GE.U32.AND P1, PT, R6, 0x7ffffef9, PT ;  /* 0x7ffffef90600780c */ /* 0x000fca0003f26070 */
[----:B------:R1:W-:Y:S04]  /*37590*/  LDGSTS.E [R247+0x40008], desc[UR60][R214.64], !P0 ;  /* 0x40008000d6f77fae */ /* 0x0003e8000c12187c */
[----:B------:R2:W-:Y:S01]  /*375a0*/  LDGSTS.E [R247+0x44008], desc[UR60][R212.64], !P0 ;  /* 0x44008000d4f77fae */ /* 0x0005e2000c12187c */
[----:B------:R-:W-:-:S05]  /*375b0*/  IMAD.WIDE R208, R5, 0x4, R208 ;  /* 0x0000000405d07825 */ /* 0x000fca00078e02d0 */
[----:B------:R2:W-:Y:S01]  /*375c0*/  STL.64 [R1+0x2b40], R208 ;  /* 0x002b40d001007387 */ /* 0x0005e20000100a00 */
[----:B-1----:R-:W-:-:S03]  /*375d0*/  IMAD.WIDE R10, R5, 0x4, R230 ;  /* 0x00000004050a7825 */ /* 0x002fc600078e02e6 */
[----:B------:R-:W-:Y:S04]  /*375e0*/  LDGSTS.E [R247+0x48008], desc[UR60][R208.64], !P0 ;  /* 0x48008000d0f77fae */ /* 0x000fe8000c12187c */
[----:B------:R-:W3:Y:S04]  /*375f0*/  LDL.LU.64 R230, [R1+0xf08] ;  /* 0x000f080001e67983 */ /* 0x000ee80000300a00 */
[----:B------:R1:W-:Y:S04]  /*37600*/  STL.64 [R1+0x2b38], R10 ;  /* 0x002b380a01007387 */ /* 0x0003e80000100a00 */
[----:B------:R1:W-:Y:S01]  /*37610*/  LDGSTS.E [R247+0x4c008], desc[UR60][R10.64], !P0 ;  /* 0x4c0080000af77fae */ /* 0x0003e2000c12187c */
[----:B------:R-:W-:-:S03]  /*37620*/  IMAD.WIDE R216, R5, 0x4, R206 ;  /* 0x0000000405d87825 */ /* 0x000fc600078e02ce */
[----:B------:R-:W3:Y:S01]  /*37630*/  LDL.LU.64 R206, [R1+0xf10] ;  /* 0x000f100001ce7983 */ /* 0x000ee20000300a00 */
[----:B------:R-:W-:-:S03]  /*37640*/  IMAD.WIDE R214, R5, 0x4, R204 ;  /* 0x0000000405d67825 */ /* 0x000fc600078e02cc */
[----:B------:R-:W-:Y:S04]  /*37650*/  STL.64 [R1+0x2b30], R216 ;  /* 0x002b30d801007387 */ /* 0x000fe80000100a00 */
[----:B------:R-:W3:Y:S04]  /*37660*/  LDL.LU.64 R204, [R1+0xf18] ;  /* 0x000f180001cc7983 */ /* 0x000ee80000300a00 */
[----:B------:R1:W-:Y:S04]  /*37670*/  STL.64 [R1+0x2b28], R214 ;  /* 0x002b28d601007387 */ /* 0x0003e80000100a00 */
[----:B------:R-:W-:Y:S01]  /*37680*/  LDGSTS.E [R247+0x4000c], desc[UR60][R216.64], !P1 ;  /* 0x4000c000d8f77fae */ /* 0x000fe2000c92187c */
[----:B--2---:R-:W-:-:S03]  /*37690*/  IMAD.WIDE R212, R5, 0x4, R198 ;  /* 0x0000000405d47825 */ /* 0x004fc600078e02c6 */
[----:B------:R-:W2:Y:S04]  /*376a0*/  LDL.LU.64 R198, [R1+0xf20] ;  /* 0x000f200001c67983 */ /* 0x000ea80000300a00 */
[----:B------:R1:W-:Y:S04]  /*376b0*/  STL.64 [R1+0x2b20], R212 ;  /* 0x002b20d401007387 */ /* 0x0003e80000100a00 */
[----:B------:R-:W2:Y:S04]  /*376c0*/  LDL.LU.64 R208, [R1+0xf28] ;  /* 0x000f280001d07983 */ /* 0x000ea80000300a00 */
[----:B------:R-:W-:Y:S04]  /*376d0*/  LDGSTS.E [R247+0x4400c], desc[UR60][R214.64], !P1 ;  /* 0x4400c000d6f77fae */ /* 0x000fe8000c92187c */
[----:B------:R1:W-:Y:S02]  /*376e0*/  LDGSTS.E [R247+0x4800c], desc[UR60][R212.64], !P1 ;  /* 0x4800c000d4f77fae */ /* 0x0003e4000c92187c */
[----:B-1----:R-:W-:-:S05]  /*376f0*/  IMAD.WIDE R10, R5, 0x4, R234 ;  /* 0x00000004050a7825 */ /* 0x002fca00078e02ea */
[----:B------:R1:W-:Y:S04]  /*37700*/  STL.64 [R1+0x2b18], R10 ;  /* 0x002b180a01007387 */ /* 0x0003e80000100a00 */
[----:B------:R-:W2:Y:S01]  /*37710*/  LDL.LU.64 R214, [R1+0xf30] ;  /* 0x000f300001d67983 */ /* 0x000ea20000300a00 */
[----:B------:R-:W-:-:S04]  /*37720*/  IMAD.WIDE R212, R5, 0x4, R210 ;  /* 0x0000000405d47825 */ /* 0x000fc800078e02d2 */
[C---:B----4-:R-:W-:Y:S01]  /*37730*/  IMAD.WIDE R200, R5.reuse, 0x4, R200 ;  /* 0x0000000405c87825 */ /* 0x050fe200078e02c8 */
[----:B------:R-:W-:Y:S03]  /*37740*/  STL.64 [R1+0x2790], R212 ;  /* 0x002790d401007387 */ /* 0x000fe60000100a00 */
[----:B---3--:R-:W-:Y:S01]  /*37750*/  IMAD.WIDE R210, R5, 0x4, R202 ;  /* 0x0000000405d27825 */ /* 0x008fe200078e02ca */
[----:B------:R-:W3:Y:S04]  /*37760*/  LDL.LU.64 R218, [R1+0xf38] ;  /* 0x000f380001da7983 */ /* 0x000ee80000300a00 */
[----:B------:R-:W-:Y:S04]  /*37770*/  STL.64 [R1+0x2788], R210 ;  /* 0x002788d201007387 */ /* 0x000fe80000100a00 */
[----:B------:R-:W4:Y:S04]  /*37780*/  LDL.LU.64 R202, [R1+0xf40] ;  /* 0x000f400001ca7983 */ /* 0x000f280000300a00 */
[----:B------:R1:W-:Y:S04]  /*37790*/  STL.64 [R1+0x2780], R200 ;  /* 0x002780c801007387 */ /* 0x0003e80000100a00 */
[----:B------:R-:W4:Y:S01]  /*377a0*/  LDL.LU.64 R216, [R1+0xf48] ;  /* 0x000f480001d87983 */ /* 0x000f220000300a00 */
[----:B------:R-:W-:-:S02]  /*377b0*/  IADD3 R6, R236, -0xa5, RZ ;  /* 0xffffff5bec067810 */ /* 0x000fc40007ffe0ff */
[----:B------:R-:W4:Y:S01]  /*377c0*/  LDC R236, c[0x0][0x230] ;  /* 0x00008c00ffec7b82 */ /* 0x000f220000000800 */
[----:B------:R1:W-:Y:S01]  /*377d0*/  LDGSTS.E [R247+0x4c00c], desc[UR60][R10.64], !P1 ;  /* 0x4c00c0000af77fae */ /* 0x0003e2000c92187c */
[----:B------:R-:W-:Y:S01]  /*377e0*/  ISETP.GE.U32.AND P2, PT, R6, 0x7ffffedc, PT ;  /* 0x7ffffedc0600780c */ /* 0x000fe20003f46070 */
[----:B------:R-:W-:-:S05]  /*377f0*/  VIADD R6, R237, 0xffffff5a ;  /* 0xffffff5aed067836 */ /* 0x000fca0000000000 */
[----:B------:R-:W-:Y:S01]  /*37800*/  ISETP.GE.U32.AND P6, PT, R6, 0x7ffffedb, PT ;  /* 0x7ffffedb0600780c */ /* 0x000fe20003fc6070 */
[----:B------:R-:W4:Y:S06]  /*37810*/  LDC R237, c[0x0][0x230] ;  /* 0x00008c00ffed7b82 */ /* 0x000f2c0000000800 */
[----:B------:R-:W-:Y:S04]  /*37820*/  LDGSTS.E [R247+0x50000], desc[UR60][R212.64], !P2 ;  /* 0x50000000d4f77fae */ /* 0x000fe8000d12187c */
[----:B------:R-:W-:Y:S04]  /*37830*/  LDGSTS.E [R247+0x54000], desc[UR60][R210.64], !P2 ;  /* 0x54000000d2f77fae */ /* 0x000fe8000d12187c */
[----:B------:R-:W-:Y:S01]  /*37840*/  LDGSTS.E [R247+0x58000], desc[UR60][R200.64], !P2 ;  /* 0x58000000c8f77fae */ /* 0x000fe2000d12187c */
[----:B------:R-:W-:-:S02]  /*37850*/  IADD3 R6, R238, -0xa7, RZ ;  /* 0xffffff59ee067810 */ /* 0x000fc40007ffe0ff */
[----:B------:R-:W4:Y:S02]  /*37860*/  LDC R238, c[0x0][0x230] ;  /* 0x00008c00ffee7b82 */ /* 0x000f240000000800 */
[----:B------:R-:W-:Y:S01]  /*37870*/  ISETP.GE.U32.AND P0, PT, R6, 0x7ffffeda, PT ;  /* 0x7ffffeda0600780c */ /* 0x000fe20003f06070 */
[----:B-1----:R-:W-:-:S05]  /*37880*/  IMAD.WIDE R10, R5, 0x4, R230 ;  /* 0x00000004050a7825 */ /* 0x002fca00078e02e6 */
[----:B------:R1:W-:Y:S04]  /*37890*/  STL.64 [R1+0x2778], R10 ;  /* 0x0027780a01007387 */ /* 0x0003e80000100a00 */
[----:B------:R-:W4:Y:S04]  /*378a0*/  LDL.LU.64 R234, [R1+0xf50] ;  /* 0x000f500001ea7983 */ /* 0x000f280000300a00 */
[----:B------:R-:W4:Y:S04]  /*378b0*/  LDL.LU.64 R230, [R1+0xf58] ;  /* 0x000f580001e67983 */ /* 0x000f280000300a00 */
[----:B------:R-:W4:Y:S04]  /*378c0*/  LDL.LU.64 R200, [R1+0xf60] ;  /* 0x000f600001c87983 */ /* 0x000f280000300a00 */
[----:B------:R-:W4:Y:S04]  /*378d0*/  LDL.LU.64 R210, [R1+0xf68] ;  /* 0x000f680001d27983 */ /* 0x000f280000300a00 */
[----:B------:R1:W-:Y:S01]  /*378e0*/  LDGSTS.E [R247+0x5c000], desc[UR60][R10.64], !P2 ;  /* 0x5c0000000af77fae */ /* 0x0003e2000d12187c */
[----:B------:R-:W-:-:S04]  /*378f0*/  IMAD.WIDE R206, R5, 0x4, R206 ;  /* 0x0000000405ce7825 */ /* 0x000fc800078e02ce */
[C---:B------:R-:W-:Y:S01]  /*37900*/  IMAD.WIDE R204, R5.reuse, 0x4, R204 ;  /* 0x0000000405cc7825 */ /* 0x040fe200078e02cc */
[----:B------:R1:W-:Y:S04]  /*37910*/  STL.64 [R1+0x2770], R206 ;  /* 0x002770ce01007387 */ /* 0x0003e80000100a00 */
[----:B------:R1:W-:Y:S04]  /*37920*/  STL.64 [R1+0x2768], R204 ;  /* 0x002768cc01007387 */ /* 0x0003e80000100a00 */
[----:B------:R-:W-:Y:S01]  /*37930*/  LDGSTS.E [R247+0x50004], desc[UR60][R206.64], !P6 ;  /* 0x50004000cef77fae */ /* 0x000fe2000f12187c */
[----:B--2---:R-:W-:-:S03]  /*37940*/  IMAD.WIDE R198, R5, 0x4, R198 ;  /* 0x0000000405c67825 */ /* 0x004fc600078e02c6 */
[----:B------:R-:W-:Y:S01]  /*37950*/  LDGSTS.E [R247+0x54004], desc[UR60][R204.64], !P6 ;  /* 0x54004000ccf77fae */ /* 0x000fe2000f12187c */
[----:B-1----:R-:W-:-:S03]  /*37960*/  IMAD.WIDE R10, R5, 0x4, R208 ;  /* 0x00000004050a7825 */ /* 0x002fc600078e02d0 */
[----:B------:R1:W-:Y:S04]  /*37970*/  STL.64 [R1+0x2760], R198 ;  /* 0x002760c601007387 */ /* 0x0003e80000100a00 */
[----:B------:R2:W-:Y:S04]  /*37980*/  STL.64 [R1+0x2758], R10 ;  /* 0x0027580a01007387 */ /* 0x0005e80000100a00 */
[----:B------:R-:W2:Y:S04]  /*37990*/  LDL.LU.64 R208, [R1+0xf70] ;  /* 0x000f700001d07983 */ /* 0x000ea80000300a00 */
[----:B------:R-:W2:Y:S04]  /*379a0*/  LDL.LU.64 R206, [R1+0xf78] ;  /* 0x000f780001ce7983 */ /* 0x000ea80000300a00 */
[----:B------:R-:W2:Y:S01]  /*379b0*/  LDL.LU.64 R204, [R1+0xf80] ;  /* 0x000f800001cc7983 */ /* 0x000ea20000300a00 */
[----:B------:R-:W-:-:S03]  /*379c0*/  IMAD.WIDE R214, R5, 0x4, R214 ;  /* 0x0000000405d67825 */ /* 0x000fc600078e02d6 */
[----:B------:R-:W-:Y:S04]  /*379d0*/  LDGSTS.E [R247+0x58004], desc[UR60][R198.64], !P6 ;  /* 0x58004000c6f77fae */ /* 0x000fe8000f12187c */
[----:B------:R2:W-:Y:S04]  /*379e0*/  LDGSTS.E [R247+0x5c004], desc[UR60][R10.64], !P6 ;  /* 0x5c0040000af77fae */ /* 0x0005e8000f12187c */
[----:B------:R2:W-:Y:S04]  /*379f0*/  LDGSTS.E [R247+0x50008], desc[UR60][R214.64], !P0 ;  /* 0x50008000d6f77fae */ /* 0x0005e8000c12187c */
[----:B-1----:R-:W2:Y:S04]  /*37a00*/  LDL.LU.64 R198, [R1+0xf88] ;  /* 0x000f880001c67983 */ /* 0x002ea80000300a00 */
[----:B------:R-:W-:Y:S01]  /*37a10*/  STL.64 [R1+0x2750], R214 ;  /* 0x002750d601007387 */ /* 0x000fe20000100a00 */
[----:B---3--:R-:W-:-:S04]  /*37a20*/  IMAD.WIDE R212, R5, 0x4, R218 ;  /* 0x0000000405d47825 */ /* 0x008fc800078e02da */
[C---:B----4-:R-:W-:Y:S01]  /*37a30*/  IMAD.WIDE R202, R5.reuse, 0x4, R202 ;  /* 0x0000000405ca7825 */ /* 0x050fe200078e02ca */
[----:B------:R-:W-:Y:S03]  /*37a40*/  STL.64 [R1+0x2748], R212 ;  /* 0x002748d401007387 */ /* 0x000fe60000100a00 */
[----:B--2---:R-:W-:Y:S01]  /*37a50*/  IMAD.WIDE R10, R5, 0x4, R216 ;  /* 0x00000004050a7825 */ /* 0x004fe200078e02d8 */
[----:B------:R1:W-:Y:S04]  /*37a60*/  STL.64 [R1+0x2740], R202 ;  /* 0x002740ca01007387 */ /* 0x0003e80000100a00 */
[----:B------:R2:W-:Y:S04]  /*37a70*/  LDGSTS.E [R247+0x54008], desc[UR60][R212.64], !P0 ;  /* 0x54008000d4f77fae */ /* 0x0005e8000c12187c */
[----:B------:R3:W-:Y:S04]  /*37a80*/  STL.64 [R1+0x2738], R10 ;  /* 0x0027380a01007387 */ /* 0x0007e80000100a00 */
[----:B------:R-:W-:Y:S01]  /*37a90*/  LDGSTS.E [R247+0x58008], desc[UR60][R202.64], !P0 ;  /* 0x58008000caf77fae */ /* 0x000fe2000c12187c */
[----:B------:R-:W-:-:S02]  /*37aa0*/  VIADD R6, R236, 0xffffff58 ;  /* 0xffffff58ec067836 */ /* 0x000fc40000000000 */
[----:B------:R-:W4:Y:S01]  /*37ab0*/  LDC R236, c[0x0][0x230] ;  /* 0x00008c00ffec7b82 */ /* 0x000f220000000800 */
[----:B------:R3:W-:Y:S04]  /*37ac0*/  LDGSTS.E [R247+0x5c008], desc[UR60][R10.64], !P0 ;  /* 0x5c0080000af77fae */ /* 0x0007e8000c12187c */
[----:B-1----:R-:W4:Y:S01]  /*37ad0*/  LDL.LU.64 R202, [R1+0xf90] ;  /* 0x000f900001ca7983 */ /* 0x002f220000300a00 */
[----:B------:R-:W-:Y:S02]  /*37ae0*/  ISETP.GE.U32.AND P1, PT, R6, 0x7ffffed9, PT ;  /* 0x7ffffed90600780c */ /* 0x000fe40003f26070 */
[----:B------:R-:W-:Y:S02]  /*37af0*/  IADD3 R6, R237, -0xc5, RZ ;  /* 0xffffff3bed067810 */ /* 0x000fe40007ffe0ff */
[----:B------:R-:W1:Y:S02]  /*37b00*/  LDC R237, c[0x0][0x230] ;  /* 0x00008c00ffed7b82 */ /* 0x000e640000000800 */
[----:B------:R-:W-:Y:S01]  /*37b10*/  ISETP.GE.U32.AND P2, PT, R6, 0x7ffffebc, PT ;  /* 0x7ffffebc0600780c */ /* 0x000fe20003f46070 */
[----:B------:R-:W-:-:S04]  /*37b20*/  IMAD.WIDE R214, R5, 0x4, R234 ;  /* 0x0000000405d67825 */ /* 0x000fc800078e02ea */
[C---:B--2---:R-:W-:Y:S01]  /*37b30*/  IMAD.WIDE R212, R5.reuse, 0x4, R230 ;  /* 0x0000000405d47825 */ /* 0x044fe200078e02e6 */
[----:B------:R-:W-:Y:S03]  /*37b40*/  STL.64 [R1+0x2730], R214 ;  /* 0x002730d601007387 */ /* 0x000fe60000100a00 */
[C---:B------:R-:W-:Y:S01]  /*37b50*/  IMAD.WIDE R200, R5.reuse, 0x4, R200 ;  /* 0x0000000405c87825 */ /* 0x040fe200078e02c8 */
[----:B------:R-:W2:Y:S03]  /*37b60*/  LDL.LU.64 R218, [R1+0xf98] ;  /* 0x000f980001da7983 */ /* 0x000ea60000300a00 */
[C---:B---3--:R-:W-:Y:S01]  /*37b70*/  IMAD.WIDE R10, R5.reuse, 0x4, R210 ;  /* 0x00000004050a7825 */ /* 0x048fe200078e02d2 */
[----:B------:R-:W-:Y:S04]  /*37b80*/  STL.64 [R1+0x2728], R212 ;  /* 0x002728d401007387 */ /* 0x000fe80000100a00 */
[----:B------:R-:W3:Y:S04]  /*37b90*/  LDL.LU.64 R210, [R1+0xfa0] ;  /* 0x000fa00001d27983 */ /* 0x000ee80000300a00 */
[----:B------:R1:W-:Y:S04]  /*37ba0*/  STL.64 [R1+0x2720], R200 ;  /* 0x002720c801007387 */ /* 0x0003e80000100a00 */
[----:B------:R-:W3:Y:S04]  /*37bb0*/  LDL.LU.64 R234, [R1+0xfa8] ;  /* 0x000fa80001ea7983 */ /* 0x000ee80000300a00 */
[----:B------:R-:W-:Y:S04]  /*37bc0*/  LDGSTS.E [R247+0x5000c], desc[UR60][R214.64], !P1 ;  /* 0x5000c000d6f77fae */ /* 0x000fe8000c92187c */
[----:B------:R1:W-:Y:S04]  /*37bd0*/  LDGSTS.E [R247+0x5400c], desc[UR60][R212.64], !P1 ;  /* 0x5400c000d4f77fae */ /* 0x0003e8000c92187c */
[----:B------:R1:W-:Y:S04]  /*37be0*/  STL.64 [R1+0x2718], R10 ;  /* 0x0027180a01007387 */ /* 0x0003e80000100a00 */
[----:B------:R-:W-:Y:S04]  /*37bf0*/  LDGSTS.E [R247+0x5800c], desc[UR60][R200.64], !P1 ;  /* 0x5800c000c8f77fae */ /* 0x000fe8000c92187c */
[----:B------:R1:W-:Y:S04]  /*37c00*/  LDGSTS.E [R247+0x5c00c], desc[UR60][R10.64], !P1 ;  /* 0x5c00c0000af77fae */ /* 0x0003e8000c92187c */
[----:B-1----:R-:W3:Y:S01]  /*37c10*/  LDL.LU.64 R200, [R1+0xfb0] ;  /* 0x000fb00001c87983 */ /* 0x002ee20000300a00 */
[----:B------:R-:W-:-:S04]  /*37c20*/  IMAD.WIDE R212, R5, 0x4, R208 ;  /* 0x0000000405d47825 */ /* 0x000fc800078e02d0 */
[C---:B------:R-:W-:Y:S01]  /*37c30*/  IMAD.WIDE R208, R5.reuse, 0x4, R206 ;  /* 0x0000000405d07825 */ /* 0x040fe200078e02ce */
[----:B------:R-:W-:Y:S03]  /*37c40*/  STL.64 [R1+0x2390], R212 ;  /* 0x002390d401007387 */ /* 0x000fe60000100a00 */
[C---:B------:R-:W-:Y:S01]  /*37c50*/  IMAD.WIDE R206, R5.reuse, 0x4, R204 ;  /* 0x0000000405ce7825 */ /* 0x040fe200078e02cc */
[----:B------:R2:W-:Y:S04]  /*37c60*/  LDGSTS.E [R247+0x60000], desc[UR60][R212.64], !P2 ;  /* 0x60000000d4f77fae */ /* 0x0005e8000d12187c */
[----:B------:R-:W3:Y:S04]  /*37c70*/  LDL.LU.64 R204, [R1+0xfb8] ;  /* 0x000fb80001cc7983 */ /* 0x000ee80000300a00 */
[----:B------:R-:W-:Y:S04]  /*37c80*/  STL.64 [R1+0x2388], R208 ;  /* 0x002388d001007387 */ /* 0x000fe80000100a00 */
[----:B------:R-:W-:Y:S01]  /*37c90*/  LDGSTS.E [R247+0x64000], desc[UR60][R208.64], !P2 ;  /* 0x64000000d0f77fae */ /* 0x000fe2000d12187c */
[----:B------:R-:W-:-:S03]  /*37ca0*/  IMAD.WIDE R10, R5, 0x4, R198 ;  /* 0x00000004050a7825 */ /* 0x000fc600078e02c6 */
[----:B------:R-:W-:Y:S04]  /*37cb0*/  LDGSTS.E [R247+0x68000], desc[UR60][R206.64], !P2 ;  /* 0x68000000cef77fae */ /* 0x000fe8000d12187c */
[----:B------:R-:W3:Y:S04]  /*37cc0*/  LDL.LU.64 R198, [R1+0xfc0] ;  /* 0x000fc00001c67983 */ /* 0x000ee80000300a00 */
[----:B------:R1:W-:Y:S04]  /*37cd0*/  STL.64 [R1+0x2380], R206 ;  /* 0x002380ce01007387 */ /* 0x0003e80000100a00 */
[----:B------:R-:W3:Y:S04]  /*37ce0*/  LDL.LU.64 R216, [R1+0xfc8] ;  /* 0x000fc80001d87983 */ /* 0x000ee80000300a00 */
[----:B------:R3:W-:Y:S04]  /*37cf0*/  STL.64 [R1+0x2378], R10 ;  /* 0x0023780a01007387 */ /* 0x0007e80000100a00 */
[----:B------:R-:W3:Y:S04]  /*37d00*/  LDL.LU.64 R230, [R1+0xfd0] ;  /* 0x000fd00001e67983 */ /* 0x000ee80000300a00 */
[----:B-1----:R-:W3:Y:S01]  /*37d10*/  LDL.LU.64 R206, [R1+0xfd8] ;  /* 0x000fd80001ce7983 */ /* 0x002ee20000300a00 */
[----:B------:R-:W-:-:S02]  /*37d20*/  VIADD R6, R238, 0xffffff3a ;  /* 0xffffff3aee067836 */ /* 0x000fc40000000000 */
[----:B------:R-:W1:Y:S01]  /*37d30*/  LDC R238, c[0x0][0x230] ;  /* 0x00008c00ffee7b82 */ /* 0x000e620000000800 */
[----:B------:R3:W-:Y:S01]  /*37d40*/  LDGSTS.E [R247+0x6c000], desc[UR60][R10.64], !P2 ;  /* 0x6c0000000af77fae */ /* 0x0007e2000d12187c */
[----:B----4-:R-:W-:-:S03]  /*37d50*/  IMAD.WIDE R214, R5, 0x4, R202 ;  /* 0x0000000405d67825 */ /* 0x010fc600078e02ca */
[----:B------:R-:W4:Y:S04]  /*37d60*/  LDL.LU.64 R202, [R1+0xfe0] ;  /* 0x000fe00001ca7983 */ /* 0x000f280000300a00 */
[----:B------:R1:W-:Y:S04]  /*37d70*/  STL.64 [R1+0x2370], R214 ;  /* 0x002370d601007387 */ /* 0x0003e80000100a00 */
[----:B------:R-:W4:Y:S01]  /*37d80*/  LDL.LU.64 R208, [R1+0xfe8] ;  /* 0x000fe80001d07983 */ /* 0x000f220000300a00 */
[----:B------:R-:W-:Y:S02]  /*37d90*/  ISETP.GE.U32.AND P6, PT, R6, 0x7ffffebb, PT ;  /* 0x7ffffebb0600780c */ /* 0x000fe40003fc6070 */
[----:B------:R-:W-:-:S02]  /*37da0*/  IADD3 R6, R236, -0xc7, RZ ;  /* 0xffffff39ec067810 */ /* 0x000fc40007ffe0ff */
[----:B------:R-:W4:Y:S02]  /*37db0*/  LDC R236, c[0x0][0x230] ;  /* 0x00008c00ffec7b82 */ /* 0x000f240000000800 */
[----:B------:R-:W-:-:S07]  /*37dc0*/  ISETP.GE.U32.AND P0, PT, R6, 0x7ffffeba, PT ;  /* 0x7ffffeba0600780c */ /* 0x000fce0003f06070 */
[----:B------:R-:W-:Y:S01]  /*37dd0*/  LDGSTS.E [R247+0x60004], desc[UR60][R214.64], !P6 ;  /* 0x60004000d6f77fae */ /* 0x000fe2000f12187c */
[----:B------:R-:W-:Y:S02]  /*37de0*/  VIADD R6, R237, 0xffffff38 ;  /* 0xffffff38ed067836 */ /* 0x000fe40000000000 */
[----:B------:R-:W4:Y:S03]  /*37df0*/  LDC R237, c[0x0][0x230] ;  /* 0x00008c00ffed7b82 */ /* 0x000f260000000800 */
[----:B------:R-:W-:Y:S01]  /*37e00*/  ISETP.GE.U32.AND P1, PT, R6, 0x7ffffeb9, PT ;  /* 0x7ffffeb90600780c */ /* 0x000fe20003f26070 */
[----:B--2---:R-:W-:-:S04]  /*37e10*/  IMAD.WIDE R212, R5, 0x4, R218 ;  /* 0x0000000405d47825 */ /* 0x004fc800078e02da */
[C---:B---3--:R-:W-:Y:S01]  /*37e20*/  IMAD.WIDE R210, R5.reuse, 0x4, R210 ;  /* 0x0000000405d27825 */ /* 0x048fe200078e02d2 */
[----:B------:R-:W-:Y:S04]  /*37e30*/  STL.64 [R1+0x2368], R212 ;  /* 0x002368d401007387 */ /* 0x000fe80000100a00 */
[----:B------:R2:W-:Y:S01]  /*37e40*/  LDGSTS.E [R247+0x64004], desc[UR60][R212.64], !P6 ;  /* 0x64004000d4f77fae */ /* 0x0005e2000f12187c */
[----:B------:R-:W-:-:S03]  /*37e50*/  IMAD.WIDE R10, R5, 0x4, R234 ;  /* 0x00000004050a7825 */ /* 0x000fc600078e02ea */
[----:B------:R3:W-:Y:S04]  /*37e60*/  STL.64 [R1+0x2360], R210 ;  /* 0x002360d201007387 */ /* 0x0007e80000100a00 */
[----:B------:R2:W-:Y:S04]  /*37e70*/  STL.64 [R1+0x2358], R10 ;  /* 0x0023580a01007387 */ /* 0x0005e80000100a00 */
[----:B-1----:R-:W4:Y:S04]  /*37e80*/  LDL.LU.64 R214, [R1+0xff0] ;  /* 0x000ff00001d67983 */ /* 0x002f280000300a00 */
[----:B------:R-:W-:Y:S04]  /*37e90*/  LDGSTS.E [R247+0x68004], desc[UR60][R210.64], !P6 ;  /* 0x68004000d2f77fae */ /* 0x000fe8000f12187c */
[----:B------:R-:W4:Y:S04]  /*37ea0*/  LDL.LU.64 R234, [R1+0xff8] ;  /* 0x000ff80001ea7983 */ /* 0x000f280000300a00 */
[----:B------:R1:W-:Y:S04]  /*37eb0*/  LDGSTS.E [R247+0x6c004], desc[UR60][R10.64], !P6 ;  /* 0x6c0040000af77fae */ /* 0x0003e8000f12187c */
[----:B---3--:R-:W3:Y:S01]  /*37ec0*/  LDL.LU.64 R210, [R1+0x1000] ;  /* 0x0010000001d27983 */ /* 0x008ee20000300a00 */
[----:B--2---:R-:W-:-:S05]  /*37ed0*/  IMAD.WIDE R212, R5, 0x4, R200 ;  /* 0x0000000405d47825 */ /* 0x004fca00078e02c8 */
[----:B------:R2:W-:Y:S04]  /*37ee0*/  STL.64 [R1+0x2350], R212 ;  /* 0x002350d401007387 */ /* 0x0005e80000100a00 */
[----:B------:R-:W3:Y:S04]  /*37ef0*/  LDL.LU.64 R200, [R1+0x1148] ;  /* 0x0011480001c87983 */ /* 0x000ee80000300a00 */
[----:B------:R2:W-:Y:S01]  /*37f00*/  LDGSTS.E [R247+0x60008], desc[UR60][R212.64], !P0 ;  /* 0x60008000d4f77fae */ /* 0x0005e2000c12187c */
[----:B------:R-:W-:-:S05]  /*37f10*/  IMAD.WIDE R204, R5, 0x4, R204 ;  /* 0x0000000405cc7825 */ /* 0x000fca00078e02cc */
[----:B------:R2:W-:Y:S04]  /*37f20*/  STL.64 [R1+0x2348], R204 ;  /* 0x002348cc01007387 */ /* 0x0005e80000100a00 */
[----:B------:R-:W-:Y:S01]  /*37f30*/  LDGSTS.E [R247+0x64008], desc[UR60][R204.64], !P0 ;  /* 0x64008000ccf77fae */ /* 0x000fe2000c12187c */
[----:B------:R-:W-:-:S04]  /*37f40*/  IMAD.WIDE R198, R5, 0x4, R198 ;  /* 0x0000000405c67825 */ /* 0x000fc800078e02c6 */
[C---:B-1----:R-:W-:Y:S01]  /*37f50*/  IMAD.WIDE R10, R5.reuse, 0x4, R216 ;  /* 0x00000004050a7825 */ /* 0x042fe200078e02d8 */
[----:B------:R1:W-:Y:S04]  /*37f60*/  STL.64 [R1+0x2340], R198 ;  /* 0x002340c601007387 */ /* 0x0003e80000100a00 */
[----:B------:R-:W-:Y:S01]  /*37f70*/  STL.64 [R1+0x2338], R10 ;  /* 0x0023380a01007387 */ /* 0x000fe20000100a00 */
[----:B--2---:R-:W-:-:S03]  /*37f80*/  IMAD.WIDE R212, R5, 0x4, R230 ;  /* 0x0000000405d47825 */ /* 0x004fc600078e02e6 */
[----:B------:R-:W2:Y:S01]  /*37f90*/  LDL.LU.64 R204, [R1+0x1150] ;  /* 0x0011500001cc7983 */ /* 0x000ea20000300a00 */
[----:B------:R-:W-:-:S03]  /*37fa0*/  IMAD.WIDE R206, R5, 0x4, R206 ;  /* 0x0000000405ce7825 */ /* 0x000fc600078e02ce */
[----:B------:R-:W-:Y:S04]  /*37fb0*/  LDGSTS.E [R247+0x68008], desc[UR60][R198.64], !P0 ;  /* 0x68008000c6f77fae */ /* 0x000fe8000c12187c */
[----:B------:R-:W-:Y:S04]  /*37fc0*/  LDGSTS.E [R247+0x6c008], desc[UR60][R10.64], !P0 ;  /* 0x6c0080000af77fae */ /* 0x000fe8000c12187c */
[----:B------:R4:W-:Y:S04]  /*37fd0*/  LDGSTS.E [R247+0x6000c], desc[UR60][R212.64], !P1 ;  /* 0x6000c000d4f77fae */ /* 0x0009e8000c92187c */
[----:B-1----:R-:W2:Y:S04]  /*37fe0*/  LDL.LU.64 R198, [R1+0x1c18] ;  /* 0x001c180001c67983 */ /* 0x002ea80000300a00 */
[----:B------:R1:W-:Y:S04]  /*37ff0*/  STL.64 [R1+0x2330], R212 ;  /* 0x002330d401007387 */ /* 0x0003e80000100a00 */
[----:B------:R-:W-:Y:S01]  /*38000*/  LDGSTS.E [R247+0x6400c], desc[UR60][R206.64], !P1 ;  /* 0x6400c000cef77fae */ /* 0x000fe2000c92187c */
[C---:B----4-:R-:W-:Y:S01]  /*38010*/  IMAD.WIDE R202, R5.reuse, 0x4, R202 ;  /* 0x0000000405ca7825 */ /* 0x050fe200078e02ca */
[----:B------:R-:W-:Y:S01]  /*38020*/  IADD3 R6, R238, -0xe5, RZ ;  /* 0xffffff1bee067810 */ /* 0x000fe20007ffe0ff */
[----:B-1----:R-:W1:Y:S03]  /*38030*/  LDC R212, c[0x0][0x230] ;  /* 0x00008c00ffd47b82 */ /* 0x002e660000000800 */
[----:B------:R-:W-:Y:S01]  /*38040*/  LDGSTS.E [R247+0x6800c], desc[UR60][R202.64], !P1 ;  /* 0x6800c000caf77fae */ /* 0x000fe2000c92187c */
[----:B------:R-:W-:-:S03]  /*38050*/  IMAD.WIDE R10, R5, 0x4, R208 ;  /* 0x00000004050a7825 */ /* 0x000fc600078e02d0 */
[----:B------:R-:W4:Y:S01]  /*38060*/  LDL.LU.64 R208, [R1+0x1c20] ;  /* 0x001c200001d07983 */ /* 0x000f220000300a00 */
[----:B------:R-:W1:Y:S03]  /*38070*/  LDC R238, c[0x0][0x230] ;  /* 0x00008c00ffee7b82 */ /* 0x000e660000000800 */
[----:B------:R1:W-:Y:S04]  /*38080*/  STL.64 [R1+0x2328], R206 ;  /* 0x002328ce01007387 */ /* 0x0003e80000100a00 */
[----:B------:R-:W4:Y:S04]  /*38090*/  LDL.LU.64 R230, [R1+0x1c28] ;  /* 0x001c280001e67983 */ /* 0x000f280000300a00 */
[----:B------:R1:W-:Y:S04]  /*380a0*/  STL.64 [R1+0x2320], R202 ;  /* 0x002320ca01007387 */ /* 0x0003e80000100a00 */
[----:B------:R3:W-:Y:S04]  /*380b0*/  STL.64 [R1+0x2318], R10 ;  /* 0x0023180a01007387 */ /* 0x0007e80000100a00 */
[----:B-1----:R-:W4:Y:S04]  /*380c0*/  LDL.LU.64 R206, [R1+0x1c30] ;  /* 0x001c300001ce7983 */ /* 0x002f280000300a00 */
[----:B------:R-:W4:Y:S01]  /*380d0*/  LDL.LU.64 R202, [R1+0x1c38] ;  /* 0x001c380001ca7983 */ /* 0x000f220000300a00 */
[----:B------:R-:W-:Y:S01]  /*380e0*/  ISETP.GE.U32.AND P2, PT, R6, 0x7ffffe9c, PT ;  /* 0x7ffffe9c0600780c */ /* 0x000fe20003f46070 */
[----:B------:R-:W-:-:S02]  /*380f0*/  VIADD R6, R236, 0xffffff1a ;  /* 0xffffff1aec067836 */ /* 0x000fc40000000000 */
[----:B------:R1:W-:Y:S03]  /*38100*/  LDGSTS.E [R247+0x6c00c], desc[UR60][R10.64], !P1 ;  /* 0x6c00c0000af77fae */ /* 0x0003e6000c92187c */
[----:B------:R-:W-:Y:S02]  /*38110*/  ISETP.GE.U32.AND P6, PT, R6, 0x7ffffe9b, PT ;  /* 0x7ffffe9b0600780c */ /* 0x000fe40003fc6070 */
[----:B------:R-:W-:-:S04]  /*38120*/  IADD3 R6, R237, -0xe7, RZ ;  /* 0xffffff19ed067810 */ /* 0x000fc80007ffe0ff */
[----:B------:R-:W-:Y:S01]  /*38130*/  ISETP.GE.U32.AND P0, PT, R6, 0x7ffffe9a, PT ;  /* 0x7ffffe9a0600780c */ /* 0x000fe20003f06070 */
[----:B------:R-:W-:Y:S02]  /*38140*/  VIADD R6, R238, 0xffffff18 ;  /* 0xffffff18ee067836 */ /* 0x000fe40000000000 */
[----:B------:R-:W-:-:S05]  /*38150*/  IMAD.WIDE R238, R5, 0x4, R214 ;  /* 0x0000000405ee7825 */ /* 0x000fca00078e02d6 */
[----:B------:R-:W-:Y:S01]  /*38160*/  LDGSTS.E [R247+0x70000], desc[UR60][R238.64], !P2 ;  /* 0x70000000eef77fae */ /* 0x000fe2000d12187c */
[----:B------:R-:W-:-:S05]  /*38170*/  IMAD.WIDE R236, R5, 0x4, R234 ;  /* 0x0000000405ec7825 */ /* 0x000fca00078e02ea */
[----:B------:R-:W-:Y:S01]  /*38180*/  LDGSTS.E [R247+0x74000], desc[UR60][R236.64], !P2 ;  /* 0x74000000ecf77fae */ /* 0x000fe2000d12187c */
[----:B---3--:R-:W-:-:S05]  /*38190*/  IMAD.WIDE R210, R5, 0x4, R210 ;  /* 0x0000000405d27825 */ /* 0x008fca00078e02d2 */
[----:B------:R-:W-:Y:S01]  /*381a0*/  LDGSTS.E [R247+0x78000], desc[UR60][R210.64], !P2 ;  /* 0x78000000d2f77fae */ /* 0x000fe2000d12187c */
[----:B-1----:R-:W-:-:S03]  /*381b0*/  IMAD.WIDE R10, R5, 0x4, R200 ;  /* 0x00000004050a7825 */ /* 0x002fc600078e02c8 */
[----:B------:R-:W3:Y:S04]  /*381c0*/  LDL.LU.64 R200, [R1+0x1c40] ;  /* 0x001c400001c87983 */ /* 0x000ee80000300a00 */
[----:B------:R-:W3:Y:S04]  /*381d0*/  LDL.LU.64 R218, [R1+0x1c48] ;  /* 0x001c480001da7983 */ /* 0x000ee80000300a00 */
[----:B------:R1:W-:Y:S04]  /*381e0*/  STL.64 [R1+0x1fc0], R210 ;  /* 0x001fc0d201007387 */ /* 0x0003e80000100a00 */
[----:B------:R4:W-:Y:S04]  /*381f0*/  STL.64 [R1+0x1fb8], R10 ;  /* 0x001fb80a01007387 */ /* 0x0009e80000100a00 */
[----:B------:R4:W-:Y:S04]  /*38200*/  LDGSTS.E [R247+0x7c000], desc[UR60][R10.64], !P2 ;  /* 0x7c0000000af77fae */ /* 0x0009e8000d12187c */
[----:B-1----:R-:W3:Y:S01]  /*38210*/  LDL.LU.64 R210, [R1+0x1c50] ;  /* 0x001c500001d27983 */ /* 0x002ee20000300a00 */
[----:B--2---:R-:W-:-:S03]  /*38220*/  IMAD.WIDE R216, R5, 0x4, R204 ;  /* 0x0000000405d87825 */ /* 0x004fc600078e02cc */
[----:B------:R-:W2:Y:S04]  /*38230*/  LDL.LU.64 R204, [R1+0x1c58] ;  /* 0x001c580001cc7983 */ /* 0x000ea80000300a00 */
[----:B------:R-:W-:Y:S04]  /*38240*/  STL.64 [R1+0x1fb0], R216 ;  /* 0x001fb0d801007387 */ /* 0x000fe80000100a00 */
[----:B------:R-:W-:Y:S01]  /*38250*/  LDGSTS.E [R247+0x70004], desc[UR60][R216.64], !P6 ;  /* 0x70004000d8f77fae */ /* 0x000fe2000f12187c */
[----:B------:R-:W-:-:S03]  /*38260*/  IMAD.WIDE R214, R5, 0x4, R198 ;  /* 0x0000000405d67825 */ /* 0x000fc600078e02c6 */
[----:B------:R-:W2:Y:S04]  /*38270*/  LDL.LU.64 R198, [R1+0x1c60] ;  /* 0x001c600001c67983 */ /* 0x000ea80000300a00 */
[----:B------:R1:W-:Y:S04]  /*38280*/  STL.64 [R1+0x1fa8], R214 ;  /* 0x001fa8d601007387 */ /* 0x0003e80000100a00 */
[----:B------:R-:W2:Y:S04]  /*38290*/  LDL.LU.64 R234, [R1+0x1c68] ;  /* 0x001c680001ea7983 */ /* 0x000ea80000300a00 */
[----:B------:R-:W-:Y:S01]  /*382a0*/  LDGSTS.E [R247+0x74004], desc[UR60][R214.64], !P6 ;  /* 0x74004000d6f77fae */ /* 0x000fe2000f12187c */
[----:B----4-:R-:W-:-:S04]  /*382b0*/  IMAD.WIDE R208, R5, 0x4, R208 ;  /* 0x0000000405d07825 */ /* 0x010fc800078e02d0 */
[C---:B------:R-:W-:Y:S01]  /*382c0*/  IMAD.WIDE R10, R5.reuse, 0x4, R230 ;  /* 0x00000004050a7825 */ /* 0x040fe200078e02e6 */
[----:B------:R4:W-:Y:S04]  /*382d0*/  STL.64 [R1+0x1fa0], R208 ;  /* 0x001fa0d001007387 */ /* 0x0009e80000100a00 */
[----:B------:R3:W-:Y:S04]  /*382e0*/  STL.64 [R1+0x1f98], R10 ;  /* 0x001f980a01007387 */ /* 0x0007e80000100a00 */
[----:B-1----:R-:W2:Y:S01]  /*382f0*/  LDL.LU.64 R214, [R1+0x1158] ;  /* 0x0011580001d67983 */ /* 0x002ea20000300a00 */
[----:B------:R-:W-:-:S03]  /*38300*/  IMAD.WIDE R206, R5, 0x4, R206 ;  /* 0x0000000405ce7825 */ /* 0x000fc600078e02ce */
[----:B------:R-:W2:Y:S01]  /*38310*/  LDL.LU.64 R216, [R1+0x1160] ;  /* 0x0011600001d87983 */ /* 0x000ea20000300a00 */
[----:B------:R-:W-:-:S03]  /*38320*/  IMAD.WIDE R202, R5, 0x4, R202 ;  /* 0x0000000405ca7825 */ /* 0x000fc600078e02ca */
[----:B------:R-:W-:Y:S04]  /*38330*/  LDGSTS.E [R247+0x78004], desc[UR60][R208.64], !P6 ;  /* 0x78004000d0f77fae */ /* 0x000fe8000f12187c */
[----:B------:R1:W-:Y:S04]  /*38340*/  STL.64 [R1+0x1f90], R206 ;  /* 0x001f90ce01007387 */ /* 0x0003e80000100a00 */
[----:B------:R1:W-:Y:S04]  /*38350*/  LDGSTS.E [R247+0x7c004], desc[UR60][R10.64], !P6 ;  /* 0x7c0040000af77fae */ /* 0x0003e8000f12187c */
[----:B----4-:R-:W4:Y:S04]  /*38360*/  LDL.LU.64 R208, [R1+0x1168] ;  /* 0x0011680001d07983 */ /* 0x010f280000300a00 */
[----:B------:R1:W-:Y:S04]  /*38370*/  STL.64 [R1+0x1f88], R202 ;  /* 0x001f88ca01007387 */ /* 0x0003e80000100a00 */
[----:B------:R-:W4:Y:S04]  /*38380*/  LDL.LU.64 R230, [R1+0x1170] ;  /* 0x0011700001e67983 */ /* 0x000f280000300a00 */
[----:B------:R-:W-:Y:S01]  /*38390*/  LDGSTS.E [R247+0x70008], desc[UR60][R206.64], !P0 ;  /* 0x70008000cef77fae */ /* 0x000fe2000c12187c */
[----:B------:R-:W-:-:S03]  /*383a0*/  ISETP.GE.U32.AND P1, PT, R6, 0x7ffffe99, PT ;  /* 0x7ffffe990600780c */ /* 0x000fc60003f26070 */
[----:B------:R-:W-:Y:S01]  /*383b0*/  LDGSTS.E [R247+0x74008], desc[UR60][R202.64], !P0 ;  /* 0x74008000caf77fae */ /* 0x000fe2000c12187c */
[----:B------:R-:W-:Y:S02]  /*383c0*/  IADD3 R6, R252, -0x89, RZ ;  /* 0xffffff77fc067810 */ /* 0x000fe40007ffe0ff */
[----:B------:R-:W4:Y:S02]  /*383d0*/  LDC R252, c[0x0][0x230] ;  /* 0x00008c00fffc7b82 */ /* 0x000f240000000800 */
[----:B------:R-:W-:Y:S01]  /*383e0*/  ISETP.GE.U32.AND P2, PT, R6, 0x7ffffef8, PT ;  /* 0x7ffffef80600780c */ /* 0x000fe20003f46070 */
[----:B------:R-:W-:-:S05]  /*383f0*/  VIADD R6, R13, 0xffffff76 ;  /* 0xffffff760d067836 */ /* 0x000fca0000000000 */
[----:B------:R-:W-:Y:S01]  /*38400*/  ISETP.GE.U32.AND P6, PT, R6, 0x7ffffef7, PT ;  /* 0x7ffffef70600780c */ /* 0x000fe20003fc6070 */
[----:B------:R-:W4:Y:S01]  /*38410*/  LDC R13, c[0x0][0x230] ;  /* 0x00008c00ff0d7b82 */ /* 0x000f220000000800 */
[----:B------:R-:W-:Y:S01]  /*38420*/  IADD3 R6, R212, -0x8b, RZ ;  /* 0xffffff75d4067810 */ /* 0x000fe20007ffe0ff */
[----:B---3--:R-:W-:-:S04]  /*38430*/  IMAD.WIDE R200, R5, 0x4, R200 ;  /* 0x0000000405c87825 */ /* 0x008fc800078e02c8 */
[C---:B-1----:R-:W-:Y:S01]  /*38440*/  IMAD.WIDE R10, R5.reuse, 0x4, R218 ;  /* 0x00000004050a7825 */ /* 0x042fe200078e02da */
[----:B------:R1:W-:Y:S01]  /*38450*/  STL.64 [R1+0x1f80], R200 ;  /* 0x001f80c801007387 */ /* 0x0003e20000100a00 */
[----:B------:R-:W3:Y:S03]  /*38460*/  LDC R218, c[0x0][0x230] ;  /* 0x00008c00ffda7b82 */ /* 0x000ee60000000800 */
[----:B------:R2:W-:Y:S04]  /*38470*/  STL.64 [R1+0x1f78], R10 ;  /* 0x001f780a01007387 */ /* 0x0005e80000100a00 */
[----:B------:R-:W3:Y:S04]  /*38480*/  LDL.LU.64 R206, [R1+0x1178] ;  /* 0x0011780001ce7983 */ /* 0x000ee80000300a00 */
[----:B------:R-:W3:Y:S04]  /*38490*/  LDL.LU.64 R202, [R1+0x1180] ;  /* 0x0011800001ca7983 */ /* 0x000ee80000300a00 */
[----:B------:R-:W-:Y:S01]  /*384a0*/  LDGSTS.E [R247+0x78008], desc[UR60][R200.64], !P0 ;  /* 0x78008000c8f77fae */ /* 0x000fe2000c12187c */
[----:B------:R-:W-:-:S03]  /*384b0*/  IMAD.WIDE R210, R5, 0x4, R210 ;  /* 0x0000000405d27825 */ /* 0x000fc600078e02d2 */
[----:B------:R2:W-:Y:S04]  /*384c0*/  LDGSTS.E [R247+0x7c008], desc[UR60][R10.64], !P0 ;  /* 0x7c0080000af77fae */ /* 0x0005e8000c12187c */
[----:B------:R-:W-:Y:S04]  /*384d0*/  LDGSTS.E [R247+0x7000c], desc[UR60][R210.64], !P1 ;  /* 0x7000c000d2f77fae */ /* 0x000fe8000c92187c */
[----:B-1----:R-:W3:Y:S04]  /*384e0*/  LDL.LU.64 R200, [R1+0x1188] ;  /* 0x0011880001c87983 */ /* 0x002ee80000300a00 */
[----:B------:R1:W-:Y:S01]  /*384f0*/  STL.64 [R1+0x1f70], R210 ;  /* 0x001f70d201007387 */ /* 0x0003e20000100a00 */
[----:B--2---:R-:W-:-:S05]  /*38500*/  IMAD.WIDE R204, R5, 0x4, R204 ;  /* 0x0000000405cc7825 */ /* 0x004fca00078e02cc */
[----:B------:R2:W-:Y:S04]  /*38510*/  STL.64 [R1+0x1f68], R204 ;  /* 0x001f68cc01007387 */ /* 0x0005e80000100a00 */
[----:B------:R-:W-:Y:S01]  /*38520*/  LDGSTS.E [R247+0x7400c], desc[UR60][R204.64], !P1 ;  /* 0x7400c000ccf77fae */ /* 0x000fe2000c92187c */
[----:B------:R-:W-:-:S05]  /*38530*/  IMAD.WIDE R198, R5, 0x4, R198 ;  /* 0x0000000405c67825 */ /* 0x000fca00078e02c6 */
[----:B------:R2:W-:Y:S01]  /*38540*/  STL.64 [R1+0x1f60], R198 ;  /* 0x001f60c601007387 */ /* 0x0005e20000100a00 */
[----:B------:R-:W-:-:S03]  /*38550*/  IMAD.WIDE R10, R5, 0x4, R234 ;  /* 0x00000004050a7825 */ /* 0x000fc600078e02ea */
[----:B------:R-:W-:Y:S04]  /*38560*/  LDGSTS.E [R247+0x7800c], desc[UR60][R198.64], !P1 ;  /* 0x7800c000c6f77fae */ /* 0x000fe8000c92187c */
[----:B------:R-:W3:Y:S04]  /*38570*/  LDL.LU.64 R234, [R1+0x1190] ;  /* 0x0011900001ea7983 */ /* 0x000ee80000300a00 */
[----:B------:R4:W-:Y:S04]  /*38580*/  STL.64 [R1+0x1f58], R10 ;  /* 0x001f580a01007387 */ /* 0x0009e80000100a00 */
[----:B-1----:R-:W3:Y:S04]  /*38590*/  LDL.LU.64 R210, [R1+0x1198] ;  /* 0x0011980001d27983 */ /* 0x002ee80000300a00 */
[----:B--2---:R-:W2:Y:S04]  /*385a0*/  LDL.LU.64 R204, [R1+0x11a0] ;  /* 0x0011a00001cc7983 */ /* 0x004ea80000300a00 */
[----:B------:R-:W2:Y:S04]  /*385b0*/  LDL.LU.64 R198, [R1+0x11a8] ;  /* 0x0011a80001c67983 */ /* 0x000ea80000300a00 */
[----:B------:R1:W-:Y:S01]  /*385c0*/  LDGSTS.E [R247+0x7c00c], desc[UR60][R10.64], !P1 ;  /* 0x7c00c0000af77fae */ /* 0x0003e2000c92187c */
[----:B------:R-:W-:-:S04]  /*385d0*/  IMAD.WIDE R214, R5, 0x4, R214 ;  /* 0x0000000405d67825 */ /* 0x000fc800078e02d6 */
[C---:B------:R-:W-:Y:S01]  /*385e0*/  IMAD.WIDE R212, R5.reuse, 0x4, R216 ;  /* 0x0000000405d47825 */ /* 0x040fe200078e02d8 */
[----:B------:R3:W-:Y:S04]  /*385f0*/  STL.64 [R1+0x2b10], R214 ;  /* 0x002b10d601007387 */ /* 0x0007e80000100a00 */
[----:B------:R3:W-:Y:S04]  /*38600*/  STL.64 [R1+0x2b08], R212 ;  /* 0x002b08d401007387 */ /* 0x0007e80000100a00 */
[----:B------:R3:W-:Y:S04]  /*38610*/  LDGSTS.E [R246+0x40000], desc[UR60][R214.64], !P2 ;  /* 0x40000000d6f67fae */ /* 0x0007e8000d12187c */
[----:B------:R3:W-:Y:S01]  /*38620*/  LDGSTS.E [R246+0x44000], desc[UR60][R212.64], !P2 ;  /* 0x44000000d4f67fae */ /* 0x0007e2000d12187c */
[----:B----4-:R-:W-:-:S05]  /*38630*/  IMAD.WIDE R208, R5, 0x4, R208 ;  /* 0x0000000405d07825 */ /* 0x010fca00078e02d0 */
[----:B------:R4:W-:Y:S01]  /*38640*/  STL.64 [R1+0x2b00], R208 ;  /* 0x002b00d001007387 */ /* 0x0009e20000100a00 */
[----:B-1----:R-:W-:-:S03]  /*38650*/  IMAD.WIDE R10, R5, 0x4, R230 ;  /* 0x00000004050a7825 */ /* 0x002fc600078e02e6 */
[----:B------:R-:W-:Y:S04]  /*38660*/  LDGSTS.E [R246+0x48000], desc[UR60][R208.64], !P2 ;  /* 0x48000000d0f67fae */ /* 0x000fe8000d12187c */
[----:B------:R-:W2:Y:S04]  /*38670*/  LDL.LU.64 R230, [R1+0x11b0] ;  /* 0x0011b00001e67983 */ /* 0x000ea80000300a00 */
[----:B------:R-:W-:Y:S01]  /*38680*/  STL.64 [R1+0x2af8], R10 ;  /* 0x002af80a01007387 */ /* 0x000fe20000100a00 */
[----:B------:R-:W-:Y:S01]  /*38690*/  ISETP.GE.U32.AND P0, PT, R6, 0x7ffffef6, PT ;  /* 0x7ffffef60600780c */ /* 0x000fe20003f06070 */
[----:B------:R-:W-:-:S02]  /*386a0*/  VIADD R6, R252, 0xffffff74 ;  /* 0xffffff74fc067836 */ /* 0x000fc40000000000 */
[----:B------:R-:W-:Y:S01]  /*386b0*/  LDGSTS.E [R246+0x4c000], desc[UR60][R10.64], !P2 ;  /* 0x4c0000000af67fae */ /* 0x000fe2000d12187c */
[----:B------:R-:W1:Y:S02]  /*386c0*/  LDC R252, c[0x0][0x230] ;  /* 0x00008c00fffc7b82 */ /* 0x000e640000000800 */
[----:B------:R-:W-:Y:S02]  /*386d0*/  ISETP.GE.U32.AND P1, PT, R6, 0x7ffffef5, PT ;  /* 0x7ffffef50600780c */ /* 0x000fe40003f26070 */
[----:B------:R-:W-:-:S04]  /*386e0*/  IADD3 R6, R13, -0xa9, RZ ;  /* 0xffffff570d067810 */ /* 0x000fc80007ffe0ff */
[----:B------:R-:W-:Y:S01]  /*386f0*/  ISETP.GE.U32.AND P2, PT, R6, 0x7ffffed8, PT ;  /* 0x7ffffed80600780c */ /* 0x000fe20003f46070 */
[----:B---3--:R-:W-:Y:S01]  /*38700*/  VIADD R6, R218, 0xffffff56 ;  /* 0xffffff56da067836 */ /* 0x008fe20000000000 */
[----:B------:R-:W3:Y:S01]  /*38710*/  LDC R13, c[0x0][0x230] ;  /* 0x00008c00ff0d7b82 */ /* 0x000ee20000000800 */
[C---:B------:R-:W-:Y:S02]  /*38720*/  IMAD.WIDE R216, R5.reuse, 0x4, R206 ;  /* 0x0000000405d87825 */ /* 0x040fe400078e02ce */
[----:B------:R-:W3:Y:S02]  /*38730*/  LDL.LU.64 R206, [R1+0x11b8] ;  /* 0x0011b80001ce7983 */ /* 0x000ee40000300a00 */
[C---:B------:R-:W-:Y:S02]  /*38740*/  IMAD.WIDE R214, R5.reuse, 0x4, R202 ;  /* 0x0000000405d67825 */ /* 0x040fe400078e02ca */
[----:B------:R1:W-:Y:S04]  /*38750*/  STL.64 [R1+0x2af0], R216 ;  /* 0x002af0d801007387 */ /* 0x0003e80000100a00 */
[----:B------:R-:W3:Y:S04]  /*38760*/  LDL.LU.64 R202, [R1+0x11c0] ;  /* 0x0011c00001ca7983 */ /* 0x000ee80000300a00 */
[----:B------:R-:W-:Y:S04]  /*38770*/  STL.64 [R1+0x2ae8], R214 ;  /* 0x002ae8d601007387 */ /* 0x000fe80000100a00 */
[----:B------:R1:W-:Y:S01]  /*38780*/  LDGSTS.E [R246+0x40004], desc[UR60][R216.64], !P6 ;  /* 0x40004000d8f67fae */ /* 0x0003e2000f12187c */
[----:B------:R-:W-:-:S03]  /*38790*/  IMAD.WIDE R212, R5, 0x4, R200 ;  /* 0x0000000405d47825 */ /* 0x000fc600078e02c8 */
[----:B------:R-:W3:Y:S04]  /*387a0*/  LDL.LU.64 R200, [R1+0x11c8] ;  /* 0x0011c80001c87983 */ /* 0x000ee80000300a00 */
[----:B------:R2:W-:Y:S04]  /*387b0*/  STL.64 [R1+0x2ae0], R212 ;  /* 0x002ae0d401007387 */ /* 0x0005e80000100a00 */
[----:B----4-:R-:W4:Y:S01]  /*387c0*/  LDL.LU.64 R208, [R1+0x11d0] ;  /* 0x0011d00001d07983 */ /* 0x010f220000300a00 */
[----:B-1----:R-:W1:Y:S03]  /*387d0*/  LDC R216, c[0x0][0x230] ;  /* 0x00008c00ffd87b82 */ /* 0x002e660000000800 */
[----:B------:R-:W-:Y:S04]  /*387e0*/  LDGSTS.E [R246+0x44004], desc[UR60][R214.64], !P6 ;  /* 0x44004000d6f67fae */ /* 0x000fe8000f12187c */
[----:B------:R2:W-:Y:S01]  /*387f0*/  LDGSTS.E [R246+0x48004], desc[UR60][R212.64], !P6 ;  /* 0x48004000d4f67fae */ /* 0x0005e2000f12187c */
[----:B------:R-:W-:-:S05]  /*38800*/  IMAD.WIDE R10, R5, 0x4, R234 ;  /* 0x00000004050a7825 */ /* 0x000fca00078e02ea */
[----:B------:R1:W-:Y:S01]  /*38810*/  STL.64 [R1+0x2ad8], R10 ;  /* 0x002ad80a01007387 */ /* 0x0003e20000100a00 */
[----:B--2---:R-:W-:-:S03]  /*38820*/  IMAD.WIDE R212, R5, 0x4, R210 ;  /* 0x0000000405d47825 */ /* 0x004fc600078e02d2 */
[----:B------:R-:W2:Y:S01]  /*38830*/  LDL.LU.64 R214, [R1+0x11d8] ;  /* 0x0011d80001d67983 */ /* 0x000ea20000300a00 */
[----:B------:R-:W-:-:S03]  /*38840*/  IMAD.WIDE R210, R5, 0x4, R204 ;  /* 0x0000000405d27825 */ /* 0x000fc600078e02cc */
[----:B------:R-:W-:Y:S01]  /*38850*/  STL.64 [R1+0x2ad0], R212 ;  /* 0x002ad0d401007387 */ /* 0x000fe20000100a00 */
[----:B------:R-:W-:-:S03]  /*38860*/  IMAD.WIDE R198, R5, 0x4, R198 ;  /* 0x0000000405c67825 */ /* 0x000fc600078e02c6 */
[----:B------:R1:W-:Y:S04]  /*38870*/  LDGSTS.E [R246+0x4c004], desc[UR60][R10.64], !P6 ;  /* 0x4c0040000af67fae */ /* 0x0003e8000f12187c */
[----:B------:R-:W2:Y:S04]  /*38880*/  LDL.LU.64 R220, [R1+0x11e0] ;  /* 0x0011e00001dc7983 */ /* 0x000ea80000300a00 */
[----:B------:R1:W-:Y:S04]  /*38890*/  STL.64 [R1+0x2ac8], R210 ;  /* 0x002ac8d201007387 */ /* 0x0003e80000100a00 */
[----:B------:R-:W2:Y:S04]  /*388a0*/  LDL.LU.64 R204, [R1+0x11e8] ;  /* 0x0011e80001cc7983 */ /* 0x000ea80000300a00 */
[----:B------:R1:W-:Y:S04]  /*388b0*/  STL.64 [R1+0x2ac0], R198 ;  /* 0x002ac0c601007387 */ /* 0x0003e80000100a00 */
[----:B------:R-:W2:Y:S04]  /*388c0*/  LDL.LU.64 R218, [R1+0x11f0] ;  /* 0x0011f00001da7983 */ /* 0x000ea80000300a00 */
[----:B------:R-:W-:Y:S04]  /*388d0*/  LDGSTS.E [R246+0x40008], desc[UR60][R212.64], !P0 ;  /* 0x40008000d4f67fae */ /* 0x000fe8000c12187c */
[----:B------:R-:W-:Y:S04]  /*388e0*/  LDGSTS.E [R246+0x44008], desc[UR60][R210.64], !P0 ;  /* 0x44008000d2f67fae */ /* 0x000fe8000c12187c */
[----:B------:R-:W-:Y:S01]  /*388f0*/  LDGSTS.E [R246+0x48008], desc[UR60][R198.64], !P0 ;  /* 0x48008000c6f67fae */ /* 0x000fe2000c12187c */
[----:B-1----:R-:W-:-:S05]  /*38900*/  IMAD.WIDE R10, R5, 0x4, R230 ;  /* 0x00000004050a7825 */ /* 0x002fca00078e02e6 */
[----:B------:R4:W-:Y:S04]  /*38910*/  STL.64 [R1+0x2ab8], R10 ;  /* 0x002ab80a01007387 */ /* 0x0009e80000100a00 */
[----:B------:R-:W2:Y:S04]  /*38920*/  LDL.LU.64 R234, [R1+0x11f8] ;  /* 0x0011f80001ea7983 */ /* 0x000ea80000300a00 */
[----:B------:R-:W2:Y:S04]  /*38930*/  LDL.LU.64 R230, [R1+0x1200] ;  /* 0x0012000001e67983 */ /* 0x000ea80000300a00 */
[----:B------:R-:W2:Y:S04]  /*38940*/  LDL.LU.64 R210, [R1+0x1208] ;  /* 0x0012080001d27983 */ /* 0x000ea80000300a00 */
[----:B------:R-:W2:Y:S04]  /*38950*/  LDL.LU.64 R198, [R1+0x1210] ;  /* 0x0012100001c67983 */ /* 0x000ea80000300a00 */
[----:B------:R4:W-:Y:S01]  /*38960*/  LDGSTS.E [R246+0x4c008], desc[UR60][R10.64], !P0 ;  /* 0x4c0080000af67fae */ /* 0x0009e2000c12187c */
[----:B------:R-:W-:Y:S01]  /*38970*/  ISETP.GE.U32.AND P6, PT, R6, 0x7ffffed7, PT ;  /* 0x7ffffed70600780c */ /* 0x000fe20003fc6070 */
[----:B---3--:R-:W-:-:S04]  /*38980*/  IMAD.WIDE R206, R5, 0x4, R206 ;  /* 0x0000000405ce7825 */ /* 0x008fc800078e02ce */
[C---:B------:R-:W-:Y:S01]  /*38990*/  IMAD.WIDE R202, R5.reuse, 0x4, R202 ;  /* 0x0000000405ca7825 */ /* 0x040fe200078e02ca */
[----:B------:R1:W-:Y:S04]  /*389a0*/  STL.64 [R1+0x2ab0], R206 ;  /* 0x002ab0ce01007387 */ /* 0x0003e80000100a00 */
[----:B------:R3:W-:Y:S04]  /*389b0*/  STL.64 [R1+0x2aa8], R202 ;  /* 0x002aa8ca01007387 */ /* 0x0007e80000100a00 */
[----:B------:R-:W-:Y:S01]  /*389c0*/  LDGSTS.E [R246+0x4000c], desc[UR60][R206.64], !P1 ;  /* 0x4000c000cef67fae */ /* 0x000fe2000c92187c */
[----:B------:R-:W-:-:S03]  /*389d0*/  IMAD.WIDE R200, R5, 0x4, R200 ;  /* 0x0000000405c87825 */ /* 0x000fc600078e02c8 */
[----:B------:R-:W-:Y:S01]  /*389e0*/  LDGSTS.E [R246+0x4400c], desc[UR60][R202.64], !P1 ;  /* 0x4400c000caf67fae */ /* 0x000fe2000c92187c */
[----:B----4-:R-:W-:-:S03]  /*389f0*/  IMAD.WIDE R10, R5, 0x4, R208 ;  /* 0x00000004050a7825 */ /* 0x010fc600078e02d0 */
[----:B------:R4:W-:Y:S04]  /*38a00*/  STL.64 [R1+0x2aa0], R200 ;  /* 0x002aa0c801007387 */ /* 0x0009e80000100a00 */
[----:B------:R2:W-:Y:S04]  /*38a10*/  STL.64 [R1+0x2a98], R10 ;  /* 0x002a980a01007387 */ /* 0x0005e80000100a00 */
[----:B------:R-:W2:Y:S04]  /*38a20*/  LDL.LU.64 R208, [R1+0x1218] ;  /* 0x0012180001d07983 */ /* 0x000ea80000300a00 */
[----:B-1----:R-:W2:Y:S04]  /*38a30*/  LDL.LU.64 R206, [R1+0x1220] ;  /* 0x0012200001ce7983 */ /* 0x002ea80000300a00 */
[----:B---3--:R-:W3:Y:S04]  /*38a40*/  LDL.LU.64 R202, [R1+0x1228] ;  /* 0x0012280001ca7983 */ /* 0x008ee80000300a00 */
[----:B------:R-:W-:Y:S04]  /*38a50*/  LDGSTS.E [R246+0x4800c], desc[UR60][R200.64], !P1 ;  /* 0x4800c000c8f67fae */ /* 0x000fe8000c92187c */
[----:B------:R1:W-:Y:S04]  /*38a60*/  LDGSTS.E [R246+0x4c00c], desc[UR60][R10.64], !P1 ;  /* 0x4c00c0000af67fae */ /* 0x0003e8000c92187c */
[----:B----4-:R-:W4:Y:S01]  /*38a70*/  LDL.LU.64 R200, [R1+0x1230] ;  /* 0x0012300001c87983 */ /* 0x010f220000300a00 */
[----:B--2---:R-:W-:-:S05]  /*38a80*/  IMAD.WIDE R214, R5, 0x4, R214 ;  /* 0x0000000405d67825 */ /* 0x004fca00078e02d6 */
[----:B------:R-:W-:Y:S04]  /*38a90*/  STL.64 [R1+0x2710], R214 ;  /* 0x002710d601007387 */ /* 0x000fe80000100a00 */
[----:B------:R2:W-:Y:S01]  /*38aa0*/  LDGSTS.E [R246+0x50000], desc[UR60][R214.64], !P2 ;  /* 0x50000000d6f67fae */ /* 0x0005e2000d12187c */
[----:B------:R-:W-:-:S04]  /*38ab0*/  IMAD.WIDE R212, R5, 0x4, R220 ;  /* 0x0000000405d47825 */ /* 0x000fc800078e02dc */
[C---:B------:R-:W-:Y:S01]  /*38ac0*/  IMAD.WIDE R204, R5.reuse, 0x4, R204 ;  /* 0x0000000405cc7825 */ /* 0x040fe200078e02cc */
[----:B------:R-:W-:Y:S03]  /*38ad0*/  STL.64 [R1+0x2708], R212 ;  /* 0x002708d401007387 */ /* 0x000fe60000100a00 */
[C---:B-1----:R-:W-:Y:S01]  /*38ae0*/  IMAD.WIDE R10, R5.reuse, 0x4, R218 ;  /* 0x00000004050a7825 */ /* 0x042fe200078e02da */
[----:B------:R1:W-:Y:S04]  /*38af0*/  STL.64 [R1+0x2700], R204 ;  /* 0x002700cc01007387 */ /* 0x0003e80000100a00 */
[----:B------:R2:W-:Y:S04]  /*38b00*/  LDGSTS.E [R246+0x54000], desc[UR60][R212.64], !P2 ;  /* 0x54000000d4f67fae */ /* 0x0005e8000d12187c */
[----:B------:R2:W-:Y:S04]  /*38b10*/  STL.64 [R1+0x26f8], R10 ;  /* 0x0026f80a01007387 */ /* 0x0005e80000100a00 */
[----:B------:R-:W-:Y:S04]  /*38b20*/  LDGSTS.E [R246+0x58000], desc[UR60][R204.64], !P2 ;  /* 0x58000000ccf67fae */ /* 0x000fe8000d12187c */
[----:B------:R2:W-:Y:S04]  /*38b30*/  LDGSTS.E [R246+0x5c000], desc[UR60][R10.64], !P2 ;  /* 0x5c0000000af67fae */ /* 0x0005e8000d12187c */
[----:B-1----:R-:W4:Y:S01]  /*38b40*/  LDL.LU.64 R204, [R1+0x1238] ;  /* 0x0012380001cc7983 */ /* 0x002f220000300a00 */
[----:B--2---:R-:W-:-:S04]  /*38b50*/  IMAD.WIDE R214, R5, 0x4, R234 ;  /* 0x0000000405d67825 */ /* 0x004fc800078e02ea */
[C---:B------:R-:W-:Y:S01]  /*38b60*/  IMAD.WIDE R212, R5.reuse, 0x4, R230 ;  /* 0x0000000405d47825 */ /* 0x040fe200078e02e6 */
[----:B------:R-:W-:Y:S03]  /*38b70*/  STL.64 [R1+0x26f0], R214 ;  /* 0x0026f0d601007387 */ /* 0x000fe60000100a00 */
[C---:B------:R-:W-:Y:S01]  /*38b80*/  IMAD.WIDE R210, R5.reuse, 0x4, R210 ;  /* 0x0000000405d27825 */ /* 0x040fe200078e02d2 */
[----:B------:R-:W2:Y:S03]  /*38b90*/  LDL.LU.64 R220, [R1+0x1240] ;  /* 0x0012400001dc7983 */ /* 0x000ea60000300a00 */
[----:B------:R-:W-:Y:S01]  /*38ba0*/  IMAD.WIDE R10, R5, 0x4, R198 ;  /* 0x00000004050a7825 */ /* 0x000fe200078e02c6 */
[----:B------:R-:W-:Y:S04]  /*38bb0*/  STL.64 [R1+0x26e8], R212 ;  /* 0x0026e8d401007387 */ /* 0x000fe80000100a00 */
[----:B------:R-:W2:Y:S04]  /*38bc0*/  LDL.LU.64 R198, [R1+0x1248] ;  /* 0x0012480001c67983 */ /* 0x000ea80000300a00 */
[----:B------:R1:W-:Y:S04]  /*38bd0*/  STL.64 [R1+0x26e0], R210 ;  /* 0x0026e0d201007387 */ /* 0x0003e80000100a00 */
[----:B------:R-:W2:Y:S04]  /*38be0*/  LDL.LU.64 R234, [R1+0x1250] ;  /* 0x0012500001ea7983 */ /* 0x000ea80000300a00 */
[----:B------:R-:W-:Y:S04]  /*38bf0*/  LDGSTS.E [R246+0x50004], desc[UR60][R214.64], !P6 ;  /* 0x50004000d6f67fae */ /* 0x000fe8000f12187c */
[----:B------:R1:W-:Y:S04]  /*38c00*/  LDGSTS.E [R246+0x54004], desc[UR60][R212.64], !P6 ;  /* 0x54004000d4f67fae */ /* 0x0003e8000f12187c */
[----:B------:R4:W-:Y:S04]  /*38c10*/  STL.64 [R1+0x26d8], R10 ;  /* 0x0026d80a01007387 */ /* 0x0009e80000100a00 */
[----:B------:R-:W-:Y:S01]  /*38c20*/  LDGSTS.E [R246+0x58004], desc[UR60][R210.64], !P6 ;  /* 0x58004000d2f67fae */ /* 0x000fe2000f12187c */
[----:B------:R-:W-:-:S02]  /*38c30*/  IADD3 R6, R252, -0xab, RZ ;  /* 0xffffff55fc067810 */ /* 0x000fc40007ffe0ff */
[----:B------:R-:W1:Y:S01]  /*38c40*/  LDC R252, c[0x0][0x230] ;  /* 0x00008c00fffc7b82 */ /* 0x000e620000000800 */
[----:B------:R4:W-:Y:S04]  /*38c50*/  LDGSTS.E [R246+0x5c004], desc[UR60][R10.64], !P6 ;  /* 0x5c0040000af67fae */ /* 0x0009e8000f12187c */
[----:B-1----:R-:W2:Y:S01]  /*38c60*/  LDL.LU.64 R210, [R1+0x1258] ;  /* 0x0012580001d27983 */ /* 0x002ea20000300a00 */
[----:B------:R-:W-:Y:S01]  /*38c70*/  ISETP.GE.U32.AND P0, PT, R6, 0x7ffffed6, PT ;  /* 0x7ffffed60600780c */ /* 0x000fe20003f06070 */
[----:B------:R-:W-:Y:S02]  /*38c80*/  VIADD R6, R13, 0xffffff54 ;  /* 0xffffff540d067836 */ /* 0x000fe40000000000 */
[----:B------:R-:W1:Y:S03]  /*38c90*/  LDC R13, c[0x0][0x230] ;  /* 0x00008c00ff0d7b82 */ /* 0x000e660000000800 */
[----:B------:R-:W-:-:S02]  /*38ca0*/  ISETP.GE.U32.AND P1, PT, R6, 0x7ffffed5, PT ;  /* 0x7ffffed50600780c */ /* 0x000fc40003f26070 */
[----:B------:R-:W-:-:S03]  /*38cb0*/  IADD3 R6, R216, -0xc9, RZ ;  /* 0xffffff37d8067810 */ /* 0x000fc60007ffe0ff */
[----:B------:R-:W4:Y:S01]  /*38cc0*/  LDC R216, c[0x0][0x230] ;  /* 0x00008c00ffd87b82 */ /* 0x000f220000000800 */
[----:B------:R-:W-:Y:S01]  /*38cd0*/  ISETP.GE.U32.AND P2, PT, R6, 0x7ffffeb8, PT ;  /* 0x7ffffeb80600780c */ /* 0x000fe20003f46070 */
[----:B------:R-:W-:-:S05]  /*38ce0*/  VIADD R6, R252, 0xffffff36 ;  /* 0xffffff36fc067836 */ /* 0x000fca0000000000 */
[----:B------:R-:W-:Y:S01]  /*38cf0*/  ISETP.GE.U32.AND P6, PT, R6, 0x7ffffeb7, PT ;  /* 0x7ffffeb70600780c */ /* 0x000fe20003fc6070 */
[----:B------:R-:W2:Y:S01]  /*38d00*/  LDC R252, c[0x0][0x230] ;  /* 0x00008c00fffc7b82 */ /* 0x000ea20000000800 */
[----:B-1----:R-:W-:-:S07]  /*38d10*/  IADD3 R6, R13, -0xcb, RZ ;  /* 0xffffff350d067810 */ /* 0x002fce0007ffe0ff */
[----:B------:R-:W1:Y:S01]  /*38d20*/  LDC R13, c[0x0][0x230] ;  /* 0x00008c00ff0d7b82 */ /* 0x000e620000000800 */
[----:B------:R-:W-:-:S04]  /*38d30*/  IMAD.WIDE R212, R5, 0x4, R208 ;  /* 0x0000000405d47825 */ /* 0x000fc800078e02d0 */
[C---:B------:R-:W-:Y:S01]  /*38d40*/  IMAD.WIDE R208, R5.reuse, 0x4, R206 ;  /* 0x0000000405d07825 */ /* 0x040fe200078e02ce */
[----:B------:R-:W-:Y:S03]  /*38d50*/  STL.64 [R1+0x26d0], R212 ;  /* 0x0026d0d401007387 */ /* 0x000fe60000100a00 */
[C---:B---3--:R-:W-:Y:S01]  /*38d60*/  IMAD.WIDE R206, R5.reuse, 0x4, R202 ;  /* 0x0000000405ce7825 */ /* 0x048fe200078e02ca */
[----:B------:R2:W-:Y:S04]  /*38d70*/  LDGSTS.E [R246+0x50008], desc[UR60][R212.64], !P0 ;  /* 0x50008000d4f67fae */ /* 0x0005e8000c12187c */
[----:B------:R-:W3:Y:S04]  /*38d80*/  LDL.LU.64 R202, [R1+0x1260] ;  /* 0x0012600001ca7983 */ /* 0x000ee80000300a00 */
[----:B------:R-:W-:Y:S04]  /*38d90*/  STL.64 [R1+0x26c8], R208 ;  /* 0x0026c8d001007387 */ /* 0x000fe80000100a00 */
[----:B------:R-:W-:Y:S01]  /*38da0*/  LDGSTS.E [R246+0x54008], desc[UR60][R208.64], !P0 ;  /* 0x54008000d0f67fae */ /* 0x000fe2000c12187c */
[----:B----4-:R-:W-:-:S03]  /*38db0*/  IMAD.WIDE R10, R5, 0x4, R200 ;  /* 0x00000004050a7825 */ /* 0x010fc600078e02c8 */
[----:B------:R-:W-:Y:S04]  /*38dc0*/  LDGSTS.E [R246+0x58008], desc[UR60][R206.64], !P0 ;  /* 0x58008000cef67fae */ /* 0x000fe8000c12187c */
[----:B------:R-:W4:Y:S04]  /*38dd0*/  LDL.LU.64 R200, [R1+0x1268] ;  /* 0x0012680001c87983 */ /* 0x000f280000300a00 */
[----:B------:R1:W-:Y:S04]  /*38de0*/  STL.64 [R1+0x26c0], R206 ;  /* 0x0026c0ce01007387 */ /* 0x0003e80000100a00 */
[----:B------:R-:W4:Y:S04]  /*38df0*/  LDL.LU.64 R218, [R1+0x1270] ;  /* 0x0012700001da7983 */ /* 0x000f280000300a00 */
[----:B------:R2:W-:Y:S04]  /*38e00*/  STL.64 [R1+0x26b8], R10 ;  /* 0x0026b80a01007387 */ /* 0x0005e80000100a00 */
[----:B------:R-:W4:Y:S04]  /*38e10*/  LDL.LU.64 R230, [R1+0x1278] ;  /* 0x0012780001e67983 */ /* 0x000f280000300a00 */
[----:B-1----:R-:W4:Y:S04]  /*38e20*/  LDL.LU.64 R206, [R1+0x1280] ;  /* 0x0012800001ce7983 */ /* 0x002f280000300a00 */
[----:B------:R1:W-:Y:S01]  /*38e30*/  LDGSTS.E [R246+0x5c008], desc[UR60][R10.64], !P0 ;  /* 0x5c0080000af67fae */ /* 0x0003e2000c12187c */
[----:B------:R-:W-:Y:S01]  /*38e40*/  ISETP.GE.U32.AND P0, PT, R6, 0x7ffffeb6, PT ;  /* 0x7ffffeb60600780c */ /* 0x000fe20003f06070 */
[----:B------:R-:W-:-:S02]  /*38e50*/  VIADD R6, R216, 0xffffff34 ;  /* 0xffffff34d8067836 */ /* 0x000fc40000000000 */
[C---:B------:R-:W-:Y:S02]  /*38e60*/  IMAD.WIDE R214, R5.reuse, 0x4, R204 ;  /* 0x0000000405d67825 */ /* 0x040fe400078e02cc */
[----:B------:R-:W4:Y:S04]  /*38e70*/  LDL.LU.64 R204, [R1+0x1288] ;  /* 0x0012880001cc7983 */ /* 0x000f280000300a00 */
[----:B------:R1:W-:Y:S04]  /*38e80*/  STL.64 [R1+0x26b0], R214 ;  /* 0x0026b0d601007387 */ /* 0x0003e80000100a00 */
[----:B------:R-:W4:Y:S04]  /*38e90*/  LDL.LU.64 R208, [R1+0x1290] ;  /* 0x0012900001d07983 */ /* 0x000f280000300a00 */
[----:B------:R-:W-:Y:S01]  /*38ea0*/  LDGSTS.E [R246+0x5000c], desc[UR60][R214.64], !P1 ;  /* 0x5000c000d6f67fae */ /* 0x000fe2000c92187c */
[----:B--2---:R-:W-:-:S04]  /*38eb0*/  IMAD.WIDE R212, R5, 0x4, R220 ;  /* 0x0000000405d47825 */ /* 0x004fc800078e02dc */
[C---:B------:R-:W-:Y:S01]  /*38ec0*/  IMAD.WIDE R198, R5.reuse, 0x4, R198 ;  /* 0x0000000405c67825 */ /* 0x040fe200078e02c6 */
[----:B------:R2:W-:Y:S03]  /*38ed0*/  STL.64 [R1+0x26a8], R212 ;  /* 0x0026a8d401007387 */ /* 0x0005e60000100a00 */
[C---:B-1----:R-:W-:Y:S01]  /*38ee0*/  IMAD.WIDE R10, R5.reuse, 0x4, R234 ;  /* 0x00000004050a7825 */ /* 0x042fe200078e02ea */
[----:B------:R1:W-:Y:S04]  /*38ef0*/  STL.64 [R1+0x26a0], R198 ;  /* 0x0026a0c601007387 */ /* 0x0003e80000100a00 */
[----:B------:R4:W-:Y:S04]  /*38f00*/  STL.64 [R1+0x2698], R10 ;  /* 0x0026980a01007387 */ /* 0x0009e80000100a00 */
[----:B------:R-:W4:Y:S04]  /*38f10*/  LDL.LU.64 R214, [R1+0x1298] ;  /* 0x0012980001d67983 */ /* 0x000f280000300a00 */
[----:B------:R2:W-:Y:S04]  /*38f20*/  LDGSTS.E [R246+0x5400c], desc[UR60][R212.64], !P1 ;  /* 0x5400c000d4f67fae */ /* 0x0005e8000c92187c */
[----:B------:R-:W4:Y:S04]  /*38f30*/  LDL.LU.64 R216, [R1+0x12a0] ;  /* 0x0012a00001d87983 */ /* 0x000f280000300a00 */
[----:B------:R1:W-:Y:S04]  /*38f40*/  LDGSTS.E [R246+0x5800c], desc[UR60][R198.64], !P1 ;  /* 0x5800c000c6f67fae */ /* 0x0003e8000c92187c */
[----:B------:R4:W-:Y:S01]  /*38f50*/  LDGSTS.E [R246+0x5c00c], desc[UR60][R10.64], !P1 ;  /* 0x5c00c0000af67fae */ /* 0x0009e2000c92187c */
[----:B--2---:R-:W-:-:S03]  /*38f60*/  IMAD.WIDE R212, R5, 0x4, R210 ;  /* 0x0000000405d47825 */ /* 0x004fc600078e02d2 */
[----:B------:R-:W2:Y:S01]  /*38f70*/  LDL.LU.64 R210, [R1+0x12a8] ;  /* 0x0012a80001d27983 */ /* 0x000ea20000300a00 */
[----:B-1----:R-:W1:Y:S03]  /*38f80*/  LDC R198, c[0x0][0x230] ;  /* 0x00008c00ffc67b82 */ /* 0x002e660000000800 */
[----:B------:R-:W-:Y:S04]  /*38f90*/  STL.64 [R1+0x2310], R212 ;  /* 0x002310d401007387 */ /* 0x000fe80000100a00 */
[----:B------:R-:W2:Y:S04]  /*38fa0*/  LDL.LU.64 R234, [R1+0x12b0] ;  /* 0x0012b00001ea7983 */ /* 0x000ea80000300a00 */
[----:B------:R4:W-:Y:S01]  /*38fb0*/  LDGSTS.E [R246+0x60000], desc[UR60][R212.64], !P2 ;  /* 0x60000000d4f67fae */ /* 0x0009e2000d12187c */
[----:B------:R-:W-:-:S02]  /*38fc0*/  ISETP.GE.U32.AND P1, PT, R6, 0x7ffffeb5, PT ;  /* 0x7ffffeb50600780c */ /* 0x000fc40003f26070 */
[----:B------:R-:W-:Y:S02]  /*38fd0*/  IADD3 R6, R252, -0xe9, RZ ;  /* 0xffffff17fc067810 */ /* 0x000fe40007ffe0ff */
[----:B------:R-:W2:Y:S01]  /*38fe0*/  LDC R252, c[0x0][0x230] ;  /* 0x00008c00fffc7b82 */ /* 0x000ea20000000800 */
[----:B---3--:R-:W-:-:S05]  /*38ff0*/  IMAD.WIDE R202, R5, 0x4, R202 ;  /* 0x0000000405ca7825 */ /* 0x008fca00078e02ca */
[----:B------:R3:W-:Y:S04]  /*39000*/  STL.64 [R1+0x2308], R202 ;  /* 0x002308ca01007387 */ /* 0x0007e80000100a00 */
[----:B------:R-:W-:Y:S01]  /*39010*/  LDGSTS.E [R246+0x64000], desc[UR60][R202.64], !P2 ;  /* 0x64000000caf67fae */ /* 0x000fe2000d12187c */
[----:B----4-:R-:W-:-:S04]  /*39020*/  IMAD.WIDE R200, R5, 0x4, R200 ;  /* 0x0000000405c87825 */ /* 0x010fc800078e02c8 */
[C---:B------:R-:W-:Y:S01]  /*39030*/  IMAD.WIDE R10, R5.reuse, 0x4, R218 ;  /* 0x00000004050a7825 */ /* 0x040fe200078e02da */
[----:B------:R4:W-:Y:S04]  /*39040*/  STL.64 [R1+0x2300], R200 ;  /* 0x002300c801007387 */ /* 0x0009e80000100a00 */
[----:B------:R1:W-:Y:S04]  /*39050*/  STL.64 [R1+0x22f8], R10 ;  /* 0x0022f80a01007387 */ /* 0x0003e80000100a00 */
[----:B---3--:R-:W3:Y:S01]  /*39060*/  LDL.LU.64 R202, [R1+0x12b8] ;  /* 0x0012b80001ca7983 */ /* 0x008ee20000300a00 */
[----:B------:R-:W-:-:S03]  /*39070*/  IMAD.WIDE R212, R5, 0x4, R230 ;  /* 0x0000000405d47825 */ /* 0x000fc600078e02e6 */
[----:B------:R-:W-:Y:S01]  /*39080*/  LDGSTS.E [R246+0x68000], desc[UR60][R200.64], !P2 ;  /* 0x68000000c8f67fae */ /* 0x000fe2000d12187c */
[----:B------:R-:W-:-:S03]  /*39090*/  IMAD.WIDE R206, R5, 0x4, R206 ;  /* 0x0000000405ce7825 */ /* 0x000fc600078e02ce */
[----:B------:R1:W-:Y:S04]  /*390a0*/  LDGSTS.E [R246+0x6c000], desc[UR60][R10.64], !P2 ;  /* 0x6c0000000af67fae */ /* 0x0003e8000d12187c */
[----:B----4-:R-:W4:Y:S04]  /*390b0*/  LDL.LU.64 R200, [R1+0x12c0] ;  /* 0x0012c00001c87983 */ /* 0x010f280000300a00 */
[----:B------:R-:W-:Y:S04]  /*390c0*/  STL.64 [R1+0x22f0], R212 ;  /* 0x0022f0d401007387 */ /* 0x000fe80000100a00 */
[----:B------:R1:W-:Y:S01]  /*390d0*/  STL.64 [R1+0x22e8], R206 ;  /* 0x0022e8ce01007387 */ /* 0x0003e20000100a00 */
[----:B------:R-:W-:-:S03]  /*390e0*/  ISETP.GE.U32.AND P2, PT, R6, 0x7ffffe98, PT ;  /* 0x7ffffe980600780c */ /* 0x000fc60003f46070 */
[----:B------:R1:W-:Y:S01]  /*390f0*/  LDGSTS.E [R246+0x60004], desc[UR60][R212.64], !P6 ;  /* 0x60004000d4f67fae */ /* 0x0003e2000f12187c */
[----:B------:R-:W-:Y:S02]  /*39100*/  VIADD R6, R13, 0xffffff16 ;  /* 0xffffff160d067836 */ /* 0x000fe40000000000 */
[----:B------:R-:W4:Y:S01]  /*39110*/  LDC R13, c[0x0][0x230] ;  /* 0x00008c00ff0d7b82 */ /* 0x000f220000000800 */
[----:B------:R-:W-:Y:S01]  /*39120*/  LDGSTS.E [R246+0x64004], desc[UR60][R206.64], !P6 ;  /* 0x64004000cef67fae */ /* 0x000fe2000f12187c */
[----:B------:R-:W-:-:S05]  /*39130*/  IMAD.WIDE R204, R5, 0x4, R204 ;  /* 0x0000000405cc7825 */ /* 0x000fca00078e02cc */
[----:B------:R-:W-:Y:S01]  /*39140*/  LDGSTS.E [R246+0x68004], desc[UR60][R204.64], !P6 ;  /* 0x68004000ccf67fae */ /* 0x000fe2000f12187c */
[----:B-1----:R-:W-:-:S03]  /*39150*/  IMAD.WIDE R10, R5, 0x4, R208 ;  /* 0x00000004050a7825 */ /* 0x002fc600078e02d0 */
[----:B------:R-:W4:Y:S04]  /*39160*/  LDL.LU.64 R208, [R1+0x12c8] ;  /* 0x0012c80001d07983 */ /* 0x000f280000300a00 */
[----:B------:R1:W-:Y:S04]  /*39170*/  STL.64 [R1+0x22e0], R204 ;  /* 0x0022e0cc01007387 */ /* 0x0003e80000100a00 */
[----:B------:R-:W4:Y:S04]  /*39180*/  LDL.LU.64 R230, [R1+0x12d0] ;  /* 0x0012d00001e67983 */ /* 0x000f280000300a00 */
[----:B------:R2:W-:Y:S04]  /*39190*/  STL.64 [R1+0x22d8], R10 ;  /* 0x0022d80a01007387 */ /* 0x0005e80000100a00 */
[----:B------:R-:W4:Y:S04]  /*391a0*/  LDL.LU.64 R206, [R1+0x12d8] ;  /* 0x0012d80001ce7983 */ /* 0x000f280000300a00 */
[----:B------:R2:W-:Y:S01]  /*391b0*/  LDGSTS.E [R246+0x6c004], desc[UR60][R10.64], !P6 ;  /* 0x6c0040000af67fae */ /* 0x0005e2000f12187c */
[----:B------:R-:W-:-:S03]  /*391c0*/  ISETP.GE.U32.AND P6, PT, R6, 0x7ffffe97, PT ;  /* 0x7ffffe970600780c */ /* 0x000fc60003fc6070 */
[----:B-1----:R-:W4:Y:S01]  /*391d0*/  LDL.LU.64 R204, [R1+0x12e0] ;  /* 0x0012e00001cc7983 */ /* 0x002f220000300a00 */
[----:B------:R-:W-:Y:S01]  /*391e0*/  IMAD.WIDE R214, R5, 0x4, R214 ;  /* 0x0000000405d67825 */ /* 0x000fe200078e02d6 */
[----:B------:R-:W-:-:S03]  /*391f0*/  IADD3 R6, R198, -0xeb, RZ ;  /* 0xffffff15c6067810 */ /* 0x000fc60007ffe0ff */
[C---:B------:R-:W-:Y:S01]  /*39200*/  IMAD.WIDE R212, R5.reuse, 0x4, R216 ;  /* 0x0000000405d47825 */ /* 0x040fe200078e02d8 */
[----:B------:R-:W-:Y:S04]  /*39210*/  STL.64 [R1+0x22d0], R214 ;  /* 0x0022d0d601007387 */ /* 0x000fe80000100a00 */
[----:B------:R1:W-:Y:S04]  /*39220*/  STL.64 [R1+0x22c8], R212 ;  /* 0x0022c8d401007387 */ /* 0x0003e80000100a00 */
[----:B------:R-:W4:Y:S01]  /*39230*/  LDL.LU.64 R198, [R1+0x12e8] ;  /* 0x0012e80001c67983 */ /* 0x000f220000300a00 */
[----:B--2---:R-:W-:-:S03]  /*39240*/  IMAD.WIDE R210, R5, 0x4, R210 ;  /* 0x0000000405d27825 */ /* 0x004fc600078e02d2 */
[----:B------:R-:W-:Y:S04]  /*39250*/  LDGSTS.E [R246+0x60008], desc[UR60][R214.64], !P0 ;  /* 0x60008000d6f67fae */ /* 0x000fe8000c12187c */
[----:B------:R2:W-:Y:S04]  /*39260*/  STL.64 [R1+0x22c0], R210 ;  /* 0x0022c0d201007387 */ /* 0x0005e80000100a00 */
[----:B------:R-:W4:Y:S01]  /*39270*/  LDL.LU.64 R216, [R1+0x12f0] ;  /* 0x0012f00001d87983 */ /* 0x000f220000300a00 */
[----:B------:R-:W-:-:S03]  /*39280*/  IMAD.WIDE R10, R5, 0x4, R234 ;  /* 0x00000004050a7825 */ /* 0x000fc600078e02ea */
[----:B------:R1:W-:Y:S04]  /*39290*/  LDGSTS.E [R246+0x64008], desc[UR60][R212.64], !P0 ;  /* 0x64008000d4f67fae */ /* 0x0003e8000c12187c */
[----:B------:R4:W-:Y:S04]  /*392a0*/  STL.64 [R1+0x22b8], R10 ;  /* 0x0022b80a01007387 */ /* 0x0009e80000100a00 */
[----:B------:R-:W-:Y:S04]  /*392b0*/  LDGSTS.E [R246+0x68008], desc[UR60][R210.64], !P0 ;  /* 0x68008000d2f67fae */ /* 0x000fe8000c12187c */
[----:B------:R4:W-:Y:S01]  /*392c0*/  LDGSTS.E [R246+0x6c008], desc[UR60][R10.64], !P0 ;  /* 0x6c0080000af67fae */ /* 0x0009e2000c12187c */
[----:B-1----:R-:W1:Y:S03]  /*392d0*/  LDC R212, c[0x0][0x230] ;  /* 0x00008c00ffd47b82 */ /* 0x002e660000000800 */
[----:B--2---:R-:W2:Y:S01]  /*392e0*/  LDL.LU.64 R210, [R1+0x12f8] ;  /* 0x0012f80001d27983 */ /* 0x004ea20000300a00 */
[----:B---3--:R-:W-:-:S03]  /*392f0*/  IMAD.WIDE R218, R5, 0x4, R202 ;  /* 0x0000000405da7825 */ /* 0x008fc600078e02ca */
[----:B------:R-:W3:Y:S04]  /*39300*/  LDL.LU.64 R202, [R1+0x1300] ;  /* 0x0013000001ca7983 */ /* 0x000ee80000300a00 */
[----:B------:R-:W-:Y:S04]  /*39310*/  STL.64 [R1+0x22b0], R218 ;  /* 0x0022b0da01007387 */ /* 0x000fe80000100a00 */
[----:B------:R-:W-:Y:S01]  /*39320*/  LDGSTS.E [R246+0x6000c], desc[UR60][R218.64], !P1 ;  /* 0x6000c000daf67fae */ /* 0x000fe2000c92187c */
[----:B----4-:R-:W-:-:S03]  /*39330*/  IMAD.WIDE R214, R5, 0x4, R200 ;  /* 0x0000000405d67825 */ /* 0x010fc600078e02c8 */
[----:B------:R-:W4:Y:S04]  /*39340*/  LDL.LU.64 R200, [R1+0x1308] ;  /* 0x0013080001c87983 */ /* 0x000f280000300a00 */
[----:B------:R1:W-:Y:S04]  /*39350*/  STL.64 [R1+0x22a8], R214 ;  /* 0x0022a8d601007387 */ /* 0x0003e80000100a00 */
[----:B------:R-:W4:Y:S04]  /*39360*/  LDL.LU.64 R234, [R1+0x1310] ;  /* 0x0013100001ea7983 */ /* 0x000f280000300a00 */
[----:B------:R-:W-:Y:S01]  /*39370*/  LDGSTS.E [R246+0x6400c], desc[UR60][R214.64], !P1 ;  /* 0x6400c000d6f67fae */ /* 0x000fe2000c92187c */
[----:B------:R-:W-:-:S04]  /*39380*/  IMAD.WIDE R208, R5, 0x4, R208 ;  /* 0x0000000405d07825 */ /* 0x000fc800078e02d0 */
[C---:B------:R-:W-:Y:S01]  /*39390*/  IMAD.WIDE R10, R5.reuse, 0x4, R230 ;  /* 0x00000004050a7825 */ /* 0x040fe200078e02e6 */
[----:B------:R1:W-:Y:S04]  /*393a0*/  STL.64 [R1+0x22a0], R208 ;  /* 0x0022a0d001007387 */ /* 0x0003e80000100a00 */
[----:B------:R1:W-:Y:S01]  /*393b0*/  STL.64 [R1+0x2298], R10 ;  /* 0x0022980a01007387 */ /* 0x0003e20000100a00 */
[----:B------:R-:W-:-:S03]  /*393c0*/  IMAD.WIDE R206, R5, 0x4, R206 ;  /* 0x0000000405ce7825 */ /* 0x000fc600078e02ce */
[----:B-1----:R-:W4:Y:S04]  /*393d0*/  LDL.LU.64 R214, [R1+0x1318] ;  /* 0x0013180001d67983 */ /* 0x002f280000300a00 */
[----:B------:R-:W4:Y:S01]  /*393e0*/  LDL.LU.64 R218, [R1+0x1320] ;  /* 0x0013200001da7983 */ /* 0x000f220000300a00 */
[----:B------:R-:W-:-:S03]  /*393f0*/  IMAD.WIDE R204, R5, 0x4, R204 ;  /* 0x0000000405cc7825 */ /* 0x000fc600078e02cc */
[----:B------:R-:W-:Y:S04]  /*39400*/  LDGSTS.E [R246+0x6800c], desc[UR60][R208.64], !P1 ;  /* 0x6800c000d0f67fae */ /* 0x000fe8000c92187c */
[----:B------:R1:W-:Y:S04]  /*39410*/  STL.64 [R1+0x1f50], R206 ;  /* 0x001f50ce01007387 */ /* 0x0003e80000100a00 */
[----:B------:R1:W-:Y:S04]  /*39420*/  LDGSTS.E [R246+0x6c00c], desc[UR60][R10.64], !P1 ;  /* 0x6c00c0000af67fae */ /* 0x0003e8000c92187c */
[----:B------:R-:W4:Y:S04]  /*39430*/  LDL.LU.64 R208, [R1+0x1328] ;  /* 0x0013280001d07983 */ /* 0x000f280000300a00 */
[----:B------:R1:W-:Y:S01]  /*39440*/  STL.64 [R1+0x1f48], R204 ;  /* 0x001f48cc01007387 */ /* 0x0003e20000100a00 */
[----:B------:R-:W-:-:S03]  /*39450*/  IMAD.WIDE R198, R5, 0x4, R198 ;  /* 0x0000000405c67825 */ /* 0x000fc600078e02c6 */
[----:B------:R-:W4:Y:S04]  /*39460*/  LDL.LU.64 R230, [R1+0x1330] ;  /* 0x0013300001e67983 */ /* 0x000f280000300a00 */
[----:B------:R2:W-:Y:S04]  /*39470*/  STL.64 [R1+0x1f40], R198 ;  /* 0x001f40c601007387 */ /* 0x0005e80000100a00 */
[----:B------:R-:W-:Y:S01]  /*39480*/  LDGSTS.E [R246+0x70000], desc[UR60][R206.64], !P2 ;  /* 0x70000000cef67fae */ /* 0x000fe2000d12187c */
[----:B-1----:R-:W-:-:S03]  /*39490*/  IMAD.WIDE R10, R5, 0x4, R216 ;  /* 0x00000004050a7825 */ /* 0x002fc600078e02d8 */
[----:B------:R-:W-:Y:S01]  /*394a0*/  LDGSTS.E [R246+0x74000], desc[UR60][R204.64], !P2 ;  /* 0x74000000ccf67fae */ /* 0x000fe2000d12187c */
[----:B------:R-:W-:Y:S01]  /*394b0*/  ISETP.GE.U32.AND P0, PT, R6, 0x7ffffe96, PT ;  /* 0x7ffffe960600780c */ /* 0x000fe20003f06070 */
[----:B------:R-:W1:Y:S02]  /*394c0*/  LDC R216, c[0x0][0x230] ;  /* 0x00008c00ffd87b82 */ /* 0x000e640000000800 */
[----:B------:R4:W-:Y:S04]  /*394d0*/  STL.64 [R1+0x1f38], R10 ;  /* 0x001f380a01007387 */ /* 0x0009e80000100a00 */
[----:B------:R-:W4:Y:S04]  /*394e0*/  LDL.LU.64 R206, [R1+0x1338] ;  /* 0x0013380001ce7983 */ /* 0x000f280000300a00 */
[----:B------:R-:W4:Y:S04]  /*394f0*/  LDL.LU.64 R204, [R1+0x1340] ;  /* 0x0013400001cc7983 */ /* 0x000f280000300a00 */
[----:B------:R-:W-:Y:S01]  /*39500*/  LDGSTS.E [R246+0x78000], desc[UR60][R198.64], !P2 ;  /* 0x78000000c6f67fae */ /* 0x000fe2000d12187c */
[----:B------:R-:W-:-:S02]  /*39510*/  VIADD R6, R252, 0xffffff14 ;  /* 0xffffff14fc067836 */ /* 0x000fc40000000000 */
[----:B------:R-:W1:Y:S01]  /*39520*/  LDC R252, c[0x0][0x230] ;  /* 0x00008c00fffc7b82 */ /* 0x000e620000000800 */
[----:B------:R4:W-:Y:S04]  /*39530*/  LDGSTS.E [R246+0x7c000], desc[UR60][R10.64], !P2 ;  /* 0x7c0000000af67fae */ /* 0x0009e8000d12187c */
[----:B--2---:R-:W2:Y:S01]  /*39540*/  LDL.LU.64 R198, [R1+0x1348] ;  /* 0x0013480001c67983 */ /* 0x004ea20000300a00 */
[----:B------:R-:W-:Y:S01]  /*39550*/  IMAD.WIDE R210, R5, 0x4, R210 ;  /* 0x0000000405d27825 */ /* 0x000fe200078e02d2 */
[----:B------:R-:W-:-:S04]  /*39560*/  ISETP.GE.U32.AND P1, PT, R6, 0x7ffffe95, PT ;  /* 0x7ffffe950600780c */ /* 0x000fc80003f26070 */
[----:B------:R1:W-:Y:S01]  /*39570*/  STL.64 [R1+0x1f30], R210 ;  /* 0x001f30d201007387 */ /* 0x0003e20000100a00 */
[----:B------:R-:W-:Y:S02]  /*39580*/  IADD3 R6, R13, -0x8d, RZ ;  /* 0xffffff730d067810 */ /* 0x000fe40007ffe0ff */
[----:B------:R-:W2:Y:S01]  /*39590*/  LDC R13, c[0x0][0x230] ;  /* 0x00008c00ff0d7b82 */ /* 0x000ea20000000800 */
[----:B------:R-:W-:Y:S01]  /*395a0*/  LDGSTS.E [R246+0x70004], desc[UR60][R210.64], !P6 ;  /* 0x70004000d2f67fae */ /* 0x000fe2000f12187c */
[----:B------:R-:W-:Y:S01]  /*395b0*/  ISETP.GE.U32.AND P2, PT, R6, 0x7ffffef4, PT ;  /* 0x7ffffef40600780c */ /* 0x000fe20003f46070 */
[----:B------:R-:W-:Y:S02]  /*395c0*/  VIADD R6, R212, 0xffffff72 ;  /* 0xffffff72d4067836 */ /* 0x000fe40000000000 */
[----:B---3--:R-:W-:-:S05]  /*395d0*/  IMAD.WIDE R202, R5, 0x4, R202 ;  /* 0x0000000405ca7825 */ /* 0x008fca00078e02ca */
[----:B------:R3:W-:Y:S04]  /*395e0*/  STL.64 [R1+0x1f28], R202 ;  /* 0x001f28ca01007387 */ /* 0x0007e80000100a00 */
[----:B------:R-:W-:Y:S01]  /*395f0*/  LDGSTS.E [R246+0x74004], desc[UR60][R202.64], !P6 ;  /* 0x74004000caf67fae */ /* 0x000fe2000f12187c */
[----:B----4-:R-:W-:-:S05]  /*39600*/  IMAD.WIDE R200, R5, 0x4, R200 ;  /* 0x0000000405c87825 */ /* 0x010fca00078e02c8 */
[----:B------:R4:W-:Y:S01]  /*39610*/  STL.64 [R1+0x1f20], R200 ;  /* 0x001f20c801007387 */ /* 0x0009e20000100a00 */
[----:B------:R-:W-:-:S03]  /*39620*/  IMAD.WIDE R10, R5, 0x4, R234 ;  /* 0x00000004050a7825 */ /* 0x000fc600078e02ea */
[----:B------:R-:W-:Y:S04]  /*39630*/  LDGSTS.E [R246+0x78004], desc[UR60][R200.64], !P6 ;  /* 0x78004000c8f67fae */ /* 0x000fe8000f12187c */
[----:B------:R-:W2:Y:S04]  /*39640*/  LDL.LU.64 R234, [R1+0x1350] ;  /* 0x0013500001ea7983 */ /* 0x000ea80000300a00 */
[----:B------:R4:W-:Y:S04]  /*39650*/  STL.64 [R1+0x1f18], R10 ;  /* 0x001f180a01007387 */ /* 0x0009e80000100a00 */
[----:B-1----:R-:W2:Y:S04]  /*39660*/  LDL.LU.64 R210, [R1+0x1358] ;  /* 0x0013580001d27983 */ /* 0x002ea80000300a00 */
[----:B---3--:R-:W3:Y:S04]  /*39670*/  LDL.LU.64 R202, [R1+0x1360] ;  /* 0x0013600001ca7983 */ /* 0x008ee80000300a00 */
[----:B----4-:R-:W4:Y:S04]  /*39680*/  LDL.LU.64 R200, [R1+0x1368] ;  /* 0x0013680001c87983 */ /* 0x010f280000300a00 */
[----:B------:R1:W-:Y:S01]  /*39690*/  LDGSTS.E [R246+0x7c004], desc[UR60][R10.64], !P6 ;  /* 0x7c0040000af67fae */ /* 0x0003e2000f12187c */
[----:B------:R-:W-:-:S04]  /*396a0*/  IMAD.WIDE R214, R5, 0x4, R214 ;  /* 0x0000000405d67825 */ /* 0x000fc800078e02d6 */
[C---:B------:R-:W-:Y:S01]  /*396b0*/  IMAD.WIDE R212, R5.reuse, 0x4, R218 ;  /* 0x0000000405d47825 */ /* 0x040fe200078e02da */
[----:B------:R1:W-:Y:S04]  /*396c0*/  STL.64 [R1+0x1f10], R214 ;  /* 0x001f10d601007387 */ /* 0x0003e80000100a00 */
[----:B------:R2:W-:Y:S04]  /*396d0*/  STL.64 [R1+0x1f08], R212 ;  /* 0x001f08d401007387 */ /* 0x0005e80000100a00 */
[----:B------:R1:W-:Y:S04]  /*396e0*/  LDGSTS.E [R246+0x70008], desc[UR60][R214.64], !P0 ;  /* 0x70008000d6f67fae */ /* 0x0003e8000c12187c */
[----:B------:R2:W-:Y:S01]  /*396f0*/  LDGSTS.E [R246+0x74008], desc[UR60][R212.64], !P0 ;  /* 0x74008000d4f67fae */ /* 0x0005e2000c12187c */
[----:B------:R-:W-:-:S05]  /*39700*/  IMAD.WIDE R208, R5, 0x4, R208 ;  /* 0x0000000405d07825 */ /* 0x000fca00078e02d0 */
[----:B------:R2:W-:Y:S01]  /*39710*/  STL.64 [R1+0x1f00], R208 ;  /* 0x001f00d001007387 */ /* 0x0005e20000100a00 */
[----:B-1----:R-:W-:-:S03]  /*39720*/  IMAD.WIDE R10, R5, 0x4, R230 ;  /* 0x00000004050a7825 */ /* 0x002fc600078e02e6 */
[----:B------:R-:W-:Y:S04]  /*39730*/  LDGSTS.E [R246+0x78008], desc[UR60][R208.64], !P0 ;  /* 0x78008000d0f67fae */ /* 0x000fe8000c12187c */
[----:B------:R-:W4:Y:S04]  /*39740*/  LDL.LU.64 R230, [R1+0x1370] ;  /* 0x0013700001e67983 */ /* 0x000f280000300a00 */
[----:B------:R1:W-:Y:S04]  /*39750*/  STL.64 [R1+0x1ef8], R10 ;  /* 0x001ef80a01007387 */ /* 0x0003e80000100a00 */
[----:B------:R1:W-:Y:S01]  /*39760*/  LDGSTS.E [R246+0x7c008], desc[UR60][R10.64], !P0 ;  /* 0x7c0080000af67fae */ /* 0x0003e2000c12187c */
[----:B------:R-:W-:-:S03]  /*39770*/  IMAD.WIDE R218, R5, 0x4, R206 ;  /* 0x0000000405da7825 */ /* 0x000fc600078e02ce */
[----:B------:R-:W4:Y:S01]  /*39780*/  LDL.LU.64 R206, [R1+0x1378] ;  /* 0x0013780001ce7983 */ /* 0x000f220000300a00 */
[----:B------:R-:W-:-:S03]  /*39790*/  IMAD.WIDE R214, R5, 0x4, R204 ;  /* 0x0000000405d67825 */ /* 0x000fc600078e02cc */
[----:B------:R-:W-:Y:S04]  /*397a0*/  STL.64 [R1+0x1ef0], R218 ;  /* 0x001ef0da01007387 */ /* 0x000fe80000100a00 */
[----:B------:R-:W4:Y:S04]  /*397b0*/  LDL.LU.64 R204, [R1+0x1380] ;  /* 0x0013800001cc7983 */ /* 0x000f280000300a00 */
[----:B------:R-:W-:Y:S04]  /*397c0*/  STL.64 [R1+0x1ee8], R214 ;  /* 0x001ee8d601007387 */ /* 0x000fe80000100a00 */
[----:B------:R-:W-:Y:S01]  /*397d0*/  LDGSTS.E [R246+0x7000c], desc[UR60][R218.64], !P1 ;  /* 0x7000c000daf67fae */ /* 0x000fe2000c92187c */
[----:B--2---:R-:W-:-:S03]  /*397e0*/  IMAD.WIDE R212, R5, 0x4, R198 ;  /* 0x0000000405d47825 */ /* 0x004fc600078e02c6 */
[----:B------:R-:W2:Y:S04]  /*397f0*/  LDL.LU.64 R198, [R1+0x1388] ;  /* 0x0013880001c67983 */ /* 0x000ea80000300a00 */
[----:B------:R1:W-:Y:S04]  /*39800*/  STL.64 [R1+0x1ee0], R212 ;  /* 0x001ee0d401007387 */ /* 0x0003e80000100a00 */
[----:B------:R-:W2:Y:S04]  /*39810*/  LDL.LU.64 R208, [R1+0x1390] ;  /* 0x0013900001d07983 */ /* 0x000ea80000300a00 */
[----:B------:R-:W-:Y:S04]  /*39820*/  LDGSTS.E [R246+0x7400c], desc[UR60][R214.64], !P1 ;  /* 0x7400c000d6f67fae */ /* 0x000fe8000c92187c */
[----:B------:R1:W-:Y:S01]  /*39830*/  LDGSTS.E [R246+0x7800c], desc[UR60][R212.64], !P1 ;  /* 0x7800c000d4f67fae */ /* 0x0003e2000c92187c */
[----:B------:R-:W-:Y:S01]  /*39840*/  ISETP.GE.U32.AND P6, PT, R6, 0x7ffffef3, PT ;  /* 0x7ffffef30600780c */ /* 0x000fe20003fc6070 */
[----:B-1----:R-:W-:-:S05]  /*39850*/  IMAD.WIDE R10, R5, 0x4, R234 ;  /* 0x00000004050a7825 */ /* 0x002fca00078e02ea */
[----:B------:R1:W-:Y:S01]  /*39860*/  STL.64 [R1+0x1ed8], R10 ;  /* 0x001ed80a01007387 */ /* 0x0003e20000100a00 */
[----:B------:R-:W-:-:S03]  /*39870*/  IMAD.WIDE R212, R5, 0x4, R210 ;  /* 0x0000000405d47825 */ /* 0x000fc600078e02d2 */
[----:B------:R-:W2:Y:S01]  /*39880*/  LDL.LU.64 R214, [R1+0x1398] ;  /* 0x0013980001d67983 */ /* 0x000ea20000300a00 */
[----:B---3--:R-:W-:-:S03]  /*39890*/  IMAD.WIDE R210, R5, 0x4, R202 ;  /* 0x0000000405d27825 */ /* 0x008fc600078e02ca */
[----:B------:R-:W-:Y:S01]  /*398a0*/  STL.64 [R1+0x2a90], R212 ;  /* 0x002a90d401007387 */ /* 0x000fe20000100a00 */
[----:B----4-:R-:W-:-:S03]  /*398b0*/  IMAD.WIDE R200, R5, 0x4, R200 ;  /* 0x0000000405c87825 */ /* 0x010fc600078e02c8 */
[----:B------:R-:W3:Y:S04]  /*398c0*/  LDL.LU.64 R220, [R1+0x13a0] ;  /* 0x0013a00001dc7983 */ /* 0x000ee80000300a00 */
[----:B------:R-:W-:Y:S04]  /*398d0*/  STL.64 [R1+0x2a88], R210 ;  /* 0x002a88d201007387 */ /* 0x000fe80000100a00 */
[----:B------:R-:W4:Y:S04]  /*398e0*/  LDL.LU.64 R202, [R1+0x13a8] ;  /* 0x0013a80001ca7983 */ /* 0x000f280000300a00 */
[----:B------:R1:W-:Y:S04]  /*398f0*/  STL.64 [R1+0x2a80], R200 ;  /* 0x002a80c801007387 */ /* 0x0003e80000100a00 */
[----:B------:R-:W4:Y:S04]  /*39900*/  LDL.LU.64 R218, [R1+0x13b0] ;  /* 0x0013b00001da7983 */ /* 0x000f280000300a00 */
[----:B------:R1:W-:Y:S04]  /*39910*/  LDGSTS.E [R246+0x7c00c], desc[UR60][R10.64], !P1 ;  /* 0x7c00c0000af67fae */ /* 0x0003e8000c92187c */
[----:B------:R-:W-:Y:S04]  /*39920*/  LDGSTS.E [R245+0x40000], desc[UR60][R212.64], !P2 ;  /* 0x40000000d4f57fae */ /* 0x000fe8000d12187c */
[----:B------:R-:W-:Y:S04]  /*39930*/  LDGSTS.E [R245+0x44000], desc[UR60][R210.64], !P2 ;  /* 0x44000000d2f57fae */ /* 0x000fe8000d12187c */
[----:B------:R-:W-:Y:S01]  /*39940*/  LDGSTS.E [R245+0x48000], desc[UR60][R200.64], !P2 ;  /* 0x48000000c8f57fae */ /* 0x000fe2000d12187c */
[----:B-1----:R-:W-:-:S05]  /*39950*/  IMAD.WIDE R10, R5, 0x4, R230 ;  /* 0x00000004050a7825 */ /* 0x002fca00078e02e6 */
[----:B------:R1:W-:Y:S04]  /*39960*/  STL.64 [R1+0x2a78], R10 ;  /* 0x002a780a01007387 */ /* 0x0003e80000100a00 */
[----:B------:R-:W4:Y:S04]  /*39970*/  LDL.LU.64 R234, [R1+0x13b8] ;  /* 0x0013b80001ea7983 */ /* 0x000f280000300a00 */
[----:B------:R-:W4:Y:S04]  /*39980*/  LDL.LU.64 R230, [R1+0x13c0] ;  /* 0x0013c00001e67983 */ /* 0x000f280000300a00 */
[----:B------:R-:W4:Y:S01]  /*39990*/  LDL.LU.64 R200, [R1+0x13c8] ;  /* 0x0013c80001c87983 */ /* 0x000f220000300a00 */
[----:B------:R-:W-:-:S03]  /*399a0*/  IMAD.WIDE R206, R5, 0x4, R206 ;  /* 0x0000000405ce7825 */ /* 0x000fc600078e02ce */
[----:B------:R1:W-:Y:S04]  /*399b0*/  LDGSTS.E [R245+0x4c000], desc[UR60][R10.64], !P2 ;  /* 0x4c0000000af57fae */ /* 0x0003e8000d12187c */
[----:B------:R-:W4:Y:S01]  /*399c0*/  LDL.LU.64 R210, [R1+0x13d0] ;  /* 0x0013d00001d27983 */ /* 0x000f220000300a00 */
[----:B------:R-:W-:-:S03]  /*399d0*/  IMAD.WIDE R204, R5, 0x4, R204 ;  /* 0x0000000405cc7825 */ /* 0x000fc600078e02cc */
        /* <DEDUP_REMOVED lines=10> */
[----:B------:R-:W2:Y:S04]  /*39a80*/  LDL.LU.64 R204, [R1+0x13e8] ;  /* 0x0013e80001cc7983 */ /* 0x000ea80000300a00 */
[----:B------:R-:W-:Y:S01]  /*39a90*/  LDGSTS.E [R245+0x48004], desc[UR60][R198.64], !P6 ;  /* 0x48004000c6f57fae */ /* 0x000fe2000f12187c */
[----:B------:R-:W-:-:S02]  /*39aa0*/  IADD3 R6, R252, -0x8f, RZ ;  /* 0xffffff71fc067810 */ /* 0x000fc40007ffe0ff */
[----:B------:R-:W2:Y:S01]  /*39ab0*/  LDC R252, c[0x0][0x230] ;  /* 0x00008c00fffc7b82 */ /* 0x000ea20000000800 */
[----:B------:R2:W-:Y:S04]  /*39ac0*/  LDGSTS.E [R245+0x4c004], desc[UR60][R10.64], !P6 ;  /* 0x4c0040000af57fae */ /* 0x0005e8000f12187c */
[----:B-1----:R-:W2:Y:S01]  /*39ad0*/  LDL.LU.64 R198, [R1+0x13f0] ;  /* 0x0013f00001c67983 */ /* 0x002ea20000300a00 */
[----:B------:R-:W-:Y:S01]  /*39ae0*/  ISETP.GE.U32.AND P0, PT, R6, 0x7ffffef2, PT ;  /* 0x7ffffef20600780c */ /* 0x000fe20003f06070 */
[----:B------:R-:W-:Y:S02]  /*39af0*/  VIADD R6, R13, 0xffffff70 ;  /* 0xffffff700d067836 */ /* 0x000fe40000000000 */
[----:B------:R-:W1:Y:S03]  /*39b00*/  LDC R13, c[0x0][0x230] ;  /* 0x00008c00ff0d7b82 */ /* 0x000e660000000800 */
[----:B------:R-:W-:Y:S01]  /*39b10*/  ISETP.GE.U32.AND P1, PT, R6, 0x7ffffef1, PT ;  /* 0x7ffffef10600780c */ /* 0x000fe20003f26070 */
[----:B------:R-:W-:-:S04]  /*39b20*/  IMAD.WIDE R214, R5, 0x4, R214 ;  /* 0x0000000405d67825 */ /* 0x000fc800078e02d6 */
[C---:B---3--:R-:W-:Y:S01]  /*39b30*/  IMAD.WIDE R212, R5.reuse, 0x4, R220 ;  /* 0x0000000405d47825 */ /* 0x048fe200078e02dc */
[----:B------:R-:W-:Y:S03]  /*39b40*/  STL.64 [R1+0x2a50], R214 ;  /* 0x002a50d601007387 */ /* 0x000fe60000100a00 */
[C---:B----4-:R-:W-:Y:S01]  /*39b50*/  IMAD.WIDE R202, R5.reuse, 0x4, R202 ;  /* 0x0000000405ca7825 */ /* 0x050fe200078e02ca */
[----:B------:R-:W-:Y:S04]  /*39b60*/  STL.64 [R1+0x2a48], R212 ;  /* 0x002a48d401007387 */ /* 0x000fe80000100a00 */
[----:B------:R3:W-:Y:S01]  /*39b70*/  LDGSTS.E [R245+0x40008], desc[UR60][R214.64], !P0 ;  /* 0x40008000d6f57fae */ /* 0x0007e2000c12187c */
[----:B--2---:R-:W-:-:S03]  /*39b80*/  IMAD.WIDE R10, R5, 0x4, R218 ;  /* 0x00000004050a7825 */ /* 0x004fc600078e02da */
[----:B------:R2:W-:Y:S04]  /*39b90*/  STL.64 [R1+0x2a40], R202 ;  /* 0x002a40ca01007387 */ /* 0x0005e80000100a00 */
[----:B------:R4:W-:Y:S04]  /*39ba0*/  LDGSTS.E [R245+0x44008], desc[UR60][R212.64], !P0 ;  /* 0x44008000d4f57fae */ /* 0x0009e8000c12187c */
[----:B------:R1:W-:Y:S04]  /*39bb0*/  STL.64 [R1+0x2a38], R10 ;  /* 0x002a380a01007387 */ /* 0x0003e80000100a00 */
[----:B------:R-:W-:Y:S04]  /*39bc0*/  LDGSTS.E [R245+0x48008], desc[UR60][R202.64], !P0 ;  /* 0x48008000caf57fae */ /* 0x000fe8000c12187c */
[----:B------:R1:W-:Y:S04]  /*39bd0*/  LDGSTS.E [R245+0x4c008], desc[UR60][R10.64], !P0 ;  /* 0x4c0080000af57fae */ /* 0x0003e8000c12187c */
[----:B--2---:R-:W2:Y:S01]  /*39be0*/  LDL.LU.64 R202, [R1+0x13f8] ;  /* 0x0013f80001ca7983 */ /* 0x004ea20000300a00 */
[----:B---3--:R-:W-:-:S04]  /*39bf0*/  IMAD.WIDE R214, R5, 0x4, R234 ;  /* 0x0000000405d67825 */ /* 0x008fc800078e02ea */
[C---:B----4-:R-:W-:Y:S01]  /*39c00*/  IMAD.WIDE R212, R5.reuse, 0x4, R230 ;  /* 0x0000000405d47825 */ /* 0x050fe200078e02e6 */
[----:B------:R-:W-:Y:S03]  /*39c10*/  STL.64 [R1+0x2a30], R214 ;  /* 0x002a30d601007387 */ /* 0x000fe60000100a00 */
[C---:B------:R-:W-:Y:S01]  /*39c20*/  IMAD.WIDE R200, R5.reuse, 0x4, R200 ;  /* 0x0000000405c87825 */ /* 0x040fe200078e02c8 */
[----:B------:R-:W3:Y:S04]  /*39c30*/  LDL.LU.64 R220, [R1+0x1400] ;  /* 0x0014000001dc7983 */ /* 0x000ee80000300a00 */
[----:B------:R4:W-:Y:S01]  /*39c40*/  STL.64 [R1+0x2a28], R212 ;  /* 0x002a28d401007387 */ /* 0x0009e20000100a00 */
[----:B-1----:R-:W-:-:S03]  /*39c50*/  IMAD.WIDE R10, R5, 0x4, R210 ;  /* 0x00000004050a7825 */ /* 0x002fc600078e02d2 */
[----:B------:R-:W-:Y:S04]  /*39c60*/  LDGSTS.E [R245+0x4000c], desc[UR60][R214.64], !P1 ;  /* 0x4000c000d6f57fae */ /* 0x000fe8000c92187c */
[----:B------:R-:W3:Y:S04]  /*39c70*/  LDL.LU.64 R210, [R1+0x1408] ;  /* 0x0014080001d27983 */ /* 0x000ee80000300a00 */
[----:B------:R1:W-:Y:S04]  /*39c80*/  STL.64 [R1+0x2a20], R200 ;  /* 0x002a20c801007387 */ /* 0x0003e80000100a00 */
[----:B------:R-:W3:Y:S04]  /*39c90*/  LDL.LU.64 R234, [R1+0x1410] ;  /* 0x0014100001ea7983 */ /* 0x000ee80000300a00 */
[----:B------:R4:W-:Y:S04]  /*39ca0*/  LDGSTS.E [R245+0x4400c], desc[UR60][R212.64], !P1 ;  /* 0x4400c000d4f57fae */ /* 0x0009e8000c92187c */
[----:B------:R1:W-:Y:S04]  /*39cb0*/  STL.64 [R1+0x2a18], R10 ;  /* 0x002a180a01007387 */ /* 0x0003e80000100a00 */
[----:B------:R-:W-:Y:S04]  /*39cc0*/  LDGSTS.E [R245+0x4800c], desc[UR60][R200.64], !P1 ;  /* 0x4800c000c8f57fae */ /* 0x000fe8000c92187c */
[----:B------:R1:W-:Y:S01]  /*39cd0*/  LDGSTS.E [R245+0x4c00c], desc[UR60][R10.64], !P1 ;  /* 0x4c00c0000af57fae */ /* 0x0003e2000c92187c */
[----:B----4-:R-:W-:-:S04]  /*39ce0*/  IMAD.WIDE R212, R5, 0x4, R208 ;  /* 0x0000000405d47825 */ /* 0x010fc800078e02d0 */
[C---:B------:R-:W-:Y:S01]  /*39cf0*/  IMAD.WIDE R208, R5.reuse, 0x4, R206 ;  /* 0x0000000405d07825 */ /* 0x040fe200078e02ce */
[----:B-1----:R-:W4:Y:S03]  /*39d00*/  LDL.LU.64 R200, [R1+0x1418] ;  /* 0x0014180001c87983 */ /* 0x002f260000300a00 */
[C---:B------:R-:W-:Y:S01]  /*39d10*/  IMAD.WIDE R206, R5.reuse, 0x4, R204 ;  /* 0x0000000405ce7825 */ /* 0x040fe200078e02cc */
[----:B------:R-:W-:Y:S04]  /*39d20*/  STL.64 [R1+0x2690], R212 ;  /* 0x002690d401007387 */ /* 0x000fe80000100a00 */
[----:B------:R-:W4:Y:S04]  /*39d30*/  LDL.LU.64 R204, [R1+0x1420] ;  /* 0x0014200001cc7983 */ /* 0x000f280000300a00 */
[----:B------:R-:W-:Y:S01]  /*39d40*/  STL.64 [R1+0x2688], R208 ;  /* 0x002688d001007387 */ /* 0x000fe20000100a00 */
[----:B------:R-:W-:-:S03]  /*39d50*/  IMAD.WIDE R10, R5, 0x4, R198 ;  /* 0x00000004050a7825 */ /* 0x000fc600078e02c6 */
[----:B------:R-:W4:Y:S04]  /*39d60*/  LDL.LU.64 R198, [R1+0x1428] ;  /* 0x0014280001c67983 */ /* 0x000f280000300a00 */
[----:B------:R1:W-:Y:S04]  /*39d70*/  STL.64 [R1+0x2680], R206 ;  /* 0x002680ce01007387 */ /* 0x0003e80000100a00 */
[----:B------:R-:W4:Y:S01]  /*39d80*/  LDL.LU.64 R218, [R1+0x1430] ;  /* 0x0014300001da7983 */ /* 0x000f220000300a00 */
[----:B------:R-:W-:Y:S02]  /*39d90*/  IADD3 R6, R216, -0xad, RZ ;  /* 0xffffff53d8067810 */ /* 0x000fe40007ffe0ff */
[----:B------:R-:W4:Y:S02]  /*39da0*/  LDC R216, c[0x0][0x230] ;  /* 0x00008c00ffd87b82 */ /* 0x000f240000000800 */
[----:B------:R-:W-:Y:S01]  /*39db0*/  ISETP.GE.U32.AND P2, PT, R6, 0x7ffffed4, PT ;  /* 0x7ffffed40600780c */ /* 0x000fe20003f46070 */
[----:B------:R-:W-:Y:S01]  /*39dc0*/  VIADD R6, R252, 0xffffff52 ;  /* 0xffffff52fc067836 */ /* 0x000fe20000000000 */
[----:B------:R3:W-:Y:S04]  /*39dd0*/  STL.64 [R1+0x2678], R10 ;  /* 0x0026780a01007387 */ /* 0x0007e80000100a00 */
[----:B------:R-:W4:Y:S01]  /*39de0*/  LDL.LU.64 R230, [R1+0x1438] ;  /* 0x0014380001e67983 */ /* 0x000f220000300a00 */
[----:B------:R-:W-:Y:S01]  /*39df0*/  ISETP.GE.U32.AND P6, PT, R6, 0x7ffffed3, PT ;  /* 0x7ffffed30600780c */ /* 0x000fe20003fc6070 */
[----:B------:R-:W4:Y:S05]  /*39e00*/  LDC R252, c[0x0][0x230] ;  /* 0x00008c00fffc7b82 */ /* 0x000f2a0000000800 */
[----:B------:R3:W-:Y:S04]  /*39e10*/  LDGSTS.E [R245+0x50000], desc[UR60][R212.64], !P2 ;  /* 0x50000000d4f57fae */ /* 0x0007e8000d12187c */
[----:B------:R-:W-:Y:S04]  /*39e20*/  LDGSTS.E [R245+0x54000], desc[UR60][R208.64], !P2 ;  /* 0x54000000d0f57fae */ /* 0x000fe8000d12187c */
[----:B------:R-:W-:Y:S01]  /*39e30*/  LDGSTS.E [R245+0x58000], desc[UR60][R206.64], !P2 ;  /* 0x58000000cef57fae */ /* 0x000fe2000d12187c */
[----:B------:R-:W-:-:S02]  /*39e40*/  IADD3 R6, R13, -0xaf, RZ ;  /* 0xffffff510d067810 */ /* 0x000fc40007ffe0ff */
[----:B------:R-:W4:Y:S01]  /*39e50*/  LDC R13, c[0x0][0x230] ;  /* 0x00008c00ff0d7b82 */ /* 0x000f220000000800 */
[----:B------:R3:W-:Y:S04]  /*39e60*/  LDGSTS.E [R245+0x5c000], desc[UR60][R10.64], !P2 ;  /* 0x5c0000000af57fae */ /* 0x0007e8000d12187c */
[----:B-1----:R-:W4:Y:S01]  /*39e70*/  LDL.LU.64 R206, [R1+0x1440] ;  /* 0x0014400001ce7983 */ /* 0x002f220000300a00 */
[----:B------:R-:W-:Y:S01]  /*39e80*/  ISETP.GE.U32.AND P0, PT, R6, 0x7ffffed2, PT ;  /* 0x7ffffed20600780c */ /* 0x000fe20003f06070 */
[C---:B--2---:R-:W-:Y:S02]  /*39e90*/  IMAD.WIDE R214, R5.reuse, 0x4, R202 ;  /* 0x0000000405d67825 */ /* 0x044fe400078e02ca */
[----:B------:R-:W2:Y:S04]  /*39ea0*/  LDL.LU.64 R202, [R1+0x1448] ;  /* 0x0014480001ca7983 */ /* 0x000ea80000300a00 */
[----:B------:R1:W-:Y:S04]  /*39eb0*/  STL.64 [R1+0x2670], R214 ;  /* 0x002670d601007387 */ /* 0x0003e80000100a00 */
[----:B------:R-:W2:Y:S04]  /*39ec0*/  LDL.LU.64 R208, [R1+0x1450] ;  /* 0x0014500001d07983 */ /* 0x000ea80000300a00 */
[----:B------:R-:W-:Y:S01]  /*39ed0*/  LDGSTS.E [R245+0x50004], desc[UR60][R214.64], !P6 ;  /* 0x50004000d6f57fae */ /* 0x000fe2000f12187c */
[----:B---3--:R-:W-:-:S05]  /*39ee0*/  IMAD.WIDE R212, R5, 0x4, R220 ;  /* 0x0000000405d47825 */ /* 0x008fca00078e02dc */
[----:B------:R4:W-:Y:S04]  /*39ef0*/  STL.64 [R1+0x2668], R212 ;  /* 0x002668d401007387 */ /* 0x0009e80000100a00 */
[----:B------:R4:W-:Y:S01]  /*39f00*/  LDGSTS.E [R245+0x54004], desc[UR60][R212.64], !P6 ;  /* 0x54004000d4f57fae */ /* 0x0009e2000f12187c */
[----:B------:R-:W-:-:S04]  /*39f10*/  IMAD.WIDE R210, R5, 0x4, R210 ;  /* 0x0000000405d27825 */ /* 0x000fc800078e02d2 */
[C---:B------:R-:W-:Y:S01]  /*39f20*/  IMAD.WIDE R10, R5.reuse, 0x4, R234 ;  /* 0x00000004050a7825 */ /* 0x040fe200078e02ea */
[----:B------:R3:W-:Y:S04]  /*39f30*/  STL.64 [R1+0x2660], R210 ;  /* 0x002660d201007387 */ /* 0x0007e80000100a00 */
[----:B------:R3:W-:Y:S04]  /*39f40*/  STL.64 [R1+0x2658], R10 ;  /* 0x0026580a01007387 */ /* 0x0007e80000100a00 */
[----:B-1----:R-:W2:Y:S04]  /*39f50*/  LDL.LU.64 R214, [R1+0x1458] ;  /* 0x0014580001d67983 */ /* 0x002ea80000300a00 */
[----:B------:R-:W2:Y:S04]  /*39f60*/  LDL.LU.64 R234, [R1+0x1460] ;  /* 0x0014600001ea7983 */ /* 0x000ea80000300a00 */
[----:B------:R-:W-:Y:S04]  /*39f70*/  LDGSTS.E [R245+0x58004], desc[UR60][R210.64], !P6 ;  /* 0x58004000d2f57fae */ /* 0x000fe8000f12187c */
[----:B------:R1:W-:Y:S01]  /*39f80*/  LDGSTS.E [R245+0x5c004], desc[UR60][R10.64], !P6 ;  /* 0x5c0040000af57fae */ /* 0x0003e2000f12187c */
[----:B----4-:R-:W-:-:S03]  /*39f90*/  IMAD.WIDE R212, R5, 0x4, R200 ;  /* 0x0000000405d47825 */ /* 0x010fc600078e02c8 */
[----:B---3--:R-:W3:Y:S01]  /*39fa0*/  LDL.LU.64 R210, [R1+0x1468] ;  /* 0x0014680001d27983 */ /* 0x008ee20000300a00 */
[----:B------:R-:W-:-:S03]  /*39fb0*/  IMAD.WIDE R204, R5, 0x4, R204 ;  /* 0x0000000405cc7825 */ /* 0x000fc600078e02cc */
[----:B------:R-:W-:Y:S04]  /*39fc0*/  STL.64 [R1+0x2650], R212 ;  /* 0x002650d401007387 */ /* 0x000fe80000100a00 */
[----:B------:R-:W4:Y:S01]  /*39fd0*/  LDL.LU.64 R200, [R1+0x1470] ;  /* 0x0014700001c87983 */ /* 0x000f220000300a00 */
[----:B------:R-:W-:-:S03]  /*39fe0*/  IMAD.WIDE R198, R5, 0x4, R198 ;  /* 0x0000000405c67825 */ /* 0x000fc600078e02c6 */
[----:B------:R1:W-:Y:S04]  /*39ff0*/  STL.64 [R1+0x2648], R204 ;  /* 0x002648cc01007387 */ /* 0x0003e80000100a00 */
[----:B------:R1:W-:Y:S02]  /*3a000*/  LDGSTS.E [R245+0x50008], desc[UR60][R212.64], !P0 ;  /* 0x50008000d4f57fae */ /* 0x0003e4000c12187c */
[----:B-1----:R-:W-:Y:S02]  /*3a010*/  IMAD.WIDE R10, R5, 0x4, R218 ;  /* 0x00000004050a7825 */ /* 0x002fe400078e02da */
[----:B------:R1:W-:Y:S04]  /*3a020*/  STL.64 [R1+0x2640], R198 ;  /* 0x002640c601007387 */ /* 0x0003e80000100a00 */
[----:B------:R-:W-:Y:S04]  /*3a030*/  LDGSTS.E [R245+0x54008], desc[UR60][R204.64], !P0 ;  /* 0x54008000ccf57fae */ /* 0x000fe8000c12187c */
[----:B------:R2:W-:Y:S04]  /*3a040*/  STL.64 [R1+0x2638], R10 ;  /* 0x0026380a01007387 */ /* 0x0005e80000100a00 */
[----:B------:R-:W-:Y:S04]  /*3a050*/  LDGSTS.E [R245+0x58008], desc[UR60][R198.64], !P0 ;  /* 0x58008000c6f57fae */ /* 0x000fe8000c12187c */
[----:B------:R-:W4:Y:S01]  /*3a060*/  LDL.LU.64 R204, [R1+0x1478] ;  /* 0x0014780001cc7983 */ /* 0x000f220000300a00 */
[----:B------:R-:W-:-:S02]  /*3a070*/  VIADD R6, R216, 0xffffff50 ;  /* 0xffffff50d8067836 */ /* 0x000fc40000000000 */
[----:B------:R-:W-:Y:S01]  /*3a080*/  IMAD.WIDE R212, R5, 0x4, R230 ;  /* 0x0000000405d47825 */ /* 0x000fe200078e02e6 */
[----:B------:R2:W-:Y:S01]  /*3a090*/  LDGSTS.E [R245+0x5c008], desc[UR60][R10.64], !P0 ;  /* 0x5c0080000af57fae */ /* 0x0005e2000c12187c */
[----:B------:R-:W4:Y:S03]  /*3a0a0*/  LDC R216, c[0x0][0x230] ;  /* 0x00008c00ffd87b82 */ /* 0x000f260000000800 */
[----:B-1----:R-:W4:Y:S01]  /*3a0b0*/  LDL.LU.64 R198, [R1+0x1480] ;  /* 0x0014800001c67983 */ /* 0x002f220000300a00 */
[----:B------:R-:W-:-:S03]  /*3a0c0*/  ISETP.GE.U32.AND P1, PT, R6, 0x7ffffed1, PT ;  /* 0x7ffffed10600780c */ /* 0x000fc60003f26070 */
[----:B------:R-:W-:Y:S01]  /*3a0d0*/  STL.64 [R1+0x2630], R212 ;  /* 0x002630d401007387 */ /* 0x000fe20000100a00 */
[----:B------:R-:W-:-:S09]  /*3a0e0*/  IMAD.WIDE R206, R5, 0x4, R206 ;  /* 0x0000000405ce7825 */ /* 0x000fd200078e02ce */
[----:B------:R1:W-:Y:S01]  /*3a0f0*/  LDGSTS.E [R245+0x5000c], desc[UR60][R212.64], !P1 ;  /* 0x5000c000d4f57fae */ /* 0x0003e2000c92187c */
[----:B------:R-:W-:Y:S02]  /*3a100*/  IADD3 R6, R252, -0xcd, RZ ;  /* 0xffffff33fc067810 */ /* 0x000fe40007ffe0ff */
[----:B------:R-:W4:Y:S01]  /*3a110*/  LDC R252, c[0x0][0x230] ;  /* 0x00008c00fffc7b82 */ /* 0x000f220000000800 */
[----:B------:R-:W-:Y:S01]  /*3a120*/  LDGSTS.E [R245+0x5400c], desc[UR60][R206.64], !P1 ;  /* 0x5400c000cef57fae */ /* 0x000fe2000c92187c */
[----:B------:R-:W-:Y:S01]  /*3a130*/  ISETP.GE.U32.AND P2, PT, R6, 0x7ffffeb4, PT ;  /* 0x7ffffeb40600780c */ /* 0x000fe20003f46070 */
[----:B--2---:R-:W-:-:S05]  /*3a140*/  IMAD.WIDE R202, R5, 0x4, R202 ;  /* 0x0000000405ca7825 */ /* 0x004fca00078e02ca */
[----:B------:R-:W-:Y:S01]  /*3a150*/  LDGSTS.E [R245+0x5800c], desc[UR60][R202.64], !P1 ;  /* 0x5800c000caf57fae */ /* 0x000fe2000c92187c */
[----:B------:R-:W-:-:S03]  /*3a160*/  IMAD.WIDE R10, R5, 0x4, R208 ;  /* 0x00000004050a7825 */ /* 0x000fc600078e02d0 */
[----:B------:R-:W2:Y:S04]  /*3a170*/  LDL.LU.64 R208, [R1+0x1488] ;  /* 0x0014880001d07983 */ /* 0x000ea80000300a00 */
[----:B------:R1:W-:Y:S04]  /*3a180*/  STL.64 [R1+0x2628], R206 ;  /* 0x002628ce01007387 */ /* 0x0003e80000100a00 */
[----:B------:R-:W2:Y:S04]  /*3a190*/  LDL.LU.64 R230, [R1+0x1490] ;  /* 0x0014900001e67983 */ /* 0x000ea80000300a00 */
[----:B------:R1:W-:Y:S04]  /*3a1a0*/  STL.64 [R1+0x2620], R202 ;  /* 0x002620ca01007387 */ /* 0x0003e80000100a00 */
[----:B------:R4:W-:Y:S04]  /*3a1b0*/  STL.64 [R1+0x2618], R10 ;  /* 0x0026180a01007387 */ /* 0x0009e80000100a00 */
[----:B-1----:R-:W2:Y:S04]  /*3a1c0*/  LDL.LU.64 R206, [R1+0x1498] ;  /* 0x0014980001ce7983 */ /* 0x002ea80000300a00 */
[----:B------:R-:W2:Y:S04]  /*3a1d0*/  LDL.LU.64 R202, [R1+0x14a0] ;  /* 0x0014a00001ca7983 */ /* 0x000ea80000300a00 */
[----:B------:R4:W-:Y:S01]  /*3a1e0*/  LDGSTS.E [R245+0x5c00c], desc[UR60][R10.64], !P1 ;  /* 0x5c00c0000af57fae */ /* 0x0009e2000c92187c */
[----:B------:R-:W-:-:S04]  /*3a1f0*/  IMAD.WIDE R214, R5, 0x4, R214 ;  /* 0x0000000405d67825 */ /* 0x000fc800078e02d6 */
[C---:B------:R-:W-:Y:S01]  /*3a200*/  IMAD.WIDE R212, R5.reuse, 0x4, R234 ;  /* 0x0000000405d47825 */ /* 0x040fe200078e02ea */
[----:B------:R-:W-:Y:S04]  /*3a210*/  STL.64 [R1+0x2290], R214 ;  /* 0x002290d601007387 */ /* 0x000fe80000100a00 */
[----:B------:R-:W-:Y:S04]  /*3a220*/  STL.64 [R1+0x2288], R212 ;  /* 0x002288d401007387 */ /* 0x000fe80000100a00 */
[----:B------:R1:W-:Y:S04]  /*3a230*/  LDGSTS.E [R245+0x60000], desc[UR60][R214.64], !P2 ;  /* 0x60000000d6f57fae */ /* 0x0003e8000d12187c */
[----:B------:R1:W-:Y:S01]  /*3a240*/  LDGSTS.E [R245+0x64000], desc[UR60][R212.64], !P2 ;  /* 0x64000000d4f57fae */ /* 0x0003e2000d12187c */
[----:B---3--:R-:W-:-:S05]  /*3a250*/  IMAD.WIDE R210, R5, 0x4, R210 ;  /* 0x0000000405d27825 */ /* 0x008fca00078e02d2 */
[----:B------:R-:W-:Y:S01]  /*3a260*/  LDGSTS.E [R245+0x68000], desc[UR60][R210.64], !P2 ;  /* 0x68000000d2f57fae */ /* 0x000fe2000d12187c */
[----:B----4-:R-:W-:-:S03]  /*3a270*/  IMAD.WIDE R10, R5, 0x4, R200 ;  /* 0x00000004050a7825 */ /* 0x010fc600078e02c8 */
[----:B------:R-:W3:Y:S04]  /*3a280*/  LDL.LU.64 R200, [R1+0x14a8] ;  /* 0x0014a80001c87983 */ /* 0x000ee80000300a00 */
[----:B------:R4:W-:Y:S04]  /*3a290*/  STL.64 [R1+0x2280], R210 ;  /* 0x002280d201007387 */ /* 0x0009e80000100a00 */
[----:B------:R-:W3:Y:S04]  /*3a2a0*/  LDL.LU.64 R220, [R1+0x14b0] ;  /* 0x0014b00001dc7983 */ /* 0x000ee80000300a00 */
[----:B------:R2:W-:Y:S04]  /*3a2b0*/  STL.64 [R1+0x2278], R10 ;  /* 0x0022780a01007387 */ /* 0x0005e80000100a00 */
[----:B----4-:R-:W4:Y:S01]  /*3a2c0*/  LDL.LU.64 R210, [R1+0x14b8] ;  /* 0x0014b80001d27983 */ /* 0x010f220000300a00 */
[----:B------:R-:W-:-:S02]  /*3a2d0*/  VIADD R6, R13, 0xffffff32 ;  /* 0xffffff320d067836 */ /* 0x000fc40000000000 */
[----:B------:R-:W4:Y:S01]  /*3a2e0*/  LDC R13, c[0x0][0x230] ;  /* 0x00008c00ff0d7b82 */ /* 0x000f220000000800 */
[----:B------:R2:W-:Y:S01]  /*3a2f0*/  LDGSTS.E [R245+0x6c000], desc[UR60][R10.64], !P2 ;  /* 0x6c0000000af57fae */ /* 0x0005e2000d12187c */
[----:B-1----:R-:W-:-:S03]  /*3a300*/  IMAD.WIDE R214, R5, 0x4, R204 ;  /* 0x0000000405d67825 */ /* 0x002fc600078e02cc */
[----:B------:R-:W4:Y:S01]  /*3a310*/  LDL.LU.64 R204, [R1+0x14c0] ;  /* 0x0014c00001cc7983 */ /* 0x000f220000300a00 */
[----:B------:R-:W-:-:S03]  /*3a320*/  IMAD.WIDE R212, R5, 0x4, R198 ;  /* 0x0000000405d47825 */ /* 0x000fc600078e02c6 */
[----:B------:R1:W-:Y:S04]  /*3a330*/  STL.64 [R1+0x2270], R214 ;  /* 0x002270d601007387 */ /* 0x0003e80000100a00 */
[----:B------:R-:W4:Y:S04]  /*3a340*/  LDL.LU.64 R198, [R1+0x14c8] ;  /* 0x0014c80001c67983 */ /* 0x000f280000300a00 */
[----:B------:R-:W-:Y:S04]  /*3a350*/  STL.64 [R1+0x2268], R212 ;  /* 0x002268d401007387 */ /* 0x000fe80000100a00 */
[----:B------:R-:W4:Y:S01]  /*3a360*/  LDL.LU.64 R234, [R1+0x14d0] ;  /* 0x0014d00001ea7983 */ /* 0x000f220000300a00 */
[----:B------:R-:W-:-:S02]  /*3a370*/  ISETP.GE.U32.AND P6, PT, R6, 0x7ffffeb3, PT ;  /* 0x7ffffeb30600780c */ /* 0x000fc40003fc6070 */
[----:B------:R-:W-:Y:S02]  /*3a380*/  IADD3 R6, R216, -0xcf, RZ ;  /* 0xffffff31d8067810 */ /* 0x000fe40007ffe0ff */
[----:B------:R-:W4:Y:S02]  /*3a390*/  LDC R216, c[0x0][0x230] ;  /* 0x00008c00ffd87b82 */ /* 0x000f240000000800 */
[----:B------:R-:W-:-:S07]  /*3a3a0*/  ISETP.GE.U32.AND P0, PT, R6, 0x7ffffeb2, PT ;  /* 0x7ffffeb20600780c */ /* 0x000fce0003f06070 */
[----:B------:R-:W-:Y:S04]  /*3a3b0*/  LDGSTS.E [R245+0x60004], desc[UR60][R214.64], !P6 ;  /* 0x60004000d6f57fae */ /* 0x000fe8000f12187c */
[----:B------:R-:W-:Y:S01]  /*3a3c0*/  LDGSTS.E [R245+0x64004], desc[UR60][R212.64], !P6 ;  /* 0x64004000d4f57fae */ /* 0x000fe2000f12187c */
[----:B------:R-:W-:Y:S02]  /*3a3d0*/  VIADD R6, R252, 0xffffff30 ;  /* 0xffffff30fc067836 */ /* 0x000fe40000000000 */
[----:B------:R-:W4:Y:S03]  /*3a3e0*/  LDC R252, c[0x0][0x230] ;  /* 0x00008c00fffc7b82 */ /* 0x000f260000000800 */
[----:B------:R-:W-:Y:S01]  /*3a3f0*/  ISETP.GE.U32.AND P1, PT, R6, 0x7ffffeb1, PT ;  /* 0x7ffffeb10600780c */ /* 0x000fe20003f26070 */
[----:B--2---:R-:W-:-:S04]  /*3a400*/  IMAD.WIDE R208, R5, 0x4, R208 ;  /* 0x0000000405d07825 */ /* 0x004fc800078e02d0 */
[C---:B------:R-:W-:Y:S01]  /*3a410*/  IMAD.WIDE R10, R5.reuse, 0x4, R230 ;  /* 0x00000004050a7825 */ /* 0x040fe200078e02e6 */
[----:B------:R2:W-:Y:S04]  /*3a420*/  STL.64 [R1+0x2260], R208 ;  /* 0x002260d001007387 */ /* 0x0005e80000100a00 */
[----:B------:R3:W-:Y:S04]  /*3a430*/  STL.64 [R1+0x2258], R10 ;  /* 0x0022580a01007387 */ /* 0x0007e80000100a00 */
[----:B-1----:R-:W4:Y:S01]  /*3a440*/  LDL.LU.64 R214, [R1+0x14d8] ;  /* 0x0014d80001d67983 */ /* 0x002f220000300a00 */
[----:B------:R-:W-:-:S03]  /*3a450*/  IMAD.WIDE R206, R5, 0x4, R206 ;  /* 0x0000000405ce7825 */ /* 0x000fc600078e02ce */
[----:B------:R-:W4:Y:S01]  /*3a460*/  LDL.LU.64 R218, [R1+0x14e0] ;  /* 0x0014e00001da7983 */ /* 0x000f220000300a00 */
[----:B------:R-:W-:-:S03]  /*3a470*/  IMAD.WIDE R202, R5, 0x4, R202 ;  /* 0x0000000405ca7825 */ /* 0x000fc600078e02ca */
[----:B------:R-:W-:Y:S04]  /*3a480*/  LDGSTS.E [R245+0x68004], desc[UR60][R208.64], !P6 ;  /* 0x68004000d0f57fae */ /* 0x000fe8000f12187c */
[----:B------:R1:W-:Y:S04]  /*3a490*/  STL.64 [R1+0x2250], R206 ;  /* 0x002250ce01007387 */ /* 0x0003e80000100a00 */
[----:B------:R1:W-:Y:S04]  /*3a4a0*/  LDGSTS.E [R245+0x6c004], desc[UR60][R10.64], !P6 ;  /* 0x6c0040000af57fae */ /* 0x0003e8000f12187c */
[----:B--2---:R-:W2:Y:S04]  /*3a4b0*/  LDL.LU.64 R208, [R1+0x14e8] ;  /* 0x0014e80001d07983 */ /* 0x004ea80000300a00 */
[----:B------:R4:W-:Y:S04]  /*3a4c0*/  STL.64 [R1+0x2248], R202 ;  /* 0x002248ca01007387 */ /* 0x0009e80000100a00 */
[----:B------:R-:W2:Y:S04]  /*3a4d0*/  LDL.LU.64 R230, [R1+0x14f0] ;  /* 0x0014f00001e67983 */ /* 0x000ea80000300a00 */
[----:B------:R-:W-:Y:S04]  /*3a4e0*/  LDGSTS.E [R245+0x60008], desc[UR60][R206.64], !P0 ;  /* 0x60008000cef57fae */ /* 0x000fe8000c12187c */
[----:B------:R-:W-:Y:S01]  /*3a4f0*/  LDGSTS.E [R245+0x64008], desc[UR60][R202.64], !P0 ;  /* 0x64008000caf57fae */ /* 0x000fe2000c12187c */
[----:B---3--:R-:W-:-:S04]  /*3a500*/  IMAD.WIDE R200, R5, 0x4, R200 ;  /* 0x0000000405c87825 */ /* 0x008fc800078e02c8 */
[C---:B-1----:R-:W-:Y:S01]  /*3a510*/  IMAD.WIDE R10, R5.reuse, 0x4, R220 ;  /* 0x00000004050a7825 */ /* 0x042fe200078e02dc */
[----:B------:R1:W-:Y:S04]  /*3a520*/  STL.64 [R1+0x2240], R200 ;  /* 0x002240c801007387 */ /* 0x0003e80000100a00 */
[----:B------:R3:W-:Y:S04]  /*3a530*/  STL.64 [R1+0x2238], R10 ;  /* 0x0022380a01007387 */ /* 0x0007e80000100a00 */
[----:B------:R-:W2:Y:S01]  /*3a540*/  LDL.LU.64 R206, [R1+0x14f8] ;  /* 0x0014f80001ce7983 */ /* 0x000ea20000300a00 */
[----:B----4-:R-:W-:-:S03]  /*3a550*/  IMAD.WIDE R210, R5, 0x4, R210 ;  /* 0x0000000405d27825 */ /* 0x010fc600078e02d2 */
[----:B------:R-:W4:Y:S04]  /*3a560*/  LDL.LU.64 R202, [R1+0x1500] ;  /* 0x0015000001ca7983 */ /* 0x000f280000300a00 */
[----:B------:R-:W-:Y:S04]  /*3a570*/  LDGSTS.E [R245+0x68008], desc[UR60][R200.64], !P0 ;  /* 0x68008000c8f57fae */ /* 0x000fe8000c12187c */
[----:B------:R3:W-:Y:S01]  /*3a580*/  LDGSTS.E [R245+0x6c008], desc[UR60][R10.64], !P0 ;  /* 0x6c0080000af57fae */ /* 0x0007e2000c12187c */
[----:B------:R-:W-:-:S03]  /*3a590*/  IMAD.WIDE R204, R5, 0x4, R204 ;  /* 0x0000000405cc7825 */ /* 0x000fc600078e02cc */
[----:B------:R-:W-:Y:S04]  /*3a5a0*/  LDGSTS.E [R245+0x6000c], desc[UR60][R210.64], !P1 ;  /* 0x6000c000d2f57fae */ /* 0x000fe8000c92187c */
[----:B-1----:R-:W4:Y:S01]  /*3a5b0*/  LDL.LU.64 R200, [R1+0x1508] ;  /* 0x0015080001c87983 */ /* 0x002f220000300a00 */
[----:B------:R-:W-:-:S03]  /*3a5c0*/  IMAD.WIDE R198, R5, 0x4, R198 ;  /* 0x0000000405c67825 */ /* 0x000fc600078e02c6 */
[----:B------:R1:W-:Y:S04]  /*3a5d0*/  STL.64 [R1+0x2230], R210 ;  /* 0x002230d201007387 */ /* 0x0003e80000100a00 */
[----:B------:R1:W-:Y:S01]  /*3a5e0*/  STL.64 [R1+0x2228], R204 ;  /* 0x002228cc01007387 */ /* 0x0003e20000100a00 */
[----:B---3--:R-:W-:-:S03]  /*3a5f0*/  IMAD.WIDE R10, R5, 0x4, R234 ;  /* 0x00000004050a7825 */ /* 0x008fc600078e02ea */
[----:B------:R3:W-:Y:S04]  /*3a600*/  STL.64 [R1+0x2220], R198 ;  /* 0x002220c601007387 */ /* 0x0007e80000100a00 */
[----:B------:R-:W4:Y:S04]  /*3a610*/  LDL.LU.64 R234, [R1+0x1510] ;  /* 0x0015100001ea7983 */ /* 0x000f280000300a00 */
[----:B------:R2:W-:Y:S04]  /*3a620*/  STL.64 [R1+0x2218], R10 ;  /* 0x0022180a01007387 */ /* 0x0005e80000100a00 */
[----:B-1----:R-:W4:Y:S04]  /*3a630*/  LDL.LU.64 R210, [R1+0x1518] ;  /* 0x0015180001d27983 */ /* 0x002f280000300a00 */
[----:B------:R-:W-:Y:S04]  /*3a640*/  LDGSTS.E [R245+0x6400c], desc[UR60][R204.64], !P1 ;  /* 0x6400c000ccf57fae */ /* 0x000fe8000c92187c */
[----:B------:R-:W-:Y:S01]  /*3a650*/  LDGSTS.E [R245+0x6800c], desc[UR60][R198.64], !P1 ;  /* 0x6800c000c6f57fae */ /* 0x000fe2000c92187c */
[----:B------:R-:W-:-:S02]  /*3a660*/  IADD3 R6, R13, -0xed, RZ ;  /* 0xffffff130d067810 */ /* 0x000fc40007ffe0ff */
[----:B------:R-:W1:Y:S01]  /*3a670*/  LDC R13, c[0x0][0x230] ;  /* 0x00008c00ff0d7b82 */ /* 0x000e620000000800 */
[----:B------:R2:W-:Y:S04]  /*3a680*/  LDGSTS.E [R245+0x6c00c], desc[UR60][R10.64], !P1 ;  /* 0x6c00c0000af57fae */ /* 0x0005e8000c92187c */
[----:B------:R-:W4:Y:S04]  /*3a690*/  LDL.LU.64 R204, [R1+0x1520] ;  /* 0x0015200001cc7983 */ /* 0x000f280000300a00 */
[----:B---3--:R-:W3:Y:S01]  /*3a6a0*/  LDL.LU.64 R198, [R1+0x1528] ;  /* 0x0015280001c67983 */ /* 0x008ee20000300a00 */
[----:B------:R-:W-:Y:S01]  /*3a6b0*/  ISETP.GE.U32.AND P2, PT, R6, 0x7ffffe94, PT ;  /* 0x7ffffe940600780c */ /* 0x000fe20003f46070 */
[----:B------:R-:W-:-:S02]  /*3a6c0*/  VIADD R6, R216, 0xffffff12 ;  /* 0xffffff12d8067836 */ /* 0x000fc40000000000 */
[----:B------:R-:W1:Y:S03]  /*3a6d0*/  LDC R216, c[0x0][0x230] ;  /* 0x00008c00ffd87b82 */ /* 0x000e660000000800 */
[----:B------:R-:W-:Y:S02]  /*3a6e0*/  ISETP.GE.U32.AND P6, PT, R6, 0x7ffffe93, PT ;  /* 0x7ffffe930600780c */ /* 0x000fe40003fc6070 */
[----:B------:R-:W-:-:S03]  /*3a6f0*/  IADD3 R6, R252, -0xef, RZ ;  /* 0xffffff11fc067810 */ /* 0x000fc60007ffe0ff */
[----:B------:R-:W3:Y:S01]  /*3a700*/  LDC R252, c[0x0][0x230] ;  /* 0x00008c00fffc7b82 */ /* 0x000ee20000000800 */
[----:B------:R-:W-:Y:S01]  /*3a710*/  ISETP.GE.U32.AND P0, PT, R6, 0x7ffffe92, PT ;  /* 0x7ffffe920600780c */ /* 0x000fe20003f06070 */
[----:B-1----:R-:W-:-:S05]  /*3a720*/  VIADD R6, R13, 0xffffff10 ;  /* 0xffffff100d067836 */ /* 0x002fca0000000000 */
[----:B------:R-:W-:Y:S01]  /*3a730*/  ISETP.GE.U32.AND P1, PT, R6, 0x7ffffe91, PT ;  /* 0x7ffffe910600780c */ /* 0x000fe20003f26070 */
[----:B------:R-:W1:Y:S01]  /*3a740*/  LDC R13, c[0x0][0x230] ;  /* 0x00008c00ff0d7b82 */ /* 0x000e620000000800 */
[----:B------:R-:W-:Y:S01]  /*3a750*/  IADD3 R6, R216, -0x91, RZ ;  /* 0xffffff6fd8067810 */ /* 0x000fe20007ffe0ff */
[----:B------:R-:W-:-:S04]  /*3a760*/  IMAD.WIDE R214, R5, 0x4, R214 ;  /* 0x0000000405d67825 */ /* 0x000fc800078e02d6 */
[C---:B------:R-:W-:Y:S01]  /*3a770*/  IMAD.WIDE R212, R5.reuse, 0x4, R218 ;  /* 0x0000000405d47825 */ /* 0x040fe200078e02da */
[----:B------:R-:W-:Y:S04]  /*3a780*/  STL.64 [R1+0x1ed0], R214 ;  /* 0x001ed0d601007387 */ /* 0x000fe80000100a00 */
[----:B------:R-:W-:Y:S04]  /*3a790*/  STL.64 [R1+0x1ec8], R212 ;  /* 0x001ec8d401007387 */ /* 0x000fe80000100a00 */
[----:B------:R-:W-:Y:S04]  /*3a7a0*/  LDGSTS.E [R245+0x70000], desc[UR60][R214.64], !P2 ;  /* 0x70000000d6f57fae */ /* 0x000fe8000d12187c */
[----:B------:R-:W-:Y:S01]  /*3a7b0*/  LDGSTS.E [R245+0x74000], desc[UR60][R212.64], !P2 ;  /* 0x74000000d4f57fae */ /* 0x000fe2000d12187c */
[----:B--2---:R-:W-:-:S05]  /*3a7c0*/  IMAD.WIDE R208, R5, 0x4, R208 ;  /* 0x0000000405d07825 */ /* 0x004fca00078e02d0 */
[----:B------:R2:W-:Y:S01]  /*3a7d0*/  STL.64 [R1+0x1ec0], R208 ;  /* 0x001ec0d001007387 */ /* 0x0005e20000100a00 */
[----:B------:R-:W-:-:S03]  /*3a7e0*/  IMAD.WIDE R10, R5, 0x4, R230 ;  /* 0x00000004050a7825 */ /* 0x000fc600078e02e6 */
[----:B------:R2:W-:Y:S04]  /*3a7f0*/  LDGSTS.E [R245+0x78000], desc[UR60][R208.64], !P2 ;  /* 0x78000000d0f57fae */ /* 0x0005e8000d12187c */
[----:B------:R-:W3:Y:S04]  /*3a800*/  LDL.LU.64 R230, [R1+0x1530] ;  /* 0x0015300001e67983 */ /* 0x000ee80000300a00 */
[----:B------:R1:W-:Y:S04]  /*3a810*/  STL.64 [R1+0x1eb8], R10 ;  /* 0x001eb80a01007387 */ /* 0x0003e80000100a00 */
[----:B------:R1:W-:Y:S01]  /*3a820*/  LDGSTS.E [R245+0x7c000], desc[UR60][R10.64], !P2 ;  /* 0x7c0000000af57fae */ /* 0x0003e2000d12187c */
[----:B--2---:R-:W2:Y:S01]  /*3a830*/  LDC R208, c[0x0][0x230] ;  /* 0x00008c00ffd07b82 */ /* 0x004ea20000000800 */
[----:B------:R-:W-:-:S02]  /*3a840*/  IMAD.WIDE R218, R5, 0x4, R206 ;  /* 0x0000000405da7825 */ /* 0x000fc400078e02ce */
[----:B------:R-:W2:Y:S02]  /*3a850*/  LDL.LU.64 R206, [R1+0x1538] ;  /* 0x0015380001ce7983 */ /* 0x000ea40000300a00 */
[C---:B----4-:R-:W-:Y:S02]  /*3a860*/  IMAD.WIDE R216, R5.reuse, 0x4, R202 ;  /* 0x0000000405d87825 */ /* 0x050fe400078e02ca */
[----:B------:R-:W-:Y:S04]  /*3a870*/  STL.64 [R1+0x1eb0], R218 ;  /* 0x001eb0da01007387 */ /* 0x000fe80000100a00 */
[----:B------:R-:W4:Y:S04]  /*3a880*/  LDL.LU.64 R202, [R1+0x1540] ;  /* 0x0015400001ca7983 */ /* 0x000f280000300a00 */
[----:B------:R1:W-:Y:S04]  /*3a890*/  STL.64 [R1+0x1ea8], R216 ;  /* 0x001ea8d801007387 */ /* 0x0003e80000100a00 */
[----:B------:R-:W-:Y:S01]  /*3a8a0*/  LDGSTS.E [R245+0x70004], desc[UR60][R218.64], !P6 ;  /* 0x70004000daf57fae */ /* 0x000fe2000f12187c */
[----:B------:R-:W-:-:S03]  /*3a8b0*/  IMAD.WIDE R212, R5, 0x4, R200 ;  /* 0x0000000405d47825 */ /* 0x000fc600078e02c8 */
[----:B------:R-:W4:Y:S04]  /*3a8c0*/  LDL.LU.64 R200, [R1+0x1548] ;  /* 0x0015480001c87983 */ /* 0x000f280000300a00 */
[----:B------:R1:W-:Y:S04]  /*3a8d0*/  STL.64 [R1+0x1ea0], R212 ;  /* 0x001ea0d401007387 */ /* 0x0003e80000100a00 */
[----:B------:R-:W4:Y:S04]  /*3a8e0*/  LDL.LU.64 R214, [R1+0x1550] ;  /* 0x0015500001d67983 */ /* 0x000f280000300a00 */
[----:B------:R-:W-:Y:S01]  /*3a8f0*/  LDGSTS.E [R245+0x74004], desc[UR60][R216.64], !P6 ;  /* 0x74004000d8f57fae */ /* 0x000fe2000f12187c */
[----:B-1----:R-:W-:-:S03]  /*3a900*/  IMAD.WIDE R10, R5, 0x4, R234 ;  /* 0x00000004050a7825 */ /* 0x002fc600078e02ea */
[----:B------:R1:W-:Y:S04]  /*3a910*/  LDGSTS.E [R245+0x78004], desc[UR60][R212.64], !P6 ;  /* 0x78004000d4f57fae */ /* 0x0003e8000f12187c */
[----:B------:R3:W-:Y:S04]  /*3a920*/  STL.64 [R1+0x1e98], R10 ;  /* 0x001e980a01007387 */ /* 0x0007e80000100a00 */
[----:B------:R-:W4:Y:S01]  /*3a930*/  LDL.LU.64 R216, [R1+0x1558] ;  /* 0x0015580001d87983 */ /* 0x000f220000300a00 */
[----:B-1----:R-:W-:-:S03]  /*3a940*/  IMAD.WIDE R212, R5, 0x4, R210 ;  /* 0x0000000405d47825 */ /* 0x002fc600078e02d2 */
[----:B------:R1:W-:Y:S04]  /*3a950*/  LDGSTS.E [R245+0x7c004], desc[UR60][R10.64], !P6 ;  /* 0x7c0040000af57fae */ /* 0x0003e8000f12187c */
[----:B------:R-:W-:Y:S04]  /*3a960*/  STL.64 [R1+0x1e90], R212 ;  /* 0x001e90d401007387 */ /* 0x000fe80000100a00 */
[----:B------:R-:W4:Y:S01]  /*3a970*/  LDL.LU.64 R220, [R1+0x1560] ;  /* 0x0015600001dc7983 */ /* 0x000f220000300a00 */
[----:B------:R-:W-:-:S03]  /*3a980*/  IMAD.WIDE R210, R5, 0x4, R204 ;  /* 0x0000000405d27825 */ /* 0x000fc600078e02cc */
[----:B------:R-:W-:Y:S01]  /*3a990*/  LDGSTS.E [R245+0x70008], desc[UR60][R212.64], !P0 ;  /* 0x70008000d4f57fae */ /* 0x000fe2000c12187c */
[----:B---3--:R-:W-:-:S03]  /*3a9a0*/  IMAD.WIDE R198, R5, 0x4, R198 ;  /* 0x0000000405c67825 */ /* 0x008fc600078e02c6 */
[----:B------:R-:W-:Y:S04]  /*3a9b0*/  STL.64 [R1+0x1e88], R210 ;  /* 0x001e88d201007387 */ /* 0x000fe80000100a00 */
[----:B------:R-:W3:Y:S04]  /*3a9c0*/  LDL.LU.64 R204, [R1+0x1568] ;  /* 0x0015680001cc7983 */ /* 0x000ee80000300a00 */
[----:B------:R1:W-:Y:S04]  /*3a9d0*/  STL.64 [R1+0x1e80], R198 ;  /* 0x001e80c601007387 */ /* 0x0003e80000100a00 */
[----:B------:R-:W3:Y:S04]  /*3a9e0*/  LDL.LU.64 R218, [R1+0x1570] ;  /* 0x0015700001da7983 */ /* 0x000ee80000300a00 */
[----:B------:R-:W-:Y:S01]  /*3a9f0*/  LDGSTS.E [R245+0x74008], desc[UR60][R210.64], !P0 ;  /* 0x74008000d2f57fae */ /* 0x000fe2000c12187c */
[----:B------:R-:W-:-:S03]  /*3aa00*/  ISETP.GE.U32.AND P2, PT, R6, 0x7ffffef0, PT ;  /* 0x7ffffef00600780c */ /* 0x000fc60003f46070 */
[----:B------:R-:W-:Y:S01]  /*3aa10*/  LDGSTS.E [R245+0x78008], desc[UR60][R198.64], !P0 ;  /* 0x78008000c6f57fae */ /* 0x000fe2000c12187c */
[----:B------:R-:W-:Y:S02]  /*3aa20*/  VIADD R6, R252, 0xffffff6e ;  /* 0xffffff6efc067836 */ /* 0x000fe40000000000 */
[----:B------:R-:W3:Y:S03]  /*3aa30*/  LDC R252, c[0x0][0x230] ;  /* 0x00008c00fffc7b82 */ /* 0x000ee60000000800 */
[----:B------:R-:W-:Y:S02]  /*3aa40*/  ISETP.GE.U32.AND P6, PT, R6, 0x7ffffeef, PT ;  /* 0x7ffffeef0600780c */ /* 0x000fe40003fc6070 */
[----:B------:R-:W-:-:S03]  /*3aa50*/  IADD3 R6, R13, -0x93, RZ ;  /* 0xffffff6d0d067810 */ /* 0x000fc60007ffe0ff */
[----:B------:R-:W3:Y:S01]  /*3aa60*/  LDC R13, c[0x0][0x230] ;  /* 0x00008c00ff0d7b82 */ /* 0x000ee20000000800 */
[----:B-1----:R-:W-:-:S05]  /*3aa70*/  IMAD.WIDE R10, R5, 0x4, R230 ;  /* 0x00000004050a7825 */ /* 0x002fca00078e02e6 */
[----:B------:R1:W-:Y:S04]  /*3aa80*/  STL.64 [R1+0x1e78], R10 ;  /* 0x001e780a01007387 */ /* 0x0003e80000100a00 */
[----:B------:R-:W3:Y:S04]  /*3aa90*/  LDL.LU.64 R234, [R1+0x1578] ;  /* 0x0015780001ea7983 */ /* 0x000ee80000300a00 */
[----:B------:R-:W3:Y:S04]  /*3aaa0*/  LDL.LU.64 R230, [R1+0x1580] ;  /* 0x0015800001e67983 */ /* 0x000ee80000300a00 */
[----:B------:R-:W3:Y:S04]  /*3aab0*/  LDL.LU.64 R198, [R1+0x1588] ;  /* 0x0015880001c67983 */ /* 0x000ee80000300a00 */
[----:B------:R-:W3:Y:S04]  /*3aac0*/  LDL.LU.64 R210, [R1+0x1590] ;  /* 0x0015900001d27983 */ /* 0x000ee80000300a00 */
[----:B------:R1:W-:Y:S01]  /*3aad0*/  LDGSTS.E [R245+0x7c008], desc[UR60][R10.64], !P0 ;  /* 0x7c0080000af57fae */ /* 0x0003e2000c12187c */
[----:B------:R-:W-:Y:S01]  /*3aae0*/  ISETP.GE.U32.AND P0, PT, R6, 0x7ffffeee, PT ;  /* 0x7ffffeee0600780c */ /* 0x000fe20003f06070 */
[----:B--2---:R-:W-:-:S02]  /*3aaf0*/  VIADD R6, R208, 0xffffff6c ;  /* 0xffffff6cd0067836 */ /* 0x004fc40000000000 */
[----:B------:R-:W-:-:S04]  /*3ab00*/  IMAD.WIDE R206, R5, 0x4, R206 ;  /* 0x0000000405ce7825 */ /* 0x000fc800078e02ce */
[C---:B----4-:R-:W-:Y:S01]  /*3ab10*/  IMAD.WIDE R202, R5.reuse, 0x4, R202 ;  /* 0x0000000405ca7825 */ /* 0x050fe200078e02ca */
[----:B------:R2:W-:Y:S04]  /*3ab20*/  STL.64 [R1+0x1e70], R206 ;  /* 0x001e70ce01007387 */ /* 0x0005e80000100a00 */
[----:B------:R4:W-:Y:S04]  /*3ab30*/  STL.64 [R1+0x1e68], R202 ;  /* 0x001e68ca01007387 */ /* 0x0009e80000100a00 */
[----:B------:R-:W-:Y:S01]  /*3ab40*/  LDGSTS.E [R245+0x7000c], desc[UR60][R206.64], !P1 ;  /* 0x7000c000cef57fae */ /* 0x000fe2000c92187c */
[----:B------:R-:W-:-:S03]  /*3ab50*/  IMAD.WIDE R200, R5, 0x4, R200 ;  /* 0x0000000405c87825 */ /* 0x000fc600078e02c8 */
[----:B------:R-:W-:Y:S01]  /*3ab60*/  LDGSTS.E [R245+0x7400c], desc[UR60][R202.64], !P1 ;  /* 0x7400c000caf57fae */ /* 0x000fe2000c92187c */
[----:B-1----:R-:W-:-:S03]  /*3ab70*/  IMAD.WIDE R10, R5, 0x4, R214 ;  /* 0x00000004050a7825 */ /* 0x002fc600078e02d6 */
[----:B------:R1:W-:Y:S01]  /*3ab80*/  STL.64 [R1+0x1e60], R200 ;  /* 0x001e60c801007387 */ /* 0x0003e20000100a00 */
[----:B------:R-:W3:Y:S03]  /*3ab90*/  LDC R214, c[0x0][0x230] ;  /* 0x00008c00ffd67b82 */ /* 0x000ee60000000800 */
[----:B------:R3:W-:Y:S04]  /*3aba0*/  STL.64 [R1+0x1e58], R10 ;  /* 0x001e580a01007387 */ /* 0x0007e80000100a00 */
[----:B------:R-:W3:Y:S04]  /*3abb0*/  LDL.LU.64 R208, [R1+0x1598] ;  /* 0x0015980001d07983 */ /* 0x000ee80000300a00 */
[----:B--2---:R-:W2:Y:S04]  /*3abc0*/  LDL.LU.64 R206, [R1+0x15a0] ;  /* 0x0015a00001ce7983 */ /* 0x004ea80000300a00 */
[----:B----4-:R-:W4:Y:S01]  /*3abd0*/  LDL.LU.64 R202, [R1+0x15a8] ;  /* 0x0015a80001ca7983 */ /* 0x010f220000300a00 */
[----:B------:R-:W-:-:S03]  /*3abe0*/  IMAD.WIDE R216, R5, 0x4, R216 ;  /* 0x0000000405d87825 */ /* 0x000fc600078e02d8 */
[----:B------:R-:W-:Y:S04]  /*3abf0*/  LDGSTS.E [R245+0x7800c], desc[UR60][R200.64], !P1 ;  /* 0x7800c000c8f57fae */ /* 0x000fe8000c92187c */
[----:B------:R3:W-:Y:S04]  /*3ac00*/  LDGSTS.E [R245+0x7c00c], desc[UR60][R10.64], !P1 ;  /* 0x7c00c0000af57fae */ /* 0x0007e8000c92187c */
[----:B------:R3:W-:Y:S01]  /*3ac10*/  LDGSTS.E [R244+0x40000], desc[UR60][R216.64], !P2 ;  /* 0x40000000d8f47fae */ /* 0x0007e2000d12187c */
[----:B------:R-:W-:-:S03]  /*3ac20*/  IMAD.WIDE R212, R5, 0x4, R220 ;  /* 0x0000000405d47825 */ /* 0x000fc600078e02dc */
[----:B-1----:R-:W4:Y:S04]  /*3ac30*/  LDL.LU.64 R200, [R1+0x15b0] ;  /* 0x0015b00001c87983 */ /* 0x002f280000300a00 */
[----:B------:R-:W-:Y:S01]  /*3ac40*/  STL.64 [R1+0x2a10], R216 ;  /* 0x002a10d801007387 */ /* 0x000fe20000100a00 */
[----:B---3--:R-:W-:-:S03]  /*3ac50*/  IMAD.WIDE R204, R5, 0x4, R204 ;  /* 0x0000000405cc7825 */ /* 0x008fc600078e02cc */
[----:B------:R-:W-:Y:S01]  /*3ac60*/  STL.64 [R1+0x2a08], R212 ;  /* 0x002a08d401007387 */ /* 0x000fe20000100a00 */
[----:B------:R-:W-:-:S03]  /*3ac70*/  IMAD.WIDE R10, R5, 0x4, R218 ;  /* 0x00000004050a7825 */ /* 0x000fc600078e02da */
[----:B------:R1:W-:Y:S04]  /*3ac80*/  STL.64 [R1+0x2a00], R204 ;  /* 0x002a00cc01007387 */ /* 0x0003e80000100a00 */
[----:B------:R3:W-:Y:S04]  /*3ac90*/  LDGSTS.E [R244+0x44000], desc[UR60][R212.64], !P2 ;  /* 0x44000000d4f47fae */ /* 0x0007e8000d12187c */
[----:B------:R3:W-:Y:S04]  /*3aca0*/  STL.64 [R1+0x29f8], R10 ;  /* 0x0029f80a01007387 */ /* 0x0007e80000100a00 */
[----:B------:R-:W-:Y:S04]  /*3acb0*/  LDGSTS.E [R244+0x48000], desc[UR60][R204.64], !P2 ;  /* 0x48000000ccf47fae */ /* 0x000fe8000d12187c */
[----:B------:R3:W-:Y:S04]  /*3acc0*/  LDGSTS.E [R244+0x4c000], desc[UR60][R10.64], !P2 ;  /* 0x4c0000000af47fae */ /* 0x0007e8000d12187c */
[----:B-1----:R-:W4:Y:S01]  /*3acd0*/  LDL.LU.64 R204, [R1+0x15b8] ;  /* 0x0015b80001cc7983 */ /* 0x002f220000300a00 */
[----:B------:R-:W-:-:S02]  /*3ace0*/  ISETP.GE.U32.AND P1, PT, R6, 0x7ffffeed, PT ;  /* 0x7ffffeed0600780c */ /* 0x000fc40003f26070 */
[----:B------:R-:W-:Y:S02]  /*3acf0*/  IADD3 R6, R252, -0xb1, RZ ;  /* 0xffffff4ffc067810 */ /* 0x000fe40007ffe0ff */
[----:B------:R-:W1:Y:S02]  /*3ad00*/  LDC R252, c[0x0][0x230] ;  /* 0x00008c00fffc7b82 */ /* 0x000e640000000800 */
[----:B------:R-:W-:Y:S01]  /*3ad10*/  ISETP.GE.U32.AND P2, PT, R6, 0x7ffffed0, PT ;  /* 0x7ffffed00600780c */ /* 0x000fe20003f46070 */
[----:B------:R-:W-:-:S05]  /*3ad20*/  VIADD R6, R13, 0xffffff4e ;  /* 0xffffff4e0d067836 */ /* 0x000fca0000000000 */
[----:B------:R-:W1:Y:S01]  /*3ad30*/  LDC R13, c[0x0][0x230] ;  /* 0x00008c00ff0d7b82 */ /* 0x000e620000000800 */
[----:B------:R-:W-:-:S04]  /*3ad40*/  IMAD.WIDE R216, R5, 0x4, R234 ;  /* 0x0000000405d87825 */ /* 0x000fc800078e02ea */
[C---:B---3--:R-:W-:Y:S01]  /*3ad50*/  IMAD.WIDE R212, R5.reuse, 0x4, R230 ;  /* 0x0000000405d47825 */ /* 0x048fe200078e02e6 */
[----:B------:R-:W-:Y:S03]  /*3ad60*/  STL.64 [R1+0x29f0], R216 ;  /* 0x0029f0d801007387 */ /* 0x000fe60000100a00 */
[C---:B------:R-:W-:Y:S01]  /*3ad70*/  IMAD.WIDE R198, R5.reuse, 0x4, R198 ;  /* 0x0000000405c67825 */ /* 0x040fe200078e02c6 */
[----:B------:R-:W3:Y:S03]  /*3ad80*/  LDL.LU.64 R220, [R1+0x15c0] ;  /* 0x0015c00001dc7983 */ /* 0x000ee60000300a00 */
[----:B------:R-:W-:Y:S01]  /*3ad90*/  IMAD.WIDE R10, R5, 0x4, R210 ;  /* 0x00000004050a7825 */ /* 0x000fe200078e02d2 */
        /* <DEDUP_REMOVED lines=10> */
[----:B------:R-:W-:-:S02]  /*3ae40*/  ISETP.GE.U32.AND P6, PT, R6, 0x7ffffecf, PT ;  /* 0x7ffffecf0600780c */ /* 0x000fc40003fc6070 */
[----:B------:R-:W-:Y:S01]  /*3ae50*/  IADD3 R6, R214, -0xb3, RZ ;  /* 0xffffff4dd6067810 */ /* 0x000fe20007ffe0ff */
[----:B------:R-:W-:-:S04]  /*3ae60*/  IMAD.WIDE R212, R5, 0x4, R208 ;  /* 0x0000000405d47825 */ /* 0x000fc800078e02d0 */
[C---:B--2---:R-:W-:Y:S01]  /*3ae70*/  IMAD.WIDE R208, R5.reuse, 0x4, R206 ;  /* 0x0000000405d07825 */ /* 0x044fe200078e02ce */
[----:B------:R-:W-:Y:S03]  /*3ae80*/  STL.64 [R1+0x29d0], R212 ;  /* 0x0029d0d401007387 */ /* 0x000fe60000100a00 */
[C---:B----4-:R-:W-:Y:S01]  /*3ae90*/  IMAD.WIDE R206, R5.reuse, 0x4, R202 ;  /* 0x0000000405ce7825 */ /* 0x050fe200078e02ca */
[----:B------:R-:W-:Y:S04]  /*3aea0*/  LDGSTS.E [R244+0x40008], desc[UR60][R212.64], !P0 ;  /* 0x40008000d4f47fae */ /* 0x000fe8000c12187c */
[----:B------:R-:W2:Y:S04]  /*3aeb0*/  LDL.LU.64 R202, [R1+0x15e0] ;  /* 0x0015e00001ca7983 */ /* 0x000ea80000300a00 */
[----:B------:R1:W-:Y:S04]  /*3aec0*/  STL.64 [R1+0x29c8], R208 ;  /* 0x0029c8d001007387 */ /* 0x0003e80000100a00 */
[----:B------:R1:W-:Y:S01]  /*3aed0*/  LDGSTS.E [R244+0x44008], desc[UR60][R208.64], !P0 ;  /* 0x44008000d0f47fae */ /* 0x0003e2000c12187c */
[----:B------:R-:W-:-:S03]  /*3aee0*/  IMAD.WIDE R10, R5, 0x4, R200 ;  /* 0x00000004050a7825 */ /* 0x000fc600078e02c8 */
[----:B------:R-:W-:Y:S04]  /*3aef0*/  LDGSTS.E [R244+0x48008], desc[UR60][R206.64], !P0 ;  /* 0x48008000cef47fae */ /* 0x000fe8000c12187c */
[----:B------:R-:W4:Y:S04]  /*3af00*/  LDL.LU.64 R200, [R1+0x15e8] ;  /* 0x0015e80001c87983 */ /* 0x000f280000300a00 */
[----:B------:R1:W-:Y:S02]  /*3af10*/  STL.64 [R1+0x29c0], R206 ;  /* 0x0029c0ce01007387 */ /* 0x0003e40000100a00 */
[----:B-1----:R-:W1:Y:S02]  /*3af20*/  LDC R208, c[0x0][0x230] ;  /* 0x00008c00ffd07b82 */ /* 0x002e640000000800 */
[----:B------:R-:W4:Y:S04]  /*3af30*/  LDL.LU.64 R218, [R1+0x15f0] ;  /* 0x0015f00001da7983 */ /* 0x000f280000300a00 */
[----:B------:R3:W-:Y:S04]  /*3af40*/  STL.64 [R1+0x29b8], R10 ;  /* 0x0029b80a01007387 */ /* 0x0007e80000100a00 */
[----:B------:R-:W4:Y:S04]  /*3af50*/  LDL.LU.64 R216, [R1+0x15f8] ;  /* 0x0015f80001d87983 */ /* 0x000f280000300a00 */
[----:B------:R-:W4:Y:S04]  /*3af60*/  LDL.LU.64 R206, [R1+0x1600] ;  /* 0x0016000001ce7983 */ /* 0x000f280000300a00 */
[----:B------:R3:W-:Y:S01]  /*3af70*/  LDGSTS.E [R244+0x4c008], desc[UR60][R10.64], !P0 ;  /* 0x4c0080000af47fae */ /* 0x0007e2000c12187c */
[----:B------:R-:W-:-:S03]  /*3af80*/  IMAD.WIDE R214, R5, 0x4, R204 ;  /* 0x0000000405d67825 */ /* 0x000fc600078e02cc */
[----:B------:R-:W4:Y:S04]  /*3af90*/  LDL.LU.64 R204, [R1+0x1608] ;  /* 0x0016080001cc7983 */ /* 0x000f280000300a00 */
[----:B------:R1:W-:Y:S04]  /*3afa0*/  STL.64 [R1+0x29b0], R214 ;  /* 0x0029b0d601007387 */ /* 0x0003e80000100a00 */
[----:B------:R-:W4:Y:S04]  /*3afb0*/  LDL.LU.64 R230, [R1+0x1610] ;  /* 0x0016100001e67983 */ /* 0x000f280000300a00 */
[----:B------:R-:W-:Y:S01]  /*3afc0*/  LDGSTS.E [R244+0x4000c], desc[UR60][R214.64], !P1 ;  /* 0x4000c000d6f47fae */ /* 0x000fe2000c92187c */
[----:B------:R-:W-:Y:S01]  /*3afd0*/  ISETP.GE.U32.AND P0, PT, R6, 0x7ffffece, PT ;  /* 0x7ffffece0600780c */ /* 0x000fe20003f06070 */
[----:B------:R-:W-:-:S02]  /*3afe0*/  VIADD R6, R252, 0xffffff4c ;  /* 0xffffff4cfc067836 */ /* 0x000fc40000000000 */
[----:B------:R-:W4:Y:S01]  /*3aff0*/  LDC R252, c[0x0][0x230] ;  /* 0x00008c00fffc7b82 */ /* 0x000f220000000800 */
[----:B---3--:R-:W-:-:S04]  /*3b000*/  IMAD.WIDE R212, R5, 0x4, R220 ;  /* 0x0000000405d47825 */ /* 0x008fc800078e02dc */
[C---:B------:R-:W-:Y:S01]  /*3b010*/  IMAD.WIDE R210, R5.reuse, 0x4, R210 ;  /* 0x0000000405d27825 */ /* 0x040fe200078e02d2 */
[----:B------:R3:W-:Y:S03]  /*3b020*/  STL.64 [R1+0x29a8], R212 ;  /* 0x0029a8d401007387 */ /* 0x0007e60000100a00 */
[C---:B------:R-:W-:Y:S01]  /*3b030*/  IMAD.WIDE R10, R5.reuse, 0x4, R234 ;  /* 0x00000004050a7825 */ /* 0x040fe200078e02ea */
[----:B------:R3:W-:Y:S04]  /*3b040*/  STL.64 [R1+0x29a0], R210 ;  /* 0x0029a0d201007387 */ /* 0x0007e80000100a00 */
[----:B------:R3:W-:Y:S04]  /*3b050*/  LDGSTS.E [R244+0x4400c], desc[UR60][R212.64], !P1 ;  /* 0x4400c000d4f47fae */ /* 0x0007e8000c92187c */
[----:B------:R4:W-:Y:S04]  /*3b060*/  STL.64 [R1+0x2998], R10 ;  /* 0x0029980a01007387 */ /* 0x0009e80000100a00 */
[----:B-1----:R-:W4:Y:S04]  /*3b070*/  LDL.LU.64 R214, [R1+0x1618] ;  /* 0x0016180001d67983 */ /* 0x002f280000300a00 */
[----:B------:R-:W-:Y:S04]  /*3b080*/  LDGSTS.E [R244+0x4800c], desc[UR60][R210.64], !P1 ;  /* 0x4800c000d2f47fae */ /* 0x000fe8000c92187c */
[----:B------:R-:W4:Y:S04]  /*3b090*/  LDL.LU.64 R234, [R1+0x1620] ;  /* 0x0016200001ea7983 */ /* 0x000f280000300a00 */
[----:B------:R1:W-:Y:S01]  /*3b0a0*/  LDGSTS.E [R244+0x4c00c], desc[UR60][R10.64], !P1 ;  /* 0x4c00c0000af47fae */ /* 0x0003e2000c92187c */
[----:B---3--:R-:W-:-:S03]  /*3b0b0*/  IMAD.WIDE R212, R5, 0x4, R198 ;  /* 0x0000000405d47825 */ /* 0x008fc600078e02c6 */
[----:B------:R-:W3:Y:S04]  /*3b0c0*/  LDL.LU.64 R210, [R1+0x1628] ;  /* 0x0016280001d27983 */ /* 0x000ee80000300a00 */
[----:B------:R1:W-:Y:S04]  /*3b0d0*/  STL.64 [R1+0x2610], R212 ;  /* 0x002610d401007387 */ /* 0x0003e80000100a00 */
[----:B------:R-:W3:Y:S01]  /*3b0e0*/  LDL.LU.64 R198, [R1+0x1630] ;  /* 0x0016300001c67983 */ /* 0x000ee20000300a00 */
[----:B------:R-:W-:-:S03]  /*3b0f0*/  ISETP.GE.U32.AND P1, PT, R6, 0x7ffffecd, PT ;  /* 0x7ffffecd0600780c */ /* 0x000fc60003f26070 */
[----:B------:R1:W-:Y:S01]  /*3b100*/  LDGSTS.E [R244+0x50000], desc[UR60][R212.64], !P2 ;  /* 0x50000000d4f47fae */ /* 0x0003e2000d12187c */
[----:B------:R-:W-:Y:S02]  /*3b110*/  IADD3 R6, R13, -0xd1, RZ ;  /* 0xffffff2f0d067810 */ /* 0x000fe40007ffe0ff */
[----:B------:R-:W3:Y:S01]  /*3b120*/  LDC R13, c[0x0][0x230] ;  /* 0x00008c00ff0d7b82 */ /* 0x000ee20000000800 */
[----:B--2---:R-:W-:-:S05]  /*3b130*/  IMAD.WIDE R202, R5, 0x4, R202 ;  /* 0x0000000405ca7825 */ /* 0x004fca00078e02ca */
[----:B------:R2:W-:Y:S04]  /*3b140*/  STL.64 [R1+0x2608], R202 ;  /* 0x002608ca01007387 */ /* 0x0005e80000100a00 */
[----:B------:R-:W-:Y:S01]  /*3b150*/  LDGSTS.E [R244+0x54000], desc[UR60][R202.64], !P2 ;  /* 0x54000000caf47fae */ /* 0x000fe2000d12187c */
[----:B----4-:R-:W-:-:S04]  /*3b160*/  IMAD.WIDE R200, R5, 0x4, R200 ;  /* 0x0000000405c87825 */ /* 0x010fc800078e02c8 */
[C---:B-1----:R-:W-:Y:S01]  /*3b170*/  IMAD.WIDE R10, R5.reuse, 0x4, R218 ;  /* 0x00000004050a7825 */ /* 0x042fe200078e02da */
[----:B------:R1:W-:Y:S04]  /*3b180*/  STL.64 [R1+0x2600], R200 ;  /* 0x002600c801007387 */ /* 0x0003e80000100a00 */
[----:B------:R4:W-:Y:S01]  /*3b190*/  STL.64 [R1+0x25f8], R10 ;  /* 0x0025f80a01007387 */ /* 0x0009e20000100a00 */
[----:B------:R-:W-:-:S03]  /*3b1a0*/  IMAD.WIDE R212, R5, 0x4, R216 ;  /* 0x0000000405d47825 */ /* 0x000fc600078e02d8 */
[----:B------:R-:W-:Y:S01]  /*3b1b0*/  LDGSTS.E [R244+0x58000], desc[UR60][R200.64], !P2 ;  /* 0x58000000c8f47fae */ /* 0x000fe2000d12187c */
[----:B------:R-:W-:-:S03]  /*3b1c0*/  IMAD.WIDE R206, R5, 0x4, R206 ;  /* 0x0000000405ce7825 */ /* 0x000fc600078e02ce */
[----:B--2---:R-:W2:Y:S04]  /*3b1d0*/  LDL.LU.64 R202, [R1+0x1638] ;  /* 0x0016380001ca7983 */ /* 0x004ea80000300a00 */
[----:B------:R4:W-:Y:S01]  /*3b1e0*/  LDGSTS.E [R244+0x5c000], desc[UR60][R10.64], !P2 ;  /* 0x5c0000000af47fae */ /* 0x0009e2000d12187c */
[----:B------:R-:W-:Y:S01]  /*3b1f0*/  ISETP.GE.U32.AND P2, PT, R6, 0x7ffffeb0, PT ;  /* 0x7ffffeb00600780c */ /* 0x000fe20003f46070 */
[----:B------:R-:W-:Y:S02]  /*3b200*/  VIADD R6, R208, 0xffffff2e ;  /* 0xffffff2ed0067836 */ /* 0x000fe40000000000 */
[----:B-1----:R-:W2:Y:S04]  /*3b210*/  LDL.LU.64 R200, [R1+0x1640] ;  /* 0x0016400001c87983 */ /* 0x002ea80000300a00 */
[----:B------:R1:W-:Y:S01]  /*3b220*/  STL.64 [R1+0x25f0], R212 ;  /* 0x0025f0d401007387 */ /* 0x0003e20000100a00 */
[----:B------:R-:W-:-:S03]  /*3b230*/  IMAD.WIDE R204, R5, 0x4, R204 ;  /* 0x0000000405cc7825 */ /* 0x000fc600078e02cc */
[----:B------:R1:W-:Y:S04]  /*3b240*/  STL.64 [R1+0x25e8], R206 ;  /* 0x0025e8ce01007387 */ /* 0x0003e80000100a00 */
[----:B------:R-:W2:Y:S01]  /*3b250*/  LDL.LU.64 R208, [R1+0x1648] ;  /* 0x0016480001d07983 */ /* 0x000ea20000300a00 */
[----:B----4-:R-:W-:-:S03]  /*3b260*/  IMAD.WIDE R10, R5, 0x4, R230 ;  /* 0x00000004050a7825 */ /* 0x010fc600078e02e6 */
[----:B------:R4:W-:Y:S04]  /*3b270*/  STL.64 [R1+0x25e0], R204 ;  /* 0x0025e0cc01007387 */ /* 0x0009e80000100a00 */
[----:B------:R-:W2:Y:S04]  /*3b280*/  LDL.LU.64 R230, [R1+0x1650] ;  /* 0x0016500001e67983 */ /* 0x000ea80000300a00 */
[----:B------:R1:W-:Y:S04]  /*3b290*/  LDGSTS.E [R244+0x50004], desc[UR60][R212.64], !P6 ;  /* 0x50004000d4f47fae */ /* 0x0003e8000f12187c */
[----:B------:R3:W-:Y:S04]  /*3b2a0*/  STL.64 [R1+0x25d8], R10 ;  /* 0x0025d80a01007387 */ /* 0x0007e80000100a00 */
[----:B------:R-:W-:Y:S04]  /*3b2b0*/  LDGSTS.E [R244+0x54004], desc[UR60][R206.64], !P6 ;  /* 0x54004000cef47fae */ /* 0x000fe8000f12187c */
[----:B------:R-:W-:Y:S01]  /*3b2c0*/  LDGSTS.E [R244+0x58004], desc[UR60][R204.64], !P6 ;  /* 0x58004000ccf47fae */ /* 0x000fe2000f12187c */
[----:B-1----:R-:W1:Y:S03]  /*3b2d0*/  LDC R212, c[0x0][0x230] ;  /* 0x00008c00ffd47b82 */ /* 0x002e660000000800 */
[----:B------:R3:W-:Y:S04]  /*3b2e0*/  LDGSTS.E [R244+0x5c004], desc[UR60][R10.64], !P6 ;  /* 0x5c0040000af47fae */ /* 0x0007e8000f12187c */
[----:B------:R-:W2:Y:S04]  /*3b2f0*/  LDL.LU.64 R206, [R1+0x1658] ;  /* 0x0016580001ce7983 */ /* 0x000ea80000300a00 */
[----:B----4-:R-:W4:Y:S01]  /*3b300*/  LDL.LU.64 R204, [R1+0x1660] ;  /* 0x0016600001cc7983 */ /* 0x010f220000300a00 */
[----:B------:R-:W-:-:S05]  /*3b310*/  IMAD.WIDE R216, R5, 0x4, R214 ;  /* 0x0000000405d87825 */ /* 0x000fca00078e02d6 */
[----:B------:R-:W-:Y:S01]  /*3b320*/  STL.64 [R1+0x25d0], R216 ;  /* 0x0025d0d801007387 */ /* 0x000fe20000100a00 */
[----:B------:R-:W-:-:S03]  /*3b330*/  IMAD.WIDE R214, R5, 0x4, R234 ;  /* 0x0000000405d67825 */ /* 0x000fc600078e02ea */
[----:B------:R2:W-:Y:S04]  /*3b340*/  LDGSTS.E [R244+0x50008], desc[UR60][R216.64], !P0 ;  /* 0x50008000d8f47fae */ /* 0x0005e8000c12187c */
[----:B------:R1:W-:Y:S01]  /*3b350*/  LDGSTS.E [R244+0x54008], desc[UR60][R214.64], !P0 ;  /* 0x54008000d6f47fae */ /* 0x0003e2000c12187c */
[----:B---3--:R-:W-:-:S03]  /*3b360*/  IMAD.WIDE R10, R5, 0x4, R198 ;  /* 0x00000004050a7825 */ /* 0x008fc600078e02c6 */
[----:B------:R-:W3:Y:S04]  /*3b370*/  LDL.LU.64 R198, [R1+0x1668] ;  /* 0x0016680001c67983 */ /* 0x000ee80000300a00 */
[----:B------:R-:W-:Y:S04]  /*3b380*/  STL.64 [R1+0x25c8], R214 ;  /* 0x0025c8d601007387 */ /* 0x000fe80000100a00 */
[----:B------:R-:W3:Y:S01]  /*3b390*/  LDL.LU.64 R218, [R1+0x1670] ;  /* 0x0016700001da7983 */ /* 0x000ee20000300a00 */
[----:B------:R-:W-:-:S05]  /*3b3a0*/  IMAD.WIDE R210, R5, 0x4, R210 ;  /* 0x0000000405d27825 */ /* 0x000fca00078e02d2 */
[----:B------:R1:W-:Y:S04]  /*3b3b0*/  STL.64 [R1+0x25c0], R210 ;  /* 0x0025c0d201007387 */ /* 0x0003e80000100a00 */
[----:B------:R2:W-:Y:S04]  /*3b3c0*/  STL.64 [R1+0x25b8], R10 ;  /* 0x0025b80a01007387 */ /* 0x0005e80000100a00 */
[----:B------:R-:W-:Y:S04]  /*3b3d0*/  LDGSTS.E [R244+0x58008], desc[UR60][R210.64], !P0 ;  /* 0x58008000d2f47fae */ /* 0x000fe8000c12187c */
[----:B------:R2:W-:Y:S04]  /*3b3e0*/  LDGSTS.E [R244+0x5c008], desc[UR60][R10.64], !P0 ;  /* 0x5c0080000af47fae */ /* 0x0005e8000c12187c */
[----:B-1----:R-:W3:Y:S01]  /*3b3f0*/  LDL.LU.64 R210, [R1+0x1678] ;  /* 0x0016780001d27983 */ /* 0x002ee20000300a00 */
[----:B--2---:R-:W-:-:S03]  /*3b400*/  IMAD.WIDE R216, R5, 0x4, R202 ;  /* 0x0000000405d87825 */ /* 0x004fc600078e02ca */
[----:B------:R-:W2:Y:S01]  /*3b410*/  LDL.LU.64 R202, [R1+0x1680] ;  /* 0x0016800001ca7983 */ /* 0x000ea20000300a00 */
[----:B------:R-:W-:-:S03]  /*3b420*/  IMAD.WIDE R214, R5, 0x4, R200 ;  /* 0x0000000405d67825 */ /* 0x000fc600078e02c8 */
[----:B------:R-:W-:Y:S04]  /*3b430*/  STL.64 [R1+0x25b0], R216 ;  /* 0x0025b0d801007387 */ /* 0x000fe80000100a00 */
[----:B------:R-:W2:Y:S04]  /*3b440*/  LDL.LU.64 R200, [R1+0x1688] ;  /* 0x0016880001c87983 */ /* 0x000ea80000300a00 */
[----:B------:R1:W-:Y:S04]  /*3b450*/  STL.64 [R1+0x25a8], R214 ;  /* 0x0025a8d601007387 */ /* 0x0003e80000100a00 */
[----:B------:R-:W2:Y:S01]  /*3b460*/  LDL.LU.64 R234, [R1+0x1690] ;  /* 0x0016900001ea7983 */ /* 0x000ea20000300a00 */
[----:B------:R-:W-:-:S03]  /*3b470*/  IMAD.WIDE R208, R5, 0x4, R208 ;  /* 0x0000000405d07825 */ /* 0x000fc600078e02d0 */
[----:B------:R-:W-:Y:S01]  /*3b480*/  LDGSTS.E [R244+0x5000c], desc[UR60][R216.64], !P1 ;  /* 0x5000c000d8f47fae */ /* 0x000fe2000c92187c */
[----:B------:R-:W-:-:S03]  /*3b490*/  IMAD.WIDE R10, R5, 0x4, R230 ;  /* 0x00000004050a7825 */ /* 0x000fc600078e02e6 */
[----:B------:R4:W-:Y:S04]  /*3b4a0*/  STL.64 [R1+0x25a0], R208 ;  /* 0x0025a0d001007387 */ /* 0x0009e80000100a00 */
[----:B------:R-:W-:Y:S04]  /*3b4b0*/  LDGSTS.E [R244+0x5400c], desc[UR60][R214.64], !P1 ;  /* 0x5400c000d6f47fae */ /* 0x000fe8000c92187c */
[----:B------:R3:W-:Y:S04]  /*3b4c0*/  STL.64 [R1+0x2598], R10 ;  /* 0x0025980a01007387 */ /* 0x0007e80000100a00 */
[----:B------:R-:W-:Y:S04]  /*3b4d0*/  LDGSTS.E [R244+0x5800c], desc[UR60][R208.64], !P1 ;  /* 0x5800c000d0f47fae */ /* 0x000fe8000c92187c */
[----:B-1----:R-:W2:Y:S04]  /*3b4e0*/  LDL.LU.64 R214, [R1+0x1698] ;  /* 0x0016980001d67983 */ /* 0x002ea80000300a00 */
[----:B------:R-:W2:Y:S01]  /*3b4f0*/  LDL.LU.64 R216, [R1+0x16a0] ;  /* 0x0016a00001d87983 */ /* 0x000ea20000300a00 */
[----:B------:R-:W-:-:S03]  /*3b500*/  IMAD.WIDE R206, R5, 0x4, R206 ;  /* 0x0000000405ce7825 */ /* 0x000fc600078e02ce */
[----:B------:R1:W-:Y:S01]  /*3b510*/  LDGSTS.E [R244+0x5c00c], desc[UR60][R10.64], !P1 ;  /* 0x5c00c0000af47fae */ /* 0x0003e2000c92187c */
[----:B----4-:R-:W-:-:S03]  /*3b520*/  IMAD.WIDE R204, R5, 0x4, R204 ;  /* 0x0000000405cc7825 */ /* 0x010fc600078e02cc */
[----:B------:R4:W-:Y:S04]  /*3b530*/  STL.64 [R1+0x2210], R206 ;  /* 0x002210ce01007387 */ /* 0x0009e80000100a00 */
[----:B------:R-:W2:Y:S04]  /*3b540*/  LDL.LU.64 R208, [R1+0x16a8] ;  /* 0x0016a80001d07983 */ /* 0x000ea80000300a00 */
[----:B------:R4:W-:Y:S04]  /*3b550*/  STL.64 [R1+0x2208], R204 ;  /* 0x002208cc01007387 */ /* 0x0009e80000100a00 */
[----:B------:R-:W2:Y:S04]  /*3b560*/  LDL.LU.64 R230, [R1+0x16b0] ;  /* 0x0016b00001e67983 */ /* 0x000ea80000300a00 */
[----:B------:R-:W-:Y:S04]  /*3b570*/  LDGSTS.E [R244+0x60000], desc[UR60][R206.64], !P2 ;  /* 0x60000000cef47fae */ /* 0x000fe8000d12187c */
[----:B------:R-:W-:Y:S01]  /*3b580*/  LDGSTS.E [R244+0x64000], desc[UR60][R204.64], !P2 ;  /* 0x64000000ccf47fae */ /* 0x000fe2000d12187c */
[----:B------:R-:W-:-:S02]  /*3b590*/  ISETP.GE.U32.AND P6, PT, R6, 0x7ffffeaf, PT ;  /* 0x7ffffeaf0600780c */ /* 0x000fc40003fc6070 */
[----:B------:R-:W-:Y:S02]  /*3b5a0*/  IADD3 R6, R252, -0xd3, RZ ;  /* 0xffffff2dfc067810 */ /* 0x000fe40007ffe0ff */
[----:B------:R-:W2:Y:S02]  /*3b5b0*/  LDC R252, c[0x0][0x230] ;  /* 0x00008c00fffc7b82 */ /* 0x000ea40000000800 */
[----:B------:R-:W-:Y:S01]  /*3b5c0*/  ISETP.GE.U32.AND P0, PT, R6, 0x7ffffeae, PT ;  /* 0x7ffffeae0600780c */ /* 0x000fe20003f06070 */
[----:B------:R-:W-:-:S05]  /*3b5d0*/  VIADD R6, R13, 0xffffff2c ;  /* 0xffffff2c0d067836 */ /* 0x000fca0000000000 */
[----:B------:R-:W-:Y:S01]  /*3b5e0*/  ISETP.GE.U32.AND P1, PT, R6, 0x7ffffead, PT ;  /* 0x7ffffead0600780c */ /* 0x000fe20003f26070 */
[----:B------:R-:W2:Y:S01]  /*3b5f0*/  LDC R13, c[0x0][0x230] ;  /* 0x00008c00ff0d7b82 */ /* 0x000ea20000000800 */
[----:B------:R-:W-:Y:S01]  /*3b600*/  IADD3 R6, R212, -0xf1, RZ ;  /* 0xffffff0fd4067810 */ /* 0x000fe20007ffe0ff */
[----:B---3--:R-:W-:-:S04]  /*3b610*/  IMAD.WIDE R198, R5, 0x4, R198 ;  /* 0x0000000405c67825 */ /* 0x008fc800078e02c6 */
[C---:B-1----:R-:W-:Y:S01]  /*3b620*/  IMAD.WIDE R10, R5.reuse, 0x4, R218 ;  /* 0x00000004050a7825 */ /* 0x042fe200078e02da */
[----:B------:R1:W-:Y:S01]  /*3b630*/  STL.64 [R1+0x2200], R198 ;  /* 0x002200c601007387 */ /* 0x0003e20000100a00 */
[----:B------:R-:W3:Y:S03]  /*3b640*/  LDC R218, c[0x0][0x230] ;  /* 0x00008c00ffda7b82 */ /* 0x000ee60000000800 */
[----:B------:R2:W-:Y:S04]  /*3b650*/  STL.64 [R1+0x21f8], R10 ;  /* 0x0021f80a01007387 */ /* 0x0005e80000100a00 */
[----:B----4-:R-:W4:Y:S04]  /*3b660*/  LDL.LU.64 R206, [R1+0x16b8] ;  /* 0x0016b80001ce7983 */ /* 0x010f280000300a00 */
[----:B------:R-:W4:Y:S04]  /*3b670*/  LDL.LU.64 R204, [R1+0x16c0] ;  /* 0x0016c00001cc7983 */ /* 0x000f280000300a00 */
[----:B------:R-:W-:Y:S04]  /*3b680*/  LDGSTS.E [R244+0x68000], desc[UR60][R198.64], !P2 ;  /* 0x68000000c6f47fae */ /* 0x000fe8000d12187c */
[----:B------:R3:W-:Y:S04]  /*3b690*/  LDGSTS.E [R244+0x6c000], desc[UR60][R10.64], !P2 ;  /* 0x6c0000000af47fae */ /* 0x0007e8000d12187c */
[----:B-1----:R-:W4:Y:S01]  /*3b6a0*/  LDL.LU.64 R198, [R1+0x16c8] ;  /* 0x0016c80001c67983 */ /* 0x002f220000300a00 */
[----:B------:R-:W-:-:S05]  /*3b6b0*/  IMAD.WIDE R210, R5, 0x4, R210 ;  /* 0x0000000405d27825 */ /* 0x000fca00078e02d2 */
[----:B------:R1:W-:Y:S04]  /*3b6c0*/  STL.64 [R1+0x21f0], R210 ;  /* 0x0021f0d201007387 */ /* 0x0003e80000100a00 */
[----:B------:R-:W-:Y:S01]  /*3b6d0*/  LDGSTS.E [R244+0x60004], desc[UR60][R210.64], !P6 ;  /* 0x60004000d2f47fae */ /* 0x000fe2000f12187c */
[----:B--2---:R-:W-:-:S05]  /*3b6e0*/  IMAD.WIDE R202, R5, 0x4, R202 ;  /* 0x0000000405ca7825 */ /* 0x004fca00078e02ca */
[----:B------:R2:W-:Y:S04]  /*3b6f0*/  STL.64 [R1+0x21e8], R202 ;  /* 0x0021e8ca01007387 */ /* 0x0005e80000100a00 */
[----:B------:R-:W-:Y:S01]  /*3b700*/  LDGSTS.E [R244+0x64004], desc[UR60][R202.64], !P6 ;  /* 0x64004000caf47fae */ /* 0x000fe2000f12187c */
[----:B------:R-:W-:-:S05]  /*3b710*/  IMAD.WIDE R200, R5, 0x4, R200 ;  /* 0x0000000405c87825 */ /* 0x000fca00078e02c8 */
[----:B------:R2:W-:Y:S01]  /*3b720*/  STL.64 [R1+0x21e0], R200 ;  /* 0x0021e0c801007387 */ /* 0x0005e20000100a00 */
[----:B---3--:R-:W-:-:S03]  /*3b730*/  IMAD.WIDE R10, R5, 0x4, R234 ;  /* 0x00000004050a7825 */ /* 0x008fc600078e02ea */
        /* <DEDUP_REMOVED lines=11> */
[----:B------:R4:W-:Y:S01]  /*3b7f0*/  LDGSTS.E [R244+0x60008], desc[UR60][R214.64], !P0 ;  /* 0x60008000d6f47fae */ /* 0x0009e2000c12187c */
[----:B------:R-:W-:-:S03]  /*3b800*/  IMAD.WIDE R208, R5, 0x4, R208 ;  /* 0x0000000405d07825 */ /* 0x000fc600078e02d0 */
[----:B------:R4:W-:Y:S04]  /*3b810*/  LDGSTS.E [R244+0x64008], desc[UR60][R212.64], !P0 ;  /* 0x64008000d4f47fae */ /* 0x0009e8000c12187c */
        /* <DEDUP_REMOVED lines=12> */
[----:B------:R-:W-:Y:S01]  /*3b8e0*/  VIADD R6, R218, 0xffffff0c ;  /* 0xffffff0cda067836 */ /* 0x000fe20000000000 */
[----:B------:R-:W1:Y:S01]  /*3b8f0*/  LDC R13, c[0x0][0x230] ;  /* 0x00008c00ff0d7b82 */ /* 0x000e620000000800 */
[C---:B----4-:R-:W-:Y:S02]  /*3b900*/  IMAD.WIDE R216, R5.reuse, 0x4, R206 ;  /* 0x0000000405d87825 */ /* 0x050fe400078e02ce */
[----:B------:R-:W4:Y:S02]  /*3b910*/  LDL.LU.64 R206, [R1+0x16f8] ;  /* 0x0016f80001ce7983 */ /* 0x000f240000300a00 */
[C---:B------:R-:W-:Y:S02]  /*3b920*/  IMAD.WIDE R214, R5.reuse, 0x4, R204 ;  /* 0x0000000405d67825 */ /* 0x040fe400078e02cc */
[----:B------:R1:W-:Y:S04]  /*3b930*/  STL.64 [R1+0x21b0], R216 ;  /* 0x0021b0d801007387 */ /* 0x0003e80000100a00 */
[----:B------:R-:W4:Y:S04]  /*3b940*/  LDL.LU.64 R204, [R1+0x1700] ;  /* 0x0017000001cc7983 */ /* 0x000f280000300a00 */
[----:B------:R-:W-:Y:S04]  /*3b950*/  STL.64 [R1+0x21a8], R214 ;  /* 0x0021a8d601007387 */ /* 0x000fe80000100a00 */
[----:B------:R1:W-:Y:S01]  /*3b960*/  LDGSTS.E [R244+0x6000c], desc[UR60][R216.64], !P1 ;  /* 0x6000c000d8f47fae */ /* 0x0003e2000c92187c */
[----:B------:R-:W-:-:S03]  /*3b970*/  IMAD.WIDE R212, R5, 0x4, R198 ;  /* 0x0000000405d47825 */ /* 0x000fc600078e02c6 */
[----:B------:R-:W4:Y:S04]  /*3b980*/  LDL.LU.64 R198, [R1+0x1708] ;  /* 0x0017080001c67983 */ /* 0x000f280000300a00 */
[----:B------:R3:W-:Y:S04]  /*3b990*/  STL.64 [R1+0x21a0], R212 ;  /* 0x0021a0d401007387 */ /* 0x0007e80000100a00 */
[----:B------:R-:W4:Y:S01]  /*3b9a0*/  LDL.LU.64 R208, [R1+0x1710] ;  /* 0x0017100001d07983 */ /* 0x000f220000300a00 */
[----:B-1----:R-:W1:Y:S03]  /*3b9b0*/  LDC R216, c[0x0][0x230] ;  /* 0x00008c00ffd87b82 */ /* 0x002e660000000800 */
[----:B------:R-:W-:Y:S04]  /*3b9c0*/  LDGSTS.E [R244+0x6400c], desc[UR60][R214.64], !P1 ;  /* 0x6400c000d6f47fae */ /* 0x000fe8000c92187c */
[----:B------:R3:W-:Y:S02]  /*3b9d0*/  LDGSTS.E [R244+0x6800c], desc[UR60][R212.64], !P1 ;  /* 0x6800c000d4f47fae */ /* 0x0007e4000c92187c */
[----:B---3--:R-:W-:-:S05]  /*3b9e0*/  IMAD.WIDE R10, R5, 0x4, R234 ;  /* 0x00000004050a7825 */ /* 0x008fca00078e02ea */
[----:B------:R3:W-:Y:S01]  /*3b9f0*/  STL.64 [R1+0x2198], R10 ;  /* 0x0021980a01007387 */ /* 0x0007e20000100a00 */
[----:B------:R-:W-:-:S03]  /*3ba00*/  IMAD.WIDE R212, R5, 0x4, R210 ;  /* 0x0000000405d47825 */ /* 0x000fc600078e02d2 */
[----:B------:R-:W4:Y:S01]  /*3ba10*/  LDL.LU.64 R214, [R1+0x1718] ;  /* 0x0017180001d67983 */ /* 0x000f220000300a00 */
[----:B--2---:R-:W-:-:S03]  /*3ba20*/  IMAD.WIDE R210, R5, 0x4, R202 ;  /* 0x0000000405d27825 */ /* 0x004fc600078e02ca */
        /* <DEDUP_REMOVED lines=11> */
[----:B---3--:R-:W-:-:S05]  /*3bae0*/  IMAD.WIDE R10, R5, 0x4, R230 ;  /* 0x00000004050a7825 */ /* 0x008fca00078e02e6 */
[----:B------:R3:W-:Y:S04]  /*3baf0*/  STL.64 [R1+0x1e38], R10 ;  /* 0x001e380a01007387 */ /* 0x0007e80000100a00 */
[----:B------:R-:W2:Y:S04]  /*3bb00*/  LDL.LU.64 R234, [R1+0x1738] ;  /* 0x0017380001ea7983 */ /* 0x000ea80000300a00 */
[----:B------:R-:W2:Y:S04]  /*3bb10*/  LDL.LU.64 R230, [R1+0x1740] ;  /* 0x0017400001e67983 */ /* 0x000ea80000300a00 */
[----:B-1----:R-:W2:Y:S04]  /*3bb20*/  LDL.LU.64 R210, [R1+0x1748] ;  /* 0x0017480001d27983 */ /* 0x002ea80000300a00 */
[----:B------:R-:W2:Y:S04]  /*3bb30*/  LDL.LU.64 R200, [R1+0x1750] ;  /* 0x0017500001c87983 */ /* 0x000ea80000300a00 */
[----:B------:R3:W-:Y:S01]  /*3bb40*/  LDGSTS.E [R244+0x7c000], desc[UR60][R10.64], !P2 ;  /* 0x7c0000000af47fae */ /* 0x0007e2000d12187c */
[----:B------:R-:W-:Y:S01]  /*3bb50*/  ISETP.GE.U32.AND P1, PT, R6, 0x7ffffe8d, PT ;  /* 0x7ffffe8d0600780c */ /* 0x000fe20003f26070 */
[----:B----4-:R-:W-:-:S04]  /*3bb60*/  IMAD.WIDE R206, R5, 0x4, R206 ;  /* 0x0000000405ce7825 */ /* 0x010fc800078e02ce */
[C---:B------:R-:W-:Y:S01]  /*3bb70*/  IMAD.WIDE R204, R5.reuse, 0x4, R204 ;  /* 0x0000000405cc7825 */ /* 0x040fe200078e02cc */
[----:B------:R1:W-:Y:S04]  /*3bb80*/  STL.64 [R1+0x1e30], R206 ;  /* 0x001e30ce01007387 */ /* 0x0003e80000100a00 */
[----:B------:R4:W-:Y:S04]  /*3bb90*/  STL.64 [R1+0x1e28], R204 ;  /* 0x001e28cc01007387 */ /* 0x0009e80000100a00 */
[----:B------:R-:W-:Y:S01]  /*3bba0*/  LDGSTS.E [R244+0x70004], desc[UR60][R206.64], !P6 ;  /* 0x70004000cef47fae */ /* 0x000fe2000f12187c */
[----:B------:R-:W-:-:S03]  /*3bbb0*/  IMAD.WIDE R198, R5, 0x4, R198 ;  /* 0x0000000405c67825 */ /* 0x000fc600078e02c6 */
[----:B------:R-:W-:Y:S01]  /*3bbc0*/  LDGSTS.E [R244+0x74004], desc[UR60][R204.64], !P6 ;  /* 0x74004000ccf47fae */ /* 0x000fe2000f12187c */
[----:B---3--:R-:W-:-:S03]  /*3bbd0*/  IMAD.WIDE R10, R5, 0x4, R208 ;  /* 0x00000004050a7825 */ /* 0x008fc600078e02d0 */
[----:B------:R3:W-:Y:S04]  /*3bbe0*/  STL.64 [R1+0x1e20], R198 ;  /* 0x001e20c601007387 */ /* 0x0007e80000100a00 */
[----:B------:R2:W-:Y:S04]  /*3bbf0*/  STL.64 [R1+0x1e18], R10 ;  /* 0x001e180a01007387 */ /* 0x0005e80000100a00 */
[----:B------:R-:W2:Y:S04]  /*3bc00*/  LDL.LU.64 R208, [R1+0x1758] ;  /* 0x0017580001d07983 */ /* 0x000ea80000300a00 */
[----:B-1----:R-:W2:Y:S04]  /*3bc10*/  LDL.LU.64 R206, [R1+0x1760] ;  /* 0x0017600001ce7983 */ /* 0x002ea80000300a00 */
[----:B----4-:R-:W4:Y:S04]  /*3bc20*/  LDL.LU.64 R204, [R1+0x1768] ;  /* 0x0017680001cc7983 */ /* 0x010f280000300a00 */
[----:B------:R-:W-:Y:S04]  /*3bc30*/  LDGSTS.E [R244+0x78004], desc[UR60][R198.64], !P6 ;  /* 0x78004000c6f47fae */ /* 0x000fe8000f12187c */
[----:B------:R1:W-:Y:S04]  /*3bc40*/  LDGSTS.E [R244+0x7c004], desc[UR60][R10.64], !P6 ;  /* 0x7c0040000af47fae */ /* 0x0003e8000f12187c */
[----:B---3--:R-:W3:Y:S01]  /*3bc50*/  LDL.LU.64 R198, [R1+0x1770] ;  /* 0x0017700001c67983 */ /* 0x008ee20000300a00 */
[----:B------:R-:W-:-:S05]  /*3bc60*/  IMAD.WIDE R214, R5, 0x4, R214 ;  /* 0x0000000405d67825 */ /* 0x000fca00078e02d6 */
[----:B------:R1:W-:Y:S04]  /*3bc70*/  STL.64 [R1+0x1e10], R214 ;  /* 0x001e10d601007387 */ /* 0x0003e80000100a00 */
[----:B------:R1:W-:Y:S01]  /*3bc80*/  LDGSTS.E [R244+0x70008], desc[UR60][R214.64], !P0 ;  /* 0x70008000d6f47fae */ /* 0x0003e2000c12187c */
[----:B--2---:R-:W-:-:S04]  /*3bc90*/  IMAD.WIDE R212, R5, 0x4, R220 ;  /* 0x0000000405d47825 */ /* 0x004fc800078e02dc */
[C---:B------:R-:W-:Y:S01]  /*3bca0*/  IMAD.WIDE R202, R5.reuse, 0x4, R202 ;  /* 0x0000000405ca7825 */ /* 0x040fe200078e02ca */
[----:B------:R-:W-:Y:S03]  /*3bcb0*/  STL.64 [R1+0x1e08], R212 ;  /* 0x001e08d401007387 */ /* 0x000fe60000100a00 */
[C---:B-1----:R-:W-:Y:S01]  /*3bcc0*/  IMAD.WIDE R10, R5.reuse, 0x4, R218 ;  /* 0x00000004050a7825 */ /* 0x042fe200078e02da */
[----:B------:R1:W-:Y:S04]  /*3bcd0*/  STL.64 [R1+0x1e00], R202 ;  /* 0x001e00ca01007387 */ /* 0x0003e80000100a00 */
[----:B------:R2:W-:Y:S04]  /*3bce0*/  LDGSTS.E [R244+0x74008], desc[UR60][R212.64], !P0 ;  /* 0x74008000d4f47fae */ /* 0x0005e8000c12187c */
[----:B------:R2:W-:Y:S04]  /*3bcf0*/  STL.64 [R1+0x1df8], R10 ;  /* 0x001df80a01007387 */ /* 0x0005e80000100a00 */
[----:B------:R-:W-:Y:S04]  /*3bd00*/  LDGSTS.E [R244+0x78008], desc[UR60][R202.64], !P0 ;  /* 0x78008000caf47fae */ /* 0x000fe8000c12187c */
[----:B------:R2:W-:Y:S01]  /*3bd10*/  LDGSTS.E [R244+0x7c008], desc[UR60][R10.64], !P0 ;  /* 0x7c0080000af47fae */ /* 0x0005e2000c12187c */
[----:B------:R-:W-:-:S03]  /*3bd20*/  IMAD.WIDE R214, R5, 0x4, R234 ;  /* 0x0000000405d67825 */ /* 0x000fc600078e02ea */
[----:B-1----:R-:W3:Y:S01]  /*3bd30*/  LDL.LU.64 R202, [R1+0x1778] ;  /* 0x0017780001ca7983 */ /* 0x002ee20000300a00 */
[----:B--2---:R-:W-:-:S03]  /*3bd40*/  IMAD.WIDE R212, R5, 0x4, R230 ;  /* 0x0000000405d47825 */ /* 0x004fc600078e02e6 */
[----:B------:R-:W-:Y:S01]  /*3bd50*/  STL.64 [R1+0x1df0], R214 ;  /* 0x001df0d601007387 */ /* 0x000fe20000100a00 */
[----:B------:R-:W-:-:S03]  /*3bd60*/  IMAD.WIDE R210, R5, 0x4, R210 ;  /* 0x0000000405d27825 */ /* 0x000fc600078e02d2 */
[----:B------:R-:W2:Y:S01]  /*3bd70*/  LDL.LU.64 R220, [R1+0x1780] ;  /* 0x0017800001dc7983 */ /* 0x000ea20000300a00 */
[----:B------:R-:W-:-:S03]  /*3bd80*/  IMAD.WIDE R10, R5, 0x4, R200 ;  /* 0x00000004050a7825 */ /* 0x000fc600078e02c8 */
        /* <DEDUP_REMOVED lines=17> */
[----:B------:R-:W3:Y:S01]  /*3bea0*/  LDC R216, c[0x0][0x230] ;  /* 0x00008c00ffd87b82 */ /* 0x000ee20000000800 */
        /* <DEDUP_REMOVED lines=9> */
[C---:B----4-:R-:W-:Y:S01]  /*3bf40*/  IMAD.WIDE R206, R5.reuse, 0x4, R204 ;  /* 0x0000000405ce7825 */ /* 0x050fe200078e02cc */
[----:B------:R2:W-:Y:S04]  /*3bf50*/  LDGSTS.E [R16+0x40000], desc[UR60][R212.64], !P2 ;  /* 0x40000000d4107fae */ /* 0x0005e8000d12187c */
[----:B------:R-:W4:Y:S04]  /*3bf60*/  LDL.LU.64 R204, [R1+0x17a0] ;  /* 0x0017a00001cc7983 */ /* 0x000f280000300a00 */
[----:B------:R-:W-:Y:S04]  /*3bf70*/  STL.64 [R1+0x2988], R208 ;  /* 0x002988d001007387 */ /* 0x000fe80000100a00 */
[----:B------:R-:W-:Y:S01]  /*3bf80*/  LDGSTS.E [R16+0x44000], desc[UR60][R208.64], !P2 ;  /* 0x44000000d0107fae */ /* 0x000fe2000d12187c */
[----:B---3--:R-:W-:-:S03]  /*3bf90*/  IMAD.WIDE R10, R5, 0x4, R198 ;  /* 0x00000004050a7825 */ /* 0x008fc600078e02c6 */
[----:B------:R-:W-:Y:S04]  /*3bfa0*/  LDGSTS.E [R16+0x48000], desc[UR60][R206.64], !P2 ;  /* 0x48000000ce107fae */ /* 0x000fe8000d12187c */
[----:B------:R-:W3:Y:S04]  /*3bfb0*/  LDL.LU.64 R198, [R1+0x17a8] ;  /* 0x0017a80001c67983 */ /* 0x000ee80000300a00 */
[----:B------:R1:W-:Y:S04]  /*3bfc0*/  STL.64 [R1+0x2980], R206 ;  /* 0x002980ce01007387 */ /* 0x0003e80000100a00 */
[----:B------:R-:W3:Y:S04]  /*3bfd0*/  LDL.LU.64 R218, [R1+0x17b0] ;  /* 0x0017b00001da7983 */ /* 0x000ee80000300a00 */
[----:B------:R2:W-:Y:S04]  /*3bfe0*/  STL.64 [R1+0x2978], R10 ;  /* 0x0029780a01007387 */ /* 0x0005e80000100a00 */
[----:B------:R-:W3:Y:S04]  /*3bff0*/  LDL.LU.64 R230, [R1+0x17b8] ;  /* 0x0017b80001e67983 */ /* 0x000ee80000300a00 */
[----:B-1----:R-:W3:Y:S04]  /*3c000*/  LDL.LU.64 R206, [R1+0x17c0] ;  /* 0x0017c00001ce7983 */ /* 0x002ee80000300a00 */
[----:B------:R1:W-:Y:S01]  /*3c010*/  LDGSTS.E [R16+0x4c000], desc[UR60][R10.64], !P2 ;  /* 0x4c0000000a107fae */ /* 0x0003e2000d12187c */
[----:B------:R-:W-:Y:S01]  /*3c020*/  ISETP.GE.U32.AND P2, PT, R6, 0x7ffffecc, PT ;  /* 0x7ffffecc0600780c */ /* 0x000fe20003f46070 */
[----:B------:R-:W-:-:S02]  /*3c030*/  VIADD R6, R216, 0xffffff4a ;  /* 0xffffff4ad8067836 */ /* 0x000fc40000000000 */
[C---:B------:R-:W-:Y:S02]  /*3c040*/  IMAD.WIDE R214, R5.reuse, 0x4, R202 ;  /* 0x0000000405d67825 */ /* 0x040fe400078e02ca */
[----:B------:R-:W3:Y:S04]  /*3c050*/  LDL.LU.64 R202, [R1+0x17c8] ;  /* 0x0017c80001ca7983 */ /* 0x000ee80000300a00 */
[----:B------:R1:W-:Y:S01]  /*3c060*/  STL.64 [R1+0x2970], R214 ;  /* 0x002970d601007387 */ /* 0x0003e20000100a00 */
[----:B--2---:R-:W-:-:S03]  /*3c070*/  IMAD.WIDE R212, R5, 0x4, R220 ;  /* 0x0000000405d47825 */ /* 0x004fc600078e02dc */
[----:B------:R-:W2:Y:S01]  /*3c080*/  LDL.LU.64 R208, [R1+0x17d0] ;  /* 0x0017d00001d07983 */ /* 0x000ea20000300a00 */
[----:B------:R-:W-:-:S03]  /*3c090*/  IMAD.WIDE R200, R5, 0x4, R200 ;  /* 0x0000000405c87825 */ /* 0x000fc600078e02c8 */
[----:B------:R1:W-:Y:S02]  /*3c0a0*/  STL.64 [R1+0x2968], R212 ;  /* 0x002968d401007387 */ /* 0x0003e40000100a00 */
[C---:B-1----:R-:W-:Y:S02]  /*3c0b0*/  IMAD.WIDE R10, R5.reuse, 0x4, R234 ;  /* 0x00000004050a7825 */ /* 0x042fe400078e02ea */
[----:B------:R1:W-:Y:S04]  /*3c0c0*/  STL.64 [R1+0x2960], R200 ;  /* 0x002960c801007387 */ /* 0x0003e80000100a00 */
[----:B------:R-:W-:Y:S04]  /*3c0d0*/  LDGSTS.E [R16+0x40004], desc[UR60][R214.64], !P6 ;  /* 0x40004000d6107fae */ /* 0x000fe8000f12187c */
[----:B------:R3:W-:Y:S04]  /*3c0e0*/  STL.64 [R1+0x2958], R10 ;  /* 0x0029580a01007387 */ /* 0x0007e80000100a00 */
[----:B------:R1:W-:Y:S04]  /*3c0f0*/  LDGSTS.E [R16+0x44004], desc[UR60][R212.64], !P6 ;  /* 0x44004000d4107fae */ /* 0x0003e8000f12187c */
[----:B------:R-:W2:Y:S04]  /*3c100*/  LDL.LU.64 R214, [R1+0x17d8] ;  /* 0x0017d80001d67983 */ /* 0x000ea80000300a00 */
[----:B------:R-:W2:Y:S04]  /*3c110*/  LDL.LU.64 R216, [R1+0x17e0] ;  /* 0x0017e00001d87983 */ /* 0x000ea80000300a00 */
[----:B------:R1:W-:Y:S02]  /*3c120*/  LDGSTS.E [R16+0x48004], desc[UR60][R200.64], !P6 ;  /* 0x48004000c8107fae */ /* 0x0003e4000f12187c */
[----:B-1----:R-:W-:-:S02]  /*3c130*/  IMAD.WIDE R212, R5, 0x4, R210 ;  /* 0x0000000405d47825 */ /* 0x002fc400078e02d2 */
[----:B------:R1:W-:Y:S04]  /*3c140*/  LDGSTS.E [R16+0x4c004], desc[UR60][R10.64], !P6 ;  /* 0x4c0040000a107fae */ /* 0x0003e8000f12187c */
[----:B------:R-:W2:Y:S04]  /*3c150*/  LDL.LU.64 R210, [R1+0x17e8] ;  /* 0x0017e80001d27983 */ /* 0x000ea80000300a00 */
[----:B------:R-:W-:Y:S01]  /*3c160*/  STL.64 [R1+0x2950], R212 ;  /* 0x002950d401007387 */ /* 0x000fe20000100a00 */
[----:B------:R-:W2:Y:S03]  /*3c170*/  LDC R200, c[0x0][0x230] ;  /* 0x00008c00ffc87b82 */ /* 0x000ea60000000800 */
[----:B------:R-:W2:Y:S04]  /*3c180*/  LDL.LU.64 R234, [R1+0x17f0] ;  /* 0x0017f00001ea7983 */ /* 0x000ea80000300a00 */
[----:B------:R1:W-:Y:S01]  /*3c190*/  LDGSTS.E [R16+0x40008], desc[UR60][R212.64], !P0 ;  /* 0x40008000d4107fae */ /* 0x0003e2000c12187c */
[----:B------:R-:W-:-:S02]  /*3c1a0*/  ISETP.GE.U32.AND P6, PT, R6, 0x7ffffecb, PT ;  /* 0x7ffffecb0600780c */ /* 0x000fc40003fc6070 */
[----:B------:R-:W-:Y:S02]  /*3c1b0*/  IADD3 R6, R252, -0xb7, RZ ;  /* 0xffffff49fc067810 */ /* 0x000fe40007ffe0ff */
[----:B------:R-:W2:Y:S01]  /*3c1c0*/  LDC R252, c[0x0][0x230] ;  /* 0x00008c00fffc7b82 */ /* 0x000ea20000000800 */
[----:B----4-:R-:W-:-:S05]  /*3c1d0*/  IMAD.WIDE R204, R5, 0x4, R204 ;  /* 0x0000000405cc7825 */ /* 0x010fca00078e02cc */
[----:B------:R4:W-:Y:S04]  /*3c1e0*/  STL.64 [R1+0x2948], R204 ;  /* 0x002948cc01007387 */ /* 0x0009e80000100a00 */
[----:B------:R-:W-:Y:S01]  /*3c1f0*/  LDGSTS.E [R16+0x44008], desc[UR60][R204.64], !P0 ;  /* 0x44008000cc107fae */ /* 0x000fe2000c12187c */
[----:B---3--:R-:W-:-:S04]  /*3c200*/  IMAD.WIDE R198, R5, 0x4, R198 ;  /* 0x0000000405c67825 */ /* 0x008fc800078e02c6 */
[C---:B-1----:R-:W-:Y:S01]  /*3c210*/  IMAD.WIDE R10, R5.reuse, 0x4, R218 ;  /* 0x00000004050a7825 */ /* 0x042fe200078e02da */
[----:B------:R1:W-:Y:S04]  /*3c220*/  STL.64 [R1+0x2940], R198 ;  /* 0x002940c601007387 */ /* 0x0003e80000100a00 */
[----:B------:R2:W-:Y:S04]  /*3c230*/  STL.64 [R1+0x2938], R10 ;  /* 0x0029380a01007387 */ /* 0x0005e80000100a00 */
[----:B----4-:R-:W3:Y:S01]  /*3c240*/  LDL.LU.64 R204, [R1+0x17f8] ;  /* 0x0017f80001cc7983 */ /* 0x010ee20000300a00 */
[----:B------:R-:W-:-:S03]  /*3c250*/  IMAD.WIDE R212, R5, 0x4, R230 ;  /* 0x0000000405d47825 */ /* 0x000fc600078e02e6 */
[----:B------:R-:W-:Y:S01]  /*3c260*/  LDGSTS.E [R16+0x48008], desc[UR60][R198.64], !P0 ;  /* 0x48008000c6107fae */ /* 0x000fe2000c12187c */
[----:B------:R-:W-:-:S03]  /*3c270*/  IMAD.WIDE R206, R5, 0x4, R206 ;  /* 0x0000000405ce7825 */ /* 0x000fc600078e02ce */
[----:B------:R2:W-:Y:S04]  /*3c280*/  LDGSTS.E [R16+0x4c008], desc[UR60][R10.64], !P0 ;  /* 0x4c0080000a107fae */ /* 0x0005e8000c12187c */
[----:B-1----:R-:W4:Y:S04]  /*3c290*/  LDL.LU.64 R198, [R1+0x1800] ;  /* 0x0018000001c67983 */ /* 0x002f280000300a00 */
        /* <DEDUP_REMOVED lines=9> */
[----:B--2---:R-:W-:-:S03]  /*3c330*/  IMAD.WIDE R10, R5, 0x4, R208 ;  /* 0x00000004050a7825 */ /* 0x004fc600078e02d0 */
[----:B------:R-:W2:Y:S04]  /*3c340*/  LDL.LU.64 R208, [R1+0x1808] ;  /* 0x0018080001d07983 */ /* 0x000ea80000300a00 */
[----:B------:R1:W-:Y:S04]  /*3c350*/  STL.64 [R1+0x2920], R202 ;  /* 0x002920ca01007387 */ /* 0x0003e80000100a00 */
[----:B------:R-:W2:Y:S04]  /*3c360*/  LDL.LU.64 R230, [R1+0x1810] ;  /* 0x0018100001e67983 */ /* 0x000ea80000300a00 */
[----:B------:R1:W-:Y:S04]  /*3c370*/  STL.64 [R1+0x2918], R10 ;  /* 0x0029180a01007387 */ /* 0x0003e80000100a00 */
[----:B-1----:R-:W2:Y:S04]  /*3c380*/  LDL.LU.64 R206, [R1+0x1818] ;  /* 0x0018180001ce7983 */ /* 0x002ea80000300a00 */
[----:B------:R1:W-:Y:S01]  /*3c390*/  LDGSTS.E [R16+0x4c00c], desc[UR60][R10.64], !P1 ;  /* 0x4c00c0000a107fae */ /* 0x0003e2000c92187c */
[----:B------:R-:W-:-:S03]  /*3c3a0*/  ISETP.GE.U32.AND P1, PT, R6, 0x7ffffec9, PT ;  /* 0x7ffffec90600780c */ /* 0x000fc60003f26070 */
[----:B------:R-:W2:Y:S01]  /*3c3b0*/  LDL.LU.64 R202, [R1+0x1820] ;  /* 0x0018200001ca7983 */ /* 0x000ea20000300a00 */
[----:B------:R-:W-:-:S04]  /*3c3c0*/  IMAD.WIDE R214, R5, 0x4, R214 ;  /* 0x0000000405d67825 */ /* 0x000fc800078e02d6 */
[----:B------:R-:W-:Y:S01]  /*3c3d0*/  IMAD.WIDE R212, R5, 0x4, R216 ;  /* 0x0000000405d47825 */ /* 0x000fe200078e02d8 */
[----:B------:R-:W-:Y:S01]  /*3c3e0*/  STL.64 [R1+0x2590], R214 ;  /* 0x002590d601007387 */ /* 0x000fe20000100a00 */
[----:B------:R-:W-:-:S03]  /*3c3f0*/  IADD3 R6, R200, -0xd5, RZ ;  /* 0xffffff2bc8067810 */ /* 0x000fc60007ffe0ff */
[----:B------:R1:W-:Y:S04]  /*3c400*/  STL.64 [R1+0x2588], R212 ;  /* 0x002588d401007387 */ /* 0x0003e80000100a00 */
[----:B------:R-:W2:Y:S01]  /*3c410*/  LDL.LU.64 R200, [R1+0x1828] ;  /* 0x0018280001c87983 */ /* 0x000ea20000300a00 */
[----:B------:R-:W-:-:S03]  /*3c420*/  IMAD.WIDE R210, R5, 0x4, R210 ;  /* 0x0000000405d27825 */ /* 0x000fc600078e02d2 */
[----:B------:R-:W-:Y:S04]  /*3c430*/  LDGSTS.E [R16+0x50000], desc[UR60][R214.64], !P2 ;  /* 0x50000000d6107fae */ /* 0x000fe8000d12187c */
[----:B------:R1:W-:Y:S04]  /*3c440*/  STL.64 [R1+0x2580], R210 ;  /* 0x002580d201007387 */ /* 0x0003e80000100a00 */
[----:B------:R-:W2:Y:S01]  /*3c450*/  LDL.LU.64 R216, [R1+0x1830] ;  /* 0x0018300001d87983 */ /* 0x000ea20000300a00 */
[----:B-1----:R-:W-:-:S03]  /*3c460*/  IMAD.WIDE R10, R5, 0x4, R234 ;  /* 0x00000004050a7825 */ /* 0x002fc600078e02ea */
[----:B------:R1:W-:Y:S04]  /*3c470*/  LDGSTS.E [R16+0x54000], desc[UR60][R212.64], !P2 ;  /* 0x54000000d4107fae */ /* 0x0003e8000d12187c */
[----:B------:R2:W-:Y:S04]  /*3c480*/  STL.64 [R1+0x2578], R10 ;  /* 0x0025780a01007387 */ /* 0x0005e80000100a00 */
[----:B------:R-:W-:Y:S04]  /*3c490*/  LDGSTS.E [R16+0x58000], desc[UR60][R210.64], !P2 ;  /* 0x58000000d2107fae */ /* 0x000fe8000d12187c */
[----:B------:R2:W-:Y:S01]  /*3c4a0*/  LDGSTS.E [R16+0x5c000], desc[UR60][R10.64], !P2 ;  /* 0x5c0000000a107fae */ /* 0x0005e2000d12187c */
[----:B-1----:R-:W1:Y:S03]  /*3c4b0*/  LDC R212, c[0x0][0x230] ;  /* 0x00008c00ffd47b82 */ /* 0x002e660000000800 */
[----:B------:R-:W2:Y:S01]  /*3c4c0*/  LDL.LU.64 R210, [R1+0x1838] ;  /* 0x0018380001d27983 */ /* 0x000ea20000300a00 */
        /* <DEDUP_REMOVED lines=9> */
[----:B--2---:R-:W-:-:S04]  /*3c560*/  IMAD.WIDE R208, R5, 0x4, R208 ;  /* 0x0000000405d07825 */ /* 0x004fc800078e02d0 */
        /* <DEDUP_REMOVED lines=10> */
[----:B--2---:R-:W2:Y:S04]  /*3c610*/  LDL.LU.64 R208, [R1+0x1868] ;  /* 0x0018680001d07983 */ /* 0x004ea80000300a00 */
[----:B------:R1:W-:Y:S01]  /*3c620*/  STL.64 [R1+0x2548], R202 ;  /* 0x002548ca01007387 */ /* 0x0003e20000100a00 */
[----:B------:R-:W-:-:S03]  /*3c630*/  IMAD.WIDE R200, R5, 0x4, R200 ;  /* 0x0000000405c87825 */ /* 0x000fc600078e02c8 */
[----:B------:R-:W2:Y:S04]  /*3c640*/  LDL.LU.64 R230, [R1+0x1870] ;  /* 0x0018700001e67983 */ /* 0x000ea80000300a00 */
[----:B------:R1:W-:Y:S04]  /*3c650*/  STL.64 [R1+0x2540], R200 ;  /* 0x002540c801007387 */ /* 0x0003e80000100a00 */
[----:B------:R-:W-:Y:S01]  /*3c660*/  LDGSTS.E [R16+0x50008], desc[UR60][R206.64], !P0 ;  /* 0x50008000ce107fae */ /* 0x000fe2000c12187c */
[----:B-1----:R-:W-:Y:S01]  /*3c670*/  IMAD.WIDE R10, R5, 0x4, R216 ;  /* 0x00000004050a7825 */ /* 0x002fe200078e02d8 */
[----:B------:R-:W-:Y:S01]  /*3c680*/  ISETP.GE.U32.AND P2, PT, R6, 0x7ffffeac, PT ;  /* 0x7ffffeac0600780c */ /* 0x000fe20003f46070 */
[----:B------:R-:W1:Y:S01]  /*3c690*/  LDC R216, c[0x0][0x230] ;  /* 0x00008c00ffd87b82 */ /* 0x000e620000000800 */
[----:B------:R-:W-:Y:S04]  /*3c6a0*/  LDGSTS.E [R16+0x54008], desc[UR60][R202.64], !P0 ;  /* 0x54008000ca107fae */ /* 0x000fe8000c12187c */
[----:B------:R4:W-:Y:S04]  /*3c6b0*/  STL.64 [R1+0x2538], R10 ;  /* 0x0025380a01007387 */ /* 0x0009e80000100a00 */
[----:B------:R-:W2:Y:S04]  /*3c6c0*/  LDL.LU.64 R206, [R1+0x1878] ;  /* 0x0018780001ce7983 */ /* 0x000ea80000300a00 */
[----:B------:R-:W2:Y:S04]  /*3c6d0*/  LDL.LU.64 R202, [R1+0x1880] ;  /* 0x0018800001ca7983 */ /* 0x000ea80000300a00 */
[----:B------:R-:W-:Y:S01]  /*3c6e0*/  LDGSTS.E [R16+0x58008], desc[UR60][R200.64], !P0 ;  /* 0x58008000c8107fae */ /* 0x000fe2000c12187c */
[----:B------:R-:W-:-:S02]  /*3c6f0*/  VIADD R6, R252, 0xffffff2a ;  /* 0xffffff2afc067836 */ /* 0x000fc40000000000 */
[----:B------:R-:W1:Y:S01]  /*3c700*/  LDC R252, c[0x0][0x230] ;  /* 0x00008c00fffc7b82 */ /* 0x000e620000000800 */
[----:B------:R4:W-:Y:S04]  /*3c710*/  LDGSTS.E [R16+0x5c008], desc[UR60][R10.64], !P0 ;  /* 0x5c0080000a107fae */ /* 0x0009e8000c12187c */
[----:B------:R-:W2:Y:S01]  /*3c720*/  LDL.LU.64 R200, [R1+0x1888] ;  /* 0x0018880001c87983 */ /* 0x000ea20000300a00 */
        /* <DEDUP_REMOVED lines=27> */
[----:B--2---:R-:W-:-:S05]  /*3c8e0*/  IMAD.WIDE R208, R5, 0x4, R208 ;  /* 0x0000000405d07825 */ /* 0x004fca00078e02d0 */
        /* <DEDUP_REMOVED lines=13> */
[----:B------:R-:W-:-:S03]  /*3c9c0*/  IMAD.WIDE R212, R5, 0x4, R200 ;  /* 0x0000000405d47825 */ /* 0x000fc600078e02c8 */
[----:B------:R-:W4:Y:S04]  /*3c9d0*/  LDL.LU.64 R200, [R1+0x18c8] ;  /* 0x0018c80001c87983 */ /* 0x000f280000300a00 */
[----:B------:R1:W-:Y:S04]  /*3c9e0*/  STL.64 [R1+0x2160], R212 ;  /* 0x002160d401007387 */ /* 0x0003e80000100a00 */
[----:B--2---:R-:W2:Y:S04]  /*3c9f0*/  LDL.LU.64 R208, [R1+0x18d0] ;  /* 0x0018d00001d07983 */ /* 0x004ea80000300a00 */
        /* <DEDUP_REMOVED lines=25> */
[----:B------:R2:W-:Y:S01]  /*3cb90*/  LDGSTS.E [R16+0x6c008], desc[UR60][R10.64], !P0 ;  /* 0x6c0080000a107fae */ /* 0x0005e2000c12187c */
[----:B------:R-:W-:-:S03]  /*3cba0*/  IMAD.WIDE R202, R5, 0x4, R202 ;  /* 0x0000000405ca7825 */ /* 0x000fc600078e02ca */
[----:B------:R-:W4:Y:S04]  /*3cbb0*/  LDL.LU.64 R210, [R1+0x1910] ;  /* 0x0019100001d27983 */ /* 0x000f280000300a00 */
[----:B------:R1:W-:Y:S01]  /*3cbc0*/  STL.64 [R1+0x2130], R206 ;  /* 0x002130ce01007387 */ /* 0x0003e20000100a00 */
[----:B------:R-:W-:-:S03]  /*3cbd0*/  IMAD.WIDE R200, R5, 0x4, R200 ;  /* 0x0000000405c87825 */ /* 0x000fc600078e02c8 */
[----:B------:R1:W-:Y:S01]  /*3cbe0*/  STL.64 [R1+0x2128], R202 ;  /* 0x002128ca01007387 */ /* 0x0003e20000100a00 */
[----:B--2---:R-:W-:-:S03]  /*3cbf0*/  IMAD.WIDE R10, R5, 0x4, R208 ;  /* 0x00000004050a7825 */ /* 0x004fc600078e02d0 */
[----:B------:R2:W-:Y:S04]  /*3cc00*/  STL.64 [R1+0x2120], R200 ;  /* 0x002120c801007387 */ /* 0x0005e80000100a00 */
[----:B------:R4:W-:Y:S04]  /*3cc10*/  STL.64 [R1+0x2118], R10 ;  /* 0x0021180a01007387 */ /* 0x0009e80000100a00 */
[----:B------:R-:W4:Y:S04]  /*3cc20*/  LDL.LU.64 R208, [R1+0x1918] ;  /* 0x0019180001d07983 */ /* 0x000f280000300a00 */
[----:B------:R-:W-:Y:S04]  /*3cc30*/  LDGSTS.E [R16+0x6000c], desc[UR60][R206.64], !P1 ;  /* 0x6000c000ce107fae */ /* 0x000fe8000c92187c */
[----:B------:R-:W-:Y:S04]  /*3cc40*/  LDGSTS.E [R16+0x6400c], desc[UR60][R202.64], !P1 ;  /* 0x6400c000ca107fae */ /* 0x000fe8000c92187c */
[----:B------:R-:W-:Y:S04]  /*3cc50*/  LDGSTS.E [R16+0x6800c], desc[UR60][R200.64], !P1 ;  /* 0x6800c000c8107fae */ /* 0x000fe8000c92187c */
[----:B-1----:R-:W4:Y:S04]  /*3cc60*/  LDL.LU.64 R206, [R1+0x1920] ;  /* 0x0019200001ce7983 */ /* 0x002f280000300a00 */
[----:B------:R-:W4:Y:S04]  /*3cc70*/  LDL.LU.64 R202, [R1+0x1928] ;  /* 0x0019280001ca7983 */ /* 0x000f280000300a00 */
[----:B--2---:R-:W2:Y:S01]  /*3cc80*/  LDL.LU.64 R200, [R1+0x1930] ;  /* 0x0019300001c87983 */ /* 0x004ea20000300a00 */
[----:B------:R-:W-:-:S02]  /*3cc90*/  IADD3 R6, R252, -0xf5, RZ ;  /* 0xffffff0bfc067810 */ /* 0x000fc40007ffe0ff */
[----:B------:R-:W1:Y:S01]  /*3cca0*/  LDC R252, c[0x0][0x230] ;  /* 0x00008c00fffc7b82 */ /* 0x000e620000000800 */
[----:B------:R4:W-:Y:S01]  /*3ccb0*/  LDGSTS.E [R16+0x6c00c], desc[UR60][R10.64], !P1 ;  /* 0x6c00c0000a107fae */ /* 0x0009e2000c92187c */
[----:B------:R-:W-:Y:S01]  /*3ccc0*/  ISETP.GE.U32.AND P2, PT, R6, 0x7ffffe8c, PT ;  /* 0x7ffffe8c0600780c */ /* 0x000fe20003f46070 */
[----:B------:R-:W-:-:S05]  /*3ccd0*/  VIADD R6, R13, 0xffffff0a ;  /* 0xffffff0a0d067836 */ /* 0x000fca0000000000 */
[----:B------:R-:W-:Y:S01]  /*3cce0*/  ISETP.GE.U32.AND P6, PT, R6, 0x7ffffe8b, PT ;  /* 0x7ffffe8b0600780c */ /* 0x000fe20003fc6070 */
[----:B------:R-:W1:Y:S01]  /*3ccf0*/  LDC R13, c[0x0][0x230] ;  /* 0x00008c00ff0d7b82 */ /* 0x000e620000000800 */
[----:B------:R-:W-:-:S04]  /*3cd00*/  IMAD.WIDE R214, R5, 0x4, R214 ;  /* 0x0000000405d67825 */ /* 0x000fc800078e02d6 */
[C---:B---3--:R-:W-:Y:S01]  /*3cd10*/  IMAD.WIDE R212, R5.reuse, 0x4, R220 ;  /* 0x0000000405d47825 */ /* 0x048fe200078e02dc */
[----:B------:R-:W-:Y:S03]  /*3cd20*/  STL.64 [R1+0x1dd0], R214 ;  /* 0x001dd0d601007387 */ /* 0x000fe60000100a00 */
[C---:B----4-:R-:W-:Y:S01]  /*3cd30*/  IMAD.WIDE R204, R5.reuse, 0x4, R204 ;  /* 0x0000000405cc7825 */ /* 0x050fe200078e02cc */
[----:B------:R-:W-:Y:S04]  /*3cd40*/  STL.64 [R1+0x1dc8], R212 ;  /* 0x001dc8d401007387 */ /* 0x000fe80000100a00 */
[----:B------:R3:W-:Y:S01]  /*3cd50*/  LDGSTS.E [R16+0x70000], desc[UR60][R214.64], !P2 ;  /* 0x70000000d6107fae */ /* 0x0007e2000d12187c */
[----:B------:R-:W-:-:S03]  /*3cd60*/  IMAD.WIDE R10, R5, 0x4, R218 ;  /* 0x00000004050a7825 */ /* 0x000fc600078e02da */
[----:B------:R4:W-:Y:S04]  /*3cd70*/  STL.64 [R1+0x1dc0], R204 ;  /* 0x001dc0cc01007387 */ /* 0x0009e80000100a00 */
[----:B------:R1:W-:Y:S04]  /*3cd80*/  LDGSTS.E [R16+0x74000], desc[UR60][R212.64], !P2 ;  /* 0x74000000d4107fae */ /* 0x0003e8000d12187c */
[----:B------:R1:W-:Y:S04]  /*3cd90*/  STL.64 [R1+0x1db8], R10 ;  /* 0x001db80a01007387 */ /* 0x0003e80000100a00 */
[----:B------:R-:W-:Y:S04]  /*3cda0*/  LDGSTS.E [R16+0x78000], desc[UR60][R204.64], !P2 ;  /* 0x78000000cc107fae */ /* 0x000fe8000d12187c */
[----:B------:R1:W-:Y:S04]  /*3cdb0*/  LDGSTS.E [R16+0x7c000], desc[UR60][R10.64], !P2 ;  /* 0x7c0000000a107fae */ /* 0x0003e8000d12187c */
[----:B----4-:R-:W4:Y:S01]  /*3cdc0*/  LDL.LU.64 R204, [R1+0x1938] ;  /* 0x0019380001cc7983 */ /* 0x010f220000300a00 */
[----:B---3--:R-:W-:-:S04]  /*3cdd0*/  IMAD.WIDE R214, R5, 0x4, R234 ;  /* 0x0000000405d67825 */ /* 0x008fc800078e02ea */
[C---:B-1----:R-:W-:Y:S01]  /*3cde0*/  IMAD.WIDE R212, R5.reuse, 0x4, R230 ;  /* 0x0000000405d47825 */ /* 0x042fe200078e02e6 */
[----:B------:R-:W-:Y:S03]  /*3cdf0*/  STL.64 [R1+0x1db0], R214 ;  /* 0x001db0d601007387 */ /* 0x000fe60000100a00 */
[C---:B------:R-:W-:Y:S01]  /*3ce00*/  IMAD.WIDE R198, R5.reuse, 0x4, R198 ;  /* 0x0000000405c67825 */ /* 0x040fe200078e02c6 */
[----:B------:R-:W3:Y:S04]  /*3ce10*/  LDL.LU.64 R220, [R1+0x1940] ;  /* 0x0019400001dc7983 */ /* 0x000ee80000300a00 */
[----:B------:R1:W-:Y:S01]  /*3ce20*/  STL.64 [R1+0x1da8], R212 ;  /* 0x001da8d401007387 */ /* 0x0003e20000100a00 */
[----:B------:R-:W-:-:S03]  /*3ce30*/  IMAD.WIDE R10, R5, 0x4, R210 ;  /* 0x00000004050a7825 */ /* 0x000fc600078e02d2 */
[----:B------:R-:W-:Y:S04]  /*3ce40*/  LDGSTS.E [R16+0x70004], desc[UR60][R214.64], !P6 ;  /* 0x70004000d6107fae */ /* 0x000fe8000f12187c */
[----:B------:R-:W3:Y:S04]  /*3ce50*/  LDL.LU.64 R210, [R1+0x1948] ;  /* 0x0019480001d27983 */ /* 0x000ee80000300a00 */
[----:B------:R1:W-:Y:S04]  /*3ce60*/  STL.64 [R1+0x1da0], R198 ;  /* 0x001da0c601007387 */ /* 0x0003e80000100a00 */
[----:B------:R-:W3:Y:S04]  /*3ce70*/  LDL.LU.64 R234, [R1+0x1950] ;  /* 0x0019500001ea7983 */ /* 0x000ee80000300a00 */
[----:B------:R1:W-:Y:S04]  /*3ce80*/  LDGSTS.E [R16+0x74004], desc[UR60][R212.64], !P6 ;  /* 0x74004000d4107fae */ /* 0x0003e8000f12187c */
[----:B------:R2:W-:Y:S04]  /*3ce90*/  STL.64 [R1+0x1d98], R10 ;  /* 0x001d980a01007387 */ /* 0x0005e80000100a00 */
[----:B------:R-:W-:Y:S01]  /*3cea0*/  LDGSTS.E [R16+0x78004], desc[UR60][R198.64], !P6 ;  /* 0x78004000c6107fae */ /* 0x000fe2000f12187c */
[----:B-1----:R-:W-:-:S03]  /*3ceb0*/  IMAD.WIDE R212, R5, 0x4, R208 ;  /* 0x0000000405d47825 */ /* 0x002fc600078e02d0 */
[----:B------:R2:W-:Y:S04]  /*3cec0*/  LDGSTS.E [R16+0x7c004], desc[UR60][R10.64], !P6 ;  /* 0x7c0040000a107fae */ /* 0x0005e8000f12187c */
[----:B------:R-:W3:Y:S04]  /*3ced0*/  LDL.LU.64 R198, [R1+0x1958] ;  /* 0x0019580001c67983 */ /* 0x000ee80000300a00 */
[----:B------:R-:W-:Y:S01]  /*3cee0*/  STL.64 [R1+0x1d90], R212 ;  /* 0x001d90d401007387 */ /* 0x000fe20000100a00 */
[----:B------:R-:W-:-:S04]  /*3cef0*/  IMAD.WIDE R208, R5, 0x4, R206 ;  /* 0x0000000405d07825 */ /* 0x000fc800078e02ce */
[C---:B------:R-:W-:Y:S02]  /*3cf00*/  IMAD.WIDE R206, R5.reuse, 0x4, R202 ;  /* 0x0000000405ce7825 */ /* 0x040fe400078e02ca */
[----:B------:R-:W3:Y:S02]  /*3cf10*/  LDL.LU.64 R202, [R1+0x1960] ;  /* 0x0019600001ca7983 */ /* 0x000ee40000300a00 */
[----:B--2---:R-:W-:Y:S02]  /*3cf20*/  IMAD.WIDE R10, R5, 0x4, R200 ;  /* 0x00000004050a7825 */ /* 0x004fe400078e02c8 */
[----:B------:R-:W-:Y:S04]  /*3cf30*/  STL.64 [R1+0x1d88], R208 ;  /* 0x001d88d001007387 */ /* 0x000fe80000100a00 */
[----:B------:R-:W2:Y:S04]  /*3cf40*/  LDL.LU.64 R200, [R1+0x1968] ;  /* 0x0019680001c87983 */ /* 0x000ea80000300a00 */
[----:B------:R1:W-:Y:S04]  /*3cf50*/  STL.64 [R1+0x1d80], R206 ;  /* 0x001d80ce01007387 */ /* 0x0003e80000100a00 */
[----:B------:R-:W2:Y:S01]  /*3cf60*/  LDL.LU.64 R218, [R1+0x1970] ;  /* 0x0019700001da7983 */ /* 0x000ea20000300a00 */
[----:B------:R-:W-:-:S02]  /*3cf70*/  IADD3 R6, R216, -0xf7, RZ ;  /* 0xffffff09d8067810 */ /* 0x000fc40007ffe0ff */
[----:B------:R-:W2:Y:S02]  /*3cf80*/  LDC R216, c[0x0][0x230] ;  /* 0x00008c00ffd87b82 */ /* 0x000ea40000000800 */
[----:B------:R-:W-:Y:S01]  /*3cf90*/  ISETP.GE.U32.AND P0, PT, R6, 0x7ffffe8a, PT ;  /* 0x7ffffe8a0600780c */ /* 0x000fe20003f06070 */
[----:B------:R-:W-:Y:S01]  /*3cfa0*/  VIADD R6, R252, 0xffffff08 ;  /* 0xffffff08fc067836 */ /* 0x000fe20000000000 */
[----:B------:R3:W-:Y:S04]  /*3cfb0*/  STL.64 [R1+0x1d78], R10 ;  /* 0x001d780a01007387 */ /* 0x0007e80000100a00 */
[----:B------:R-:W2:Y:S01]  /*3cfc0*/  LDL.LU.64 R230, [R1+0x1978] ;  /* 0x0019780001e67983 */ /* 0x000ea20000300a00 */
[----:B------:R-:W-:Y:S01]  /*3cfd0*/  ISETP.GE.U32.AND P1, PT, R6, 0x7ffffe89, PT ;  /* 0x7ffffe890600780c */ /* 0x000fe20003f26070 */
[----:B------:R-:W2:Y:S05]  /*3cfe0*/  LDC R252, c[0x0][0x230] ;  /* 0x00008c00fffc7b82 */ /* 0x000eaa0000000800 */
[----:B------:R3:W-:Y:S04]  /*3cff0*/  LDGSTS.E [R16+0x70008], desc[UR60][R212.64], !P0 ;  /* 0x70008000d4107fae */ /* 0x0007e8000c12187c */
[----:B------:R-:W-:Y:S04]  /*3d000*/  LDGSTS.E [R16+0x74008], desc[UR60][R208.64], !P0 ;  /* 0x74008000d0107fae */ /* 0x000fe8000c12187c */
[----:B------:R-:W-:Y:S01]  /*3d010*/  LDGSTS.E [R16+0x78008], desc[UR60][R206.64], !P0 ;  /* 0x78008000ce107fae */ /* 0x000fe2000c12187c */
[----:B------:R-:W-:-:S02]  /*3d020*/  IADD3 R6, R13, -0x99, RZ ;  /* 0xffffff670d067810 */ /* 0x000fc40007ffe0ff */
[----:B------:R-:W2:Y:S01]  /*3d030*/  LDC R13, c[0x0][0x230] ;  /* 0x00008c00ff0d7b82 */ /* 0x000ea20000000800 */
[----:B------:R3:W-:Y:S04]  /*3d040*/  LDGSTS.E [R16+0x7c008], desc[UR60][R10.64], !P0 ;  /* 0x7c0080000a107fae */ /* 0x0007e8000c12187c */
[----:B-1----:R-:W2:Y:S01]  /*3d050*/  LDL.LU.64 R206, [R1+0x1980] ;  /* 0x0019800001ce7983 */ /* 0x002ea20000300a00 */
[----:B------:R-:W-:Y:S01]  /*3d060*/  ISETP.GE.U32.AND P2, PT, R6, 0x7ffffee8, PT ;  /* 0x7ffffee80600780c */ /* 0x000fe20003f46070 */
[C---:B----4-:R-:W-:Y:S02]  /*3d070*/  IMAD.WIDE R214, R5.reuse, 0x4, R204 ;  /* 0x0000000405d67825 */ /* 0x050fe400078e02cc */
[----:B------:R-:W4:Y:S04]  /*3d080*/  LDL.LU.64 R204, [R1+0x1988] ;  /* 0x0019880001cc7983 */ /* 0x000f280000300a00 */
[----:B------:R1:W-:Y:S04]  /*3d090*/  STL.64 [R1+0x1d70], R214 ;  /* 0x001d70d601007387 */ /* 0x0003e80000100a00 */
[----:B------:R-:W4:Y:S04]  /*3d0a0*/  LDL.LU.64 R208, [R1+0x1990] ;  /* 0x0019900001d07983 */ /* 0x000f280000300a00 */
        /* <DEDUP_REMOVED lines=8> */
[----:B-1----:R-:W4:Y:S04]  /*3d130*/  LDL.LU.64 R214, [R1+0x1998] ;  /* 0x0019980001d67983 */ /* 0x002f280000300a00 */
[----:B------:R-:W4:Y:S04]  /*3d140*/  LDL.LU.64 R234, [R1+0x19a0] ;  /* 0x0019a00001ea7983 */ /* 0x000f280000300a00 */
[----:B------:R-:W-:Y:S04]  /*3d150*/  LDGSTS.E [R16+0x7800c], desc[UR60][R210.64], !P1 ;  /* 0x7800c000d2107fae */ /* 0x000fe8000c92187c */
[----:B------:R1:W-:Y:S01]  /*3d160*/  LDGSTS.E [R16+0x7c00c], desc[UR60][R10.64], !P1 ;  /* 0x7c00c0000a107fae */ /* 0x0003e2000c92187c */
[----:B---3--:R-:W-:-:S03]  /*3d170*/  IMAD.WIDE R212, R5, 0x4, R198 ;  /* 0x0000000405d47825 */ /* 0x008fc600078e02c6 */
[----:B------:R-:W3:Y:S04]  /*3d180*/  LDL.LU.64 R210, [R1+0x19a8] ;  /* 0x0019a80001d27983 */ /* 0x000ee80000300a00 */
[----:B------:R-:W-:Y:S04]  /*3d190*/  STL.64 [R1+0x2910], R212 ;  /* 0x002910d401007387 */ /* 0x000fe80000100a00 */
[----:B------:R-:W3:Y:S01]  /*3d1a0*/  LDL.LU.64 R198, [R1+0x19b0] ;  /* 0x0019b00001c67983 */ /* 0x000ee20000300a00 */
[----:B------:R-:W-:-:S03]  /*3d1b0*/  IMAD.WIDE R202, R5, 0x4, R202 ;  /* 0x0000000405ca7825 */ /* 0x000fc600078e02ca */
[----:B------:R1:W-:Y:S01]  /*3d1c0*/  LDGSTS.E [R14+0x40000], desc[UR60][R212.64], !P2 ;  /* 0x40000000d40e7fae */ /* 0x0003e2000d12187c */
[----:B--2---:R-:W-:-:S03]  /*3d1d0*/  IMAD.WIDE R200, R5, 0x4, R200 ;  /* 0x0000000405c87825 */ /* 0x004fc600078e02c8 */
[----:B------:R2:W-:Y:S01]  /*3d1e0*/  STL.64 [R1+0x2908], R202 ;  /* 0x002908ca01007387 */ /* 0x0005e20000100a00 */
[----:B-1----:R-:W-:-:S03]  /*3d1f0*/  IMAD.WIDE R10, R5, 0x4, R218 ;  /* 0x00000004050a7825 */ /* 0x002fc600078e02da */
[----:B------:R1:W-:Y:S04]  /*3d200*/  STL.64 [R1+0x2900], R200 ;  /* 0x002900c801007387 */ /* 0x0003e80000100a00 */
[----:B------:R-:W-:Y:S04]  /*3d210*/  LDGSTS.E [R14+0x44000], desc[UR60][R202.64], !P2 ;  /* 0x44000000ca0e7fae */ /* 0x000fe8000d12187c */
[----:B------:R4:W-:Y:S04]  /*3d220*/  STL.64 [R1+0x28f8], R10 ;  /* 0x0028f80a01007387 */ /* 0x0009e80000100a00 */
[----:B------:R-:W-:Y:S04]  /*3d230*/  LDGSTS.E [R14+0x48000], desc[UR60][R200.64], !P2 ;  /* 0x48000000c80e7fae */ /* 0x000fe8000d12187c */
[----:B--2---:R-:W2:Y:S01]  /*3d240*/  LDL.LU.64 R202, [R1+0x19b8] ;  /* 0x0019b80001ca7983 */ /* 0x004ea20000300a00 */
[----:B------:R-:W-:-:S02]  /*3d250*/  VIADD R6, R216, 0xffffff66 ;  /* 0xffffff66d8067836 */ /* 0x000fc40000000000 */
[----:B------:R-:W-:Y:S01]  /*3d260*/  IMAD.WIDE R212, R5, 0x4, R230 ;  /* 0x0000000405d47825 */ /* 0x000fe200078e02e6 */
[----:B------:R4:W-:Y:S01]  /*3d270*/  LDGSTS.E [R14+0x4c000], desc[UR60][R10.64], !P2 ;  /* 0x4c0000000a0e7fae */ /* 0x0009e2000d12187c */
[----:B------:R-:W2:Y:S03]  /*3d280*/  LDC R216, c[0x0][0x230] ;  /* 0x00008c00ffd87b82 */ /* 0x000ea60000000800 */
[----:B-1----:R-:W2:Y:S01]  /*3d290*/  LDL.LU.64 R200, [R1+0x19c0] ;  /* 0x0019c00001c87983 */ /* 0x002ea20000300a00 */
[----:B------:R-:W-:-:S03]  /*3d2a0*/  ISETP.GE.U32.AND P6, PT, R6, 0x7ffffee7, PT ;  /* 0x7ffffee70600780c */ /* 0x000fc60003fc6070 */
[----:B------:R-:W-:Y:S01]  /*3d2b0*/  STL.64 [R1+0x28f0], R212 ;  /* 0x0028f0d401007387 */ /* 0x000fe20000100a00 */
[----:B------:R-:W-:-:S09]  /*3d2c0*/  IMAD.WIDE R206, R5, 0x4, R206 ;  /* 0x0000000405ce7825 */ /* 0x000fd200078e02ce */
[----:B------:R1:W-:Y:S04]  /*3d2d0*/  LDGSTS.E [R14+0x40004], desc[UR60][R212.64], !P6 ;  /* 0x40004000d40e7fae */ /* 0x0003e8000f12187c */
[----:B------:R-:W-:Y:S01]  /*3d2e0*/  LDGSTS.E [R14+0x44004], desc[UR60][R206.64], !P6 ;  /* 0x44004000ce0e7fae */ /* 0x000fe2000f12187c */
[----:B------:R-:W-:Y:S02]  /*3d2f0*/  IADD3 R6, R252, -0x9b, RZ ;  /* 0xffffff65fc067810 */ /* 0x000fe40007ffe0ff */
[----:B------:R-:W2:Y:S02]  /*3d300*/  LDC R252, c[0x0][0x230] ;  /* 0x00008c00fffc7b82 */ /* 0x000ea40000000800 */
[----:B------:R-:W-:Y:S01]  /*3d310*/  ISETP.GE.U32.AND P0, PT, R6, 0x7ffffee6, PT ;  /* 0x7ffffee60600780c */ /* 0x000fe20003f06070 */
[----:B----4-:R-:W-:-:S05]  /*3d320*/  IMAD.WIDE R204, R5, 0x4, R204 ;  /* 0x0000000405cc7825 */ /* 0x010fca00078e02cc */
[----:B------:R-:W-:Y:S01]  /*3d330*/  LDGSTS.E [R14+0x48004], desc[UR60][R204.64], !P6 ;  /* 0x48004000cc0e7fae */ /* 0x000fe2000f12187c */
[----:B------:R-:W-:-:S03]  /*3d340*/  IMAD.WIDE R10, R5, 0x4, R208 ;  /* 0x00000004050a7825 */ /* 0x000fc600078e02d0 */
        /* <DEDUP_REMOVED lines=16> */
[----:B-1----:R-:W-:-:S03]  /*3d450*/  IMAD.WIDE R10, R5, 0x4, R198 ;  /* 0x00000004050a7825 */ /* 0x002fc600078e02c6 */
[----:B------:R-:W3:Y:S04]  /*3d460*/  LDL.LU.64 R198, [R1+0x19e8] ;  /* 0x0019e80001c67983 */ /* 0x000ee80000300a00 */
[----:B------:R1:W-:Y:S04]  /*3d470*/  STL.64 [R1+0x28c0], R210 ;  /* 0x0028c0d201007387 */ /* 0x0003e80000100a00 */
[----:B------:R-:W3:Y:S04]  /*3d480*/  LDL.LU.64 R220, [R1+0x19f0] ;  /* 0x0019f00001dc7983 */ /* 0x000ee80000300a00 */
[----:B------:R4:W-:Y:S04]  /*3d490*/  STL.64 [R1+0x28b8], R10 ;  /* 0x0028b80a01007387 */ /* 0x0009e80000100a00 */
[----:B-1----:R-:W3:Y:S01]  /*3d4a0*/  LDL.LU.64 R210, [R1+0x19f8] ;  /* 0x0019f80001d27983 */ /* 0x002ee20000300a00 */
[----:B------:R-:W-:-:S02]  /*3d4b0*/  VIADD R6, R13, 0xffffff64 ;  /* 0xffffff640d067836 */ /* 0x000fc40000000000 */
[----:B------:R-:W1:Y:S01]  /*3d4c0*/  LDC R13, c[0x0][0x230] ;  /* 0x00008c00ff0d7b82 */ /* 0x000e620000000800 */
[----:B------:R4:W-:Y:S01]  /*3d4d0*/  LDGSTS.E [R14+0x4c008], desc[UR60][R10.64], !P0 ;  /* 0x4c0080000a0e7fae */ /* 0x0009e2000c12187c */
[----:B--2---:R-:W-:-:S03]  /*3d4e0*/  IMAD.WIDE R214, R5, 0x4, R202 ;  /* 0x0000000405d67825 */ /* 0x004fc600078e02ca */
[----:B------:R-:W2:Y:S01]  /*3d4f0*/  LDL.LU.64 R202, [R1+0x1a00] ;  /* 0x001a000001ca7983 */ /* 0x000ea20000300a00 */
[----:B------:R-:W-:-:S03]  /*3d500*/  IMAD.WIDE R212, R5, 0x4, R200 ;  /* 0x0000000405d47825 */ /* 0x000fc600078e02c8 */
[----:B------:R1:W-:Y:S04]  /*3d510*/  STL.64 [R1+0x28b0], R214 ;  /* 0x0028b0d601007387 */ /* 0x0003e80000100a00 */
[----:B------:R-:W2:Y:S04]  /*3d520*/  LDL.LU.64 R200, [R1+0x1a08] ;  /* 0x001a080001c87983 */ /* 0x000ea80000300a00 */
[----:B------:R-:W-:Y:S04]  /*3d530*/  STL.64 [R1+0x28a8], R212 ;  /* 0x0028a8d401007387 */ /* 0x000fe80000100a00 */
[----:B------:R-:W2:Y:S01]  /*3d540*/  LDL.LU.64 R234, [R1+0x1a10] ;  /* 0x001a100001ea7983 */ /* 0x000ea20000300a00 */
[----:B------:R-:W-:-:S02]  /*3d550*/  ISETP.GE.U32.AND P1, PT, R6, 0x7ffffee5, PT ;  /* 0x7ffffee50600780c */ /* 0x000fc40003f26070 */
[----:B------:R-:W-:Y:S02]  /*3d560*/  IADD3 R6, R216, -0xb9, RZ ;  /* 0xffffff47d8067810 */ /* 0x000fe40007ffe0ff */
[----:B------:R-:W2:Y:S02]  /*3d570*/  LDC R216, c[0x0][0x230] ;  /* 0x00008c00ffd87b82 */ /* 0x000ea40000000800 */
[----:B------:R-:W-:-:S07]  /*3d580*/  ISETP.GE.U32.AND P2, PT, R6, 0x7ffffec8, PT ;  /* 0x7ffffec80600780c */ /* 0x000fce0003f46070 */
[----:B------:R-:W-:Y:S04]  /*3d590*/  LDGSTS.E [R14+0x4000c], desc[UR60][R214.64], !P1 ;  /* 0x4000c000d60e7fae */ /* 0x000fe8000c92187c */
[----:B------:R-:W-:Y:S01]  /*3d5a0*/  LDGSTS.E [R14+0x4400c], desc[UR60][R212.64], !P1 ;  /* 0x4400c000d40e7fae */ /* 0x000fe2000c92187c */
[----:B------:R-:W-:Y:S02]  /*3d5b0*/  VIADD R6, R252, 0xffffff46 ;  /* 0xffffff46fc067836 */ /* 0x000fe40000000000 */
[----:B------:R-:W2:Y:S03]  /*3d5c0*/  LDC R252, c[0x0][0x230] ;  /* 0x00008c00fffc7b82 */ /* 0x000ea60000000800 */
[----:B------:R-:W-:Y:S01]  /*3d5d0*/  ISETP.GE.U32.AND P6, PT, R6, 0x7ffffec7, PT ;  /* 0x7ffffec70600780c */ /* 0x000fe20003fc6070 */
        /* <DEDUP_REMOVED lines=14> */
[----:B------:R-:W-:Y:S04]  /*3d6c0*/  LDGSTS.E [R14+0x50000], desc[UR60][R206.64], !P2 ;  /* 0x50000000ce0e7fae */ /* 0x000fe8000d12187c */
[----:B------:R-:W-:Y:S01]  /*3d6d0*/  LDGSTS.E [R14+0x54000], desc[UR60][R204.64], !P2 ;  /* 0x54000000cc0e7fae */ /* 0x000fe2000d12187c */
[----:B---3--:R-:W-:-:S04]  /*3d6e0*/  IMAD.WIDE R198, R5, 0x4, R198 ;  /* 0x0000000405c67825 */ /* 0x008fc800078e02c6 */
[C---:B-1----:R-:W-:Y:S01]  /*3d6f0*/  IMAD.WIDE R10, R5.reuse, 0x4, R220 ;  /* 0x00000004050a7825 */ /* 0x042fe200078e02dc */
[----:B------:R1:W-:Y:S04]  /*3d700*/  STL.64 [R1+0x2500], R198 ;  /* 0x002500c601007387 */ /* 0x0003e80000100a00 */
[----:B------:R3:W-:Y:S04]  /*3d710*/  STL.64 [R1+0x24f8], R10 ;  /* 0x0024f80a01007387 */ /* 0x0007e80000100a00 */
[----:B------:R-:W4:Y:S01]  /*3d720*/  LDL.LU.64 R206, [R1+0x1a38] ;  /* 0x001a380001ce7983 */ /* 0x000f220000300a00 */
[----:B------:R-:W-:-:S03]  /*3d730*/  IMAD.WIDE R210, R5, 0x4, R210 ;  /* 0x0000000405d27825 */ /* 0x000fc600078e02d2 */
[----:B------:R-:W4:Y:S04]  /*3d740*/  LDL.LU.64 R204, [R1+0x1a40] ;  /* 0x001a400001cc7983 */ /* 0x000f280000300a00 */
[----:B------:R-:W-:Y:S04]  /*3d750*/  LDGSTS.E [R14+0x58000], desc[UR60][R198.64], !P2 ;  /* 0x58000000c60e7fae */ /* 0x000fe8000d12187c */
[----:B------:R3:W-:Y:S01]  /*3d760*/  LDGSTS.E [R14+0x5c000], desc[UR60][R10.64], !P2 ;  /* 0x5c0000000a0e7fae */ /* 0x0007e2000d12187c */
[----:B--2---:R-:W-:-:S03]  /*3d770*/  IMAD.WIDE R202, R5, 0x4, R202 ;  /* 0x0000000405ca7825 */ /* 0x004fc600078e02ca */
[----:B------:R-:W-:Y:S04]  /*3d780*/  LDGSTS.E [R14+0x50004], desc[UR60][R210.64], !P6 ;  /* 0x50004000d20e7fae */ /* 0x000fe8000f12187c */
[----:B-1----:R-:W2:Y:S01]  /*3d790*/  LDL.LU.64 R198, [R1+0x1a48] ;  /* 0x001a480001c67983 */ /* 0x002ea20000300a00 */
[----:B------:R-:W-:-:S03]  /*3d7a0*/  IMAD.WIDE R200, R5, 0x4, R200 ;  /* 0x0000000405c87825 */ /* 0x000fc600078e02c8 */
[----:B------:R1:W-:Y:S04]  /*3d7b0*/  STL.64 [R1+0x24f0], R210 ;  /* 0x0024f0d201007387 */ /* 0x0003e80000100a00 */
[----:B------:R1:W-:Y:S01]  /*3d7c0*/  STL.64 [R1+0x24e8], R202 ;  /* 0x0024e8ca01007387 */ /* 0x0003e20000100a00 */
[----:B---3--:R-:W-:-:S03]  /*3d7d0*/  IMAD.WIDE R10, R5, 0x4, R234 ;  /* 0x00000004050a7825 */ /* 0x008fc600078e02ea */
[----:B------:R3:W-:Y:S04]  /*3d7e0*/  STL.64 [R1+0x24e0], R200 ;  /* 0x0024e0c801007387 */ /* 0x0007e80000100a00 */
[----:B------:R-:W2:Y:S04]  /*3d7f0*/  LDL.LU.64 R234, [R1+0x1a50] ;  /* 0x001a500001ea7983 */ /* 0x000ea80000300a00 */
[----:B------:R4:W-:Y:S04]  /*3d800*/  STL.64 [R1+0x24d8], R10 ;  /* 0x0024d80a01007387 */ /* 0x0009e80000100a00 */
[----:B-1----:R-:W2:Y:S04]  /*3d810*/  LDL.LU.64 R210, [R1+0x1a58] ;  /* 0x001a580001d27983 */ /* 0x002ea80000300a00 */
[----:B------:R-:W-:Y:S04]  /*3d820*/  LDGSTS.E [R14+0x54004], desc[UR60][R202.64], !P6 ;  /* 0x54004000ca0e7fae */ /* 0x000fe8000f12187c */
[----:B------:R-:W-:Y:S01]  /*3d830*/  LDGSTS.E [R14+0x58004], desc[UR60][R200.64], !P6 ;  /* 0x58004000c80e7fae */ /* 0x000fe2000f12187c */
[----:B------:R-:W-:-:S02]  /*3d840*/  IADD3 R6, R13, -0xbb, RZ ;  /* 0xffffff450d067810 */ /* 0x000fc40007ffe0ff */
[----:B------:R-:W1:Y:S01]  /*3d850*/  LDC R13, c[0x0][0x230] ;  /* 0x00008c00ff0d7b82 */ /* 0x000e620000000800 */
[----:B------:R4:W-:Y:S04]  /*3d860*/  LDGSTS.E [R14+0x5c004], desc[UR60][R10.64], !P6 ;  /* 0x5c0040000a0e7fae */ /* 0x0009e8000f12187c */
[----:B------:R-:W2:Y:S04]  /*3d870*/  LDL.LU.64 R202, [R1+0x1a60] ;  /* 0x001a600001ca7983 */ /* 0x000ea80000300a00 */
        /* <DEDUP_REMOVED lines=18> */
[----:B----4-:R-:W-:-:S05]  /*3d9a0*/  IMAD.WIDE R208, R5, 0x4, R208 ;  /* 0x0000000405d07825 */ /* 0x010fca00078e02d0 */
[----:B------:R4:W-:Y:S01]  /*3d9b0*/  STL.64 [R1+0x24c0], R208 ;  /* 0x0024c0d001007387 */ /* 0x0009e20000100a00 */
[----:B------:R-:W-:-:S03]  /*3d9c0*/  IMAD.WIDE R10, R5, 0x4, R230 ;  /* 0x00000004050a7825 */ /* 0x000fc600078e02e6 */
[----:B------:R4:W-:Y:S04]  /*3d9d0*/  LDGSTS.E [R14+0x58008], desc[UR60][R208.64], !P0 ;  /* 0x58008000d00e7fae */ /* 0x0009e8000c12187c */
[----:B------:R-:W3:Y:S04]  /*3d9e0*/  LDL.LU.64 R230, [R1+0x1a70] ;  /* 0x001a700001e67983 */ /* 0x000ee80000300a00 */
[----:B------:R1:W-:Y:S04]  /*3d9f0*/  STL.64 [R1+0x24b8], R10 ;  /* 0x0024b80a01007387 */ /* 0x0003e80000100a00 */
[----:B------:R1:W-:Y:S01]  /*3da00*/  LDGSTS.E [R14+0x5c008], desc[UR60][R10.64], !P0 ;  /* 0x5c0080000a0e7fae */ /* 0x0003e2000c12187c */
[----:B----4-:R-:W4:Y:S01]  /*3da10*/  LDC R208, c[0x0][0x230] ;  /* 0x00008c00ffd07b82 */ /* 0x010f220000000800 */
[----:B------:R-:W-:-:S02]  /*3da20*/  IMAD.WIDE R218, R5, 0x4, R206 ;  /* 0x0000000405da7825 */ /* 0x000fc400078e02ce */
[----:B------:R-:W4:Y:S02]  /*3da30*/  LDL.LU.64 R206, [R1+0x1a78] ;  /* 0x001a780001ce7983 */ /* 0x000f240000300a00 */
[C---:B------:R-:W-:Y:S02]  /*3da40*/  IMAD.WIDE R216, R5.reuse, 0x4, R204 ;  /* 0x0000000405d87825 */ /* 0x040fe400078e02cc */
[----:B------:R-:W-:Y:S04]  /*3da50*/  STL.64 [R1+0x24b0], R218 ;  /* 0x0024b0da01007387 */ /* 0x000fe80000100a00 */
[----:B------:R-:W4:Y:S04]  /*3da60*/  LDL.LU.64 R204, [R1+0x1a80] ;  /* 0x001a800001cc7983 */ /* 0x000f280000300a00 */
[----:B------:R1:W-:Y:S04]  /*3da70*/  STL.64 [R1+0x24a8], R216 ;  /* 0x0024a8d801007387 */ /* 0x0003e80000100a00 */
[----:B------:R-:W-:Y:S01]  /*3da80*/  LDGSTS.E [R14+0x5000c], desc[UR60][R218.64], !P1 ;  /* 0x5000c000da0e7fae */ /* 0x000fe2000c92187c */
[----:B--2---:R-:W-:-:S03]  /*3da90*/  IMAD.WIDE R212, R5, 0x4, R198 ;  /* 0x0000000405d47825 */ /* 0x004fc600078e02c6 */
[----:B------:R-:W-:Y:S04]  /*3daa0*/  LDGSTS.E [R14+0x5400c], desc[UR60][R216.64], !P1 ;  /* 0x5400c000d80e7fae */ /* 0x000fe8000c92187c */
[----:B------:R-:W2:Y:S04]  /*3dab0*/  LDL.LU.64 R198, [R1+0x1a88] ;  /* 0x001a880001c67983 */ /* 0x000ea80000300a00 */
[----:B------:R1:W-:Y:S04]  /*3dac0*/  STL.64 [R1+0x24a0], R212 ;  /* 0x0024a0d401007387 */ /* 0x0003e80000100a00 */
[----:B------:R-:W2:Y:S04]  /*3dad0*/  LDL.LU.64 R214, [R1+0x1a90] ;  /* 0x001a900001d67983 */ /* 0x000ea80000300a00 */
[----:B------:R1:W-:Y:S02]  /*3dae0*/  LDGSTS.E [R14+0x5800c], desc[UR60][R212.64], !P1 ;  /* 0x5800c000d40e7fae */ /* 0x0003e4000c92187c */
[----:B-1----:R-:W-:-:S05]  /*3daf0*/  IMAD.WIDE R10, R5, 0x4, R234 ;  /* 0x00000004050a7825 */ /* 0x002fca00078e02ea */
[----:B------:R1:W-:Y:S04]  /*3db00*/  STL.64 [R1+0x2498], R10 ;  /* 0x0024980a01007387 */ /* 0x0003e80000100a00 */
[----:B------:R-:W2:Y:S01]  /*3db10*/  LDL.LU.64 R216, [R1+0x1a98] ;  /* 0x001a980001d87983 */ /* 0x000ea20000300a00 */
[----:B------:R-:W-:-:S03]  /*3db20*/  IMAD.WIDE R212, R5, 0x4, R210 ;  /* 0x0000000405d47825 */ /* 0x000fc600078e02d2 */
[----:B------:R1:W-:Y:S04]  /*3db30*/  LDGSTS.E [R14+0x5c00c], desc[UR60][R10.64], !P1 ;  /* 0x5c00c0000a0e7fae */ /* 0x0003e8000c92187c */
[----:B------:R-:W-:Y:S04]  /*3db40*/  STL.64 [R1+0x2110], R212 ;  /* 0x002110d401007387 */ /* 0x000fe80000100a00 */
[----:B------:R-:W2:Y:S01]  /*3db50*/  LDL.LU.64 R220, [R1+0x1aa0] ;  /* 0x001aa00001dc7983 */ /* 0x000ea20000300a00 */
[----:B------:R-:W-:-:S03]  /*3db60*/  IMAD.WIDE R210, R5, 0x4, R202 ;  /* 0x0000000405d27825 */ /* 0x000fc600078e02ca */
[----:B------:R-:W-:Y:S01]  /*3db70*/  LDGSTS.E [R14+0x60000], desc[UR60][R212.64], !P2 ;  /* 0x60000000d40e7fae */ /* 0x000fe2000d12187c */
[----:B---3--:R-:W-:-:S03]  /*3db80*/  IMAD.WIDE R200, R5, 0x4, R200 ;  /* 0x0000000405c87825 */ /* 0x008fc600078e02c8 */
[----:B------:R-:W-:Y:S04]  /*3db90*/  STL.64 [R1+0x2108], R210 ;  /* 0x002108d201007387 */ /* 0x000fe80000100a00 */
[----:B------:R-:W3:Y:S04]  /*3dba0*/  LDL.LU.64 R202, [R1+0x1aa8] ;  /* 0x001aa80001ca7983 */ /* 0x000ee80000300a00 */
[----:B------:R1:W-:Y:S04]  /*3dbb0*/  STL.64 [R1+0x2100], R200 ;  /* 0x002100c801007387 */ /* 0x0003e80000100a00 */
[----:B------:R-:W3:Y:S04]  /*3dbc0*/  LDL.LU.64 R218, [R1+0x1ab0] ;  /* 0x001ab00001da7983 */ /* 0x000ee80000300a00 */
[----:B------:R-:W-:Y:S04]  /*3dbd0*/  LDGSTS.E [R14+0x64000], desc[UR60][R210.64], !P2 ;  /* 0x64000000d20e7fae */ /* 0x000fe8000d12187c */
[----:B------:R-:W-:Y:S01]  /*3dbe0*/  LDGSTS.E [R14+0x68000], desc[UR60][R200.64], !P2 ;  /* 0x68000000c80e7fae */ /* 0x000fe2000d12187c */
[----:B------:R-:W-:Y:S01]  /*3dbf0*/  ISETP.GE.U32.AND P0, PT, R6, 0x7ffffea6, PT ;  /* 0x7ffffea60600780c */ /* 0x000fe20003f06070 */
[----:B------:R-:W-:-:S02]  /*3dc00*/  VIADD R6, R252, 0xffffff24 ;  /* 0xffffff24fc067836 */ /* 0x000fc40000000000 */
        /* <DEDUP_REMOVED lines=12> */
[----:B----4-:R-:W-:-:S02]  /*3dcd0*/  VIADD R6, R208, 0xffffff06 ;  /* 0xffffff06d0067836 */ /* 0x010fc40000000000 */
[----:B------:R-:W-:-:S04]  /*3dce0*/  IMAD.WIDE R206, R5, 0x4, R206 ;  /* 0x0000000405ce7825 */ /* 0x000fc800078e02ce */
[C---:B------:R-:W-:Y:S01]  /*3dcf0*/  IMAD.WIDE R204, R5.reuse, 0x4, R204 ;  /* 0x0000000405cc7825 */ /* 0x040fe200078e02cc */
[----:B------:R4:W-:Y:S04]  /*3dd00*/  STL.64 [R1+0x20f0], R206 ;  /* 0x0020f0ce01007387 */ /* 0x0009e80000100a00 */
[----:B------:R4:W-:Y:S04]  /*3dd10*/  STL.64 [R1+0x20e8], R204 ;  /* 0x0020e8cc01007387 */ /* 0x0009e80000100a00 */
[----:B------:R-:W-:Y:S04]  /*3dd20*/  LDGSTS.E [R14+0x60004], desc[UR60][R206.64], !P6 ;  /* 0x60004000ce0e7fae */ /* 0x000fe8000f12187c */
[----:B------:R-:W-:Y:S01]  /*3dd30*/  LDGSTS.E [R14+0x64004], desc[UR60][R204.64], !P6 ;  /* 0x64004000cc0e7fae */ /* 0x000fe2000f12187c */
[----:B--2---:R-:W-:-:S04]  /*3dd40*/  IMAD.WIDE R198, R5, 0x4, R198 ;  /* 0x0000000405c67825 */ /* 0x004fc800078e02c6 */
[C---:B-1----:R-:W-:Y:S01]  /*3dd50*/  IMAD.WIDE R10, R5.reuse, 0x4, R214 ;  /* 0x00000004050a7825 */ /* 0x042fe200078e02d6 */
[----:B------:R1:W-:Y:S01]  /*3dd60*/  STL.64 [R1+0x20e0], R198 ;  /* 0x0020e0c601007387 */ /* 0x0003e20000100a00 */
[----:B------:R-:W2:Y:S03]  /*3dd70*/  LDC R214, c[0x0][0x230] ;  /* 0x00008c00ffd67b82 */ /* 0x000ea60000000800 */
[----:B------:R3:W-:Y:S04]  /*3dd80*/  STL.64 [R1+0x20d8], R10 ;  /* 0x0020d80a01007387 */ /* 0x0007e80000100a00 */
[----:B------:R-:W2:Y:S04]  /*3dd90*/  LDL.LU.64 R208, [R1+0x1ad8] ;  /* 0x001ad80001d07983 */ /* 0x000ea80000300a00 */
[----:B----4-:R-:W4:Y:S01]  /*3dda0*/  LDL.LU.64 R206, [R1+0x1ae0] ;  /* 0x001ae00001ce7983 */ /* 0x010f220000300a00 */
[----:B------:R-:W-:-:S03]  /*3ddb0*/  IMAD.WIDE R216, R5, 0x4, R216 ;  /* 0x0000000405d87825 */ /* 0x000fc600078e02d8 */
[----:B------:R-:W4:Y:S04]  /*3ddc0*/  LDL.LU.64 R204, [R1+0x1ae8] ;  /* 0x001ae80001cc7983 */ /* 0x000f280000300a00 */
[----:B------:R-:W-:Y:S04]  /*3ddd0*/  LDGSTS.E [R14+0x68004], desc[UR60][R198.64], !P6 ;  /* 0x68004000c60e7fae */ /* 0x000fe8000f12187c */
[----:B------:R3:W-:Y:S01]  /*3dde0*/  LDGSTS.E [R14+0x6c004], desc[UR60][R10.64], !P6 ;  /* 0x6c0040000a0e7fae */ /* 0x0007e2000f12187c */
[----:B------:R-:W-:-:S03]  /*3ddf0*/  IMAD.WIDE R212, R5, 0x4, R220 ;  /* 0x0000000405d47825 */ /* 0x000fc600078e02dc */
[----:B------:R3:W-:Y:S04]  /*3de00*/  LDGSTS.E [R14+0x60008], desc[UR60][R216.64], !P0 ;  /* 0x60008000d80e7fae */ /* 0x0007e8000c12187c */
[----:B-1----:R-:W4:Y:S01]  /*3de10*/  LDL.LU.64 R198, [R1+0x1af0] ;  /* 0x001af00001c67983 */ /* 0x002f220000300a00 */
[----:B---3--:R-:W-:-:S03]  /*3de20*/  IMAD.WIDE R202, R5, 0x4, R202 ;  /* 0x0000000405ca7825 */ /* 0x008fc600078e02ca */
[----:B------:R-:W-:Y:S04]  /*3de30*/  STL.64 [R1+0x20d0], R216 ;  /* 0x0020d0d801007387 */ /* 0x000fe80000100a00 */
        /* <DEDUP_REMOVED lines=31> */
[----:B--2---:R-:W-:Y:S01]  /*3e030*/  IADD3 R6, R214, -0x9d, RZ ;  /* 0xffffff63d6067810 */ /* 0x004fe20007ffe0ff */
[----:B------:R-:W-:-:S04]  /*3e040*/  IMAD.WIDE R212, R5, 0x4, R208 ;  /* 0x0000000405d47825 */ /* 0x000fc800078e02d0 */
[C---:B----4-:R-:W-:Y:S01]  /*3e050*/  IMAD.WIDE R208, R5.reuse, 0x4, R206 ;  /* 0x0000000405d07825 */ /* 0x050fe200078e02ce */
[----:B------:R-:W-:Y:S03]  /*3e060*/  STL.64 [R1+0x1d50], R212 ;  /* 0x001d50d401007387 */ /* 0x000fe60000100a00 */
[C---:B------:R-:W-:Y:S01]  /*3e070*/  IMAD.WIDE R204, R5.reuse, 0x4, R204 ;  /* 0x0000000405cc7825 */ /* 0x040fe200078e02cc */
[----:B------:R-:W2:Y:S04]  /*3e080*/  LDL.LU.64 R206, [R1+0x1b20] ;  /* 0x001b200001ce7983 */ /* 0x000ea80000300a00 */
[----:B------:R1:W-:Y:S04]  /*3e090*/  STL.64 [R1+0x1d48], R208 ;  /* 0x001d48d001007387 */ /* 0x0003e80000100a00 */
[----:B------:R-:W-:Y:S04]  /*3e0a0*/  LDGSTS.E [R14+0x70000], desc[UR60][R212.64], !P2 ;  /* 0x70000000d40e7fae */ /* 0x000fe8000d12187c */
        /* <DEDUP_REMOVED lines=88> */
[----:B------:R1:W-:Y:S01]  /*3e630*/  STL.64 [R1+0x2868], R214 ;  /* 0x002868d601007387 */ /* 0x0003e20000100a00 */
[----:B------:R-:W-:-:S03]  /*3e640*/  IMAD.WIDE R208, R5, 0x4, R208 ;  /* 0x0000000405d07825 */ /* 0x000fc600078e02d0 */
[----:B------:R-:W2:Y:S04]  /*3e650*/  LDL.LU.64 R234, [R1+0x1080] ;  /* 0x0010800001ea7983 */ /* 0x000ea80000300a00 */
        /* <DEDUP_REMOVED lines=31> */
[----:B------:R-:W3:Y:S04]  /*3e850*/  LDL.LU.64 R202, [R1+0x10b0] ;  /* 0x0010b00001ca7983 */ /* 0x000ee80000300a00 */
[----:B------:R-:W-:Y:S04]  /*3e860*/  LDGSTS.E [R12+0x48008], desc[UR60][R200.64], !P0 ;  /* 0x48008000c80c7fae */ /* 0x000fe8000c12187c */
[----:B------:R2:W-:Y:S04]  /*3e870*/  LDGSTS.E [R12+0x4c008], desc[UR60][R10.64], !P0 ;  /* 0x4c0080000a0c7fae */ /* 0x0005e8000c12187c */
[----:B-1----:R-:W3:Y:S01]  /*3e880*/  LDL.LU.64 R200, [R1+0x10b8] ;  /* 0x0010b80001c87983 */ /* 0x002ee20000300a00 */
        /* <DEDUP_REMOVED lines=14> */
[----:B------:R-:W2:Y:S01]  /*3e970*/  LDL.LU.64 R198, [R1+0x10d8] ;  /* 0x0010d80001c67983 */ /* 0x000ea20000300a00 */
[----:B------:R-:W-:-:S03]  /*3e980*/  IMAD.WIDE R214, R5, 0x4, R214 ;  /* 0x0000000405d67825 */ /* 0x000fc600078e02d6 */
[----:B------:R1:W-:Y:S01]  /*3e990*/  LDGSTS.E [R12+0x4c00c], desc[UR60][R10.64], !P1 ;  /* 0x4c00c0000a0c7fae */ /* 0x0003e2000c92187c */
[----:B------:R-:W-:-:S03]  /*3e9a0*/  IMAD.WIDE R212, R5, 0x4, R216 ;  /* 0x0000000405d47825 */ /* 0x000fc600078e02d8 */
        /* <DEDUP_REMOVED lines=9> */
[----:B------:R1:W-:Y:S01]  /*3ea40*/  STL.64 [R1+0x2478], R10 ;  /* 0x0024780a01007387 */ /* 0x0003e20000100a00 */
[----:B------:R-:W-:-:S03]  /*3ea50*/  ISETP.GE.U32.AND P0, PT, R6, 0x7ffffec2, PT ;  /* 0x7ffffec20600780c */ /* 0x000fc60003f06070 */
[----:B------:R1:W-:Y:S01]  /*3ea60*/  LDGSTS.E [R12+0x5c000], desc[UR60][R10.64], !P2 ;  /* 0x5c0000000a0c7fae */ /* 0x0003e2000d12187c */
[----:B----4-:R-:W-:-:S03]  /*3ea70*/  IMAD.WIDE R216, R5, 0x4, R204 ;  /* 0x0000000405d87825 */ /* 0x010fc600078e02cc */
[----:B------:R-:W4:Y:S01]  /*3ea80*/  LDL.LU.64 R204, [R1+0x10e8] ;  /* 0x0010e80001cc7983 */ /* 0x000f220000300a00 */
[----:B---3--:R-:W-:-:S03]  /*3ea90*/  IMAD.WIDE R214, R5, 0x4, R202 ;  /* 0x0000000405d67825 */ /* 0x008fc600078e02ca */
[----:B------:R3:W-:Y:S04]  /*3eaa0*/  STL.64 [R1+0x2470], R216 ;  /* 0x002470d801007387 */ /* 0x0007e80000100a00 */
[----:B------:R-:W-:Y:S04]  /*3eab0*/  LDGSTS.E [R12+0x50004], desc[UR60][R216.64], !P6 ;  /* 0x50004000d80c7fae */ /* 0x000fe8000f12187c */
[----:B------:R-:W-:Y:S01]  /*3eac0*/  LDGSTS.E [R12+0x54004], desc[UR60][R214.64], !P6 ;  /* 0x54004000d60c7fae */ /* 0x000fe2000f12187c */
[----:B------:R-:W-:-:S03]  /*3ead0*/  IMAD.WIDE R212, R5, 0x4, R200 ;  /* 0x0000000405d47825 */ /* 0x000fc600078e02c8 */
[----:B------:R-:W4:Y:S04]  /*3eae0*/  LDL.LU.64 R200, [R1+0x10f0] ;  /* 0x0010f00001c87983 */ /* 0x000f280000300a00 */
[----:B------:R2:W-:Y:S04]  /*3eaf0*/  STL.64 [R1+0x2468], R214 ;  /* 0x002468d601007387 */ /* 0x0005e80000100a00 */
[----:B------:R-:W4:Y:S04]  /*3eb00*/  LDL.LU.64 R202, [R1+0x10f8] ;  /* 0x0010f80001ca7983 */ /* 0x000f280000300a00 */
[----:B------:R-:W-:Y:S04]  /*3eb10*/  STL.64 [R1+0x2460], R212 ;  /* 0x002460d401007387 */ /* 0x000fe80000100a00 */
[----:B------:R-:W4:Y:S04]  /*3eb20*/  LDL.LU.64 R208, [R1+0x1100] ;  /* 0x0011000001d07983 */ /* 0x000f280000300a00 */
[----:B------:R-:W-:Y:S01]  /*3eb30*/  LDGSTS.E [R12+0x58004], desc[UR60][R212.64], !P6 ;  /* 0x58004000d40c7fae */ /* 0x000fe2000f12187c */
[----:B-1----:R-:W-:-:S05]  /*3eb40*/  IMAD.WIDE R10, R5, 0x4, R234 ;  /* 0x00000004050a7825 */ /* 0x002fca00078e02ea */
[----:B------:R1:W-:Y:S01]  /*3eb50*/  STL.64 [R1+0x2458], R10 ;  /* 0x0024580a01007387 */ /* 0x0003e20000100a00 */
[----:B------:R-:W-:-:S03]  /*3eb60*/  IMAD.WIDE R210, R5, 0x4, R210 ;  /* 0x0000000405d27825 */ /* 0x000fc600078e02d2 */
[----:B---3--:R-:W3:Y:S01]  /*3eb70*/  LDL.LU.64 R216, [R1+0x1108] ;  /* 0x0011080001d87983 */ /* 0x008ee20000300a00 */
[----:B--2---:R-:W-:-:S03]  /*3eb80*/  IMAD.WIDE R206, R5, 0x4, R206 ;  /* 0x0000000405ce7825 */ /* 0x004fc600078e02ce */
[----:B------:R2:W-:Y:S01]  /*3eb90*/  STL.64 [R1+0x2450], R210 ;  /* 0x002450d201007387 */ /* 0x0005e20000100a00 */
[----:B------:R-:W-:-:S03]  /*3eba0*/  IMAD.WIDE R198, R5, 0x4, R198 ;  /* 0x0000000405c67825 */ /* 0x000fc600078e02c6 */
[----:B------:R1:W-:Y:S04]  /*3ebb0*/  LDGSTS.E [R12+0x5c004], desc[UR60][R10.64], !P6 ;  /* 0x5c0040000a0c7fae */ /* 0x0003e8000f12187c */
[----:B------:R-:W3:Y:S04]  /*3ebc0*/  LDL.LU.64 R214, [R1+0x1110] ;  /* 0x0011100001d67983 */ /* 0x000ee80000300a00 */
[----:B------:R-:W-:Y:S04]  /*3ebd0*/  STL.64 [R1+0x2448], R206 ;  /* 0x002448ce01007387 */ /* 0x000fe80000100a00 */
[----:B------:R-:W3:Y:S04]  /*3ebe0*/  LDL.LU.64 R220, [R1+0x1118] ;  /* 0x0011180001dc7983 */ /* 0x000ee80000300a00 */
[----:B------:R2:W-:Y:S04]  /*3ebf0*/  STL.64 [R1+0x2440], R198 ;  /* 0x002440c601007387 */ /* 0x0005e80000100a00 */
[----:B------:R-:W3:Y:S04]  /*3ec00*/  LDL.LU.64 R234, [R1+0x1120] ;  /* 0x0011200001ea7983 */ /* 0x000ee80000300a00 */
[----:B------:R-:W-:Y:S04]  /*3ec10*/  LDGSTS.E [R12+0x50008], desc[UR60][R210.64], !P0 ;  /* 0x50008000d20c7fae */ /* 0x000fe8000c12187c */
[----:B------:R-:W-:Y:S01]  /*3ec20*/  LDGSTS.E [R12+0x54008], desc[UR60][R206.64], !P0 ;  /* 0x54008000ce0c7fae */ /* 0x000fe2000c12187c */
[----:B-1----:R-:W-:-:S03]  /*3ec30*/  IMAD.WIDE R10, R5, 0x4, R230 ;  /* 0x00000004050a7825 */ /* 0x002fc600078e02e6 */
[----:B------:R-:W-:Y:S04]  /*3ec40*/  LDGSTS.E [R12+0x58008], desc[UR60][R198.64], !P0 ;  /* 0x58008000c60c7fae */ /* 0x000fe8000c12187c */
[----:B------:R1:W-:Y:S04]  /*3ec50*/  STL.64 [R1+0x2438], R10 ;  /* 0x0024380a01007387 */ /* 0x0003e80000100a00 */
[----:B--2---:R-:W2:Y:S04]  /*3ec60*/  LDL.LU.64 R210, [R1+0x1128] ;  /* 0x0011280001d27983 */ /* 0x004ea80000300a00 */
[----:B------:R-:W2:Y:S04]  /*3ec70*/  LDL.LU.64 R198, [R1+0x1130] ;  /* 0x0011300001c67983 */ /* 0x000ea80000300a00 */
[----:B------:R-:W2:Y:S04]  /*3ec80*/  LDL.LU.64 R206, [R1+0x1138] ;  /* 0x0011380001ce7983 */ /* 0x000ea80000300a00 */
[----:B------:R-:W2:Y:S01]  /*3ec90*/  LDL.LU.64 R230, [R1+0x1140] ;  /* 0x0011400001e67983 */ /* 0x000ea20000300a00 */
[----:B------:R-:W-:-:S02]  /*3eca0*/  VIADD R6, R252, 0xffffff40 ;  /* 0xffffff40fc067836 */ /* 0x000fc40000000000 */
[----:B------:R-:W2:Y:S01]  /*3ecb0*/  LDC R252, c[0x0][0x230] ;  /* 0x00008c00fffc7b82 */ /* 0x000ea20000000800 */
[----:B------:R1:W-:Y:S02]  /*3ecc0*/  LDGSTS.E [R12+0x5c008], desc[UR60][R10.64], !P0 ;  /* 0x5c0080000a0c7fae */ /* 0x0003e4000c12187c */
[----:B------:R-:W-:Y:S02]  /*3ecd0*/  ISETP.GE.U32.AND P1, PT, R6, 0x7ffffec1, PT ;  /* 0x7ffffec10600780c */ /* 0x000fe40003f26070 */
[----:B------:R-:W-:-:S03]  /*3ece0*/  IADD3 R6, R13, -0xdd, RZ ;  /* 0xffffff230d067810 */ /* 0x000fc60007ffe0ff */
[----:B------:R-:W2:Y:S01]  /*3ecf0*/  LDC R13, c[0x0][0x230] ;  /* 0x00008c00ff0d7b82 */ /* 0x000ea20000000800 */
[----:B------:R-:W-:Y:S01]  /*3ed00*/  ISETP.GE.U32.AND P2, PT, R6, 0x7ffffea4, PT ;  /* 0x7ffffea40600780c */ /* 0x000fe20003f46070 */
[----:B------:R-:W-:-:S05]  /*3ed10*/  VIADD R6, R218, 0xffffff22 ;  /* 0xffffff22da067836 */ /* 0x000fca0000000000 */
[----:B------:R-:W-:Y:S01]  /*3ed20*/  ISETP.GE.U32.AND P6, PT, R6, 0x7ffffea3, PT ;  /* 0x7ffffea30600780c */ /* 0x000fe20003fc6070 */
[----:B------:R-:W2:Y:S01]  /*3ed30*/  LDC R218, c[0x0][0x230] ;  /* 0x00008c00ffda7b82 */ /* 0x000ea20000000800 */
[----:B----4-:R-:W-:-:S05]  /*3ed40*/  IMAD.WIDE R204, R5, 0x4, R204 ;  /* 0x0000000405cc7825 */ /* 0x010fca00078e02cc */
[----:B------:R-:W-:Y:S04]  /*3ed50*/  STL.64 [R1+0x2430], R204 ;  /* 0x002430cc01007387 */ /* 0x000fe80000100a00 */
[----:B------:R-:W-:Y:S01]  /*3ed60*/  LDGSTS.E [R12+0x5000c], desc[UR60][R204.64], !P1 ;  /* 0x5000c000cc0c7fae */ /* 0x000fe2000c92187c */
[----:B------:R-:W-:-:S04]  /*3ed70*/  IMAD.WIDE R200, R5, 0x4, R200 ;  /* 0x0000000405c87825 */ /* 0x000fc800078e02c8 */
[C---:B------:R-:W-:Y:S01]  /*3ed80*/  IMAD.WIDE R202, R5.reuse, 0x4, R202 ;  /* 0x0000000405ca7825 */ /* 0x040fe200078e02ca */
[----:B------:R4:W-:Y:S03]  /*3ed90*/  STL.64 [R1+0x2428], R200 ;  /* 0x002428c801007387 */ /* 0x0009e60000100a00 */
[C---:B-1----:R-:W-:Y:S01]  /*3eda0*/  IMAD.WIDE R10, R5.reuse, 0x4, R208 ;  /* 0x00000004050a7825 */ /* 0x042fe200078e02d0 */
[----:B------:R1:W-:Y:S04]  /*3edb0*/  STL.64 [R1+0x2420], R202 ;  /* 0x002420ca01007387 */ /* 0x0003e80000100a00 */
[----:B------:R-:W-:Y:S04]  /*3edc0*/  LDGSTS.E [R12+0x5400c], desc[UR60][R200.64], !P1 ;  /* 0x5400c000c80c7fae */ /* 0x000fe8000c92187c */
[----:B------:R3:W-:Y:S04]  /*3edd0*/  STL.64 [R1+0x2418], R10 ;  /* 0x0024180a01007387 */ /* 0x0007e80000100a00 */
[----:B------:R-:W-:Y:S04]  /*3ede0*/  LDGSTS.E [R12+0x5800c], desc[UR60][R202.64], !P1 ;  /* 0x5800c000ca0c7fae */ /* 0x000fe8000c92187c */
[----:B----4-:R-:W4:Y:S04]  /*3edf0*/  LDL.LU.64 R200, [R1+0x1b58] ;  /* 0x001b580001c87983 */ /* 0x010f280000300a00 */
[----:B------:R3:W-:Y:S04]  /*3ee00*/  LDGSTS.E [R12+0x5c00c], desc[UR60][R10.64], !P1 ;  /* 0x5c00c0000a0c7fae */ /* 0x0007e8000c92187c */
[----:B-1----:R-:W4:Y:S04]  /*3ee10*/  LDL.LU.64 R202, [R1+0x1b60] ;  /* 0x001b600001ca7983 */ /* 0x002f280000300a00 */
[----:B------:R-:W4:Y:S04]  /*3ee20*/  LDL.LU.64 R204, [R1+0x1b68] ;  /* 0x001b680001cc7983 */ /* 0x000f280000300a00 */
[----:B------:R-:W4:Y:S01]  /*3ee30*/  LDL.LU.64 R208, [R1+0x1b70] ;  /* 0x001b700001d07983 */ /* 0x000f220000300a00 */
[----:B---3--:R-:W-:-:S05]  /*3ee40*/  IMAD.WIDE R216, R5, 0x4, R216 ;  /* 0x0000000405d87825 */ /* 0x008fca00078e02d8 */
[----:B------:R-:W-:Y:S04]  /*3ee50*/  STL.64 [R1+0x2090], R216 ;  /* 0x002090d801007387 */ /* 0x000fe80000100a00 */
[----:B------:R-:W-:Y:S01]  /*3ee60*/  LDGSTS.E [R12+0x60000], desc[UR60][R216.64], !P2 ;  /* 0x60000000d80c7fae */ /* 0x000fe2000d12187c */
[----:B------:R-:W-:-:S04]  /*3ee70*/  IMAD.WIDE R214, R5, 0x4, R214 ;  /* 0x0000000405d67825 */ /* 0x000fc800078e02d6 */
[C---:B------:R-:W-:Y:S01]  /*3ee80*/  IMAD.WIDE R212, R5.reuse, 0x4, R220 ;  /* 0x0000000405d47825 */ /* 0x040fe200078e02dc */
[----:B------:R-:W-:Y:S04]  /*3ee90*/  STL.64 [R1+0x2088], R214 ;  /* 0x002088d601007387 */ /* 0x000fe80000100a00 */
[----:B------:R-:W-:Y:S01]  /*3eea0*/  LDGSTS.E [R12+0x64000], desc[UR60][R214.64], !P2 ;  /* 0x64000000d60c7fae */ /* 0x000fe2000d12187c */
[----:B------:R-:W-:-:S03]  /*3eeb0*/  IMAD.WIDE R10, R5, 0x4, R234 ;  /* 0x00000004050a7825 */ /* 0x000fc600078e02ea */
[----:B------:R-:W-:Y:S04]  /*3eec0*/  STL.64 [R1+0x2080], R212 ;  /* 0x002080d401007387 */ /* 0x000fe80000100a00 */
[----:B------:R-:W-:Y:S04]  /*3eed0*/  LDGSTS.E [R12+0x68000], desc[UR60][R212.64], !P2 ;  /* 0x68000000d40c7fae */ /* 0x000fe8000d12187c */
[----:B------:R1:W-:Y:S04]  /*3eee0*/  STL.64 [R1+0x2078], R10 ;  /* 0x0020780a01007387 */ /* 0x0003e80000100a00 */
[----:B------:R1:W-:Y:S01]  /*3eef0*/  LDGSTS.E [R12+0x6c000], desc[UR60][R10.64], !P2 ;  /* 0x6c0000000a0c7fae */ /* 0x0003e2000d12187c */
[----:B--2---:R-:W-:-:S04]  /*3ef00*/  IMAD.WIDE R210, R5, 0x4, R210 ;  /* 0x0000000405d27825 */ /* 0x004fc800078e02d2 */
[C---:B------:R-:W-:Y:S01]  /*3ef10*/  IMAD.WIDE R198, R5.reuse, 0x4, R198 ;  /* 0x0000000405c67825 */ /* 0x040fe200078e02c6 */
[----:B------:R2:W-:Y:S03]  /*3ef20*/  STL.64 [R1+0x2070], R210 ;  /* 0x002070d201007387 */ /* 0x0005e60000100a00 */
[C---:B------:R-:W-:Y:S01]  /*3ef30*/  IMAD.WIDE R206, R5.reuse, 0x4, R206 ;  /* 0x0000000405ce7825 */ /* 0x040fe200078e02ce */
[----:B------:R3:W-:Y:S03]  /*3ef40*/  STL.64 [R1+0x2068], R198 ;  /* 0x002068c601007387 */ /* 0x0007e60000100a00 */
[----:B-1----:R-:W-:Y:S01]  /*3ef50*/  IMAD.WIDE R10, R5, 0x4, R230 ;  /* 0x00000004050a7825 */ /* 0x002fe200078e02e6 */
[----:B------:R2:W-:Y:S04]  /*3ef60*/  LDGSTS.E [R12+0x60004], desc[UR60][R210.64], !P6 ;  /* 0x60004000d20c7fae */ /* 0x0005e8000f12187c */
[----:B------:R1:W-:Y:S04]  /*3ef70*/  STL.64 [R1+0x2060], R206 ;  /* 0x002060ce01007387 */ /* 0x0003e80000100a00 */
[----:B------:R-:W-:Y:S04]  /*3ef80*/  LDGSTS.E [R12+0x64004], desc[UR60][R198.64], !P6 ;  /* 0x64004000c60c7fae */ /* 0x000fe8000f12187c */
[----:B------:R4:W-:Y:S01]  /*3ef90*/  STL.64 [R1+0x2058], R10 ;  /* 0x0020580a01007387 */ /* 0x0009e20000100a00 */
[----:B------:R-:W-:Y:S01]  /*3efa0*/  IADD3 R6, R252, -0xdf, RZ ;  /* 0xffffff21fc067810 */ /* 0x000fe20007ffe0ff */
[----:B--2---:R-:W2:Y:S02]  /*3efb0*/  LDC R211, c[0x0][0x23c] ;  /* 0x00008f00ffd37b82 */ /* 0x004ea40000000800 */
[----:B------:R-:W-:Y:S04]  /*3efc0*/  LDGSTS.E [R12+0x68004], desc[UR60][R206.64], !P6 ;  /* 0x68004000ce0c7fae */ /* 0x000fe8000f12187c */
[----:B---3--:R-:W3:Y:S02]  /*3efd0*/  LDL.LU.64 R198, [R1+0x1b78] ;  /* 0x001b780001c67983 */ /* 0x008ee40000300a00 */
[----:B------:R-:W2:Y:S01]  /*3efe0*/  LDC R252, c[0x0][0x230] ;  /* 0x00008c00fffc7b82 */ /* 0x000ea20000000800 */
[----:B------:R-:W-:Y:S01]  /*3eff0*/  ISETP.GE.U32.AND P0, PT, R6, 0x7ffffea2, PT ;  /* 0x7ffffea20600780c */ /* 0x000fe20003f06070 */
[----:B------:R-:W-:Y:S01]  /*3f000*/  VIADD R6, R13, 0xffffff20 ;  /* 0xffffff200d067836 */ /* 0x000fe20000000000 */
[----:B------:R4:W-:Y:S04]  /*3f010*/  LDGSTS.E [R12+0x6c004], desc[UR60][R10.64], !P6 ;  /* 0x6c0040000a0c7fae */ /* 0x0009e8000f12187c */
[----:B------:R-:W-:Y:S01]  /*3f020*/  ISETP.GE.U32.AND P1, PT, R6, 0x7ffffea1, PT ;  /* 0x7ffffea10600780c */ /* 0x000fe20003f26070 */
[----:B-1----:R-:W3:Y:S01]  /*3f030*/  LDL.LU.64 R206, [R1+0x1b98] ;  /* 0x001b980001ce7983 */ /* 0x002ee20000300a00 */
[----:B------:R-:W-:Y:S01]  /*3f040*/  IADD3 R6, R218, -0xfd, RZ ;  /* 0xffffff03da067810 */ /* 0x000fe20007ffe0ff */
[----:B------:R-:W1:Y:S02]  /*3f050*/  LDC R13, c[0x0][0x230] ;  /* 0x00008c00ff0d7b82 */ /* 0x000e640000000800 */
[----:B------:R-:W3:Y:S01]  /*3f060*/  LDL.LU.64 R234, [R1+0x1bb8] ;  /* 0x001bb80001ea7983 */ /* 0x000ee20000300a00 */
[----:B------:R-:W-:Y:S01]  /*3f070*/  ISETP.GE.U32.AND P2, PT, R6, 0x7ffffe84, PT ;  /* 0x7ffffe840600780c */ /* 0x000fe20003f46070 */
[----:B--2---:R-:W-:-:S05]  /*3f080*/  VIADD R6, R252, 0xffffff02 ;  /* 0xffffff02fc067836 */ /* 0x004fca0000000000 */
[----:B------:R-:W-:Y:S02]  /*3f090*/  ISETP.GE.U32.AND P6, PT, R6, 0x7ffffe83, PT ;  /* 0x7ffffe830600780c */ /* 0x000fe40003fc6070 */
[----:B------:R-:W-:-:S05]  /*3f0a0*/  SHF.L.U32 R6, R211, 0x7, RZ ;  /* 0x00000007d3067819 */ /* 0x000fca00000006ff */
[----:B------:R-:W-:-:S04]  /*3f0b0*/  IMAD.WIDE R8, R6, 0x4, R8 ;  /* 0x0000000406087825 */ /* 0x000fc800078e0208 */
[----:B----4-:R-:W-:-:S05]  /*3f0c0*/  IMAD.WIDE R200, R5, 0x4, R200 ;  /* 0x0000000405c87825 */ /* 0x010fca00078e02c8 */
[----:B------:R2:W-:Y:S01]  /*3f0d0*/  STL.64 [R1+0x2050], R200 ;  /* 0x002050c801007387 */ /* 0x0005e20000100a00 */
[----:B------:R-:W-:-:S03]  /*3f0e0*/  IMAD.WIDE R202, R5, 0x4, R202 ;  /* 0x0000000405ca7825 */ /* 0x000fc600078e02ca */
[----:B------:R-:W4:Y:S01]  /*3f0f0*/  LDL.LU.64 R220, [R1+0x1bd8] ;  /* 0x001bd80001dc7983 */ /* 0x000f220000300a00 */
[----:B------:R-:W-:-:S03]  /*3f100*/  IMAD.WIDE R204, R5, 0x4, R204 ;  /* 0x0000000405cc7825 */ /* 0x000fc600078e02cc */
[----:B------:R1:W-:Y:S01]  /*3f110*/  STL.64 [R1+0x2048], R202 ;  /* 0x002048ca01007387 */ /* 0x0003e20000100a00 */
[----:B------:R-:W-:-:S03]  /*3f120*/  IMAD.WIDE R10, R5, 0x4, R208 ;  /* 0x00000004050a7825 */ /* 0x000fc600078e02d0 */
[----:B------:R1:W-:Y:S04]  /*3f130*/  STL.64 [R1+0x2040], R204 ;  /* 0x002040cc01007387 */ /* 0x0003e80000100a00 */
[----:B------:R1:W-:Y:S04]  /*3f140*/  STL.64 [R1+0x2038], R10 ;  /* 0x0020380a01007387 */ /* 0x0003e80000100a00 */
[----:B------:R-:W-:Y:S04]  /*3f150*/  LDGSTS.E [R12+0x60008], desc[UR60][R200.64], !P0 ;  /* 0x60008000c80c7fae */ /* 0x000fe8000c12187c */
[----:B------:R-:W4:Y:S04]  /*3f160*/  LDL.LU.64 R228, [R1+0x1bf8] ;  /* 0x001bf80001e47983 */ /* 0x000f280000300a00 */
[----:B------:R-:W-:Y:S04]  /*3f170*/  LDGSTS.E [R12+0x64008], desc[UR60][R202.64], !P0 ;  /* 0x64008000ca0c7fae */ /* 0x000fe8000c12187c */
[----:B--2---:R-:W2:Y:S04]  /*3f180*/  LDL.LU.64 R200, [R1+0x1b80] ;  /* 0x001b800001c87983 */ /* 0x004ea80000300a00 */
[----:B------:R-:W-:Y:S04]  /*3f190*/  LDGSTS.E [R12+0x68008], desc[UR60][R204.64], !P0 ;  /* 0x68008000cc0c7fae */ /* 0x000fe8000c12187c */
[----:B-1----:R-:W2:Y:S04]  /*3f1a0*/  LDL.LU.64 R202, [R1+0x1b88] ;  /* 0x001b880001ca7983 */ /* 0x002ea80000300a00 */
[----:B------:R1:W-:Y:S04]  /*3f1b0*/  LDGSTS.E [R12+0x6c008], desc[UR60][R10.64], !P0 ;  /* 0x6c0080000a0c7fae */ /* 0x0003e8000c12187c */
[----:B------:R-:W2:Y:S04]  /*3f1c0*/  LDL.LU.64 R204, [R1+0x1b90] ;  /* 0x001b900001cc7983 */ /* 0x000ea80000300a00 */
[----:B------:R-:W2:Y:S04]  /*3f1d0*/  LDL.LU.64 R208, [R1+0x1ba0] ;  /* 0x001ba00001d07983 */ /* 0x000ea80000300a00 */
[----:B------:R-:W2:Y:S01]  /*3f1e0*/  LDL.LU.64 R210, [R1+0x1ba8] ;  /* 0x001ba80001d27983 */ /* 0x000ea20000300a00 */
[----:B-1----:R-:W-:-:S03]  /*3f1f0*/  IMAD.WIDE R10, R6, 0x4, R18 ;  /* 0x00000004060a7825 */ /* 0x002fc600078e0212 */
[----:B------:R-:W2:Y:S04]  /*3f200*/  LDL.LU.64 R230, [R1+0x1bb0] ;  /* 0x001bb00001e67983 */ /* 0x000ea80000300a00 */
[----:B------:R-:W2:Y:S04]  /*3f210*/  LDL.LU.64 R214, [R1+0x1bc0] ;  /* 0x001bc00001d67983 */ /* 0x000ea80000300a00 */
[----:B------:R-:W2:Y:S04]  /*3f220*/  LDL.LU.64 R18, [R1+0x1c10] ;  /* 0x001c100001127983 */ /* 0x000ea80000300a00 */
[----:B------:R-:W2:Y:S04]  /*3f230*/  LDL.LU.64 R216, [R1+0x1bc8] ;  /* 0x001bc80001d87983 */ /* 0x000ea80000300a00 */
[----:B------:R-:W2:Y:S04]  /*3f240*/  LDL.LU.64 R218, [R1+0x1bd0] ;  /* 0x001bd00001da7983 */ /* 0x000ea80000300a00 */
[----:B------:R-:W2:Y:S04]  /*3f250*/  LDL.LU.64 R222, [R1+0x1be0] ;  /* 0x001be00001de7983 */ /* 0x000ea80000300a00 */
[----:B------:R-:W2:Y:S04]  /*3f260*/  LDL.LU.64 R224, [R1+0x1be8] ;  /* 0x001be80001e07983 */ /* 0x000ea80000300a00 */
[----:B------:R-:W-:Y:S04]  /*3f270*/  STL.64 [R1+0x2c48], R8 ;  /* 0x002c480801007387 */ /* 0x000fe80000100a00 */
[----:B------:R-:W2:Y:S04]  /*3f280*/  LDL.LU.64 R226, [R1+0x1bf0] ;  /* 0x001bf00001e27983 */ /* 0x000ea80000300a00 */
[----:B------:R-:W2:Y:S01]  /*3f290*/  LDL.LU.64 R232, [R1+0x1c00] ;  /* 0x001c000001e87983 */ /* 0x000ea20000300a00 */
[----:B---3--:R-:W-:-:S05]  /*3f2a0*/  IMAD.WIDE R198, R5, 0x4, R198 ;  /* 0x0000000405c67825 */ /* 0x008fca00078e02c6 */
[----:B------:R1:W-:Y:S04]  /*3f2b0*/  STL.64 [R1+0x1cc8], R198 ;  /* 0x001cc8c601007387 */ /* 0x0003e80000100a00 */
[----:B------:R-:W3:Y:S01]  /*3f2c0*/  LDL.LU.64 R212, [R1+0x1c08] ;  /* 0x001c080001d47983 */ /* 0x000ee20000300a00 */
[----:B------:R-:W-:-:S03]  /*3f2d0*/  IMAD.WIDE R206, R5, 0x4, R206 ;  /* 0x0000000405ce7825 */ /* 0x000fc600078e02ce */
[----:B------:R-:W-:Y:S01]  /*3f2e0*/  LDGSTS.E [R12+0x6000c], desc[UR60][R198.64], !P1 ;  /* 0x6000c000c60c7fae */ /* 0x000fe2000c92187c */
[----:B------:R-:W-:-:S03]  /*3f2f0*/  IMAD.WIDE R234, R5, 0x4, R234 ;  /* 0x0000000405ea7825 */ /* 0x000fc600078e02ea */
[----:B------:R-:W-:Y:S04]  /*3f300*/  STL.64 [R1+0x2c18], R206 ;  /* 0x002c18ce01007387 */ /* 0x000fe80000100a00 */
[----:B------:R-:W-:Y:S01]  /*3f310*/  STL.64 [R1+0x2c20], R234 ;  /* 0x002c20ea01007387 */ /* 0x000fe20000100a00 */
[----:B------:R-:W-:-:S05]  /*3f320*/  VIADD R252, R13, 0xffffff01 ;  /* 0xffffff010dfc7836 */ /* 0x000fca0000000000 */
[----:B------:R-:W-:Y:S02]  /*3f330*/  ISETP.GE.U32.AND P0, PT, R252, 0x7ffffe82, PT ;  /* 0x7ffffe82fc00780c */ /* 0x000fe40003f06070 */
[C---:B------:R-:W-:Y:S01]  /*3f340*/  IADD3 R252, R7.reuse, 0x200000, RZ ;  /* 0x0020000007fc7810 */ /* 0x040fe20007ffe0ff */
[----:B------:R-:W-:Y:S02]  /*3f350*/  VIADD R13, R7, 0x200000 ;  /* 0x00200000070d7836 */ /* 0x000fe40000000000 */
[----:B------:R-:W-:-:S04]  /*3f360*/  IMAD.WIDE R20, R6, 0x4, R20 ;  /* 0x0000000406147825 */ /* 0x000fc800078e0214 */
[----:B------:R-:W-:-:S04]  /*3f370*/  IMAD.WIDE R22, R6, 0x4, R22 ;  /* 0x0000000406167825 */ /* 0x000fc800078e0216 */
[----:B------:R-:W-:-:S04]  /*3f380*/  IMAD.WIDE R24, R6, 0x4, R24 ;  /* 0x0000000406187825 */ /* 0x000fc800078e0218 */
[----:B------:R-:W-:-:S04]  /*3f390*/  IMAD.WIDE R26, R6, 0x4, R26 ;  /* 0x00000004061a7825 */ /* 0x000fc800078e021a */
[----:B----4-:R-:W-:-:S05]  /*3f3a0*/  IMAD.WIDE R220, R5, 0x4, R220 ;  /* 0x0000000405dc7825 */ /* 0x010fca00078e02dc */
[----:B------:R-:W-:Y:S01]  /*3f3b0*/  STL.64 [R1+0x2c28], R220 ;  /* 0x002c28dc01007387 */ /* 0x000fe20000100a00 */
[----:B------:R-:W-:-:S04]  /*3f3c0*/  IMAD.WIDE R228, R5, 0x4, R228 ;  /* 0x0000000405e47825 */ /* 0x000fc800078e02e4 */
[----:B--2---:R-:W-:-:S05]  /*3f3d0*/  IMAD.WIDE R200, R5, 0x4, R200 ;  /* 0x0000000405c87825 */ /* 0x004fca00078e02c8 */
[----:B------:R2:W-:Y:S01]  /*3f3e0*/  STL.64 [R1+0x1c60], R200 ;  /* 0x001c60c801007387 */ /* 0x0005e20000100a00 */
[----:B------:R-:W-:-:S03]  /*3f3f0*/  IMAD.WIDE R202, R5, 0x4, R202 ;  /* 0x0000000405ca7825 */ /* 0x000fc600078e02ca */
[----:B------:R-:W-:Y:S01]  /*3f400*/  STL.64 [R1+0x2c38], R228 ;  /* 0x002c38e401007387 */ /* 0x000fe20000100a00 */
[----:B------:R-:W-:-:S03]  /*3f410*/  IMAD.WIDE R204, R5, 0x4, R204 ;  /* 0x0000000405cc7825 */ /* 0x000fc600078e02cc */
[----:B------:R4:W-:Y:S01]  /*3f420*/  STL.64 [R1+0x1c58], R202 ;  /* 0x001c58ca01007387 */ /* 0x0009e20000100a00 */
[----:B------:R-:W-:-:S03]  /*3f430*/  IMAD.WIDE R208, R5, 0x4, R208 ;  /* 0x0000000405d07825 */ /* 0x000fc600078e02d0 */
[----:B------:R4:W-:Y:S01]  /*3f440*/  STL.64 [R1+0x1c50], R204 ;  /* 0x001c50cc01007387 */ /* 0x0009e20000100a00 */
[----:B------:R-:W-:-:S03]  /*3f450*/  IMAD.WIDE R210, R5, 0x4, R210 ;  /* 0x0000000405d27825 */ /* 0x000fc600078e02d2 */
[----:B------:R-:W-:Y:S01]  /*3f460*/  LDGSTS.E [R12+0x6400c], desc[UR60][R200.64], !P1 ;  /* 0x6400c000c80c7fae */ /* 0x000fe2000c92187c */
[----:B------:R-:W-:-:S03]  /*3f470*/  IMAD.WIDE R230, R5, 0x4, R230 ;  /* 0x0000000405e67825 */ /* 0x000fc600078e02e6 */
[----:B------:R-:W-:Y:S01]  /*3f480*/  LDGSTS.E [R12+0x6800c], desc[UR60][R202.64], !P1 ;  /* 0x6800c000ca0c7fae */ /* 0x000fe2000c92187c */
[----:B------:R-:W-:-:S03]  /*3f490*/  IMAD.WIDE R214, R5, 0x4, R214 ;  /* 0x0000000405d67825 */ /* 0x000fc600078e02d6 */
[----:B------:R-:W-:Y:S01]  /*3f4a0*/  LDGSTS.E [R12+0x6c00c], desc[UR60][R204.64], !P1 ;  /* 0x6c00c000cc0c7fae */ /* 0x000fe2000c92187c */
[----:B------:R-:W-:-:S03]  /*3f4b0*/  IMAD.WIDE R18, R5, 0x4, R18 ;  /* 0x0000000405127825 */ /* 0x000fc600078e0212 */
[----:B------:R-:W-:Y:S01]  /*3f4c0*/  LDGSTS.E [R12+0x70000], desc[UR60][R206.64], !P2 ;  /* 0x70000000ce0c7fae */ /* 0x000fe2000d12187c */
[----:B------:R-:W-:-:S03]  /*3f4d0*/  IMAD.WIDE R216, R5, 0x4, R216 ;  /* 0x0000000405d87825 */ /* 0x000fc600078e02d8 */
[----:B------:R-:W-:Y:S01]  /*3f4e0*/  STL.64 [R1+0x2c30], R18 ;  /* 0x002c301201007387 */ /* 0x000fe20000100a00 */
[----:B------:R-:W-:-:S03]  /*3f4f0*/  IMAD.WIDE R218, R5, 0x4, R218 ;  /* 0x0000000405da7825 */ /* 0x000fc600078e02da */
[----:B------:R4:W-:Y:S01]  /*3f500*/  STL.64 [R1+0x1c48], R208 ;  /* 0x001c48d001007387 */ /* 0x0009e20000100a00 */
[----:B------:R-:W-:-:S03]  /*3f510*/  IMAD.WIDE R222, R5, 0x4, R222 ;  /* 0x0000000405de7825 */ /* 0x000fc600078e02de */
[----:B------:R4:W-:Y:S01]  /*3f520*/  STL.64 [R1+0x1c40], R210 ;  /* 0x001c40d201007387 */ /* 0x0009e20000100a00 */
[----:B------:R-:W-:-:S03]  /*3f530*/  IMAD.WIDE R224, R5, 0x4, R224 ;  /* 0x0000000405e07825 */ /* 0x000fc600078e02e0 */
[----:B------:R4:W-:Y:S04]  /*3f540*/  STL.64 [R1+0x1c38], R230 ;  /* 0x001c38e601007387 */ /* 0x0009e80000100a00 */
[----:B------:R4:W-:Y:S01]  /*3f550*/  STL.64 [R1+0x1c80], R214 ;  /* 0x001c80d601007387 */ /* 0x0009e20000100a00 */
[----:B------:R-:W-:-:S03]  /*3f560*/  IMAD.WIDE R226, R5, 0x4, R226 ;  /* 0x0000000405e27825 */ /* 0x000fc600078e02e2 */
[----:B------:R4:W-:Y:S01]  /*3f570*/  STL.64 [R1+0x1c78], R216 ;  /* 0x001c78d801007387 */ /* 0x0009e20000100a00 */
[----:B------:R-:W-:-:S03]  /*3f580*/  IMAD.WIDE R232, R5, 0x4, R232 ;  /* 0x0000000405e87825 */ /* 0x000fc600078e02e8 */
[----:B------:R4:W-:Y:S04]  /*3f590*/  STL.64 [R1+0x1c70], R218 ;  /* 0x001c70da01007387 */ /* 0x0009e80000100a00 */
[----:B------:R4:W-:Y:S04]  /*3f5a0*/  STL.64 [R1+0x1ca0], R222 ;  /* 0x001ca0de01007387 */ /* 0x0009e80000100a00 */
[----:B------:R4:W-:Y:S04]  /*3f5b0*/  STL.64 [R1+0x1c98], R224 ;  /* 0x001c98e001007387 */ /* 0x0009e80000100a00 */
[----:B-1----:R-:W4:Y:S04]  /*3f5c0*/  LDL.LU.64 R198, [R1+0x4ba0] ;  /* 0x004ba00001c67983 */ /* 0x002f280000300a00 */
[----:B------:R1:W-:Y:S04]  /*3f5d0*/  STL.64 [R1+0x1c90], R226 ;  /* 0x001c90e201007387 */ /* 0x0003e80000100a00 */
[----:B--2---:R-:W2:Y:S04]  /*3f5e0*/  LDL.LU.64 R200, [R1+0x4b98] ;  /* 0x004b980001c87983 */ /* 0x004ea80000300a00 */
[----:B------:R1:W-:Y:S01]  /*3f5f0*/  STL.64 [R1+0x1cb8], R232 ;  /* 0x001cb8e801007387 */ /* 0x0003e20000100a00 */
[----:B---3--:R-:W-:-:S03]  /*3f600*/  IMAD.WIDE R212, R5, 0x4, R212 ;  /* 0x0000000405d47825 */ /* 0x008fc600078e02d4 */
[----:B------:R-:W-:Y:S04]  /*3f610*/  LDGSTS.E [R12+0x74000], desc[UR60][R208.64], !P2 ;  /* 0x74000000d00c7fae */ /* 0x000fe8000d12187c */
[----:B----4-:R-:W3:Y:S04]  /*3f620*/  LDL.LU.64 R202, [R1+0x4b90] ;  /* 0x004b900001ca7983 */ /* 0x010ee80000300a00 */
[----:B------:R-:W-:Y:S04]  /*3f630*/  LDGSTS.E [R12+0x78000], desc[UR60][R210.64], !P2 ;  /* 0x78000000d20c7fae */ /* 0x000fe8000d12187c */
[----:B------:R4:W-:Y:S04]  /*3f640*/  STL.64 [R1+0x1cb0], R212 ;  /* 0x001cb0d401007387 */ /* 0x0009e80000100a00 */
[----:B------:R-:W-:Y:S04]  /*3f650*/  LDGSTS.E [R12+0x7c000], desc[UR60][R230.64], !P2 ;  /* 0x7c000000e60c7fae */ /* 0x000fe8000d12187c */
[----:B------:R-:W3:Y:S04]  /*3f660*/  LDL.LU.64 R204, [R1+0x4b88] ;  /* 0x004b880001cc7983 */ /* 0x000ee80000300a00 */
        /* <DEDUP_REMOVED lines=22> */
[----:B------:R1:W-:Y:S04]  /*3f7d0*/  LDGSTS.E [R12+0x7c00c], desc[UR60][R18.64], !P5 ;  /* 0x7c00c000120c7fae */ /* 0x0003e8000e92187c */
[----:B-1----:R-:W3:Y:S04]  /*3f7e0*/  LDL.LU.64 R226, [R1+0x4b28] ;  /* 0x004b280001e27983 */ /* 0x002ee80000300a00 */
[----:B------:R-:W0:Y:S01]  /*3f7f0*/  LDGDEPBAR ;  /* 0x00000000000079af */ /* 0x000e220000000000 */
[----:B------:R-:W-:-:S03]  /*3f800*/  IADD3 R19, R7, 0x200000, RZ ;  /* 0x0020000007137810 */ /* 0x000fc60007ffe0ff */
[----:B------:R-:W3:Y:S01]  /*3f810*/  LDL.LU.64 R228, [R1+0x4b20] ;  /* 0x004b200001e47983 */ /* 0x000ee20000300a00 */
[----:B------:R-:W-:-:S03]  /*3f820*/  VIADD R18, R7, 0x200000 ;  /* 0x0020000007127836 */ /* 0x000fc60000000000 */
[----:B------:R1:W-:Y:S04]  /*3f830*/  LDGSTS.E [R252+-0x40000], desc[UR60][R8.64], P4 ;  /* 0xc000000008fc7fae */ /* 0x0003e8000a12187c */
[----:B------:R-:W3:Y:S04]  /*3f840*/  LDL.LU.64 R232, [R1+0x4b18] ;  /* 0x004b180001e87983 */ /* 0x000ee80000300a00 */
[----:B----4-:R-:W4:Y:S01]  /*3f850*/  LDL.LU.64 R212, [R1+0x4b10] ;  /* 0x004b100001d47983 */ /* 0x010f220000300a00 */
[----:B-1----:R-:W-:-:S03]  /*3f860*/  IADD3 R9, R7, 0x200000, RZ ;  /* 0x0020000007097810 */ /* 0x002fc60007ffe0ff */
[----:B------:R-:W-:Y:S01]  /*3f870*/  LDGSTS.E [R13+-0x3fc00], desc[UR60][R10.64], P4 ;  /* 0xc04000000a0d7fae */ /* 0x000fe2000a12187c */
[----:B------:R-:W-:-:S03]  /*3f880*/  VIADD R8, R7, 0x200000 ;  /* 0x0020000007087836 */ /* 0x000fc60000000000 */
[----:B------:R-:W-:Y:S04]  /*3f890*/  STL.64 [R1+0x4b00], R10 ;  /* 0x004b000a01007387 */ /* 0x000fe80000100a00 */
[----:B------:R1:W-:Y:S04]  /*3f8a0*/  STL.64 [R1+0x1cd0], R20 ;  /* 0x001cd01401007387 */ /* 0x0003e80000100a00 */
[----:B------:R1:W-:Y:S04]  /*3f8b0*/  LDGSTS.E [R19+-0x3f800], desc[UR60][R20.64], P4 ;  /* 0xc080000014137fae */ /* 0x0003e8000a12187c */
[----:B------:R1:W-:Y:S04]  /*3f8c0*/  STL.64 [R1+0x1cc0], R22 ;  /* 0x001cc01601007387 */ /* 0x0003e80000100a00 */
[----:B------:R1:W-:Y:S04]  /*3f8d0*/  LDGSTS.E [R18+-0x3f400], desc[UR60][R22.64], P4 ;  /* 0xc0c0000016127fae */ /* 0x0003e8000a12187c */
[----:B------:R1:W-:Y:S02]  /*3f8e0*/  STL.64 [R1+0x1ca8], R24 ;  /* 0x001ca81801007387 */ /* 0x0003e40000100a00 */
[----:B-1----:R-:W-:-:S02]  /*3f8f0*/  IMAD.WIDE R20, R6, 0x4, R32 ;  /* 0x0000000406147825 */ /* 0x002fc400078e0220 */
[----:B------:R1:W-:Y:S02]  /*3f900*/  LDGSTS.E [R9+-0x3f000], desc[UR60][R24.64], P4 ;  /* 0xc100000018097fae */ /* 0x0003e4000a12187c */
[----:B------:R-:W-:-:S04]  /*3f910*/  IMAD.WIDE R10, R6, 0x4, R34 ;  /* 0x00000004060a7825 */ /* 0x000fc800078e0222 */
[C---:B------:R-:W-:Y:S01]  /*3f920*/  IMAD.WIDE R22, R6.reuse, 0x4, R30 ;  /* 0x0000000406167825 */ /* 0x040fe200078e021e */
[----:B------:R-:W-:Y:S04]  /*3f930*/  STL.64 [R1+0x1c88], R26 ;  /* 0x001c881a01007387 */ /* 0x000fe80000100a00 */
[----:B------:R-:W-:Y:S01]  /*3f940*/  LDGSTS.E [R8+-0x3ec00], desc[UR60][R26.64], P4 ;  /* 0xc14000001a087fae */ /* 0x000fe2000a12187c */
[----:B-1----:R-:W-:-:S05]  /*3f950*/  IMAD.WIDE R24, R6, 0x4, R28 ;  /* 0x0000000406187825 */ /* 0x002fca00078e021c */
[----:B------:R1:W-:Y:S04]  /*3f960*/  STL.64 [R1+0x1c68], R24 ;  /* 0x001c681801007387 */ /* 0x0003e80000100a00 */
[----:B------:R1:W-:Y:S04]  /*3f970*/  LDGSTS.E [R19+-0x3e800], desc[UR60][R24.64], P4 ;  /* 0xc180000018137fae */ /* 0x0003e8000a12187c */
[----:B------:R1:W-:Y:S04]  /*3f980*/  STL.64 [R1+0x1c30], R22 ;  /* 0x001c301601007387 */ /* 0x0003e80000100a00 */
[----:B------:R1:W-:Y:S02]  /*3f990*/  LDGSTS.E [R18+-0x3e400], desc[UR60][R22.64], P4 ;  /* 0xc1c0000016127fae */ /* 0x0003e4000a12187c */
[----:B-1----:R-:W-:-:S02]  /*3f9a0*/  IMAD.WIDE R24, R6, 0x4, R36 ;  /* 0x0000000406187825 */ /* 0x002fc400078e0224 */
[----:B------:R1:W-:Y:S04]  /*3f9b0*/  STL.64 [R1+0x1c28], R20 ;  /* 0x001c281401007387 */ /* 0x0003e80000100a00 */
[----:B------:R1:W-:Y:S01]  /*3f9c0*/  LDGSTS.E [R9+-0x3e000], desc[UR60][R20.64], P4 ;  /* 0xc200000014097fae */ /* 0x0003e2000a12187c */
[----:B------:R-:W-:-:S03]  /*3f9d0*/  IMAD.WIDE R22, R6, 0x4, R38 ;  /* 0x0000000406167825 */ /* 0x000fc600078e0226 */
[----:B------:R1:W-:Y:S04]  /*3f9e0*/  STL.64 [R1+0x1c20], R10 ;  /* 0x001c200a01007387 */ /* 0x0003e80000100a00 */
[----:B------:R1:W-:Y:S02]  /*3f9f0*/  LDGSTS.E [R8+-0x3dc00], desc[UR60][R10.64], P4 ;  /* 0xc24000000a087fae */ /* 0x0003e4000a12187c */
[C---:B-1----:R-:W-:Y:S02]  /*3fa00*/  IMAD.WIDE R20, R6.reuse, 0x4, R40 ;  /* 0x0000000406147825 */ /* 0x042fe400078e0228 */
        /* <DEDUP_REMOVED lines=10> */
[----:B------:R2:W-:Y:S01]  /*3fab0*/  LDGSTS.E [R8+-0x3cc00], desc[UR60][R10.64], P4 ;  /* 0xc34000000a087fae */ /* 0x0005e2000a12187c */
[----:B-1----:R-:W-:-:S03]  /*3fac0*/  IMAD.WIDE R20, R6, 0x4, R48 ;  /* 0x0000000406147825 */ /* 0x002fc600078e0230 */
[----:B------:R1:W-:Y:S04]  /*3fad0*/  STL.64 [R1+0x1bf8], R24 ;  /* 0x001bf81801007387 */ /* 0x0003e80000100a00 */
[----:B------:R1:W-:Y:S01]  /*3fae0*/  LDGSTS.E [R19+-0x3c800], desc[UR60][R24.64], P4 ;  /* 0xc380000018137fae */ /* 0x0003e2000a12187c */
[----:B--2---:R-:W-:-:S03]  /*3faf0*/  IMAD.WIDE R10, R6, 0x4, R50 ;  /* 0x00000004060a7825 */ /* 0x004fc600078e0232 */
[----:B------:R2:W-:Y:S04]  /*3fb00*/  STL.64 [R1+0x1bf0], R22 ;  /* 0x001bf01601007387 */ /* 0x0005e80000100a00 */
[----:B------:R2:W-:Y:S01]  /*3fb10*/  LDGSTS.E [R18+-0x3c400], desc[UR60][R22.64], P4 ;  /* 0xc3c0000016127fae */ /* 0x0005e2000a12187c */
[----:B-1----:R-:W-:-:S03]  /*3fb20*/  IMAD.WIDE R24, R6, 0x4, R52 ;  /* 0x0000000406187825 */ /* 0x002fc600078e0234 */
[----:B------:R1:W-:Y:S04]  /*3fb30*/  STL.64 [R1+0x1be8], R20 ;  /* 0x001be81401007387 */ /* 0x0003e80000100a00 */
[----:B------:R1:W-:Y:S01]  /*3fb40*/  LDGSTS.E [R9+-0x3c000], desc[UR60][R20.64], P4 ;  /* 0xc400000014097fae */ /* 0x0003e2000a12187c */
[----:B--2---:R-:W-:-:S03]  /*3fb50*/  IMAD.WIDE R22, R6, 0x4, R54 ;  /* 0x0000000406167825 */ /* 0x004fc600078e0236 */
[----:B------:R2:W-:Y:S01]  /*3fb60*/  STL.64 [R1+0x1be0], R10 ;  /* 0x001be00a01007387 */ /* 0x0005e20000100a00 */
[----:B------:R-:W3:Y:S03]  /*3fb70*/  LDC R54, c[0x0][0x230] ;  /* 0x00008c00ff367b82 */ /* 0x000ee60000000800 */
[----:B------:R2:W-:Y:S01]  /*3fb80*/  LDGSTS.E [R8+-0x3bc00], desc[UR60][R10.64], P4 ;  /* 0xc44000000a087fae */ /* 0x0005e2000a12187c */
[----:B-1----:R-:W-:-:S03]  /*3fb90*/  IMAD.WIDE R20, R6, 0x4, R56 ;  /* 0x0000000406147825 */ /* 0x002fc600078e0238 */
[----:B------:R1:W-:Y:S04]  /*3fba0*/  STL.64 [R1+0x1bd8], R24 ;  /* 0x001bd81801007387 */ /* 0x0003e80000100a00 */
[----:B------:R1:W-:Y:S01]  /*3fbb0*/  STL.64 [R1+0x1bd0], R22 ;  /* 0x001bd01601007387 */ /* 0x0003e20000100a00 */
[----:B--2---:R-:W-:-:S03]  /*3fbc0*/  IMAD.WIDE R10, R6, 0x4, R58 ;  /* 0x00000004060a7825 */ /* 0x004fc600078e023a */
[----:B------:R2:W-:Y:S04]  /*3fbd0*/  STL.64 [R1+0x1bc8], R20 ;  /* 0x001bc81401007387 */ /* 0x0005e80000100a00 */
[----:B------:R2:W-:Y:S04]  /*3fbe0*/  STL.64 [R1+0x1bc0], R10 ;  /* 0x001bc00a01007387 */ /* 0x0005e80000100a00 */
[----:B------:R-:W3:Y:S04]  /*3fbf0*/  LDL.LU.64 R30, [R1+0x658] ;  /* 0x00065800011e7983 */ /* 0x000ee80000300a00 */
[----:B------:R1:W-:Y:S04]  /*3fc00*/  LDGSTS.E [R19+-0x3b800], desc[UR60][R24.64], P4 ;  /* 0xc480000018137fae */ /* 0x0003e8000a12187c */
[----:B------:R2:W-:Y:S04]  /*3fc10*/  LDGSTS.E [R18+-0x3b400], desc[UR60][R22.64], P4 ;  /* 0xc4c0000016127fae */ /* 0x0005e8000a12187c */
[----:B------:R2:W-:Y:S01]  /*3fc20*/  LDGSTS.E [R9+-0x3b000], desc[UR60][R20.64], P4 ;  /* 0xc500000014097fae */ /* 0x0005e2000a12187c */
[----:B-1----:R-:W-:-:S03]  /*3fc30*/  IMAD.WIDE R24, R6, 0x4, R60 ;  /* 0x0000000406187825 */ /* 0x002fc600078e023c */
[----:B------:R1:W-:Y:S01]  /*3fc40*/  LDGSTS.E [R8+-0x3ac00], desc[UR60][R10.64], P4 ;  /* 0xc54000000a087fae */ /* 0x0003e2000a12187c */
[----:B--2---:R-:W-:-:S03]  /*3fc50*/  IMAD.WIDE R22, R6, 0x4, R62 ;  /* 0x0000000406167825 */ /* 0x004fc600078e023e */
[----:B------:R-:W-:Y:S01]  /*3fc60*/  STL.64 [R1+0x1bb8], R24 ;  /* 0x001bb81801007387 */ /* 0x000fe20000100a00 */
[----:B------:R-:W2:Y:S01]  /*3fc70*/  LDC R62, c[0x0][0x230] ;  /* 0x00008c00ff3e7b82 */ /* 0x000ea20000000800 */
[C---:B------:R-:W-:Y:S02]  /*3fc80*/  IMAD.WIDE R20, R6.reuse, 0x4, R64 ;  /* 0x0000000406147825 */ /* 0x040fe400078e0240 */
[----:B------:R-:W-:Y:S02]  /*3fc90*/  STL.64 [R1+0x1bb0], R22 ;  /* 0x001bb01601007387 */ /* 0x000fe40000100a00 */
[C---:B-1----:R-:W-:Y:S02]  /*3fca0*/  IMAD.WIDE R10, R6.reuse, 0x4, R66 ;  /* 0x00000004060a7825 */ /* 0x042fe400078e0242 */
[----:B------:R-:W-:Y:S01]  /*3fcb0*/  STL.64 [R1+0x1ba8], R20 ;  /* 0x001ba81401007387 */ /* 0x000fe20000100a00 */
[----:B------:R-:W1:Y:S03]  /*3fcc0*/  LDC R64, c[0x0][0x230] ;  /* 0x00008c00ff407b82 */ /* 0x000e660000000800 */
[----:B------:R2:W-:Y:S04]  /*3fcd0*/  LDGSTS.E [R19+-0x3a800], desc[UR60][R24.64], P4 ;  /* 0xc580000018137fae */ /* 0x0005e8000a12187c */
[----:B------:R3:W-:Y:S01]  /*3fce0*/  STL.64 [R1+0x1ba0], R10 ;  /* 0x001ba00a01007387 */ /* 0x0007e20000100a00 */
[----:B------:R-:W-:-:S04]  /*3fcf0*/  IMAD.WIDE R26, R6, 0x4, R68 ;  /* 0x00000004061a7825 */ /* 0x000fc800078e0244 */
[C---:B------:R-:W-:Y:S01]  /*3fd00*/  IMAD.WIDE R32, R6.reuse, 0x4, R78 ;  /* 0x0000000406207825 */ /* 0x040fe200078e024e */
[----:B------:R2:W-:Y:S03]  /*3fd10*/  LDGSTS.E [R18+-0x3a400], desc[UR60][R22.64], P4 ;  /* 0xc5c0000016127fae */ /* 0x0005e6000a12187c */
[C---:B------:R-:W-:Y:S01]  /*3fd20*/  IMAD.WIDE R34, R6.reuse, 0x4, R82 ;  /* 0x0000000406227825 */ /* 0x040fe200078e0252 */
[----:B------:R-:W4:Y:S03]  /*3fd30*/  LDL.LU.64 R28, [R1+0x5c0] ;  /* 0x0005c000011c7983 */ /* 0x000f260000300a00 */
[----:B---3--:R-:W-:Y:S01]  /*3fd40*/  IMAD.WIDE R30, R6, 0x4, R30 ;  /* 0x00000004061e7825 */ /* 0x008fe200078e021e */
[----:B------:R3:W-:Y:S03]  /*3fd50*/  LDGSTS.E [R9+-0x3a000], desc[UR60][R20.64], P4 ;  /* 0xc600000014097fae */ /* 0x0007e6000a12187c */
[C---:B------:R-:W-:Y:S01]  /*3fd60*/  IMAD.WIDE R242, R5.reuse, 0x4, R242 ;  /* 0x0000000405f27825 */ /* 0x040fe200078e02f2 */
[----:B------:R-:W-:Y:S03]  /*3fd70*/  LDGSTS.E [R8+-0x39c00], desc[UR60][R10.64], P4 ;  /* 0xc64000000a087fae */ /* 0x000fe6000a12187c */
[C---:B------:R-:W-:Y:S01]  /*3fd80*/  IMAD.WIDE R240, R5.reuse, 0x4, R240 ;  /* 0x0000000405f07825 */ /* 0x040fe200078e02f0 */
[----:B------:R-:W-:Y:S03]  /*3fd90*/  LDGSTS.E [R19+-0x39800], desc[UR60][R26.64], P4 ;  /* 0xc68000001a137fae */ /* 0x000fe6000a12187c */
[----:B------:R-:W-:-:S04]  /*3fda0*/  IMAD.WIDE R238, R5, 0x4, R238 ;  /* 0x0000000405ee7825 */ /* 0x000fc800078e02ee */
[----:B------:R-:W-:Y:S01]  /*3fdb0*/  IMAD.WIDE R236, R5, 0x4, R236 ;  /* 0x0000000405ec7825 */ /* 0x000fe200078e02ec */
[----:B------:R-:W4:Y:S03]  /*3fdc0*/  LDL.LU.64 R10, [R1+0x588] ;  /* 0x00058800010a7983 */ /* 0x000f260000300a00 */
[----:B------:R-:W-:Y:S01]  /*3fdd0*/  VIADD R54, R54, 0xfffffe94 ;  /* 0xfffffe9436367836 */ /* 0x000fe20000000000 */
[----:B--2---:R-:W-:Y:S01]  /*3fde0*/  IADD3 R62, R62, -0x10d, RZ ;  /* 0xfffffef33e3e7810 */ /* 0x004fe20007ffe0ff */
[----:B------:R-:W-:Y:S01]  /*3fdf0*/  IMAD.WIDE R24, R6, 0x4, R70 ;  /* 0x0000000406187825 */ /* 0x000fe200078e0246 */
[----:B------:R-:W-:Y:S01]  /*3fe00*/  STL.64 [R1+0x1b98], R26 ;  /* 0x001b981a01007387 */ /* 0x000fe20000100a00 */
[----:B------:R-:W-:Y:S01]  /*3fe10*/  IADD3 R63, R246, 0x100000, RZ ;  /* 0x00100000f63f7810 */ /* 0x000fe20007ffe0ff */
[----:B------:R-:W2:Y:S01]  /*3fe20*/  LDC R65, c[0x0][0x230] ;  /* 0x00008c00ff417b82 */ /* 0x000ea20000000800 */
[C---:B------:R-:W-:Y:S01]  /*3fe30*/  IMAD.WIDE R22, R6.reuse, 0x4, R72 ;  /* 0x0000000406167825 */ /* 0x040fe200078e0248 */
[----:B------:R-:W-:Y:S03]  /*3fe40*/  STL.64 [R1+0x1b90], R24 ;  /* 0x001b901801007387 */ /* 0x000fe60000100a00 */
[C---:B---3--:R-:W-:Y:S01]  /*3fe50*/  IMAD.WIDE R20, R6.reuse, 0x4, R74 ;  /* 0x0000000406147825 */ /* 0x048fe200078e024a */
[----:B------:R-:W-:Y:S04]  /*3fe60*/  LDGSTS.E [R18+-0x39400], desc[UR60][R24.64], P4 ;  /* 0xc6c0000018127fae */ /* 0x000fe8000a12187c */
[----:B------:R3:W-:Y:S04]  /*3fe70*/  STL.64 [R1+0x1b88], R22 ;  /* 0x001b881601007387 */ /* 0x0007e80000100a00 */
[----:B------:R3:W-:Y:S04]  /*3fe80*/  LDGSTS.E [R9+-0x39000], desc[UR60][R22.64], P4 ;  /* 0xc700000016097fae */ /* 0x0007e8000a12187c */
[----:B------:R1:W-:Y:S04]  /*3fe90*/  STL.64 [R1+0x1b80], R20 ;  /* 0x001b801401007387 */ /* 0x0003e80000100a00 */
[----:B------:R1:W-:Y:S01]  /*3fea0*/  LDGSTS.E [R8+-0x38c00], desc[UR60][R20.64], P4 ;  /* 0xc740000014087fae */ /* 0x0003e2000a12187c */
[----:B---3--:R-:W-:-:S03]  /*3feb0*/  IMAD.WIDE R22, R6, 0x4, R76 ;  /* 0x0000000406167825 */ /* 0x008fc600078e024c */
[----:B------:R-:W3:Y:S04]  /*3fec0*/  LDL.LU.64 R26, [R1+0x550] ;  /* 0x00055000011a7983 */ /* 0x000ee80000300a00 */
[----:B------:R-:W2:Y:S01]  /*3fed0*/  LDL.LU.64 R24, [R1+0x518] ;  /* 0x0005180001187983 */ /* 0x000ea20000300a00 */
[----:B-1----:R-:W-:-:S03]  /*3fee0*/  IMAD.WIDE R20, R6, 0x4, R80 ;  /* 0x0000000406147825 */ /* 0x002fc600078e0250 */
[----:B------:R1:W-:Y:S04]  /*3fef0*/  STL.64 [R1+0x1b78], R22 ;  /* 0x001b781601007387 */ /* 0x0003e80000100a00 */
[----:B------:R1:W-:Y:S04]  /*3ff00*/  STL.64 [R1+0x1b70], R32 ;  /* 0x001b702001007387 */ /* 0x0003e80000100a00 */
[----:B------:R-:W-:Y:S04]  /*3ff10*/  LDGSTS.E [R19+-0x38800], desc[UR60][R22.64], P4 ;  /* 0xc780000016137fae */ /* 0x000fe8000a12187c */
[----:B------:R1:W-:Y:S04]  /*3ff20*/  STL.64 [R1+0x1b68], R20 ;  /* 0x001b681401007387 */ /* 0x0003e80000100a00 */
[----:B------:R1:W-:Y:S04]  /*3ff30*/  LDGSTS.E [R18+-0x38400], desc[UR60][R32.64], P4 ;  /* 0xc7c0000020127fae */ /* 0x0003e8000a12187c */
[----:B-1----:R-:W2:Y:S04]  /*3ff40*/  LDL.LU.64 R22, [R1+0x4e0] ;  /* 0x0004e00001167983 */ /* 0x002ea80000300a00 */
[----:B------:R4:W-:Y:S04]  /*3ff50*/  STL.64 [R1+0x1b60], R30 ;  /* 0x001b601e01007387 */ /* 0x0009e80000100a00 */
[----:B------:R-:W-:Y:S01]  /*3ff60*/  LDGSTS.E [R9+-0x20000], desc[UR60][R20.64], P4 ;  /* 0xe000000014097fae */ /* 0x000fe2000a12187c */
[----:B------:R-:W-:-:S03]  /*3ff70*/  IMAD.WIDE R32, R6, 0x4, R84 ;  /* 0x0000000406207825 */ /* 0x000fc600078e0254 */
[----:B------:R4:W-:Y:S04]  /*3ff80*/  LDGSTS.E [R8+-0x1fc00], desc[UR60][R30.64], P4 ;  /* 0xe04000001e087fae */ /* 0x0009e8000a12187c */
[----:B------:R1:W-:Y:S04]  /*3ff90*/  LDGSTS.E [R19+-0x1f800], desc[UR60][R34.64], P4 ;  /* 0xe080000022137fae */ /* 0x0003e8000a12187c */
[----:B------:R-:W2:Y:S01]  /*3ffa0*/  LDL.LU.64 R20, [R1+0x4a8] ;  /* 0x0004a80001147983 */ /* 0x000ea20000300a00 */
[----:B----4-:R-:W-:-:S03]  /*3ffb0*/  IMAD.WIDE R30, R6, 0x4, R28 ;  /* 0x00000004061e7825 */ /* 0x010fc600078e021c */
[----:B------:R4:W-:Y:S04]  /*3ffc0*/  STL.64 [R1+0x1b58], R34 ;  /* 0x001b582201007387 */ /* 0x0009e80000100a00 */
[----:B------:R1:W-:Y:S04]  /*3ffd0*/  STL.64 [R1+0x1b50], R32 ;  /* 0x001b502001007387 */ /* 0x0003e80000100a00 */
[----:B------:R2:W-:Y:S04]  /*3ffe0*/  LDGSTS.E [R18+-0x1f400], desc[UR60][R32.64], P4 ;  /* 0xe0c0000020127fae */ /* 0x0005e8000a12187c */
[----:B------:R2:W-:Y:S01]  /*3fff0*/  LDGSTS.E [R9+-0x1f000], desc[UR60][R30.64], P4 ;  /* 0xe10000001e097fae */ /* 0x0005e2000a12187c */
[----:B------:R-:W-:-:S03]  /*40000*/  IMAD.WIDE R28, R6, 0x4, R10 ;  /* 0x00000004061c7825 */ /* 0x000fc600078e020a */
[----:B------:R-:W2:Y:S04]  /*40010*/  LDL.LU.64 R10, [R1+0x470] ;  /* 0x00047000010a7983 */ /* 0x000ea80000300a00 */
[----:B------:R2:W-:Y:S04]  /*40020*/  STL.64 [R1+0x1b48], R30 ;  /* 0x001b481e01007387 */ /* 0x0005e80000100a00 */
[----:B------:R-:W2:Y:S04]  /*40030*/  LDL.LU.64 R40, [R1+0x438] ;  /* 0x0004380001287983 */ /* 0x000ea80000300a00 */
[----:B------:R-:W2:Y:S04]  /*40040*/  LDL.LU.64 R38, [R1+0x400] ;  /* 0x0004000001267983 */ /* 0x000ea80000300a00 */
[----:B------:R2:W-:Y:S04]  /*40050*/  STL.64 [R1+0x1b40], R28 ;  /* 0x001b401c01007387 */ /* 0x0005e80000100a00 */
[----:B------:R-:W2:Y:S04]  /*40060*/  LDL.LU.64 R36, [R1+0x3c8] ;  /* 0x0003c80001247983 */ /* 0x000ea80000300a00 */
[----:B----4-:R-:W4:Y:S04]  /*40070*/  LDL.LU.64 R34, [R1+0x390] ;  /* 0x0003900001227983 */ /* 0x010f280000300a00 */
[----:B-1----:R-:W4:Y:S04]  /*40080*/  LDL.LU.64 R32, [R1+0x358] ;  /* 0x0003580001207983 */ /* 0x002f280000300a00 */
[----:B------:R1:W-:Y:S01]  /*40090*/  LDGSTS.E [R8+-0x1ec00], desc[UR60][R28.64], P4 ;  /* 0xe14000001c087fae */ /* 0x0003e2000a12187c */
[----:B---3--:R-:W-:-:S04]  /*400a0*/  IMAD.WIDE R26, R6, 0x4, R26 ;  /* 0x00000004061a7825 */ /* 0x008fc800078e021a */
[C---:B--2---:R-:W-:Y:S01]  /*400b0*/  IMAD.WIDE R24, R6.reuse, 0x4, R24 ;  /* 0x0000000406187825 */ /* 0x044fe200078e0218 */
[----:B------:R2:W-:Y:S04]  /*400c0*/  STL.64 [R1+0x1b38], R26 ;  /* 0x001b381a01007387 */ /* 0x0005e80000100a00 */
[----:B------:R-:W3:Y:S04]  /*400d0*/  LDL.LU.64 R30, [R1+0x320] ;  /* 0x00032000011e7983 */ /* 0x000ee80000300a00 */
[----:B------:R1:W-:Y:S04]  /*400e0*/  STL.64 [R1+0x1b30], R24 ;  /* 0x001b301801007387 */ /* 0x0003e80000100a00 */
[----:B------:R-:W3:Y:S04]  /*400f0*/  LDL.LU.64 R28, [R1+0x2e8] ;  /* 0x0002e800011c7983 */ /* 0x000ee80000300a00 */
[----:B------:R3:W-:Y:S04]  /*40100*/  LDGSTS.E [R19+-0x1e800], desc[UR60][R26.64], P4 ;  /* 0xe18000001a137fae */ /* 0x0007e8000a12187c */
[----:B------:R3:W-:Y:S01]  /*40110*/  LDGSTS.E [R18+-0x1e400], desc[UR60][R24.64], P4 ;  /* 0xe1c0000018127fae */ /* 0x0007e2000a12187c */
[----:B------:R-:W-:-:S05]  /*40120*/  IMAD.WIDE R22, R6, 0x4, R22 ;  /* 0x0000000406167825 */ /* 0x000fca00078e0216 */
[----:B------:R1:W-:Y:S04]  /*40130*/  STL.64 [R1+0x1b28], R22 ;  /* 0x001b281601007387 */ /* 0x0003e80000100a00 */
[----:B------:R3:W-:Y:S01]  /*40140*/  LDGSTS.E [R9+-0x1e000], desc[UR60][R22.64], P4 ;  /* 0xe200000016097fae */ /* 0x0007e2000a12187c */
[----:B------:R-:W-:-:S05]  /*40150*/  IMAD.WIDE R20, R6, 0x4, R20 ;  /* 0x0000000406147825 */ /* 0x000fca00078e0214 */
[----:B------:R1:W-:Y:S04]  /*40160*/  STL.64 [R1+0x1b20], R20 ;  /* 0x001b201401007387 */ /* 0x0003e80000100a00 */
[----:B--2---:R-:W2:Y:S04]  /*40170*/  LDL.LU.64 R26, [R1+0x2b0] ;  /* 0x0002b000011a7983 */ /* 0x004ea80000300a00 */
[----:B-1----:R-:W2:Y:S04]  /*40180*/  LDL.LU.64 R24, [R1+0x278] ;  /* 0x0002780001187983 */ /* 0x002ea80000300a00 */
[----:B------:R1:W-:Y:S04]  /*40190*/  LDGSTS.E [R8+-0x1dc00], desc[UR60][R20.64], P4 ;  /* 0xe240000014087fae */ /* 0x0003e8000a12187c */
[----:B------:R-:W2:Y:S04]  /*401a0*/  LDL.LU.64 R22, [R1+0x240] ;  /* 0x0002400001167983 */ /* 0x000ea80000300a00 */
[----:B------:R-:W1:Y:S01]  /*401b0*/  LDL.LU.64 R20, [R1+0x208] ;  /* 0x0002080001147983 */ /* 0x000e620000300a00 */
[----:B------:R-:W-:-:S04]  /*401c0*/  IMAD.WIDE R10, R6, 0x4, R10 ;  /* 0x00000004060a7825 */ /* 0x000fc800078e020a */
[C---:B------:R-:W-:Y:S01]  /*401d0*/  IMAD.WIDE R40, R6.reuse, 0x4, R40 ;  /* 0x0000000406287825 */ /* 0x040fe200078e0228 */
[----:B------:R4:W-:Y:S03]  /*401e0*/  STL.64 [R1+0x1b18], R10 ;  /* 0x001b180a01007387 */ /* 0x0009e60000100a00 */
[C---:B------:R-:W-:Y:S01]  /*401f0*/  IMAD.WIDE R38, R6.reuse, 0x4, R38 ;  /* 0x0000000406267825 */ /* 0x040fe200078e0226 */
[----:B------:R-:W-:Y:S04]  /*40200*/  STL.64 [R1+0x1b10], R40 ;  /* 0x001b102801007387 */ /* 0x000fe80000100a00 */
[----:B------:R-:W-:Y:S04]  /*40210*/  LDGSTS.E [R19+-0x1d800], desc[UR60][R10.64], P4 ;  /* 0xe28000000a137fae */ /* 0x000fe8000a12187c */
[----:B------:R-:W-:Y:S01]  /*40220*/  STL.64 [R1+0x1b08], R38 ;  /* 0x001b082601007387 */ /* 0x000fe20000100a00 */
[----:B------:R-:W-:-:S03]  /*40230*/  IMAD.WIDE R36, R6, 0x4, R36 ;  /* 0x0000000406247825 */ /* 0x000fc600078e0224 */
[----:B------:R-:W-:Y:S04]  /*40240*/  LDGSTS.E [R18+-0x1d400], desc[UR60][R40.64], P4 ;  /* 0xe2c0000028127fae */ /* 0x000fe8000a12187c */
[----:B----4-:R-:W4:Y:S01]  /*40250*/  LDL.LU.64 R10, [R1+0x20] ;  /* 0x00002000010a7983 */ /* 0x010f220000300a00 */
[----:B------:R-:W-:-:S04]  /*40260*/  IMAD.WIDE R34, R6, 0x4, R34 ;  /* 0x0000000406227825 */ /* 0x000fc800078e0222 */
[C---:B------:R-:W-:Y:S01]  /*40270*/  IMAD.WIDE R32, R6.reuse, 0x4, R32 ;  /* 0x0000000406207825 */ /* 0x040fe200078e0220 */
[----:B------:R-:W-:Y:S04]  /*40280*/  STL.64 [R1+0x1b00], R36 ;  /* 0x001b002401007387 */ /* 0x000fe80000100a00 */
[----:B------:R-:W-:Y:S01]  /*40290*/  STL.64 [R1+0x1af8], R34 ;  /* 0x001af82201007387 */ /* 0x000fe20000100a00 */
[----:B---3--:R-:W-:-:S03]  /*402a0*/  IMAD.WIDE R30, R6, 0x4, R30 ;  /* 0x00000004061e7825 */ /* 0x008fc600078e021e */
[----:B------:R-:W-:Y:S01]  /*402b0*/  STL.64 [R1+0x1af0], R32 ;  /* 0x001af02001007387 */ /* 0x000fe20000100a00 */
[----:B------:R-:W-:-:S03]  /*402c0*/  IMAD.WIDE R28, R6, 0x4, R28 ;  /* 0x00000004061c7825 */ /* 0x000fc600078e021c */
[----:B------:R3:W-:Y:S04]  /*402d0*/  STL.64 [R1+0x1ae8], R30 ;  /* 0x001ae81e01007387 */ /* 0x0007e80000100a00 */
[----:B------:R-:W-:Y:S04]  /*402e0*/  LDGSTS.E [R9+-0x1d000], desc[UR60][R38.64], P4 ;  /* 0xe300000026097fae */ /* 0x000fe8000a12187c */
[----:B------:R-:W-:Y:S04]  /*402f0*/  STL.64 [R1+0x1ae0], R28 ;  /* 0x001ae01c01007387 */ /* 0x000fe80000100a00 */
[----:B------:R-:W-:Y:S04]  /*40300*/  LDGSTS.E [R8+-0x1cc00], desc[UR60][R36.64], P4 ;  /* 0xe340000024087fae */ /* 0x000fe8000a12187c */
[----:B------:R-:W-:Y:S04]  /*40310*/  LDGSTS.E [R19+-0x1c800], desc[UR60][R34.64], P4 ;  /* 0xe380000022137fae */ /* 0x000fe8000a12187c */
[----:B------:R-:W-:Y:S04]  /*40320*/  LDGSTS.E [R18+-0x1c400], desc[UR60][R32.64], P4 ;  /* 0xe3c0000020127fae */ /* 0x000fe8000a12187c */
[----:B------:R-:W-:Y:S04]  /*40330*/  LDGSTS.E [R9+-0x1c000], desc[UR60][R30.64], P4 ;  /* 0xe40000001e097fae */ /* 0x000fe8000a12187c */
[----:B------:R-:W-:Y:S01]  /*40340*/  LDGSTS.E [R8+-0x1bc00], desc[UR60][R28.64], P4 ;  /* 0xe44000001c087fae */ /* 0x000fe2000a12187c */
[----:B--2---:R-:W-:-:S04]  /*40350*/  IMAD.WIDE R26, R6, 0x4, R26 ;  /* 0x00000004061a7825 */ /* 0x004fc800078e021a */
[C---:B------:R-:W-:Y:S01]  /*40360*/  IMAD.WIDE R24, R6.reuse, 0x4, R24 ;  /* 0x0000000406187825 */ /* 0x040fe200078e0218 */
[----:B------:R-:W-:Y:S03]  /*40370*/  STL.64 [R1+0x1ad8], R26 ;  /* 0x001ad81a01007387 */ /* 0x000fe60000100a00 */
[C---:B------:R-:W-:Y:S01]  /*40380*/  IMAD.WIDE R22, R6.reuse, 0x4, R22 ;  /* 0x0000000406167825 */ /* 0x040fe200078e0216 */
[----:B------:R-:W-:Y:S03]  /*40390*/  STL.64 [R1+0x1ad0], R24 ;  /* 0x001ad01801007387 */ /* 0x000fe60000100a00 */
[C---:B-1----:R-:W-:Y:S01]  /*403a0*/  IMAD.WIDE R20, R6.reuse, 0x4, R20 ;  /* 0x0000000406147825 */ /* 0x042fe200078e0214 */
[----:B------:R1:W-:Y:S04]  /*403b0*/  STL.64 [R1+0x1ac8], R22 ;  /* 0x001ac81601007387 */ /* 0x0003e80000100a00 */
[----:B------:R2:W-:Y:S04]  /*403c0*/  STL.64 [R1+0x1ac0], R20 ;  /* 0x001ac01401007387 */ /* 0x0005e80000100a00 */
[----:B---3--:R-:W3:Y:S04]  /*403d0*/  LDL.LU.64 R30, [R1+0xc88] ;  /* 0x000c8800011e7983 */ /* 0x008ee80000300a00 */
[----:B------:R-:W-:Y:S04]  /*403e0*/  LDGSTS.E [R19+-0x1b800], desc[UR60][R26.64], P4 ;  /* 0xe48000001a137fae */ /* 0x000fe8000a12187c */
[----:B------:R-:W-:Y:S04]  /*403f0*/  LDGSTS.E [R18+-0x1b400], desc[UR60][R24.64], P4 ;  /* 0xe4c0000018127fae */ /* 0x000fe8000a12187c */
[----:B------:R1:W-:Y:S04]  /*40400*/  LDGSTS.E [R9+-0x1b000], desc[UR60][R22.64], P4 ;  /* 0xe500000016097fae */ /* 0x0003e8000a12187c */
[----:B------:R2:W-:Y:S01]  /*40410*/  LDGSTS.E [R8+-0x1ac00], desc[UR60][R20.64], P4 ;  /* 0xe540000014087fae */ /* 0x0005e2000a12187c */
[----:B-1----:R-:W-:-:S02]  /*40420*/  IMAD.WIDE R22, R6, 0x4, R86 ;  /* 0x0000000406167825 */ /* 0x002fc400078e0256 */
[----:B------:R-:W1:Y:S02]  /*40430*/  LDC R86, c[0x0][0x230] ;  /* 0x00008c00ff567b82 */ /* 0x000e640000000800 */
[----:B--2---:R-:W-:-:S04]  /*40440*/  IMAD.WIDE R20, R6, 0x4, R88 ;  /* 0x0000000406147825 */ /* 0x004fc800078e0258 */
[C---:B------:R-:W-:Y:S02]  /*40450*/  IMAD.WIDE R28, R6.reuse, 0x4, R94 ;  /* 0x00000004061c7825 */ /* 0x040fe400078e025e */
[----:B------:R-:W2:Y:S02]  /*40460*/  LDC R94, c[0x0][0x230] ;  /* 0x00008c00ff5e7b82 */ /* 0x000ea40000000800 */
[----:B----4-:R-:W-:-:S05]  /*40470*/  IMAD.WIDE R24, R6, 0x4, R10 ;  /* 0x0000000406187825 */ /* 0x010fca00078e020a */
[----:B------:R-:W-:Y:S01]  /*40480*/  STL.64 [R1+0x1ab8], R24 ;  /* 0x001ab81801007387 */ /* 0x000fe20000100a00 */
[----:B------:R-:W-:-:S03]  /*40490*/  IMAD.WIDE R10, R6, 0x4, R90 ;  /* 0x00000004060a7825 */ /* 0x000fc600078e025a */
[----:B------:R4:W-:Y:S04]  /*404a0*/  STL.64 [R1+0x1ab0], R22 ;  /* 0x001ab01601007387 */ /* 0x0009e80000100a00 */
[----:B------:R-:W-:Y:S04]  /*404b0*/  STL.64 [R1+0x1aa8], R20 ;  /* 0x001aa81401007387 */ /* 0x000fe80000100a00 */
[----:B------:R-:W2:Y:S04]  /*404c0*/  LDL.LU.64 R34, [R1+0xc58] ;  /* 0x000c580001227983 */ /* 0x000ea80000300a00 */
[----:B------:R-:W-:Y:S04]  /*404d0*/  LDGSTS.E [R19+-0x1a800], desc[UR60][R24.64], P4 ;  /* 0xe580000018137fae */ /* 0x000fe8000a12187c */
[----:B------:R4:W-:Y:S04]  /*404e0*/  LDGSTS.E [R18+-0x1a400], desc[UR60][R22.64], P4 ;  /* 0xe5c0000016127fae */ /* 0x0009e8000a12187c */
[----:B------:R1:W-:Y:S04]  /*404f0*/  STL.64 [R1+0x1aa0], R10 ;  /* 0x001aa00a01007387 */ /* 0x0003e80000100a00 */
[----:B------:R-:W-:Y:S04]  /*40500*/  LDGSTS.E [R9+-0x1a000], desc[UR60][R20.64], P4 ;  /* 0xe600000014097fae */ /* 0x000fe8000a12187c */
[----:B------:R-:W2:Y:S01]  /*40510*/  LDL.LU.64 R26, [R1+0xc28] ;  /* 0x000c2800011a7983 */ /* 0x000ea20000300a00 */
[----:B----4-:R-:W-:-:S04]  /*40520*/  IMAD.WIDE R22, R6, 0x4, R96 ;  /* 0x0000000406167825 */ /* 0x010fc800078e0260 */
[C---:B------:R-:W-:Y:S01]  /*40530*/  IMAD.WIDE R38, R6.reuse, 0x4, R102 ;  /* 0x0000000406267825 */ /* 0x040fe200078e0266 */
[----:B------:R1:W-:Y:S03]  /*40540*/  LDGSTS.E [R8+-0x19c00], desc[UR60][R10.64], P4 ;  /* 0xe64000000a087fae */ /* 0x0003e6000a12187c */
[----:B---3--:R-:W-:Y:S01]  /*40550*/  IMAD.WIDE R36, R6, 0x4, R30 ;  /* 0x0000000406247825 */ /* 0x008fe200078e021e */
[----:B------:R-:W3:Y:S03]  /*40560*/  LDL.LU.64 R24, [R1+0xbf8] ;  /* 0x000bf80001187983 */ /* 0x000ee60000300a00 */
[----:B------:R-:W-:Y:S01]  /*40570*/  VIADD R64, R64, 0xfffffef2 ;  /* 0xfffffef240407836 */ /* 0x000fe20000000000 */
[----:B------:R-:W4:Y:S01]  /*40580*/  LDL.LU.64 R32, [R1+0xbc8] ;  /* 0x000bc80001207983 */ /* 0x000f220000300a00 */
[----:B-1----:R-:W-:Y:S01]  /*40590*/  IMAD.WIDE R10, R6, 0x4, R92 ;  /* 0x00000004060a7825 */ /* 0x002fe200078e025c */
[----:B------:R-:W-:Y:S01]  /*405a0*/  IADD3 R86, R86, -0x170, RZ ;  /* 0xfffffe9056567810 */ /* 0x000fe20007ffe0ff */
[----:B------:R-:W1:Y:S03]  /*405b0*/  LDC R96, c[0x0][0x230] ;  /* 0x00008c00ff607b82 */ /* 0x000e660000000800 */
[----:B------:R1:W-:Y:S04]  /*405c0*/  STL.64 [R1+0x1a98], R10 ;  /* 0x001a980a01007387 */ /* 0x0003e80000100a00 */
[----:B------:R1:W-:Y:S01]  /*405d0*/  STL.64 [R1+0x1a90], R28 ;  /* 0x001a901c01007387 */ /* 0x0003e20000100a00 */
[C---:B------:R-:W-:Y:S01]  /*405e0*/  IMAD.WIDE R20, R6.reuse, 0x4, R98 ;  /* 0x0000000406147825 */ /* 0x040fe200078e0262 */
[----:B------:R-:W4:Y:S02]  /*405f0*/  LDC R97, c[0x0][0x230] ;  /* 0x00008c00ff617b82 */ /* 0x000f240000000800 */
[----:B------:R-:W-:Y:S04]  /*40600*/  LDGSTS.E [R19+-0x19800], desc[UR60][R10.64], P4 ;  /* 0xe68000000a137fae */ /* 0x000fe8000a12187c */
[----:B------:R1:W-:Y:S04]  /*40610*/  STL.64 [R1+0x1a88], R22 ;  /* 0x001a881601007387 */ /* 0x0003e80000100a00 */
[----:B------:R1:W-:Y:S04]  /*40620*/  LDGSTS.E [R18+-0x19400], desc[UR60][R28.64], P4 ;  /* 0xe6c000001c127fae */ /* 0x0003e8000a12187c */
[----:B-1----:R-:W4:Y:S04]  /*40630*/  LDL.LU.64 R10, [R1+0xb98] ;  /* 0x000b9800010a7983 */ /* 0x002f280000300a00 */
[----:B------:R1:W-:Y:S01]  /*40640*/  STL.64 [R1+0x1a80], R20 ;  /* 0x001a801401007387 */ /* 0x0003e20000100a00 */
[----:B------:R-:W-:-:S03]  /*40650*/  IMAD.WIDE R28, R6, 0x4, R100 ;  /* 0x00000004061c7825 */ /* 0x000fc600078e0264 */
[----:B------:R1:W-:Y:S04]  /*40660*/  LDGSTS.E [R9+-0x19000], desc[UR60][R22.64], P4 ;  /* 0xe700000016097fae */ /* 0x0003e8000a12187c */
[----:B------:R1:W-:Y:S04]  /*40670*/  LDGSTS.E [R8+-0x18c00], desc[UR60][R20.64], P4 ;  /* 0xe740000014087fae */ /* 0x0003e8000a12187c */
[----:B------:R-:W-:Y:S04]  /*40680*/  LDGSTS.E [R19+-0x18800], desc[UR60][R28.64], P4 ;  /* 0xe78000001c137fae */ /* 0x000fe8000a12187c */
[----:B------:R-:W4:Y:S04]  /*40690*/  LDL.LU.64 R22, [R1+0xb68] ;  /* 0x000b680001167983 */ /* 0x000f280000300a00 */
[----:B-1----:R-:W4:Y:S04]  /*406a0*/  LDL.LU.64 R20, [R1+0xb38] ;  /* 0x000b380001147983 */ /* 0x002f280000300a00 */
[----:B------:R-:W4:Y:S04]  /*406b0*/  LDL.LU.64 R30, [R1+0xb08] ;  /* 0x000b0800011e7983 */ /* 0x000f280000300a00 */
[----:B------:R1:W-:Y:S04]  /*406c0*/  STL.64 [R1+0x1a78], R28 ;  /* 0x001a781c01007387 */ /* 0x0003e80000100a00 */
[----:B------:R2:W-:Y:S04]  /*406d0*/  STL.64 [R1+0x1a70], R38 ;  /* 0x001a702601007387 */ /* 0x0005e80000100a00 */
[----:B------:R3:W-:Y:S04]  /*406e0*/  STL.64 [R1+0x1a68], R36 ;  /* 0x001a682401007387 */ /* 0x0007e80000100a00 */
[----:B-1----:R-:W4:Y:S01]  /*406f0*/  LDL.LU.64 R28, [R1+0xad8] ;  /* 0x000ad800011c7983 */ /* 0x002f220000300a00 */
[----:B------:R-:W-:-:S03]  /*40700*/  IADD3 R9, R4, 0x200000, RZ ;  /* 0x0020000004097810 */ /* 0x000fc60007ffe0ff */
[----:B------:R1:W-:Y:S01]  /*40710*/  LDGSTS.E [R18+-0x18400], desc[UR60][R38.64], P4 ;  /* 0xe7c0000026127fae */ /* 0x0003e2000a12187c */
[----:B------:R-:W-:-:S03]  /*40720*/  VIADD R8, R4, 0x200000 ;  /* 0x0020000004087836 */ /* 0x000fc60000000000 */
[----:B------:R3:W-:Y:S01]  /*40730*/  LDGSTS.E [R9+-0x3ff80], desc[UR60][R36.64], P4 ;  /* 0xc008000024097fae */ /* 0x0007e2000a12187c */
[----:B--2---:R-:W-:-:S05]  /*40740*/  IMAD.WIDE R34, R6, 0x4, R34 ;  /* 0x0000000406227825 */ /* 0x004fca00078e0222 */
[----:B------:R4:W-:Y:S04]  /*40750*/  STL.64 [R1+0x1a60], R34 ;  /* 0x001a602201007387 */ /* 0x0009e80000100a00 */
[----:B------:R4:W-:Y:S01]  /*40760*/  LDGSTS.E [R8+-0x3fb80], desc[UR60][R34.64], P4 ;  /* 0xc048000022087fae */ /* 0x0009e2000a12187c */
[----:B-1----:R-:W-:-:S03]  /*40770*/  IMAD.WIDE R38, R6, 0x4, R26 ;  /* 0x0000000406267825 */ /* 0x002fc600078e021a */
[----:B------:R-:W2:Y:S01]  /*40780*/  LDL.LU.64 R26, [R1+0xaa8] ;  /* 0x000aa800011a7983 */ /* 0x000ea20000300a00 */
[----:B---3--:R-:W-:-:S03]  /*40790*/  IMAD.WIDE R36, R6, 0x4, R24 ;  /* 0x0000000406247825 */ /* 0x008fc600078e0218 */
[----:B------:R-:W3:Y:S04]  /*407a0*/  LDL.LU.64 R24, [R1+0xa78] ;  /* 0x000a780001187983 */ /* 0x000ee80000300a00 */
[----:B------:R1:W-:Y:S04]  /*407b0*/  STL.64 [R1+0x1a58], R38 ;  /* 0x001a582601007387 */ /* 0x0003e80000100a00 */
[----:B------:R1:W-:Y:S01]  /*407c0*/  STL.64 [R1+0x1a50], R36 ;  /* 0x001a502401007387 */ /* 0x0003e20000100a00 */
[----:B----4-:R-:W-:-:S03]  /*407d0*/  IMAD.WIDE R34, R6, 0x4, R10 ;  /* 0x0000000406227825 */ /* 0x010fc600078e020a */
[----:B------:R-:W4:Y:S01]  /*407e0*/  LDL.LU.64 R10, [R1+0xa48] ;  /* 0x000a4800010a7983 */ /* 0x000f220000300a00 */
[C---:B------:R-:W-:Y:S01]  /*407f0*/  IADD3 R19, R4.reuse, 0x200000, RZ ;  /* 0x0020000004137810 */ /* 0x040fe20007ffe0ff */
[----:B------:R-:W-:Y:S02]  /*40800*/  VIADD R18, R4, 0x200000 ;  /* 0x0020000004127836 */ /* 0x000fe40000000000 */
[C---:B------:R-:W-:Y:S02]  /*40810*/  IMAD.WIDE R32, R6.reuse, 0x4, R32 ;  /* 0x0000000406207825 */ /* 0x040fe400078e0220 */
[----:B------:R1:W-:Y:S04]  /*40820*/  LDGSTS.E [R19+-0x3f780], desc[UR60][R38.64], P4 ;  /* 0xc088000026137fae */ /* 0x0003e8000a12187c */
[----:B------:R1:W-:Y:S04]  /*40830*/  STL.64 [R1+0x1a48], R32 ;  /* 0x001a482001007387 */ /* 0x0003e80000100a00 */
[----:B------:R1:W-:Y:S04]  /*40840*/  LDGSTS.E [R18+-0x3f380], desc[UR60][R36.64], P4 ;  /* 0xc0c8000024127fae */ /* 0x0003e8000a12187c */
[----:B------:R1:W-:Y:S02]  /*40850*/  STL.64 [R1+0x1a40], R34 ;  /* 0x001a402201007387 */ /* 0x0003e40000100a00 */
[----:B-1----:R-:W-:-:S02]  /*40860*/  IMAD.WIDE R38, R6, 0x4, R22 ;  /* 0x0000000406267825 */ /* 0x002fc400078e0216 */
[----:B------:R-:W-:Y:S04]  /*40870*/  LDGSTS.E [R9+-0x3ef80], desc[UR60][R32.64], P4 ;  /* 0xc108000020097fae */ /* 0x000fe8000a12187c */
[----:B------:R1:W-:Y:S01]  /*40880*/  LDGSTS.E [R8+-0x3eb80], desc[UR60][R34.64], P4 ;  /* 0xc148000022087fae */ /* 0x0003e2000a12187c */
[----:B------:R-:W-:-:S03]  /*40890*/  IMAD.WIDE R36, R6, 0x4, R30 ;  /* 0x0000000406247825 */ /* 0x000fc600078e021e */
[----:B------:R3:W-:Y:S04]  /*408a0*/  LDGSTS.E [R19+-0x3e780], desc[UR60][R38.64], P4 ;  /* 0xc188000026137fae */ /* 0x0007e8000a12187c */
[----:B------:R-:W4:Y:S01]  /*408b0*/  LDL.LU.64 R32, [R1+0xa18] ;  /* 0x000a180001207983 */ /* 0x000f220000300a00 */
[----:B-1----:R-:W-:-:S03]  /*408c0*/  IMAD.WIDE R34, R6, 0x4, R20 ;  /* 0x0000000406227825 */ /* 0x002fc600078e0214 */
[----:B------:R-:W4:Y:S04]  /*408d0*/  LDL.LU.64 R22, [R1+0x9e8] ;  /* 0x0009e80001167983 */ /* 0x000f280000300a00 */
[----:B------:R-:W4:Y:S01]  /*408e0*/  LDL.LU.64 R20, [R1+0x9b8] ;  /* 0x0009b80001147983 */ /* 0x000f220000300a00 */
[----:B------:R-:W-:-:S03]  /*408f0*/  IMAD.WIDE R28, R6, 0x4, R28 ;  /* 0x00000004061c7825 */ /* 0x000fc600078e021c */
[----:B------:R-:W-:Y:S04]  /*40900*/  STL.64 [R1+0x1a38], R38 ;  /* 0x001a382601007387 */ /* 0x000fe80000100a00 */
[----:B------:R1:W-:Y:S04]  /*40910*/  STL.64 [R1+0x1a30], R34 ;  /* 0x001a302201007387 */ /* 0x0003e80000100a00 */
[----:B------:R-:W4:Y:S04]  /*40920*/  LDL.LU.64 R30, [R1+0x988] ;  /* 0x00098800011e7983 */ /* 0x000f280000300a00 */
[----:B------:R-:W-:Y:S04]  /*40930*/  STL.64 [R1+0x1a28], R36 ;  /* 0x001a282401007387 */ /* 0x000fe80000100a00 */
[----:B------:R-:W-:Y:S04]  /*40940*/  LDGSTS.E [R18+-0x3e380], desc[UR60][R34.64], P4 ;  /* 0xc1c8000022127fae */ /* 0x000fe8000a12187c */
[----:B------:R1:W-:Y:S04]  /*40950*/  STL.64 [R1+0x1a20], R28 ;  /* 0x001a201c01007387 */ /* 0x0003e80000100a00 */
[----:B------:R4:W-:Y:S04]  /*40960*/  LDGSTS.E [R9+-0x3df80], desc[UR60][R36.64], P4 ;  /* 0xc208000024097fae */ /* 0x0009e8000a12187c */
[----:B-1----:R-:W4:Y:S04]  /*40970*/  LDL.LU.64 R34, [R1+0x958] ;  /* 0x0009580001227983 */ /* 0x002f280000300a00 */
[----:B------:R-:W-:Y:S04]  /*40980*/  LDGSTS.E [R8+-0x3db80], desc[UR60][R28.64], P4 ;  /* 0xc24800001c087fae */ /* 0x000fe8000a12187c */
[----:B------:R-:W4:Y:S01]  /*40990*/  LDL.LU.64 R28, [R1+0x928] ;  /* 0x00092800011c7983 */ /* 0x000f220000300a00 */
[----:B--2---:R-:W-:-:S03]  /*409a0*/  IMAD.WIDE R40, R6, 0x4, R26 ;  /* 0x0000000406287825 */ /* 0x004fc600078e021a */
[----:B------:R-:W2:Y:S04]  /*409b0*/  LDL.LU.64 R26, [R1+0x8f8] ;  /* 0x0008f800011a7983 */ /* 0x000ea80000300a00 */
[----:B------:R-:W-:Y:S04]  /*409c0*/  STL.64 [R1+0x1a18], R40 ;  /* 0x001a182801007387 */ /* 0x000fe80000100a00 */
[----:B------:R-:W-:Y:S01]  /*409d0*/  LDGSTS.E [R19+-0x3d780], desc[UR60][R40.64], P4 ;  /* 0xc288000028137fae */ /* 0x000fe2000a12187c */
[----:B---3--:R-:W-:-:S03]  /*409e0*/  IMAD.WIDE R38, R6, 0x4, R24 ;  /* 0x0000000406267825 */ /* 0x008fc600078e0218 */
[----:B------:R-:W3:Y:S04]  /*409f0*/  LDL.LU.64 R24, [R1+0x8c8] ;  /* 0x0008c80001187983 */ /* 0x000ee80000300a00 */
[----:B------:R1:W-:Y:S04]  /*40a00*/  STL.64 [R1+0x1a10], R38 ;  /* 0x001a102601007387 */ /* 0x0003e80000100a00 */
[----:B------:R1:W-:Y:S01]  /*40a10*/  LDGSTS.E [R18+-0x3d380], desc[UR60][R38.64], P4 ;  /* 0xc2c8000026127fae */ /* 0x0003e2000a12187c */
[----:B----4-:R-:W-:-:S03]  /*40a20*/  IMAD.WIDE R36, R6, 0x4, R10 ;  /* 0x0000000406247825 */ /* 0x010fc600078e020a */
[----:B------:R-:W4:Y:S04]  /*40a30*/  LDL.LU.64 R10, [R1+0x898] ;  /* 0x00089800010a7983 */ /* 0x000f280000300a00 */
[----:B------:R1:W-:Y:S04]  /*40a40*/  STL.64 [R1+0x1a08], R36 ;  /* 0x001a082401007387 */ /* 0x0003e80000100a00 */
[----:B------:R1:W-:Y:S01]  /*40a50*/  LDGSTS.E [R9+-0x3cf80], desc[UR60][R36.64], P4 ;  /* 0xc308000024097fae */ /* 0x0003e2000a12187c */
[----:B------:R-:W-:-:S04]  /*40a60*/  IMAD.WIDE R32, R6, 0x4, R32 ;  /* 0x0000000406207825 */ /* 0x000fc800078e0220 */
[C---:B-1----:R-:W-:Y:S01]  /*40a70*/  IMAD.WIDE R38, R6.reuse, 0x4, R22 ;  /* 0x0000000406267825 */ /* 0x042fe200078e0216 */
[----:B------:R1:W-:Y:S04]  /*40a80*/  STL.64 [R1+0x1a00], R32 ;  /* 0x001a002001007387 */ /* 0x0003e80000100a00 */
[----:B------:R-:W4:Y:S01]  /*40a90*/  LDL.LU.64 R22, [R1+0x868] ;  /* 0x0008680001167983 */ /* 0x000f220000300a00 */
[----:B------:R-:W-:-:S03]  /*40aa0*/  IMAD.WIDE R36, R6, 0x4, R20 ;  /* 0x0000000406247825 */ /* 0x000fc600078e0214 */
[----:B------:R-:W-:Y:S04]  /*40ab0*/  LDGSTS.E [R8+-0x3cb80], desc[UR60][R32.64], P4 ;  /* 0xc348000020087fae */ /* 0x000fe8000a12187c */
[----:B------:R1:W-:Y:S01]  /*40ac0*/  LDGSTS.E [R19+-0x3c780], desc[UR60][R38.64], P4 ;  /* 0xc388000026137fae */ /* 0x0003e2000a12187c */
[----:B------:R-:W-:-:S03]  /*40ad0*/  IMAD.WIDE R30, R6, 0x4, R30 ;  /* 0x00000004061e7825 */ /* 0x000fc600078e021e */
[----:B------:R2:W-:Y:S04]  /*40ae0*/  LDGSTS.E [R18+-0x3c380], desc[UR60][R36.64], P4 ;  /* 0xc3c8000024127fae */ /* 0x0005e8000a12187c */
[----:B-1----:R-:W4:Y:S04]  /*40af0*/  LDL.LU.64 R32, [R1+0x838] ;  /* 0x0008380001207983 */ /* 0x002f280000300a00 */
[----:B------:R-:W-:Y:S04]  /*40b00*/  STL.64 [R1+0x19f8], R38 ;  /* 0x0019f82601007387 */ /* 0x000fe80000100a00 */
[----:B------:R-:W4:Y:S04]  /*40b10*/  LDL.LU.64 R20, [R1+0x808] ;  /* 0x0008080001147983 */ /* 0x000f280000300a00 */
[----:B------:R-:W-:Y:S01]  /*40b20*/  STL.64 [R1+0x19f0], R36 ;  /* 0x0019f02401007387 */ /* 0x000fe20000100a00 */
[----:B------:R-:W-:-:S03]  /*40b30*/  IMAD.WIDE R34, R6, 0x4, R34 ;  /* 0x0000000406227825 */ /* 0x000fc600078e0222 */
[----:B------:R1:W-:Y:S04]  /*40b40*/  STL.64 [R1+0x19e8], R30 ;  /* 0x0019e81e01007387 */ /* 0x0003e80000100a00 */
[----:B------:R-:W-:Y:S04]  /*40b50*/  LDGSTS.E [R9+-0x3bf80], desc[UR60][R30.64], P4 ;  /* 0xc40800001e097fae */ /* 0x000fe8000a12187c */
[----:B------:R4:W-:Y:S04]  /*40b60*/  STL.64 [R1+0x19e0], R34 ;  /* 0x0019e02201007387 */ /* 0x0009e80000100a00 */
[----:B------:R4:W-:Y:S04]  /*40b70*/  LDGSTS.E [R8+-0x3bb80], desc[UR60][R34.64], P4 ;  /* 0xc448000022087fae */ /* 0x0009e8000a12187c */
[----:B-1----:R-:W4:Y:S01]  /*40b80*/  LDL.LU.64 R30, [R1+0x7d8] ;  /* 0x0007d800011e7983 */ /* 0x002f220000300a00 */
[----:B------:R-:W-:-:S03]  /*40b90*/  IMAD.WIDE R38, R6, 0x4, R28 ;  /* 0x0000000406267825 */ /* 0x000fc600078e021c */
[----:B------:R-:W4:Y:S04]  /*40ba0*/  LDL.LU.64 R28, [R1+0x7a8] ;  /* 0x0007a800011c7983 */ /* 0x000f280000300a00 */
[----:B------:R-:W-:Y:S04]  /*40bb0*/  STL.64 [R1+0x19d8], R38 ;  /* 0x0019d82601007387 */ /* 0x000fe80000100a00 */
[----:B------:R1:W-:Y:S01]  /*40bc0*/  LDGSTS.E [R19+-0x3b780], desc[UR60][R38.64], P4 ;  /* 0xc488000026137fae */ /* 0x0003e2000a12187c */
[----:B--2---:R-:W-:-:S05]  /*40bd0*/  IMAD.WIDE R36, R6, 0x4, R26 ;  /* 0x0000000406247825 */ /* 0x004fca00078e021a */
[----:B------:R-:W-:Y:S04]  /*40be0*/  STL.64 [R1+0x19d0], R36 ;  /* 0x0019d02401007387 */ /* 0x000fe80000100a00 */
[----:B------:R-:W2:Y:S04]  /*40bf0*/  LDL.LU.64 R26, [R1+0x778] ;  /* 0x00077800011a7983 */ /* 0x000ea80000300a00 */
[----:B------:R-:W-:Y:S01]  /*40c00*/  LDGSTS.E [R18+-0x3b380], desc[UR60][R36.64], P4 ;  /* 0xc4c8000024127fae */ /* 0x000fe2000a12187c */
[----:B---3--:R-:W-:-:S05]  /*40c10*/  IMAD.WIDE R24, R6, 0x4, R24 ;  /* 0x0000000406187825 */ /* 0x008fca00078e0218 */
[----:B------:R3:W-:Y:S04]  /*40c20*/  STL.64 [R1+0x19c8], R24 ;  /* 0x0019c81801007387 */ /* 0x0007e80000100a00 */
[----:B------:R-:W-:Y:S01]  /*40c30*/  LDGSTS.E [R9+-0x3af80], desc[UR60][R24.64], P4 ;  /* 0xc508000018097fae */ /* 0x000fe2000a12187c */
[----:B----4-:R-:W-:-:S03]  /*40c40*/  IMAD.WIDE R34, R6, 0x4, R10 ;  /* 0x0000000406227825 */ /* 0x010fc600078e020a */
[----:B------:R-:W4:Y:S04]  /*40c50*/  LDL.LU.64 R10, [R1+0x748] ;  /* 0x00074800010a7983 */ /* 0x000f280000300a00 */
[----:B------:R1:W-:Y:S04]  /*40c60*/  STL.64 [R1+0x19c0], R34 ;  /* 0x0019c02201007387 */ /* 0x0003e80000100a00 */
[----:B---3--:R-:W3:Y:S04]  /*40c70*/  LDL.LU.64 R24, [R1+0x718] ;  /* 0x0007180001187983 */ /* 0x008ee80000300a00 */
[----:B------:R-:W-:Y:S01]  /*40c80*/  LDGSTS.E [R8+-0x3ab80], desc[UR60][R34.64], P4 ;  /* 0xc548000022087fae */ /* 0x000fe2000a12187c */
[----:B------:R-:W-:-:S03]  /*40c90*/  IMAD.WIDE R40, R6, 0x4, R22 ;  /* 0x0000000406287825 */ /* 0x000fc600078e0216 */
[----:B------:R-:W3:Y:S04]  /*40ca0*/  LDL.LU.64 R22, [R1+0x6e8] ;  /* 0x0006e80001167983 */ /* 0x000ee80000300a00 */
[----:B------:R1:W-:Y:S04]  /*40cb0*/  STL.64 [R1+0x19b8], R40 ;  /* 0x0019b82801007387 */ /* 0x0003e80000100a00 */
[----:B------:R-:W3:Y:S04]  /*40cc0*/  LDL.LU.64 R36, [R1+0x6b8] ;  /* 0x0006b80001247983 */ /* 0x000ee80000300a00 */
[----:B------:R1:W-:Y:S02]  /*40cd0*/  LDGSTS.E [R19+-0x3a780], desc[UR60][R40.64], P4 ;  /* 0xc588000028137fae */ /* 0x0003e4000a12187c */
[----:B-1----:R-:W-:-:S05]  /*40ce0*/  IMAD.WIDE R38, R6, 0x4, R32 ;  /* 0x0000000406267825 */ /* 0x002fca00078e0220 */
[----:B------:R2:W-:Y:S01]  /*40cf0*/  LDGSTS.E [R18+-0x3a380], desc[UR60][R38.64], P4 ;  /* 0xc5c8000026127fae */ /* 0x0005e2000a12187c */
[----:B------:R-:W-:-:S03]  /*40d00*/  IMAD.WIDE R32, R6, 0x4, R20 ;  /* 0x0000000406207825 */ /* 0x000fc600078e0214 */
[----:B------:R-:W3:Y:S04]  /*40d10*/  LDL.LU.64 R20, [R1+0x688] ;  /* 0x0006880001147983 */ /* 0x000ee80000300a00 */
[----:B------:R-:W-:Y:S04]  /*40d20*/  STL.64 [R1+0x19b0], R38 ;  /* 0x0019b02601007387 */ /* 0x000fe80000100a00 */
[----:B------:R1:W-:Y:S04]  /*40d30*/  STL.64 [R1+0x19a8], R32 ;  /* 0x0019a82001007387 */ /* 0x0003e80000100a00 */
[----:B------:R-:W3:Y:S04]  /*40d40*/  LDL.LU.64 R34, [R1+0x650] ;  /* 0x0006500001227983 */ /* 0x000ee80000300a00 */
[----:B------:R-:W-:Y:S01]  /*40d50*/  LDGSTS.E [R9+-0x39f80], desc[UR60][R32.64], P4 ;  /* 0xc608000020097fae */ /* 0x000fe2000a12187c */
[----:B------:R-:W-:-:S04]  /*40d60*/  IMAD.WIDE R30, R6, 0x4, R30 ;  /* 0x00000004061e7825 */ /* 0x000fc800078e021e */
[C---:B------:R-:W-:Y:S01]  /*40d70*/  IMAD.WIDE R40, R6.reuse, 0x4, R28 ;  /* 0x0000000406287825 */ /* 0x040fe200078e021c */
[----:B------:R1:W-:Y:S04]  /*40d80*/  STL.64 [R1+0x19a0], R30 ;  /* 0x0019a01e01007387 */ /* 0x0003e80000100a00 */
[----:B------:R-:W-:Y:S04]  /*40d90*/  LDGSTS.E [R8+-0x39b80], desc[UR60][R30.64], P4 ;  /* 0xc64800001e087fae */ /* 0x000fe8000a12187c */
[----:B-1----:R-:W3:Y:S04]  /*40da0*/  LDL.LU.64 R32, [R1+0x620] ;  /* 0x0006200001207983 */ /* 0x002ee80000300a00 */
[----:B------:R-:W-:Y:S04]  /*40db0*/  LDGSTS.E [R19+-0x39780], desc[UR60][R40.64], P4 ;  /* 0xc688000028137fae */ /* 0x000fe8000a12187c */
[----:B------:R-:W3:Y:S04]  /*40dc0*/  LDL.LU.64 R30, [R1+0x5f0] ;  /* 0x0005f000011e7983 */ /* 0x000ee80000300a00 */
[----:B------:R-:W3:Y:S04]  /*40dd0*/  LDL.LU.64 R28, [R1+0x5b8] ;  /* 0x0005b800011c7983 */ /* 0x000ee80000300a00 */
[----:B------:R-:W-:Y:S01]  /*40de0*/  STL.64 [R1+0x1998], R40 ;  /* 0x0019982801007387 */ /* 0x000fe20000100a00 */
[----:B--2---:R-:W-:-:S05]  /*40df0*/  IMAD.WIDE R38, R6, 0x4, R26 ;  /* 0x0000000406267825 */ /* 0x004fca00078e021a */
[----:B------:R-:W-:Y:S01]  /*40e00*/  LDGSTS.E [R18+-0x39380], desc[UR60][R38.64], P4 ;  /* 0xc6c8000026127fae */ /* 0x000fe2000a12187c */
[----:B----4-:R-:W-:-:S03]  /*40e10*/  IMAD.WIDE R26, R6, 0x4, R10 ;  /* 0x00000004061a7825 */ /* 0x010fc600078e020a */
[----:B------:R-:W2:Y:S01]  /*40e20*/  LDL.LU.64 R10, [R1+0x580] ;  /* 0x00058000010a7983 */ /* 0x000ea20000300a00 */
[----:B---3--:R-:W-:-:S03]  /*40e30*/  IMAD.WIDE R24, R6, 0x4, R24 ;  /* 0x0000000406187825 */ /* 0x008fc600078e0218 */
[----:B------:R-:W-:Y:S04]  /*40e40*/  STL.64 [R1+0x1990], R38 ;  /* 0x0019902601007387 */ /* 0x000fe80000100a00 */
[----:B------:R1:W-:Y:S04]  /*40e50*/  STL.64 [R1+0x1988], R26 ;  /* 0x0019881a01007387 */ /* 0x0003e80000100a00 */
[----:B------:R-:W-:Y:S04]  /*40e60*/  LDGSTS.E [R9+-0x38f80], desc[UR60][R26.64], P4 ;  /* 0xc70800001a097fae */ /* 0x000fe8000a12187c */
[----:B------:R3:W-:Y:S04]  /*40e70*/  STL.64 [R1+0x1980], R24 ;  /* 0x0019801801007387 */ /* 0x0007e80000100a00 */
[----:B------:R-:W-:Y:S04]  /*40e80*/  LDGSTS.E [R8+-0x38b80], desc[UR60][R24.64], P4 ;  /* 0xc748000018087fae */ /* 0x000fe8000a12187c */
[----:B-1----:R-:W4:Y:S04]  /*40e90*/  LDL.LU.64 R26, [R1+0x548] ;  /* 0x00054800011a7983 */ /* 0x002f280000300a00 */
[----:B---3--:R-:W3:Y:S01]  /*40ea0*/  LDL.LU.64 R24, [R1+0x510] ;  /* 0x0005100001187983 */ /* 0x008ee20000300a00 */
[----:B------:R-:W-:-:S04]  /*40eb0*/  IMAD.WIDE R22, R6, 0x4, R22 ;  /* 0x0000000406167825 */ /* 0x000fc800078e0216 */
[C---:B------:R-:W-:Y:S01]  /*40ec0*/  IMAD.WIDE R36, R6.reuse, 0x4, R36 ;  /* 0x0000000406247825 */ /* 0x040fe200078e0224 */
[----:B------:R1:W-:Y:S04]  /*40ed0*/  STL.64 [R1+0x1978], R22 ;  /* 0x0019781601007387 */ /* 0x0003e80000100a00 */
[----:B------:R-:W-:Y:S04]  /*40ee0*/  STL.64 [R1+0x1970], R36 ;  /* 0x0019702401007387 */ /* 0x000fe80000100a00 */
[----:B------:R-:W-:Y:S04]  /*40ef0*/  LDGSTS.E [R19+-0x38780], desc[UR60][R22.64], P4 ;  /* 0xc788000016137fae */ /* 0x000fe8000a12187c */
[----:B------:R-:W-:Y:S01]  /*40f00*/  LDGSTS.E [R18+-0x38380], desc[UR60][R36.64], P4 ;  /* 0xc7c8000024127fae */ /* 0x000fe2000a12187c */
[----:B------:R-:W-:-:S05]  /*40f10*/  IMAD.WIDE R20, R6, 0x4, R20 ;  /* 0x0000000406147825 */ /* 0x000fca00078e0214 */
[----:B------:R1:W-:Y:S04]  /*40f20*/  STL.64 [R1+0x1968], R20 ;  /* 0x0019681401007387 */ /* 0x0003e80000100a00 */
[----:B-1----:R-:W3:Y:S01]  /*40f30*/  LDL.LU.64 R22, [R1+0x4d8] ;  /* 0x0004d80001167983 */ /* 0x002ee20000300a00 */
[----:B------:R-:W-:-:S03]  /*40f40*/  IMAD.WIDE R34, R6, 0x4, R34 ;  /* 0x0000000406227825 */ /* 0x000fc600078e0222 */
[----:B------:R-:W-:Y:S04]  /*40f50*/  LDGSTS.E [R9+-0x1ff80], desc[UR60][R20.64], P4 ;  /* 0xe008000014097fae */ /* 0x000fe8000a12187c */
[----:B------:R1:W-:Y:S04]  /*40f60*/  STL.64 [R1+0x1960], R34 ;  /* 0x0019602201007387 */ /* 0x0003e80000100a00 */
[----:B------:R1:W-:Y:S04]  /*40f70*/  LDGSTS.E [R8+-0x1fb80], desc[UR60][R34.64], P4 ;  /* 0xe048000022087fae */ /* 0x0003e8000a12187c */
[----:B------:R-:W3:Y:S01]  /*40f80*/  LDL.LU.64 R20, [R1+0x4a0] ;  /* 0x0004a00001147983 */ /* 0x000ee20000300a00 */
[----:B-1----:R-:W-:-:S04]  /*40f90*/  IMAD.WIDE R34, R6, 0x4, R32 ;  /* 0x0000000406227825 */ /* 0x002fc800078e0220 */
[C---:B------:R-:W-:Y:S01]  /*40fa0*/  IMAD.WIDE R32, R6.reuse, 0x4, R30 ;  /* 0x0000000406207825 */ /* 0x040fe200078e021e */
[----:B------:R1:W-:Y:S03]  /*40fb0*/  STL.64 [R1+0x1958], R34 ;  /* 0x0019582201007387 */ /* 0x0003e60000100a00 */
[C---:B------:R-:W-:Y:S01]  /*40fc0*/  IMAD.WIDE R30, R6.reuse, 0x4, R28 ;  /* 0x00000004061e7825 */ /* 0x040fe200078e021c */
[----:B------:R4:W-:Y:S04]  /*40fd0*/  STL.64 [R1+0x1950], R32 ;  /* 0x0019502001007387 */ /* 0x0009e80000100a00 */
[----:B------:R3:W-:Y:S04]  /*40fe0*/  LDGSTS.E [R19+-0x1f780], desc[UR60][R34.64], P4 ;  /* 0xe088000022137fae */ /* 0x0007e8000a12187c */
[----:B------:R3:W-:Y:S04]  /*40ff0*/  LDGSTS.E [R18+-0x1f380], desc[UR60][R32.64], P4 ;  /* 0xe0c8000020127fae */ /* 0x0007e8000a12187c */
[----:B------:R3:W-:Y:S01]  /*41000*/  LDGSTS.E [R9+-0x1ef80], desc[UR60][R30.64], P4 ;  /* 0xe10800001e097fae */ /* 0x0007e2000a12187c */
[----:B--2---:R-:W-:-:S03]  /*41010*/  IMAD.WIDE R28, R6, 0x4, R10 ;  /* 0x00000004061c7825 */ /* 0x004fc600078e020a */
[----:B------:R-:W2:Y:S04]  /*41020*/  LDL.LU.64 R10, [R1+0x468] ;  /* 0x00046800010a7983 */ /* 0x000ea80000300a00 */
[----:B------:R3:W-:Y:S04]  /*41030*/  STL.64 [R1+0x1948], R30 ;  /* 0x0019481e01007387 */ /* 0x0007e80000100a00 */
[----:B------:R-:W2:Y:S04]  /*41040*/  LDL.LU.64 R40, [R1+0x430] ;  /* 0x0004300001287983 */ /* 0x000ea80000300a00 */
[----:B------:R-:W2:Y:S04]  /*41050*/  LDL.LU.64 R38, [R1+0x3f8] ;  /* 0x0003f80001267983 */ /* 0x000ea80000300a00 */
[----:B------:R3:W-:Y:S04]  /*41060*/  STL.64 [R1+0x1940], R28 ;  /* 0x0019401c01007387 */ /* 0x0007e80000100a00 */
[----:B------:R-:W2:Y:S04]  /*41070*/  LDL.LU.64 R36, [R1+0x3c0] ;  /* 0x0003c00001247983 */ /* 0x000ea80000300a00 */
[----:B-1----:R-:W2:Y:S01]  /*41080*/  LDL.LU.64 R34, [R1+0x388] ;  /* 0x0003880001227983 */ /* 0x002ea20000300a00 */
[----:B----4-:R-:W-:-:S03]  /*41090*/  IMAD.WIDE R26, R6, 0x4, R26 ;  /* 0x00000004061a7825 */ /* 0x010fc600078e021a */
[----:B------:R-:W4:Y:S01]  /*410a0*/  LDL.LU.64 R32, [R1+0x350] ;  /* 0x0003500001207983 */ /* 0x000f220000300a00 */
[----:B---3--:R-:W-:-:S03]  /*410b0*/  IMAD.WIDE R24, R6, 0x4, R24 ;  /* 0x0000000406187825 */ /* 0x008fc600078e0218 */
[----:B------:R1:W-:Y:S04]  /*410c0*/  STL.64 [R1+0x1938], R26 ;  /* 0x0019381a01007387 */ /* 0x0003e80000100a00 */
[----:B------:R-:W3:Y:S04]  /*410d0*/  LDL.LU.64 R30, [R1+0x318] ;  /* 0x00031800011e7983 */ /* 0x000ee80000300a00 */
[----:B------:R3:W-:Y:S04]  /*410e0*/  LDGSTS.E [R8+-0x1eb80], desc[UR60][R28.64], P4 ;  /* 0xe14800001c087fae */ /* 0x0007e8000a12187c */
[----:B------:R1:W-:Y:S04]  /*410f0*/  STL.64 [R1+0x1930], R24 ;  /* 0x0019301801007387 */ /* 0x0003e80000100a00 */
[----:B------:R3:W-:Y:S04]  /*41100*/  LDGSTS.E [R19+-0x1e780], desc[UR60][R26.64], P4 ;  /* 0xe18800001a137fae */ /* 0x0007e8000a12187c */
[----:B------:R-:W3:Y:S04]  /*41110*/  LDL.LU.64 R28, [R1+0x2e0] ;  /* 0x0002e000011c7983 */ /* 0x000ee80000300a00 */
[----:B------:R3:W-:Y:S01]  /*41120*/  LDGSTS.E [R18+-0x1e380], desc[UR60][R24.64], P4 ;  /* 0xe1c8000018127fae */ /* 0x0007e2000a12187c */
[----:B------:R-:W-:-:S05]  /*41130*/  IMAD.WIDE R22, R6, 0x4, R22 ;  /* 0x0000000406167825 */ /* 0x000fca00078e0216 */
[----:B------:R1:W-:Y:S04]  /*41140*/  STL.64 [R1+0x1928], R22 ;  /* 0x0019281601007387 */ /* 0x0003e80000100a00 */
[----:B------:R3:W-:Y:S01]  /*41150*/  LDGSTS.E [R9+-0x1df80], desc[UR60][R22.64], P4 ;  /* 0xe208000016097fae */ /* 0x0007e2000a12187c */
[----:B------:R-:W-:-:S05]  /*41160*/  IMAD.WIDE R20, R6, 0x4, R20 ;  /* 0x0000000406147825 */ /* 0x000fca00078e0214 */
[----:B------:R1:W-:Y:S04]  /*41170*/  STL.64 [R1+0x1920], R20 ;  /* 0x0019201401007387 */ /* 0x0003e80000100a00 */
[----:B-1----:R-:W3:Y:S04]  /*41180*/  LDL.LU.64 R26, [R1+0x2a8] ;  /* 0x0002a800011a7983 */ /* 0x002ee80000300a00 */
[----:B------:R-:W3:Y:S04]  /*41190*/  LDL.LU.64 R24, [R1+0x270] ;  /* 0x0002700001187983 */ /* 0x000ee80000300a00 */
[----:B------:R1:W-:Y:S04]  /*411a0*/  LDGSTS.E [R8+-0x1db80], desc[UR60][R20.64], P4 ;  /* 0xe248000014087fae */ /* 0x0003e8000a12187c */
[----:B------:R-:W3:Y:S04]  /*411b0*/  LDL.LU.64 R22, [R1+0x238] ;  /* 0x0002380001167983 */ /* 0x000ee80000300a00 */
[----:B------:R-:W1:Y:S01]  /*411c0*/  LDL.LU.64 R20, [R1+0x58] ;  /* 0x0000580001147983 */ /* 0x000e620000300a00 */
[----:B--2---:R-:W-:-:S04]  /*411d0*/  IMAD.WIDE R10, R6, 0x4, R10 ;  /* 0x00000004060a7825 */ /* 0x004fc800078e020a */
        /* <DEDUP_REMOVED lines=8> */
[----:B--2---:R-:W2:Y:S01]  /*41260*/  LDL.LU.64 R10, [R1+0x18] ;  /* 0x00001800010a7983 */ /* 0x004ea20000300a00 */
[----:B------:R-:W-:-:S04]  /*41270*/  IMAD.WIDE R34, R6, 0x4, R34 ;  /* 0x0000000406227825 */ /* 0x000fc800078e0222 */
[C---:B----4-:R-:W-:Y:S01]  /*41280*/  IMAD.WIDE R32, R6.reuse, 0x4, R32 ;  /* 0x0000000406207825 */ /* 0x050fe200078e0220 */
[----:B------:R-:W-:Y:S03]  /*41290*/  STL.64 [R1+0x1900], R36 ;  /* 0x0019002401007387 */ /* 0x000fe60000100a00 */
[C---:B---3--:R-:W-:Y:S01]  /*412a0*/  IMAD.WIDE R30, R6.reuse, 0x4, R30 ;  /* 0x00000004061e7825 */ /* 0x048fe200078e021e */
[----:B------:R-:W-:Y:S04]  /*412b0*/  STL.64 [R1+0x18f8], R34 ;  /* 0x0018f82201007387 */ /* 0x000fe80000100a00 */
[----:B------:R-:W-:Y:S04]  /*412c0*/  STL.64 [R1+0x18f0], R32 ;  /* 0x0018f02001007387 */ /* 0x000fe80000100a00 */
[----:B------:R3:W-:Y:S04]  /*412d0*/  STL.64 [R1+0x18e8], R30 ;  /* 0x0018e81e01007387 */ /* 0x0007e80000100a00 */
[----:B------:R-:W-:Y:S01]  /*412e0*/  LDGSTS.E [R9+-0x1cf80], desc[UR60][R38.64], P4 ;  /* 0xe308000026097fae */ /* 0x000fe2000a12187c */
[----:B------:R-:W-:-:S03]  /*412f0*/  IMAD.WIDE R28, R6, 0x4, R28 ;  /* 0x00000004061c7825 */ /* 0x000fc600078e021c */
[----:B------:R-:W-:Y:S04]  /*41300*/  LDGSTS.E [R8+-0x1cb80], desc[UR60][R36.64], P4 ;  /* 0xe348000024087fae */ /* 0x000fe8000a12187c */
[----:B------:R-:W-:Y:S04]  /*41310*/  STL.64 [R1+0x18e0], R28 ;  /* 0x0018e01c01007387 */ /* 0x000fe80000100a00 */
[----:B------:R-:W-:Y:S04]  /*41320*/  LDGSTS.E [R19+-0x1c780], desc[UR60][R34.64], P4 ;  /* 0xe388000022137fae */ /* 0x000fe8000a12187c */
[----:B------:R-:W-:Y:S04]  /*41330*/  LDGSTS.E [R18+-0x1c380], desc[UR60][R32.64], P4 ;  /* 0xe3c8000020127fae */ /* 0x000fe8000a12187c */
[----:B------:R-:W-:Y:S04]  /*41340*/  LDGSTS.E [R9+-0x1bf80], desc[UR60][R30.64], P4 ;  /* 0xe40800001e097fae */ /* 0x000fe8000a12187c */
[----:B------:R-:W-:Y:S01]  /*41350*/  LDGSTS.E [R8+-0x1bb80], desc[UR60][R28.64], P4 ;  /* 0xe44800001c087fae */ /* 0x000fe2000a12187c */
[----:B------:R-:W-:-:S04]  /*41360*/  IMAD.WIDE R26, R6, 0x4, R26 ;  /* 0x00000004061a7825 */ /* 0x000fc800078e021a */
        /* <DEDUP_REMOVED lines=12> */
[----:B-1----:R-:W-:-:S04]  /*41430*/  IMAD.WIDE R22, R6, 0x4, R104 ;  /* 0x0000000406167825 */ /* 0x002fc800078e0268 */
[----:B----4-:R-:W-:-:S04]  /*41440*/  IMAD.WIDE R20, R6, 0x4, R106 ;  /* 0x0000000406147825 */ /* 0x010fc800078e026a */
[----:B------:R-:W-:-:S04]  /*41450*/  IMAD.WIDE R28, R6, 0x4, R112 ;  /* 0x00000004061c7825 */ /* 0x000fc800078e0270 */
[----:B--2---:R-:W-:-:S05]  /*41460*/  IMAD.WIDE R24, R6, 0x4, R10 ;  /* 0x0000000406187825 */ /* 0x004fca00078e020a */
        /* <DEDUP_REMOVED lines=10> */
[----:B-1----:R-:W-:-:S03]  /*41510*/  IMAD.WIDE R22, R6, 0x4, R114 ;  /* 0x0000000406167825 */ /* 0x002fc600078e0272 */
[----:B------:R4:W-:Y:S04]  /*41520*/  LDGSTS.E [R8+-0x19b80], desc[UR60][R10.64], P4 ;  /* 0xe64800000a087fae */ /* 0x0009e8000a12187c */
[----:B------:R-:W2:Y:S04]  /*41530*/  LDL.LU.64 R24, [R1+0xbf0] ;  /* 0x000bf00001187983 */ /* 0x000ea80000300a00 */
[----:B------:R-:W2:Y:S01]  /*41540*/  LDL.LU.64 R32, [R1+0xbc0] ;  /* 0x000bc00001207983 */ /* 0x000ea20000300a00 */
[----:B----4-:R-:W-:-:S05]  /*41550*/  IMAD.WIDE R10, R6, 0x4, R110 ;  /* 0x00000004060a7825 */ /* 0x010fca00078e026e */
[----:B------:R1:W-:Y:S04]  /*41560*/  STL.64 [R1+0x1898], R10 ;  /* 0x0018980a01007387 */ /* 0x0003e80000100a00 */
[----:B------:R4:W-:Y:S04]  /*41570*/  STL.64 [R1+0x1890], R28 ;  /* 0x0018901c01007387 */ /* 0x0009e80000100a00 */
[----:B------:R-:W-:Y:S04]  /*41580*/  LDGSTS.E [R19+-0x19780], desc[UR60][R10.64], P4 ;  /* 0xe68800000a137fae */ /* 0x000fe8000a12187c */
[----:B------:R3:W-:Y:S01]  /*41590*/  STL.64 [R1+0x1888], R22 ;  /* 0x0018881601007387 */ /* 0x0007e20000100a00 */
[----:B------:R-:W-:-:S03]  /*415a0*/  IMAD.WIDE R20, R6, 0x4, R116 ;  /* 0x0000000406147825 */ /* 0x000fc600078e0274 */
[----:B------:R4:W-:Y:S04]  /*415b0*/  LDGSTS.E [R18+-0x19380], desc[UR60][R28.64], P4 ;  /* 0xe6c800001c127fae */ /* 0x0009e8000a12187c */
[----:B-1----:R-:W2:Y:S01]  /*415c0*/  LDL.LU.64 R10, [R1+0xb90] ;  /* 0x000b9000010a7983 */ /* 0x002ea20000300a00 */
[----:B------:R-:W-:-:S03]  /*415d0*/  IMAD.WIDE R38, R6, 0x4, R120 ;  /* 0x0000000406267825 */ /* 0x000fc600078e0278 */
[----:B------:R1:W-:Y:S01]  /*415e0*/  STL.64 [R1+0x1880], R20 ;  /* 0x0018801401007387 */ /* 0x0003e20000100a00 */
[----:B----4-:R-:W-:-:S03]  /*415f0*/  IMAD.WIDE R28, R6, 0x4, R118 ;  /* 0x00000004061c7825 */ /* 0x010fc600078e0276 */
[----:B------:R4:W-:Y:S01]  /*41600*/  LDGSTS.E [R9+-0x18f80], desc[UR60][R22.64], P4 ;  /* 0xe708000016097fae */ /* 0x0009e2000a12187c */
[----:B------:R-:W-:-:S03]  /*41610*/  VIADD R94, R94, 0xfffffeef ;  /* 0xfffffeef5e5e7836 */ /* 0x000fc60000000000 */
[----:B------:R4:W-:Y:S01]  /*41620*/  LDGSTS.E [R8+-0x18b80], desc[UR60][R20.64], P4 ;  /* 0xe748000014087fae */ /* 0x0009e2000a12187c */
[----:B------:R-:W-:Y:S01]  /*41630*/  VIADD R95, R245, 0x100000 ;  /* 0x00100000f55f7836 */ /* 0x000fe20000000000 */
[----:B------:R-:W-:Y:S01]  /*41640*/  IADD3 R96, R96, -0x112, RZ ;  /* 0xfffffeee60607810 */ /* 0x000fe20007ffe0ff */
[----:B------:R-:W2:Y:S01]  /*41650*/  LDC R118, c[0x0][0x230] ;  /* 0x00008c00ff767b82 */ /* 0x000ea20000000800 */
[----:B------:R-:W-:Y:S01]  /*41660*/  LDGSTS.E [R19+-0x18780], desc[UR60][R28.64], P4 ;  /* 0xe78800001c137fae */ /* 0x000fe2000a12187c */
[----:B---3--:R-:W-:-:S03]  /*41670*/  IMAD.WIDE R36, R6, 0x4, R30 ;  /* 0x0000000406247825 */ /* 0x008fc600078e021e */
[----:B------:R-:W3:Y:S04]  /*41680*/  LDL.LU.64 R22, [R1+0xb60] ;  /* 0x000b600001167983 */ /* 0x000ee80000300a00 */
[----:B-1----:R-:W3:Y:S04]  /*41690*/  LDL.LU.64 R20, [R1+0xb30] ;  /* 0x000b300001147983 */ /* 0x002ee80000300a00 */
[----:B------:R-:W3:Y:S04]  /*416a0*/  LDL.LU.64 R30, [R1+0xb00] ;  /* 0x000b0000011e7983 */ /* 0x000ee80000300a00 */
[----:B------:R1:W-:Y:S04]  /*416b0*/  STL.64 [R1+0x1878], R28 ;  /* 0x0018781c01007387 */ /* 0x0003e80000100a00 */
[----:B------:R2:W-:Y:S04]  /*416c0*/  STL.64 [R1+0x1870], R38 ;  /* 0x0018702601007387 */ /* 0x0005e80000100a00 */
[----:B------:R2:W-:Y:S04]  /*416d0*/  STL.64 [R1+0x1868], R36 ;  /* 0x0018682401007387 */ /* 0x0005e80000100a00 */
[----:B-1----:R-:W3:Y:S01]  /*416e0*/  LDL.LU.64 R28, [R1+0xad0] ;  /* 0x000ad000011c7983 */ /* 0x002ee20000300a00 */
[----:B----4-:R-:W-:-:S03]  /*416f0*/  IADD3 R9, R3, 0x200000, RZ ;  /* 0x0020000003097810 */ /* 0x010fc60007ffe0ff */
[----:B------:R1:W-:Y:S01]  /*41700*/  LDGSTS.E [R18+-0x18380], desc[UR60][R38.64], P4 ;  /* 0xe7c8000026127fae */ /* 0x0003e2000a12187c */
[----:B------:R-:W-:-:S03]  /*41710*/  VIADD R8, R3, 0x200000 ;  /* 0x0020000003087836 */ /* 0x000fc60000000000 */
[----:B------:R4:W-:Y:S01]  /*41720*/  LDGSTS.E [R9+-0x3ff00], desc[UR60][R36.64], P4 ;  /* 0xc010000024097fae */ /* 0x0009e2000a12187c */
[----:B--2---:R-:W-:-:S05]  /*41730*/  IMAD.WIDE R34, R6, 0x4, R34 ;  /* 0x0000000406227825 */ /* 0x004fca00078e0222 */
[----:B------:R2:W-:Y:S04]  /*41740*/  STL.64 [R1+0x1860], R34 ;  /* 0x0018602201007387 */ /* 0x0005e80000100a00 */
[----:B------:R2:W-:Y:S01]  /*41750*/  LDGSTS.E [R8+-0x3fb00], desc[UR60][R34.64], P4 ;  /* 0xc050000022087fae */ /* 0x0005e2000a12187c */
[----:B-1----:R-:W-:-:S03]  /*41760*/  IMAD.WIDE R38, R6, 0x4, R26 ;  /* 0x0000000406267825 */ /* 0x002fc600078e021a */
[----:B------:R-:W3:Y:S01]  /*41770*/  LDL.LU.64 R26, [R1+0xaa0] ;  /* 0x000aa000011a7983 */ /* 0x000ee20000300a00 */
[----:B----4-:R-:W-:-:S03]  /*41780*/  IMAD.WIDE R36, R6, 0x4, R24 ;  /* 0x0000000406247825 */ /* 0x010fc600078e0218 */
[----:B------:R-:W4:Y:S04]  /*41790*/  LDL.LU.64 R24, [R1+0xa70] ;  /* 0x000a700001187983 */ /* 0x000f280000300a00 */
[----:B------:R3:W-:Y:S04]  /*417a0*/  STL.64 [R1+0x1858], R38 ;  /* 0x0018582601007387 */ /* 0x0007e80000100a00 */
[----:B------:R1:W-:Y:S01]  /*417b0*/  STL.64 [R1+0x1850], R36 ;  /* 0x0018502401007387 */ /* 0x0003e20000100a00 */
[----:B--2---:R-:W-:-:S03]  /*417c0*/  IMAD.WIDE R34, R6, 0x4, R10 ;  /* 0x0000000406227825 */ /* 0x004fc600078e020a */
[----:B------:R-:W2:Y:S01]  /*417d0*/  LDL.LU.64 R10, [R1+0xa40] ;  /* 0x000a4000010a7983 */ /* 0x000ea20000300a00 */
[C---:B------:R-:W-:Y:S01]  /*417e0*/  IADD3 R19, R3.reuse, 0x200000, RZ ;  /* 0x0020000003137810 */ /* 0x040fe20007ffe0ff */
[----:B------:R-:W-:Y:S02]  /*417f0*/  VIADD R18, R3, 0x200000 ;  /* 0x0020000003127836 */ /* 0x000fe40000000000 */
[C---:B------:R-:W-:Y:S02]  /*41800*/  IMAD.WIDE R32, R6.reuse, 0x4, R32 ;  /* 0x0000000406207825 */ /* 0x040fe400078e0220 */
[----:B------:R3:W-:Y:S04]  /*41810*/  LDGSTS.E [R19+-0x3f700], desc[UR60][R38.64], P4 ;  /* 0xc090000026137fae */ /* 0x0007e8000a12187c */
[----:B------:R1:W-:Y:S04]  /*41820*/  STL.64 [R1+0x1848], R32 ;  /* 0x0018482001007387 */ /* 0x0003e80000100a00 */
[----:B------:R1:W-:Y:S04]  /*41830*/  LDGSTS.E [R18+-0x3f300], desc[UR60][R36.64], P4 ;  /* 0xc0d0000024127fae */ /* 0x0003e8000a12187c */
[----:B------:R1:W-:Y:S01]  /*41840*/  STL.64 [R1+0x1840], R34 ;  /* 0x0018402201007387 */ /* 0x0003e20000100a00 */
[----:B---3--:R-:W-:-:S03]  /*41850*/  IMAD.WIDE R38, R6, 0x4, R22 ;  /* 0x0000000406267825 */ /* 0x008fc600078e0216 */
[----:B------:R-:W-:Y:S04]  /*41860*/  LDGSTS.E [R9+-0x3ef00], desc[UR60][R32.64], P4 ;  /* 0xc110000020097fae */ /* 0x000fe8000a12187c */
[----:B------:R3:W-:Y:S01]  /*41870*/  LDGSTS.E [R8+-0x3eb00], desc[UR60][R34.64], P4 ;  /* 0xc150000022087fae */ /* 0x0007e2000a12187c */
[----:B-1----:R-:W-:-:S03]  /*41880*/  IMAD.WIDE R36, R6, 0x4, R30 ;  /* 0x0000000406247825 */ /* 0x002fc600078e021e */
[----:B------:R4:W-:Y:S04]  /*41890*/  LDGSTS.E [R19+-0x3e700], desc[UR60][R38.64], P4 ;  /* 0xc190000026137fae */ /* 0x0009e8000a12187c */
[----:B------:R-:W2:Y:S01]  /*418a0*/  LDL.LU.64 R32, [R1+0xa10] ;  /* 0x000a100001207983 */ /* 0x000ea20000300a00 */
[----:B---3--:R-:W-:-:S03]  /*418b0*/  IMAD.WIDE R34, R6, 0x4, R20 ;  /* 0x0000000406227825 */ /* 0x008fc600078e0214 */
[----:B------:R-:W3:Y:S04]  /*418c0*/  LDL.LU.64 R22, [R1+0x9e0] ;  /* 0x0009e00001167983 */ /* 0x000ee80000300a00 */
[----:B------:R-:W3:Y:S01]  /*418d0*/  LDL.LU.64 R20, [R1+0x9b0] ;  /* 0x0009b00001147983 */ /* 0x000ee20000300a00 */
[----:B------:R-:W-:-:S03]  /*418e0*/  IMAD.WIDE R28, R6, 0x4, R28 ;  /* 0x00000004061c7825 */ /* 0x000fc600078e021c */
[----:B------:R-:W-:Y:S04]  /*418f0*/  STL.64 [R1+0x1838], R38 ;  /* 0x0018382601007387 */ /* 0x000fe80000100a00 */
[----:B------:R1:W-:Y:S04]  /*41900*/  STL.64 [R1+0x1830], R34 ;  /* 0x0018302201007387 */ /* 0x0003e80000100a00 */
[----:B------:R-:W3:Y:S04]  /*41910*/  LDL.LU.64 R30, [R1+0x980] ;  /* 0x00098000011e7983 */ /* 0x000ee80000300a00 */
[----:B------:R-:W-:Y:S04]  /*41920*/  STL.64 [R1+0x1828], R36 ;  /* 0x0018282401007387 */ /* 0x000fe80000100a00 */
[----:B------:R-:W-:Y:S04]  /*41930*/  LDGSTS.E [R18+-0x3e300], desc[UR60][R34.64], P4 ;  /* 0xc1d0000022127fae */ /* 0x000fe8000a12187c */
[----:B------:R1:W-:Y:S04]  /*41940*/  STL.64 [R1+0x1820], R28 ;  /* 0x0018201c01007387 */ /* 0x0003e80000100a00 */
[----:B------:R2:W-:Y:S04]  /*41950*/  LDGSTS.E [R9+-0x3df00], desc[UR60][R36.64], P4 ;  /* 0xc210000024097fae */ /* 0x0005e8000a12187c */
[----:B-1----:R-:W3:Y:S04]  /*41960*/  LDL.LU.64 R34, [R1+0x950] ;  /* 0x0009500001227983 */ /* 0x002ee80000300a00 */
[----:B------:R-:W-:Y:S04]  /*41970*/  LDGSTS.E [R8+-0x3db00], desc[UR60][R28.64], P4 ;  /* 0xc25000001c087fae */ /* 0x000fe8000a12187c */
[----:B------:R-:W3:Y:S01]  /*41980*/  LDL.LU.64 R28, [R1+0x920] ;  /* 0x00092000011c7983 */ /* 0x000ee20000300a00 */
[----:B------:R-:W-:-:S03]  /*41990*/  IMAD.WIDE R40, R6, 0x4, R26 ;  /* 0x0000000406287825 */ /* 0x000fc600078e021a */
[----:B------:R-:W3:Y:S04]  /*419a0*/  LDL.LU.64 R26, [R1+0x8f0] ;  /* 0x0008f000011a7983 */ /* 0x000ee80000300a00 */
[----:B------:R-:W-:Y:S01]  /*419b0*/  STL.64 [R1+0x1818], R40 ;  /* 0x0018182801007387 */ /* 0x000fe20000100a00 */
[----:B----4-:R-:W-:-:S03]  /*419c0*/  IMAD.WIDE R38, R6, 0x4, R24 ;  /* 0x0000000406267825 */ /* 0x010fc600078e0218 */
[----:B------:R-:W4:Y:S04]  /*419d0*/  LDL.LU.64 R24, [R1+0x8c0] ;  /* 0x0008c00001187983 */ /* 0x000f280000300a00 */
[----:B------:R3:W-:Y:S04]  /*419e0*/  STL.64 [R1+0x1810], R38 ;  /* 0x0018102601007387 */ /* 0x0007e80000100a00 */
[----:B------:R-:W-:Y:S04]  /*419f0*/  LDGSTS.E [R19+-0x3d700], desc[UR60][R40.64], P4 ;  /* 0xc290000028137fae */ /* 0x000fe8000a12187c */
[----:B------:R3:W-:Y:S01]  /*41a00*/  LDGSTS.E [R18+-0x3d300], desc[UR60][R38.64], P4 ;  /* 0xc2d0000026127fae */ /* 0x0007e2000a12187c */
[----:B--2---:R-:W-:-:S03]  /*41a10*/  IMAD.WIDE R36, R6, 0x4, R10 ;  /* 0x0000000406247825 */ /* 0x004fc600078e020a */
[----:B------:R-:W2:Y:S04]  /*41a20*/  LDL.LU.64 R10, [R1+0x890] ;  /* 0x00089000010a7983 */ /* 0x000ea80000300a00 */
[----:B------:R1:W-:Y:S04]  /*41a30*/  STL.64 [R1+0x1808], R36 ;  /* 0x0018082401007387 */ /* 0x0003e80000100a00 */
[----:B------:R1:W-:Y:S01]  /*41a40*/  LDGSTS.E [R9+-0x3cf00], desc[UR60][R36.64], P4 ;  /* 0xc310000024097fae */ /* 0x0003e2000a12187c */
[----:B------:R-:W-:-:S04]  /*41a50*/  IMAD.WIDE R32, R6, 0x4, R32 ;  /* 0x0000000406207825 */ /* 0x000fc800078e0220 */
[C---:B---3--:R-:W-:Y:S01]  /*41a60*/  IMAD.WIDE R38, R6.reuse, 0x4, R22 ;  /* 0x0000000406267825 */ /* 0x048fe200078e0216 */
[----:B------:R3:W-:Y:S04]  /*41a70*/  STL.64 [R1+0x1800], R32 ;  /* 0x0018002001007387 */ /* 0x0007e80000100a00 */
[----:B------:R-:W2:Y:S01]  /*41a80*/  LDL.LU.64 R22, [R1+0x860] ;  /* 0x0008600001167983 */ /* 0x000ea20000300a00 */
[----:B-1----:R-:W-:-:S03]  /*41a90*/  IMAD.WIDE R36, R6, 0x4, R20 ;  /* 0x0000000406247825 */ /* 0x002fc600078e0214 */
[----:B------:R-:W-:Y:S04]  /*41aa0*/  LDGSTS.E [R8+-0x3cb00], desc[UR60][R32.64], P4 ;  /* 0xc350000020087fae */ /* 0x000fe8000a12187c */
[----:B------:R1:W-:Y:S01]  /*41ab0*/  LDGSTS.E [R19+-0x3c700], desc[UR60][R38.64], P4 ;  /* 0xc390000026137fae */ /* 0x0003e2000a12187c */
[----:B------:R-:W-:-:S03]  /*41ac0*/  IMAD.WIDE R30, R6, 0x4, R30 ;  /* 0x00000004061e7825 */ /* 0x000fc600078e021e */
[----:B------:R1:W-:Y:S04]  /*41ad0*/  LDGSTS.E [R18+-0x3c300], desc[UR60][R36.64], P4 ;  /* 0xc3d0000024127fae */ /* 0x0003e8000a12187c */
[----:B---3--:R-:W3:Y:S04]  /*41ae0*/  LDL.LU.64 R32, [R1+0x830] ;  /* 0x0008300001207983 */ /* 0x008ee80000300a00 */
[----:B------:R-:W-:Y:S04]  /*41af0*/  STL.64 [R1+0x17f8], R38 ;  /* 0x0017f82601007387 */ /* 0x000fe80000100a00 */
[----:B------:R-:W3:Y:S04]  /*41b00*/  LDL.LU.64 R20, [R1+0x800] ;  /* 0x0008000001147983 */ /* 0x000ee80000300a00 */
[----:B------:R-:W-:Y:S01]  /*41b10*/  STL.64 [R1+0x17f0], R36 ;  /* 0x0017f02401007387 */ /* 0x000fe20000100a00 */
[----:B------:R-:W-:-:S03]  /*41b20*/  IMAD.WIDE R34, R6, 0x4, R34 ;  /* 0x0000000406227825 */ /* 0x000fc600078e0222 */
[----:B------:R1:W-:Y:S04]  /*41b30*/  STL.64 [R1+0x17e8], R30 ;  /* 0x0017e81e01007387 */ /* 0x0003e80000100a00 */
[----:B------:R-:W-:Y:S04]  /*41b40*/  LDGSTS.E [R9+-0x3bf00], desc[UR60][R30.64], P4 ;  /* 0xc41000001e097fae */ /* 0x000fe8000a12187c */
[----:B------:R2:W-:Y:S04]  /*41b50*/  STL.64 [R1+0x17e0], R34 ;  /* 0x0017e02201007387 */ /* 0x0005e80000100a00 */
[----:B------:R2:W-:Y:S04]  /*41b60*/  LDGSTS.E [R8+-0x3bb00], desc[UR60][R34.64], P4 ;  /* 0xc450000022087fae */ /* 0x0005e8000a12187c */
[----:B-1----:R-:W3:Y:S01]  /*41b70*/  LDL.LU.64 R30, [R1+0x7d0] ;  /* 0x0007d000011e7983 */ /* 0x002ee20000300a00 */
[----:B------:R-:W-:-:S03]  /*41b80*/  IMAD.WIDE R38, R6, 0x4, R28 ;  /* 0x0000000406267825 */ /* 0x000fc600078e021c */
[----:B------:R-:W3:Y:S04]  /*41b90*/  LDL.LU.64 R28, [R1+0x7a0] ;  /* 0x0007a000011c7983 */ /* 0x000ee80000300a00 */
[----:B------:R-:W-:Y:S04]  /*41ba0*/  STL.64 [R1+0x17d8], R38 ;  /* 0x0017d82601007387 */ /* 0x000fe80000100a00 */
[----:B------:R3:W-:Y:S01]  /*41bb0*/  LDGSTS.E [R19+-0x3b700], desc[UR60][R38.64], P4 ;  /* 0xc490000026137fae */ /* 0x0007e2000a12187c */
[----:B------:R-:W-:-:S05]  /*41bc0*/  IMAD.WIDE R36, R6, 0x4, R26 ;  /* 0x0000000406247825 */ /* 0x000fca00078e021a */
[----:B------:R-:W-:Y:S01]  /*41bd0*/  STL.64 [R1+0x17d0], R36 ;  /* 0x0017d02401007387 */ /* 0x000fe20000100a00 */
[----:B----4-:R-:W-:-:S03]  /*41be0*/  IMAD.WIDE R24, R6, 0x4, R24 ;  /* 0x0000000406187825 */ /* 0x010fc600078e0218 */
[----:B------:R-:W4:Y:S04]  /*41bf0*/  LDL.LU.64 R26, [R1+0x770] ;  /* 0x00077000011a7983 */ /* 0x000f280000300a00 */
[----:B------:R1:W-:Y:S04]  /*41c00*/  STL.64 [R1+0x17c8], R24 ;  /* 0x0017c81801007387 */ /* 0x0003e80000100a00 */
[----:B------:R-:W-:Y:S04]  /*41c10*/  LDGSTS.E [R18+-0x3b300], desc[UR60][R36.64], P4 ;  /* 0xc4d0000024127fae */ /* 0x000fe8000a12187c */
[----:B------:R-:W-:Y:S01]  /*41c20*/  LDGSTS.E [R9+-0x3af00], desc[UR60][R24.64], P4 ;  /* 0xc510000018097fae */ /* 0x000fe2000a12187c */
[----:B--2---:R-:W-:-:S03]  /*41c30*/  IMAD.WIDE R34, R6, 0x4, R10 ;  /* 0x0000000406227825 */ /* 0x004fc600078e020a */
[----:B------:R-:W2:Y:S04]  /*41c40*/  LDL.LU.64 R10, [R1+0x740] ;  /* 0x00074000010a7983 */ /* 0x000ea80000300a00 */
[----:B------:R3:W-:Y:S04]  /*41c50*/  STL.64 [R1+0x17c0], R34 ;  /* 0x0017c02201007387 */ /* 0x0007e80000100a00 */
[----:B-1----:R-:W2:Y:S04]  /*41c60*/  LDL.LU.64 R24, [R1+0x710] ;  /* 0x0007100001187983 */ /* 0x002ea80000300a00 */
[----:B------:R-:W-:Y:S01]  /*41c70*/  LDGSTS.E [R8+-0x3ab00], desc[UR60][R34.64], P4 ;  /* 0xc550000022087fae */ /* 0x000fe2000a12187c */
[----:B------:R-:W-:-:S03]  /*41c80*/  IMAD.WIDE R40, R6, 0x4, R22 ;  /* 0x0000000406287825 */ /* 0x000fc600078e0216 */
[----:B------:R-:W2:Y:S04]  /*41c90*/  LDL.LU.64 R22, [R1+0x6e0] ;  /* 0x0006e00001167983 */ /* 0x000ea80000300a00 */
[----:B------:R1:W-:Y:S04]  /*41ca0*/  STL.64 [R1+0x17b8], R40 ;  /* 0x0017b82801007387 */ /* 0x0003e80000100a00 */
[----:B------:R-:W2:Y:S04]  /*41cb0*/  LDL.LU.64 R36, [R1+0x6b0] ;  /* 0x0006b00001247983 */ /* 0x000ea80000300a00 */
[----:B------:R1:W-:Y:S01]  /*41cc0*/  LDGSTS.E [R19+-0x3a700], desc[UR60][R40.64], P4 ;  /* 0xc590000028137fae */ /* 0x0003e2000a12187c */
[----:B---3--:R-:W-:-:S05]  /*41cd0*/  IMAD.WIDE R38, R6, 0x4, R32 ;  /* 0x0000000406267825 */ /* 0x008fca00078e0220 */
        /* <DEDUP_REMOVED lines=8> */
[C---:B-1----:R-:W-:Y:S01]  /*41d60*/  IMAD.WIDE R40, R6.reuse, 0x4, R28 ;  /* 0x0000000406287825 */ /* 0x042fe200078e021c */
[----:B------:R1:W-:Y:S04]  /*41d70*/  STL.64 [R1+0x17a0], R30 ;  /* 0x0017a01e01007387 */ /* 0x0003e80000100a00 */
[----:B------:R-:W-:Y:S04]  /*41d80*/  LDGSTS.E [R8+-0x39b00], desc[UR60][R30.64], P4 ;  /* 0xc65000001e087fae */ /* 0x000fe8000a12187c */
[----:B------:R-:W3:Y:S04]  /*41d90*/  LDL.LU.64 R32, [R1+0x618] ;  /* 0x0006180001207983 */ /* 0x000ee80000300a00 */
[----:B------:R-:W-:Y:S04]  /*41da0*/  LDGSTS.E [R19+-0x39700], desc[UR60][R40.64], P4 ;  /* 0xc690000028137fae */ /* 0x000fe8000a12187c */
[----:B-1----:R-:W3:Y:S04]  /*41db0*/  LDL.LU.64 R30, [R1+0x5e8] ;  /* 0x0005e800011e7983 */ /* 0x002ee80000300a00 */
[----:B------:R-:W3:Y:S04]  /*41dc0*/  LDL.LU.64 R28, [R1+0x5b0] ;  /* 0x0005b000011c7983 */ /* 0x000ee80000300a00 */
[----:B------:R-:W-:Y:S01]  /*41dd0*/  STL.64 [R1+0x1798], R40 ;  /* 0x0017982801007387 */ /* 0x000fe20000100a00 */
[----:B----4-:R-:W-:-:S05]  /*41de0*/  IMAD.WIDE R38, R6, 0x4, R26 ;  /* 0x0000000406267825 */ /* 0x010fca00078e021a */
[----:B------:R-:W-:Y:S01]  /*41df0*/  LDGSTS.E [R18+-0x39300], desc[UR60][R38.64], P4 ;  /* 0xc6d0000026127fae */ /* 0x000fe2000a12187c */
[----:B--2---:R-:W-:-:S03]  /*41e00*/  IMAD.WIDE R26, R6, 0x4, R10 ;  /* 0x00000004061a7825 */ /* 0x004fc600078e020a */
[----:B------:R-:W2:Y:S01]  /*41e10*/  LDL.LU.64 R10, [R1+0x578] ;  /* 0x00057800010a7983 */ /* 0x000ea20000300a00 */
[----:B------:R-:W-:-:S03]  /*41e20*/  IMAD.WIDE R24, R6, 0x4, R24 ;  /* 0x0000000406187825 */ /* 0x000fc600078e0218 */
[----:B------:R-:W-:Y:S04]  /*41e30*/  STL.64 [R1+0x1790], R38 ;  /* 0x0017902601007387 */ /* 0x000fe80000100a00 */
[----:B------:R1:W-:Y:S04]  /*41e40*/  STL.64 [R1+0x1788], R26 ;  /* 0x0017881a01007387 */ /* 0x0003e80000100a00 */
[----:B------:R-:W-:Y:S04]  /*41e50*/  LDGSTS.E [R9+-0x38f00], desc[UR60][R26.64], P4 ;  /* 0xc71000001a097fae */ /* 0x000fe8000a12187c */
[----:B------:R4:W-:Y:S04]  /*41e60*/  STL.64 [R1+0x1780], R24 ;  /* 0x0017801801007387 */ /* 0x0009e80000100a00 */
[----:B------:R-:W-:Y:S04]  /*41e70*/  LDGSTS.E [R8+-0x38b00], desc[UR60][R24.64], P4 ;  /* 0xc750000018087fae */ /* 0x000fe8000a12187c */
[----:B-1----:R-:W2:Y:S04]  /*41e80*/  LDL.LU.64 R26, [R1+0x540] ;  /* 0x00054000011a7983 */ /* 0x002ea80000300a00 */
[----:B----4-:R-:W4:Y:S01]  /*41e90*/  LDL.LU.64 R24, [R1+0x508] ;  /* 0x0005080001187983 */ /* 0x010f220000300a00 */
[----:B------:R-:W-:-:S04]  /*41ea0*/  IMAD.WIDE R22, R6, 0x4, R22 ;  /* 0x0000000406167825 */ /* 0x000fc800078e0216 */
[C---:B------:R-:W-:Y:S01]  /*41eb0*/  IMAD.WIDE R36, R6.reuse, 0x4, R36 ;  /* 0x0000000406247825 */ /* 0x040fe200078e0224 */
[----:B------:R1:W-:Y:S04]  /*41ec0*/  STL.64 [R1+0x1778], R22 ;  /* 0x0017781601007387 */ /* 0x0003e80000100a00 */
[----:B------:R-:W-:Y:S04]  /*41ed0*/  STL.64 [R1+0x1770], R36 ;  /* 0x0017702401007387 */ /* 0x000fe80000100a00 */
[----:B------:R-:W-:Y:S04]  /*41ee0*/  LDGSTS.E [R19+-0x38700], desc[UR60][R22.64], P4 ;  /* 0xc790000016137fae */ /* 0x000fe8000a12187c */
[----:B------:R-:W-:Y:S01]  /*41ef0*/  LDGSTS.E [R18+-0x38300], desc[UR60][R36.64], P4 ;  /* 0xc7d0000024127fae */ /* 0x000fe2000a12187c */
[----:B---3--:R-:W-:-:S05]  /*41f00*/  IMAD.WIDE R20, R6, 0x4, R20 ;  /* 0x0000000406147825 */ /* 0x008fca00078e0214 */
[----:B------:R3:W-:Y:S04]  /*41f10*/  STL.64 [R1+0x1768], R20 ;  /* 0x0017681401007387 */ /* 0x0007e80000100a00 */
[----:B-1----:R-:W4:Y:S01]  /*41f20*/  LDL.LU.64 R22, [R1+0x4d0] ;  /* 0x0004d00001167983 */ /* 0x002f220000300a00 */
[----:B------:R-:W-:-:S03]  /*41f30*/  IMAD.WIDE R34, R6, 0x4, R34 ;  /* 0x0000000406227825 */ /* 0x000fc600078e0222 */
[----:B------:R-:W-:Y:S04]  /*41f40*/  LDGSTS.E [R9+-0x1ff00], desc[UR60][R20.64], P4 ;  /* 0xe010000014097fae */ /* 0x000fe8000a12187c */
[----:B------:R1:W-:Y:S04]  /*41f50*/  STL.64 [R1+0x1760], R34 ;  /* 0x0017602201007387 */ /* 0x0003e80000100a00 */
[----:B------:R1:W-:Y:S04]  /*41f60*/  LDGSTS.E [R8+-0x1fb00], desc[UR60][R34.64], P4 ;  /* 0xe050000022087fae */ /* 0x0003e8000a12187c */
[----:B---3--:R-:W3:Y:S01]  /*41f70*/  LDL.LU.64 R20, [R1+0x498] ;  /* 0x0004980001147983 */ /* 0x008ee20000300a00 */
        /* <DEDUP_REMOVED lines=16> */
[----:B------:R-:W-:-:S03]  /*42080*/  IMAD.WIDE R26, R6, 0x4, R26 ;  /* 0x00000004061a7825 */ /* 0x000fc600078e021a */
[----:B------:R-:W2:Y:S01]  /*42090*/  LDL.LU.64 R32, [R1+0x348] ;  /* 0x0003480001207983 */ /* 0x000ea20000300a00 */
[----:B----4-:R-:W-:-:S03]  /*420a0*/  IMAD.WIDE R24, R6, 0x4, R24 ;  /* 0x0000000406187825 */ /* 0x010fc600078e0218 */
[----:B------:R1:W-:Y:S04]  /*420b0*/  STL.64 [R1+0x1738], R26 ;  /* 0x0017381a01007387 */ /* 0x0003e80000100a00 */
[----:B------:R-:W4:Y:S04]  /*420c0*/  LDL.LU.64 R30, [R1+0x310] ;  /* 0x00031000011e7983 */ /* 0x000f280000300a00 */
[----:B------:R4:W-:Y:S04]  /*420d0*/  LDGSTS.E [R8+-0x1eb00], desc[UR60][R28.64], P4 ;  /* 0xe15000001c087fae */ /* 0x0009e8000a12187c */
[----:B------:R1:W-:Y:S04]  /*420e0*/  STL.64 [R1+0x1730], R24 ;  /* 0x0017301801007387 */ /* 0x0003e80000100a00 */
[----:B------:R4:W-:Y:S04]  /*420f0*/  LDGSTS.E [R19+-0x1e700], desc[UR60][R26.64], P4 ;  /* 0xe19000001a137fae */ /* 0x0009e8000a12187c */
[----:B------:R-:W4:Y:S04]  /*42100*/  LDL.LU.64 R28, [R1+0x2d8] ;  /* 0x0002d800011c7983 */ /* 0x000f280000300a00 */
[----:B------:R4:W-:Y:S01]  /*42110*/  LDGSTS.E [R18+-0x1e300], desc[UR60][R24.64], P4 ;  /* 0xe1d0000018127fae */ /* 0x0009e2000a12187c */
[----:B------:R-:W-:-:S05]  /*42120*/  IMAD.WIDE R22, R6, 0x4, R22 ;  /* 0x0000000406167825 */ /* 0x000fca00078e0216 */
[----:B------:R1:W-:Y:S04]  /*42130*/  STL.64 [R1+0x1728], R22 ;  /* 0x0017281601007387 */ /* 0x0003e80000100a00 */
[----:B------:R4:W-:Y:S01]  /*42140*/  LDGSTS.E [R9+-0x1df00], desc[UR60][R22.64], P4 ;  /* 0xe210000016097fae */ /* 0x0009e2000a12187c */
[----:B---3--:R-:W-:-:S05]  /*42150*/  IMAD.WIDE R20, R6, 0x4, R20 ;  /* 0x0000000406147825 */ /* 0x008fca00078e0214 */
[----:B------:R3:W-:Y:S04]  /*42160*/  STL.64 [R1+0x1720], R20 ;  /* 0x0017201401007387 */ /* 0x0007e80000100a00 */
[----:B-1----:R-:W4:Y:S04]  /*42170*/  LDL.LU.64 R26, [R1+0x2a0] ;  /* 0x0002a000011a7983 */ /* 0x002f280000300a00 */
[----:B------:R-:W4:Y:S04]  /*42180*/  LDL.LU.64 R24, [R1+0x268] ;  /* 0x0002680001187983 */ /* 0x000f280000300a00 */
[----:B------:R1:W-:Y:S04]  /*42190*/  LDGSTS.E [R8+-0x1db00], desc[UR60][R20.64], P4 ;  /* 0xe250000014087fae */ /* 0x0003e8000a12187c */
[----:B------:R-:W4:Y:S04]  /*421a0*/  LDL.LU.64 R22, [R1+0x230] ;  /* 0x0002300001167983 */ /* 0x000f280000300a00 */
[----:B---3--:R-:W1:Y:S01]  /*421b0*/  LDL.LU.64 R20, [R1+0x50] ;  /* 0x0000500001147983 */ /* 0x008e620000300a00 */
        /* <DEDUP_REMOVED lines=11> */
[C---:B------:R-:W-:Y:S01]  /*42270*/  IMAD.WIDE R32, R6.reuse, 0x4, R32 ;  /* 0x0000000406207825 */ /* 0x040fe200078e0220 */
[----:B------:R-:W-:Y:S03]  /*42280*/  STL.64 [R1+0x1700], R36 ;  /* 0x0017002401007387 */ /* 0x000fe60000100a00 */
[C---:B----4-:R-:W-:Y:S01]  /*42290*/  IMAD.WIDE R30, R6.reuse, 0x4, R30 ;  /* 0x00000004061e7825 */ /* 0x050fe200078e021e */
        /* <DEDUP_REMOVED lines=29> */
[C---:B------:R-:W-:Y:S02]  /*42470*/  IMAD.WIDE R10, R6.reuse, 0x4, R126 ;  /* 0x00000004060a7825 */ /* 0x040fe400078e027e */
[----:B------:R-:W1:Y:S01]  /*42480*/  LDC R126, c[0x0][0x230] ;  /* 0x00008c00ff7e7b82 */ /* 0x000e620000000800 */
[----:B------:R2:W-:Y:S04]  /*42490*/  STL.64 [R1+0x16b0], R22 ;  /* 0x0016b01601007387 */ /* 0x0005e80000100a00 */
[----:B------:R-:W-:Y:S04]  /*424a0*/  STL.64 [R1+0x16a8], R20 ;  /* 0x0016a81401007387 */ /* 0x000fe80000100a00 */
[----:B------:R-:W4:Y:S04]  /*424b0*/  LDL.LU.64 R34, [R1+0xc48] ;  /* 0x000c480001227983 */ /* 0x000f280000300a00 */
[----:B------:R-:W-:Y:S04]  /*424c0*/  LDGSTS.E [R19+-0x1a700], desc[UR60][R24.64], P4 ;  /* 0xe590000018137fae */ /* 0x000fe8000a12187c */
[----:B------:R2:W-:Y:S04]  /*424d0*/  LDGSTS.E [R18+-0x1a300], desc[UR60][R22.64], P4 ;  /* 0xe5d0000016127fae */ /* 0x0005e8000a12187c */
[----:B------:R1:W-:Y:S04]  /*424e0*/  STL.64 [R1+0x16a0], R10 ;  /* 0x0016a00a01007387 */ /* 0x0003e80000100a00 */
[----:B------:R-:W-:Y:S04]  /*424f0*/  LDGSTS.E [R9+-0x19f00], desc[UR60][R20.64], P4 ;  /* 0xe610000014097fae */ /* 0x000fe8000a12187c */
[----:B------:R-:W4:Y:S01]  /*42500*/  LDL.LU.64 R26, [R1+0xc18] ;  /* 0x000c1800011a7983 */ /* 0x000f220000300a00 */
[----:B--2---:R-:W-:-:S03]  /*42510*/  IMAD.WIDE R22, R6, 0x4, R132 ;  /* 0x0000000406167825 */ /* 0x004fc600078e0284 */
[----:B------:R1:W-:Y:S04]  /*42520*/  LDGSTS.E [R8+-0x19b00], desc[UR60][R10.64], P4 ;  /* 0xe65000000a087fae */ /* 0x0003e8000a12187c */
[----:B------:R-:W2:Y:S04]  /*42530*/  LDL.LU.64 R24, [R1+0xbe8] ;  /* 0x000be80001187983 */ /* 0x000ea80000300a00 */
[----:B------:R-:W2:Y:S01]  /*42540*/  LDL.LU.64 R32, [R1+0xbb8] ;  /* 0x000bb80001207983 */ /* 0x000ea20000300a00 */
[C---:B-1----:R-:W-:Y:S02]  /*42550*/  IMAD.WIDE R10, R6.reuse, 0x4, R128 ;  /* 0x00000004060a7825 */ /* 0x042fe400078e0280 */
[----:B------:R-:W1:Y:S03]  /*42560*/  LDC R128, c[0x0][0x230] ;  /* 0x00008c00ff807b82 */ /* 0x000e660000000800 */
[----:B------:R3:W-:Y:S04]  /*42570*/  STL.64 [R1+0x1698], R10 ;  /* 0x0016980a01007387 */ /* 0x0007e80000100a00 */
[----:B------:R3:W-:Y:S01]  /*42580*/  STL.64 [R1+0x1690], R28 ;  /* 0x0016901c01007387 */ /* 0x0007e20000100a00 */
[----:B------:R-:W-:-:S04]  /*42590*/  IMAD.WIDE R20, R6, 0x4, R134 ;  /* 0x0000000406147825 */ /* 0x000fc800078e0286 */
[C---:B------:R-:W-:Y:S01]  /*425a0*/  IMAD.WIDE R38, R6.reuse, 0x4, R138 ;  /* 0x0000000406267825 */ /* 0x040fe200078e028a */
[----:B------:R-:W-:Y:S03]  /*425b0*/  LDGSTS.E [R19+-0x19700], desc[UR60][R10.64], P4 ;  /* 0xe69000000a137fae */ /* 0x000fe6000a12187c */
[----:B---3--:R-:W-:Y:S01]  /*425c0*/  IMAD.WIDE R36, R6, 0x4, R30 ;  /* 0x0000000406247825 */ /* 0x008fe200078e021e */
[----:B------:R3:W-:Y:S03]  /*425d0*/  STL.64 [R1+0x1688], R22 ;  /* 0x0016881601007387 */ /* 0x0007e60000100a00 */
[----:B------:R-:W-:Y:S01]  /*425e0*/  VIADD R118, R118, 0xfffffe8c ;  /* 0xfffffe8c76767836 */ /* 0x000fe20000000000 */
[----:B------:R-:W2:Y:S01]  /*425f0*/  LDL.LU.64 R10, [R1+0xb88] ;  /* 0x000b8800010a7983 */ /* 0x000ea20000300a00 */
[----:B------:R-:W-:Y:S01]  /*42600*/  IADD3 R126, R126, -0x115, RZ ;  /* 0xfffffeeb7e7e7810 */ /* 0x000fe20007ffe0ff */
[----:B------:R-:W1:Y:S02]  /*42610*/  LDC R129, c[0x0][0x230] ;  /* 0x00008c00ff817b82 */ /* 0x000e640000000800 */
[----:B------:R3:W-:Y:S04]  /*42620*/  LDGSTS.E [R18+-0x19300], desc[UR60][R28.64], P4 ;  /* 0xe6d000001c127fae */ /* 0x0007e8000a12187c */
[----:B------:R3:W-:Y:S04]  /*42630*/  STL.64 [R1+0x1680], R20 ;  /* 0x0016801401007387 */ /* 0x0007e80000100a00 */
[----:B------:R1:W-:Y:S01]  /*42640*/  LDGSTS.E [R9+-0x18f00], desc[UR60][R22.64], P4 ;  /* 0xe710000016097fae */ /* 0x0003e2000a12187c */
[----:B---3--:R-:W-:-:S03]  /*42650*/  IMAD.WIDE R28, R6, 0x4, R136 ;  /* 0x00000004061c7825 */ /* 0x008fc600078e0288 */
[----:B------:R3:W-:Y:S04]  /*42660*/  LDGSTS.E [R8+-0x18b00], desc[UR60][R20.64], P4 ;  /* 0xe750000014087fae */ /* 0x0007e8000a12187c */
[----:B------:R-:W-:Y:S04]  /*42670*/  LDGSTS.E [R19+-0x18700], desc[UR60][R28.64], P4 ;  /* 0xe79000001c137fae */ /* 0x000fe8000a12187c */
[----:B------:R-:W2:Y:S04]  /*42680*/  LDL.LU.64 R22, [R1+0xb58] ;  /* 0x000b580001167983 */ /* 0x000ea80000300a00 */
[----:B------:R-:W2:Y:S04]  /*42690*/  LDL.LU.64 R20, [R1+0xb28] ;  /* 0x000b280001147983 */ /* 0x000ea80000300a00 */
[----:B------:R-:W2:Y:S04]  /*426a0*/  LDL.LU.64 R30, [R1+0xaf8] ;  /* 0x000af800011e7983 */ /* 0x000ea80000300a00 */
[----:B------:R3:W-:Y:S04]  /*426b0*/  STL.64 [R1+0x1678], R28 ;  /* 0x0016781c01007387 */ /* 0x0007e80000100a00 */
[----:B------:R4:W-:Y:S04]  /*426c0*/  STL.64 [R1+0x1670], R38 ;  /* 0x0016702601007387 */ /* 0x0009e80000100a00 */
[----:B------:R2:W-:Y:S04]  /*426d0*/  STL.64 [R1+0x1668], R36 ;  /* 0x0016682401007387 */ /* 0x0005e80000100a00 */
[----:B---3--:R-:W3:Y:S01]  /*426e0*/  LDL.LU.64 R28, [R1+0xac8] ;  /* 0x000ac800011c7983 */ /* 0x008ee20000300a00 */
[----:B-1----:R-:W-:-:S03]  /*426f0*/  IADD3 R9, R2, 0x200000, RZ ;  /* 0x0020000002097810 */ /* 0x002fc60007ffe0ff */
[----:B------:R1:W-:Y:S01]  /*42700*/  LDGSTS.E [R18+-0x18300], desc[UR60][R38.64], P4 ;  /* 0xe7d0000026127fae */ /* 0x0003e2000a12187c */
[----:B------:R-:W-:-:S03]  /*42710*/  VIADD R8, R2, 0x200000 ;  /* 0x0020000002087836 */ /* 0x000fc60000000000 */
[----:B------:R2:W-:Y:S01]  /*42720*/  LDGSTS.E [R9+-0x3fe80], desc[UR60][R36.64], P4 ;  /* 0xc018000024097fae */ /* 0x0005e2000a12187c */
[----:B----4-:R-:W-:-:S05]  /*42730*/  IMAD.WIDE R34, R6, 0x4, R34 ;  /* 0x0000000406227825 */ /* 0x010fca00078e0222 */
[----:B------:R4:W-:Y:S04]  /*42740*/  STL.64 [R1+0x1660], R34 ;  /* 0x0016602201007387 */ /* 0x0009e80000100a00 */
[----:B------:R4:W-:Y:S01]  /*42750*/  LDGSTS.E [R8+-0x3fa80], desc[UR60][R34.64], P4 ;  /* 0xc058000022087fae */ /* 0x0009e2000a12187c */
[----:B-1----:R-:W-:-:S03]  /*42760*/  IMAD.WIDE R38, R6, 0x4, R26 ;  /* 0x0000000406267825 */ /* 0x002fc600078e021a */
[----:B------:R-:W3:Y:S01]  /*42770*/  LDL.LU.64 R26, [R1+0xa98] ;  /* 0x000a9800011a7983 */ /* 0x000ee20000300a00 */
[----:B--2---:R-:W-:-:S03]  /*42780*/  IMAD.WIDE R36, R6, 0x4, R24 ;  /* 0x0000000406247825 */ /* 0x004fc600078e0218 */
[----:B------:R-:W2:Y:S04]  /*42790*/  LDL.LU.64 R24, [R1+0xa68] ;  /* 0x000a680001187983 */ /* 0x000ea80000300a00 */
[----:B------:R1:W-:Y:S04]  /*427a0*/  STL.64 [R1+0x1658], R38 ;  /* 0x0016582601007387 */ /* 0x0003e80000100a00 */
[----:B------:R-:W-:Y:S01]  /*427b0*/  STL.64 [R1+0x1650], R36 ;  /* 0x0016502401007387 */ /* 0x000fe20000100a00 */
        /* <DEDUP_REMOVED lines=8> */
[----:B------:R1:W-:Y:S04]  /*42840*/  STL.64 [R1+0x1640], R34 ;  /* 0x0016402201007387 */ /* 0x0003e80000100a00 */
[----:B------:R-:W-:Y:S01]  /*42850*/  LDGSTS.E [R9+-0x3ee80], desc[UR60][R32.64], P4 ;  /* 0xc118000020097fae */ /* 0x000fe2000a12187c */
[----:B-1----:R-:W-:-:S03]  /*42860*/  IMAD.WIDE R38, R6, 0x4, R22 ;  /* 0x0000000406267825 */ /* 0x002fc600078e0216 */
[----:B------:R1:W-:Y:S04]  /*42870*/  LDGSTS.E [R8+-0x3ea80], desc[UR60][R34.64], P4 ;  /* 0xc158000022087fae */ /* 0x0003e8000a12187c */
[----:B------:R2:W-:Y:S04]  /*42880*/  LDGSTS.E [R19+-0x3e680], desc[UR60][R38.64], P4 ;  /* 0xc198000026137fae */ /* 0x0005e8000a12187c */
[----:B------:R-:W4:Y:S01]  /*42890*/  LDL.LU.64 R32, [R1+0xa08] ;  /* 0x000a080001207983 */ /* 0x000f220000300a00 */
[----:B------:R-:W-:-:S03]  /*428a0*/  IMAD.WIDE R36, R6, 0x4, R30 ;  /* 0x0000000406247825 */ /* 0x000fc600078e021e */
[----:B------:R-:W4:Y:S01]  /*428b0*/  LDL.LU.64 R22, [R1+0x9d8] ;  /* 0x0009d80001167983 */ /* 0x000f220000300a00 */
[----:B-1----:R-:W-:-:S03]  /*428c0*/  IMAD.WIDE R34, R6, 0x4, R20 ;  /* 0x0000000406227825 */ /* 0x002fc600078e0214 */
[----:B------:R-:W4:Y:S04]  /*428d0*/  LDL.LU.64 R20, [R1+0x9a8] ;  /* 0x0009a80001147983 */ /* 0x000f280000300a00 */
[----:B------:R-:W-:Y:S01]  /*428e0*/  STL.64 [R1+0x1638], R38 ;  /* 0x0016382601007387 */ /* 0x000fe20000100a00 */
[----:B---3--:R-:W-:-:S03]  /*428f0*/  IMAD.WIDE R28, R6, 0x4, R28 ;  /* 0x00000004061c7825 */ /* 0x008fc600078e021c */
        /* <DEDUP_REMOVED lines=12> */
[----:B--2---:R-:W-:-:S03]  /*429c0*/  IMAD.WIDE R38, R6, 0x4, R24 ;  /* 0x0000000406267825 */ /* 0x004fc600078e0218 */
[----:B------:R-:W2:Y:S04]  /*429d0*/  LDL.LU.64 R24, [R1+0x8b8] ;  /* 0x0008b80001187983 */ /* 0x000ea80000300a00 */
[----:B------:R1:W-:Y:S04]  /*429e0*/  STL.64 [R1+0x1610], R38 ;  /* 0x0016102601007387 */ /* 0x0003e80000100a00 */
[----:B------:R-:W-:Y:S04]  /*429f0*/  LDGSTS.E [R19+-0x3d680], desc[UR60][R40.64], P4 ;  /* 0xc298000028137fae */ /* 0x000fe8000a12187c */
        /* <DEDUP_REMOVED lines=12> */
[----:B---3--:R-:W-:-:S03]  /*42ac0*/  IMAD.WIDE R30, R6, 0x4, R30 ;  /* 0x00000004061e7825 */ /* 0x008fc600078e021e */
        /* <DEDUP_REMOVED lines=15> */
[----:B---3--:R-:W-:-:S05]  /*42bc0*/  IMAD.WIDE R36, R6, 0x4, R26 ;  /* 0x0000000406247825 */ /* 0x008fca00078e021a */
[----:B------:R-:W-:Y:S01]  /*42bd0*/  STL.64 [R1+0x15d0], R36 ;  /* 0x0015d02401007387 */ /* 0x000fe20000100a00 */
[----:B--2---:R-:W-:-:S03]  /*42be0*/  IMAD.WIDE R24, R6, 0x4, R24 ;  /* 0x0000000406187825 */ /* 0x004fc600078e0218 */
[----:B------:R-:W2:Y:S04]  /*42bf0*/  LDL.LU.64 R26, [R1+0x768] ;  /* 0x00076800011a7983 */ /* 0x000ea80000300a00 */
[----:B------:R3:W-:Y:S04]  /*42c00*/  STL.64 [R1+0x15c8], R24 ;  /* 0x0015c81801007387 */ /* 0x0007e80000100a00 */
[----:B------:R-:W-:Y:S04]  /*42c10*/  LDGSTS.E [R18+-0x3b280], desc[UR60][R36.64], P4 ;  /* 0xc4d8000024127fae */ /* 0x000fe8000a12187c */
        /* <DEDUP_REMOVED lines=139> */
[----:B------:R-:W-:Y:S04]  /*434d0*/  LDGSTS.E [R9+-0x19e80], desc[UR60][R20.64], P4 ;  /* 0xe618000014097fae */ /* 0x000fe8000a12187c */
[----:B------:R4:W-:Y:S04]  /*434e0*/  STL.64 [R1+0x14a0], R10 ;  /* 0x0014a00a01007387 */ /* 0x0009e80000100a00 */
[----:B------:R4:W-:Y:S01]  /*434f0*/  LDGSTS.E [R8+-0x19a80], desc[UR60][R10.64], P4 ;  /* 0xe65800000a087fae */ /* 0x0009e2000a12187c */
[----:B-1----:R-:W-:Y:S01]  /*43500*/  IMAD.WIDE R22, R6, 0x4, R150 ;  /* 0x0000000406167825 */ /* 0x002fe200078e0296 */
[----:B------:R-:W-:Y:S01]  /*43510*/  IADD3 R127, R244, 0x100000, RZ ;  /* 0x00100000f47f7810 */ /* 0x000fe20007ffe0ff */
[----:B------:R-:W1:Y:S01]  /*43520*/  LDC R150, c[0x0][0x230] ;  /* 0x00008c00ff967b82 */ /* 0x000e620000000800 */
[----:B------:R-:W2:Y:S04]  /*43530*/  LDL.LU.64 R26, [R1+0xc10] ;  /* 0x000c1000011a7983 */ /* 0x000ea80000300a00 */
[----:B------:R-:W2:Y:S01]  /*43540*/  LDL.LU.64 R24, [R1+0xbe0] ;  /* 0x000be00001187983 */ /* 0x000ea20000300a00 */
[----:B----4-:R-:W-:-:S03]  /*43550*/  IMAD.WIDE R10, R6, 0x4, R146 ;  /* 0x00000004060a7825 */ /* 0x010fc600078e0292 */
[----:B------:R-:W4:Y:S04]  /*43560*/  LDL.LU.64 R32, [R1+0xbb0] ;  /* 0x000bb00001207983 */ /* 0x000f280000300a00 */
[----:B------:R1:W-:Y:S04]  /*43570*/  STL.64 [R1+0x1498], R10 ;  /* 0x0014980a01007387 */ /* 0x0003e80000100a00 */
[----:B------:R-:W-:Y:S04]  /*43580*/  STL.64 [R1+0x1490], R28 ;  /* 0x0014901c01007387 */ /* 0x000fe80000100a00 */
[----:B------:R-:W-:Y:S04]  /*43590*/  LDGSTS.E [R19+-0x19680], desc[UR60][R10.64], P4 ;  /* 0xe69800000a137fae */ /* 0x000fe8000a12187c */
[----:B------:R3:W-:Y:S01]  /*435a0*/  STL.64 [R1+0x1488], R22 ;  /* 0x0014881601007387 */ /* 0x0007e20000100a00 */
[----:B------:R-:W-:-:S03]  /*435b0*/  IMAD.WIDE R20, R6, 0x4, R152 ;  /* 0x0000000406147825 */ /* 0x000fc600078e0298 */
[----:B------:R3:W-:Y:S04]  /*435c0*/  LDGSTS.E [R18+-0x19280], desc[UR60][R28.64], P4 ;  /* 0xe6d800001c127fae */ /* 0x0007e8000a12187c */
[----:B-1----:R-:W4:Y:S04]  /*435d0*/  LDL.LU.64 R10, [R1+0xb80] ;  /* 0x000b8000010a7983 */ /* 0x002f280000300a00 */
[----:B------:R1:W-:Y:S04]  /*435e0*/  STL.64 [R1+0x1480], R20 ;  /* 0x0014801401007387 */ /* 0x0003e80000100a00 */
[----:B------:R1:W-:Y:S04]  /*435f0*/  LDGSTS.E [R9+-0x18e80], desc[UR60][R22.64], P4 ;  /* 0xe718000016097fae */ /* 0x0003e8000a12187c */
[----:B------:R1:W-:Y:S04]  /*43600*/  LDGSTS.E [R8+-0x18a80], desc[UR60][R20.64], P4 ;  /* 0xe758000014087fae */ /* 0x0003e8000a12187c */
[----:B---3--:R-:W3:Y:S04]  /*43610*/  LDL.LU.64 R22, [R1+0xb50] ;  /* 0x000b500001167983 */ /* 0x008ee80000300a00 */
[----:B-1----:R-:W3:Y:S01]  /*43620*/  LDL.LU.64 R20, [R1+0xb20] ;  /* 0x000b200001147983 */ /* 0x002ee20000300a00 */
[----:B------:R-:W-:-:S04]  /*43630*/  IMAD.WIDE R28, R6, 0x4, R154 ;  /* 0x00000004061c7825 */ /* 0x000fc800078e029a */
[C---:B------:R-:W-:Y:S01]  /*43640*/  IMAD.WIDE R38, R6.reuse, 0x4, R156 ;  /* 0x0000000406267825 */ /* 0x040fe200078e029c */
[----:B------:R1:W-:Y:S03]  /*43650*/  LDGSTS.E [R19+-0x18680], desc[UR60][R28.64], P4 ;  /* 0xe79800001c137fae */ /* 0x0003e6000a12187c */
[----:B------:R-:W-:Y:S01]  /*43660*/  IMAD.WIDE R36, R6, 0x4, R30 ;  /* 0x0000000406247825 */ /* 0x000fe200078e021e */
[C---:B------:R-:W-:Y:S01]  /*43670*/  IADD3 R9, R0.reuse, 0x200000, RZ ;  /* 0x0020000000097810 */ /* 0x040fe20007ffe0ff */
[----:B------:R-:W3:Y:S04]  /*43680*/  LDL.LU.64 R30, [R1+0xaf0] ;  /* 0x000af000011e7983 */ /* 0x000ee80000300a00 */
[----:B------:R1:W-:Y:S04]  /*43690*/  STL.64 [R1+0x1478], R28 ;  /* 0x0014781c01007387 */ /* 0x0003e80000100a00 */
[----:B------:R2:W-:Y:S04]  /*436a0*/  STL.64 [R1+0x1470], R38 ;  /* 0x0014702601007387 */ /* 0x0005e80000100a00 */
[----:B------:R2:W-:Y:S04]  /*436b0*/  STL.64 [R1+0x1468], R36 ;  /* 0x0014682401007387 */ /* 0x0005e80000100a00 */
[----:B-1----:R-:W3:Y:S01]  /*436c0*/  LDL.LU.64 R28, [R1+0xac0] ;  /* 0x000ac000011c7983 */ /* 0x002ee20000300a00 */
[----:B------:R-:W-:-:S03]  /*436d0*/  VIADD R8, R0, 0x200000 ;  /* 0x0020000000087836 */ /* 0x000fc60000000000 */
[----:B------:R1:W-:Y:S01]  /*436e0*/  LDGSTS.E [R18+-0x18280], desc[UR60][R38.64], P4 ;  /* 0xe7d8000026127fae */ /* 0x0003e2000a12187c */
[----:B------:R-:W-:-:S03]  /*436f0*/  IADD3 R19, R0, 0x200000, RZ ;  /* 0x0020000000137810 */ /* 0x000fc60007ffe0ff */
[----:B------:R2:W-:Y:S01]  /*43700*/  LDGSTS.E [R9+-0x3fe00], desc[UR60][R36.64], P4 ;  /* 0xc020000024097fae */ /* 0x0005e2000a12187c */
[----:B-1----:R-:W-:Y:S02]  /*43710*/  VIADD R18, R0, 0x200000 ;  /* 0x0020000000127836 */ /* 0x002fe40000000000 */
[----:B--2---:R-:W-:-:S05]  /*43720*/  IMAD.WIDE R34, R6, 0x4, R34 ;  /* 0x0000000406227825 */ /* 0x004fca00078e0222 */
[----:B------:R1:W-:Y:S04]  /*43730*/  STL.64 [R1+0x1460], R34 ;  /* 0x0014602201007387 */ /* 0x0003e80000100a00 */
[----:B------:R1:W-:Y:S01]  /*43740*/  LDGSTS.E [R8+-0x3fa00], desc[UR60][R34.64], P4 ;  /* 0xc060000022087fae */ /* 0x0003e2000a12187c */
[----:B------:R-:W-:-:S03]  /*43750*/  IMAD.WIDE R38, R6, 0x4, R26 ;  /* 0x0000000406267825 */ /* 0x000fc600078e021a */
[----:B------:R-:W2:Y:S01]  /*43760*/  LDL.LU.64 R26, [R1+0xa90] ;  /* 0x000a9000011a7983 */ /* 0x000ea20000300a00 */
[----:B------:R-:W-:-:S03]  /*43770*/  IMAD.WIDE R36, R6, 0x4, R24 ;  /* 0x0000000406247825 */ /* 0x000fc600078e0218 */
[----:B------:R-:W2:Y:S01]  /*43780*/  LDL.LU.64 R24, [R1+0xa60] ;  /* 0x000a600001187983 */ /* 0x000ea20000300a00 */
[----:B----4-:R-:W-:-:S03]  /*43790*/  IMAD.WIDE R32, R6, 0x4, R32 ;  /* 0x0000000406207825 */ /* 0x010fc600078e0220 */
[----:B------:R-:W-:Y:S04]  /*437a0*/  STL.64 [R1+0x1458], R38 ;  /* 0x0014582601007387 */ /* 0x000fe80000100a00 */
[----:B------:R-:W-:Y:S04]  /*437b0*/  STL.64 [R1+0x1450], R36 ;  /* 0x0014502401007387 */ /* 0x000fe80000100a00 */
[----:B------:R3:W-:Y:S04]  /*437c0*/  LDGSTS.E [R19+-0x3f600], desc[UR60][R38.64], P4 ;  /* 0xc0a0000026137fae */ /* 0x0007e8000a12187c */
[----:B------:R-:W-:Y:S04]  /*437d0*/  LDGSTS.E [R18+-0x3f200], desc[UR60][R36.64], P4 ;  /* 0xc0e0000024127fae */ /* 0x000fe8000a12187c */
[----:B------:R-:W-:Y:S01]  /*437e0*/  LDGSTS.E [R9+-0x3ee00], desc[UR60][R32.64], P4 ;  /* 0xc120000020097fae */ /* 0x000fe2000a12187c */
[----:B-1----:R-:W-:-:S03]  /*437f0*/  IMAD.WIDE R34, R6, 0x4, R10 ;  /* 0x0000000406227825 */ /* 0x002fc600078e020a */
[----:B------:R-:W4:Y:S04]  /*43800*/  LDL.LU.64 R10, [R1+0xa30] ;  /* 0x000a3000010a7983 */ /* 0x000f280000300a00 */
[----:B------:R1:W-:Y:S04]  /*43810*/  STL.64 [R1+0x1448], R32 ;  /* 0x0014482001007387 */ /* 0x0003e80000100a00 */
[----:B------:R3:W-:Y:S04]  /*43820*/  STL.64 [R1+0x1440], R34 ;  /* 0x0014402201007387 */ /* 0x0007e80000100a00 */
[----:B------:R3:W-:Y:S04]  /*43830*/  LDGSTS.E [R8+-0x3ea00], desc[UR60][R34.64], P4 ;  /* 0xc160000022087fae */ /* 0x0007e8000a12187c */
[----:B-1----:R-:W4:Y:S01]  /*43840*/  LDL.LU.64 R32, [R1+0xa00] ;  /* 0x000a000001207983 */ /* 0x002f220000300a00 */
[----:B---3--:R-:W-:-:S03]  /*43850*/  IMAD.WIDE R38, R6, 0x4, R22 ;  /* 0x0000000406267825 */ /* 0x008fc600078e0216 */
[----:B------:R-:W3:Y:S01]  /*43860*/  LDL.LU.64 R22, [R1+0x9d0] ;  /* 0x0009d00001167983 */ /* 0x000ee20000300a00 */
[----:B------:R-:W-:-:S03]  /*43870*/  IMAD.WIDE R34, R6, 0x4, R20 ;  /* 0x0000000406227825 */ /* 0x000fc600078e0214 */
[----:B------:R1:W-:Y:S04]  /*43880*/  LDGSTS.E [R19+-0x3e600], desc[UR60][R38.64], P4 ;  /* 0xc1a0000026137fae */ /* 0x0003e8000a12187c */
[----:B------:R-:W3:Y:S01]  /*43890*/  LDL.LU.64 R20, [R1+0x9a0] ;  /* 0x0009a00001147983 */ /* 0x000ee20000300a00 */
[----:B------:R-:W-:-:S03]  /*438a0*/  IMAD.WIDE R36, R6, 0x4, R30 ;  /* 0x0000000406247825 */ /* 0x000fc600078e021e */
[----:B------:R-:W-:Y:S04]  /*438b0*/  STL.64 [R1+0x1438], R38 ;  /* 0x0014382601007387 */ /* 0x000fe80000100a00 */
[----:B------:R1:W-:Y:S04]  /*438c0*/  STL.64 [R1+0x1430], R34 ;  /* 0x0014302201007387 */ /* 0x0003e80000100a00 */
[----:B------:R-:W3:Y:S01]  /*438d0*/  LDL.LU.64 R30, [R1+0x970] ;  /* 0x00097000011e7983 */ /* 0x000ee20000300a00 */
[----:B------:R-:W-:-:S03]  /*438e0*/  IMAD.WIDE R28, R6, 0x4, R28 ;  /* 0x00000004061c7825 */ /* 0x000fc600078e021c */
[----:B------:R-:W-:Y:S04]  /*438f0*/  STL.64 [R1+0x1428], R36 ;  /* 0x0014282401007387 */ /* 0x000fe80000100a00 */
[----:B------:R-:W-:Y:S04]  /*43900*/  LDGSTS.E [R18+-0x3e200], desc[UR60][R34.64], P4 ;  /* 0xc1e0000022127fae */ /* 0x000fe8000a12187c */
[----:B------:R1:W-:Y:S04]  /*43910*/  STL.64 [R1+0x1420], R28 ;  /* 0x0014201c01007387 */ /* 0x0003e80000100a00 */
[----:B------:R4:W-:Y:S04]  /*43920*/  LDGSTS.E [R9+-0x3de00], desc[UR60][R36.64], P4 ;  /* 0xc220000024097fae */ /* 0x0009e8000a12187c */
[----:B-1----:R-:W3:Y:S04]  /*43930*/  LDL.LU.64 R34, [R1+0x940] ;  /* 0x0009400001227983 */ /* 0x002ee80000300a00 */
[----:B------:R-:W-:Y:S04]  /*43940*/  LDGSTS.E [R8+-0x3da00], desc[UR60][R28.64], P4 ;  /* 0xc26000001c087fae */ /* 0x000fe8000a12187c */
[----:B------:R-:W3:Y:S01]  /*43950*/  LDL.LU.64 R28, [R1+0x910] ;  /* 0x00091000011c7983 */ /* 0x000ee20000300a00 */
[----:B--2---:R-:W-:-:S03]  /*43960*/  IMAD.WIDE R40, R6, 0x4, R26 ;  /* 0x0000000406287825 */ /* 0x004fc600078e021a */
[----:B------:R-:W2:Y:S01]  /*43970*/  LDL.LU.64 R26, [R1+0x8e0] ;  /* 0x0008e000011a7983 */ /* 0x000ea20000300a00 */
[----:B------:R-:W-:-:S03]  /*43980*/  IMAD.WIDE R38, R6, 0x4, R24 ;  /* 0x0000000406267825 */ /* 0x000fc600078e0218 */
[----:B------:R-:W-:Y:S04]  /*43990*/  STL.64 [R1+0x1418], R40 ;  /* 0x0014182801007387 */ /* 0x000fe80000100a00 */
        /* <DEDUP_REMOVED lines=9> */
[C---:B---3--:R-:W-:Y:S01]  /*43a30*/  IMAD.WIDE R38, R6.reuse, 0x4, R22 ;  /* 0x0000000406267825 */ /* 0x048fe200078e0216 */
[----:B------:R3:W-:Y:S04]  /*43a40*/  STL.64 [R1+0x1400], R32 ;  /* 0x0014002001007387 */ /* 0x0007e80000100a00 */
[----:B------:R-:W4:Y:S04]  /*43a50*/  LDL.LU.64 R22, [R1+0x850] ;  /* 0x0008500001167983 */ /* 0x000f280000300a00 */
[----:B------:R-:W-:Y:S01]  /*43a60*/  LDGSTS.E [R8+-0x3ca00], desc[UR60][R32.64], P4 ;  /* 0xc360000020087fae */ /* 0x000fe2000a12187c */
[----:B-1----:R-:W-:-:S03]  /*43a70*/  IMAD.WIDE R36, R6, 0x4, R20 ;  /* 0x0000000406247825 */ /* 0x002fc600078e0214 */
[----:B------:R1:W-:Y:S04]  /*43a80*/  LDGSTS.E [R19+-0x3c600], desc[UR60][R38.64], P4 ;  /* 0xc3a0000026137fae */ /* 0x0003e8000a12187c */
[----:B------:R2:W-:Y:S04]  /*43a90*/  LDGSTS.E [R18+-0x3c200], desc[UR60][R36.64], P4 ;  /* 0xc3e0000024127fae */ /* 0x0005e8000a12187c */
[----:B---3--:R-:W3:Y:S04]  /*43aa0*/  LDL.LU.64 R32, [R1+0x820] ;  /* 0x0008200001207983 */ /* 0x008ee80000300a00 */
[----:B------:R-:W-:Y:S04]  /*43ab0*/  STL.64 [R1+0x13f8], R38 ;  /* 0x0013f82601007387 */ /* 0x000fe80000100a00 */
[----:B------:R-:W3:Y:S01]  /*43ac0*/  LDL.LU.64 R20, [R1+0x7f0] ;  /* 0x0007f00001147983 */ /* 0x000ee20000300a00 */
[----:B------:R-:W-:-:S03]  /*43ad0*/  IMAD.WIDE R30, R6, 0x4, R30 ;  /* 0x00000004061e7825 */ /* 0x000fc600078e021e */
[----:B------:R-:W-:Y:S04]  /*43ae0*/  STL.64 [R1+0x13f0], R36 ;  /* 0x0013f02401007387 */ /* 0x000fe80000100a00 */
[----:B------:R1:W-:Y:S04]  /*43af0*/  STL.64 [R1+0x13e8], R30 ;  /* 0x0013e81e01007387 */ /* 0x0003e80000100a00 */
[----:B------:R-:W-:Y:S01]  /*43b00*/  LDGSTS.E [R9+-0x3be00], desc[UR60][R30.64], P4 ;  /* 0xc42000001e097fae */ /* 0x000fe2000a12187c */
[----:B------:R-:W-:-:S05]  /*43b10*/  IMAD.WIDE R34, R6, 0x4, R34 ;  /* 0x0000000406227825 */ /* 0x000fca00078e0222 */
[----:B------:R4:W-:Y:S04]  /*43b20*/  STL.64 [R1+0x13e0], R34 ;  /* 0x0013e02201007387 */ /* 0x0009e80000100a00 */
[----:B-1----:R-:W3:Y:S04]  /*43b30*/  LDL.LU.64 R30, [R1+0x7c0] ;  /* 0x0007c000011e7983 */ /* 0x002ee80000300a00 */
[----:B------:R4:W-:Y:S01]  /*43b40*/  LDGSTS.E [R8+-0x3ba00], desc[UR60][R34.64], P4 ;  /* 0xc460000022087fae */ /* 0x0009e2000a12187c */
[----:B------:R-:W-:-:S03]  /*43b50*/  IMAD.WIDE R38, R6, 0x4, R28 ;  /* 0x0000000406267825 */ /* 0x000fc600078e021c */
[----:B------:R-:W3:Y:S04]  /*43b60*/  LDL.LU.64 R28, [R1+0x790] ;  /* 0x00079000011c7983 */ /* 0x000ee80000300a00 */
[----:B------:R-:W-:Y:S04]  /*43b70*/  STL.64 [R1+0x13d8], R38 ;  /* 0x0013d82601007387 */ /* 0x000fe80000100a00 */
[----:B------:R3:W-:Y:S01]  /*43b80*/  LDGSTS.E [R19+-0x3b600], desc[UR60][R38.64], P4 ;  /* 0xc4a0000026137fae */ /* 0x0007e2000a12187c */
[----:B--2---:R-:W-:-:S05]  /*43b90*/  IMAD.WIDE R36, R6, 0x4, R26 ;  /* 0x0000000406247825 */ /* 0x004fca00078e021a */
[----:B------:R-:W-:Y:S01]  /*43ba0*/  STL.64 [R1+0x13d0], R36 ;  /* 0x0013d02401007387 */ /* 0x000fe20000100a00 */
[----:B------:R-:W-:-:S03]  /*43bb0*/  IMAD.WIDE R24, R6, 0x4, R24 ;  /* 0x0000000406187825 */ /* 0x000fc600078e0218 */
[----:B------:R-:W2:Y:S04]  /*43bc0*/  LDL.LU.64 R26, [R1+0x760] ;  /* 0x00076000011a7983 */ /* 0x000ea80000300a00 */
[----:B------:R1:W-:Y:S04]  /*43bd0*/  STL.64 [R1+0x13c8], R24 ;  /* 0x0013c81801007387 */ /* 0x0003e80000100a00 */
[----:B------:R-:W-:Y:S04]  /*43be0*/  LDGSTS.E [R18+-0x3b200], desc[UR60][R36.64], P4 ;  /* 0xc4e0000024127fae */ /* 0x000fe8000a12187c */
[----:B------:R-:W-:Y:S01]  /*43bf0*/  LDGSTS.E [R9+-0x3ae00], desc[UR60][R24.64], P4 ;  /* 0xc520000018097fae */ /* 0x000fe2000a12187c */
[----:B----4-:R-:W-:-:S03]  /*43c00*/  IMAD.WIDE R34, R6, 0x4, R10 ;  /* 0x0000000406227825 */ /* 0x010fc600078e020a */
[----:B------:R-:W4:Y:S04]  /*43c10*/  LDL.LU.64 R10, [R1+0x730] ;  /* 0x00073000010a7983 */ /* 0x000f280000300a00 */
[----:B------:R3:W-:Y:S04]  /*43c20*/  STL.64 [R1+0x13c0], R34 ;  /* 0x0013c02201007387 */ /* 0x0007e80000100a00 */
[----:B-1----:R-:W4:Y:S04]  /*43c30*/  LDL.LU.64 R24, [R1+0x700] ;  /* 0x0007000001187983 */ /* 0x002f280000300a00 */
[----:B------:R-:W-:Y:S01]  /*43c40*/  LDGSTS.E [R8+-0x3aa00], desc[UR60][R34.64], P4 ;  /* 0xc560000022087fae */ /* 0x000fe2000a12187c */
[----:B------:R-:W-:-:S03]  /*43c50*/  IMAD.WIDE R40, R6, 0x4, R22 ;  /* 0x0000000406287825 */ /* 0x000fc600078e0216 */
[----:B------:R-:W4:Y:S04]  /*43c60*/  LDL.LU.64 R22, [R1+0x6d0] ;  /* 0x0006d00001167983 */ /* 0x000f280000300a00 */
[----:B------:R1:W-:Y:S04]  /*43c70*/  STL.64 [R1+0x13b8], R40 ;  /* 0x0013b82801007387 */ /* 0x0003e80000100a00 */
[----:B------:R-:W4:Y:S04]  /*43c80*/  LDL.LU.64 R36, [R1+0x6a0] ;  /* 0x0006a00001247983 */ /* 0x000f280000300a00 */
        /* <DEDUP_REMOVED lines=9> */
[----:B------:R-:W-:-:S05]  /*43d20*/  IMAD.WIDE R30, R6, 0x4, R30 ;  /* 0x00000004061e7825 */ /* 0x000fca00078e021e */
[----:B------:R1:W-:Y:S04]  /*43d30*/  STL.64 [R1+0x13a0], R30 ;  /* 0x0013a01e01007387 */ /* 0x0003e80000100a00 */
[----:B------:R-:W-:Y:S01]  /*43d40*/  LDGSTS.E [R8+-0x39a00], desc[UR60][R30.64], P4 ;  /* 0xc66000001e087fae */ /* 0x000fe2000a12187c */
[----:B-1----:R-:W-:-:S03]  /*43d50*/  IMAD.WIDE R40, R6, 0x4, R28 ;  /* 0x0000000406287825 */ /* 0x002fc600078e021c */
[----:B------:R-:W3:Y:S04]  /*43d60*/  LDL.LU.64 R32, [R1+0x608] ;  /* 0x0006080001207983 */ /* 0x000ee80000300a00 */
        /* <DEDUP_REMOVED lines=8> */
[----:B------:R-:W-:-:S03]  /*43df0*/  IMAD.WIDE R24, R6, 0x4, R24 ;  /* 0x0000000406187825 */ /* 0x000fc600078e0218 */
[----:B------:R-:W-:Y:S04]  /*43e00*/  STL.64 [R1+0x1390], R38 ;  /* 0x0013902601007387 */ /* 0x000fe80000100a00 */
[----:B------:R1:W-:Y:S04]  /*43e10*/  STL.64 [R1+0x1388], R26 ;  /* 0x0013881a01007387 */ /* 0x0003e80000100a00 */
[----:B------:R-:W-:Y:S04]  /*43e20*/  LDGSTS.E [R9+-0x38e00], desc[UR60][R26.64], P4 ;  /* 0xc72000001a097fae */ /* 0x000fe8000a12187c */
[----:B------:R4:W-:Y:S01]  /*43e30*/  STL.64 [R1+0x1380], R24 ;  /* 0x0013801801007387 */ /* 0x0009e20000100a00 */
[----:B------:R-:W-:-:S03]  /*43e40*/  IMAD.WIDE R22, R6, 0x4, R22 ;  /* 0x0000000406167825 */ /* 0x000fc600078e0216 */
[----:B------:R-:W-:Y:S04]  /*43e50*/  LDGSTS.E [R8+-0x38a00], desc[UR60][R24.64], P4 ;  /* 0xc760000018087fae */ /* 0x000fe8000a12187c */
[----:B-1----:R-:W2:Y:S01]  /*43e60*/  LDL.LU.64 R26, [R1+0x530] ;  /* 0x00053000011a7983 */ /* 0x002ea20000300a00 */
[----:B------:R-:W-:-:S03]  /*43e70*/  IMAD.WIDE R36, R6, 0x4, R36 ;  /* 0x0000000406247825 */ /* 0x000fc600078e0224 */
[----:B------:R-:W-:Y:S04]  /*43e80*/  LDGSTS.E [R19+-0x38600], desc[UR60][R22.64], P4 ;  /* 0xc7a0000016137fae */ /* 0x000fe8000a12187c */
[----:B----4-:R-:W4:Y:S04]  /*43e90*/  LDL.LU.64 R24, [R1+0x4f8] ;  /* 0x0004f80001187983 */ /* 0x010f280000300a00 */
[----:B------:R1:W-:Y:S01]  /*43ea0*/  STL.64 [R1+0x1378], R22 ;  /* 0x0013781601007387 */ /* 0x0003e20000100a00 */
[----:B---3--:R-:W-:-:S03]  /*43eb0*/  IMAD.WIDE R20, R6, 0x4, R20 ;  /* 0x0000000406147825 */ /* 0x008fc600078e0214 */
[----:B------:R-:W-:Y:S04]  /*43ec0*/  STL.64 [R1+0x1370], R36 ;  /* 0x0013702401007387 */ /* 0x000fe80000100a00 */
[----:B------:R3:W-:Y:S04]  /*43ed0*/  STL.64 [R1+0x1368], R20 ;  /* 0x0013681401007387 */ /* 0x0007e80000100a00 */
[----:B-1----:R-:W4:Y:S01]  /*43ee0*/  LDL.LU.64 R22, [R1+0x4c0] ;  /* 0x0004c00001167983 */ /* 0x002f220000300a00 */
[----:B------:R-:W-:-:S03]  /*43ef0*/  IMAD.WIDE R34, R6, 0x4, R34 ;  /* 0x0000000406227825 */ /* 0x000fc600078e0222 */
[----:B------:R-:W-:Y:S04]  /*43f00*/  LDGSTS.E [R18+-0x38200], desc[UR60][R36.64], P4 ;  /* 0xc7e0000024127fae */ /* 0x000fe8000a12187c */
[----:B------:R1:W-:Y:S04]  /*43f10*/  STL.64 [R1+0x1360], R34 ;  /* 0x0013602201007387 */ /* 0x0003e80000100a00 */
[----:B------:R-:W-:Y:S04]  /*43f20*/  LDGSTS.E [R9+-0x1fe00], desc[UR60][R20.64], P4 ;  /* 0xe020000014097fae */ /* 0x000fe8000a12187c */
        /* <DEDUP_REMOVED lines=25> */
[----:B------:R4:W-:Y:S01]  /*440c0*/  LDGSTS.E [R19+-0x1e600], desc[UR60][R26.64], P4 ;  /* 0xe1a000001a137fae */ /* 0x0009e2000a12187c */
[----:B------:R-:W-:-:S03]  /*440d0*/  IMAD.WIDE R22, R6, 0x4, R22 ;  /* 0x0000000406167825 */ /* 0x000fc600078e0216 */
[----:B------:R-:W4:Y:S04]  /*440e0*/  LDL.LU.64 R28, [R1+0x2c8] ;  /* 0x0002c800011c7983 */ /* 0x000f280000300a00 */
[----:B------:R1:W-:Y:S04]  /*440f0*/  STL.64 [R1+0x1328], R22 ;  /* 0x0013281601007387 */ /* 0x0003e80000100a00 */
[----:B------:R4:W-:Y:S04]  /*44100*/  LDGSTS.E [R18+-0x1e200], desc[UR60][R24.64], P4 ;  /* 0xe1e0000018127fae */ /* 0x0009e8000a12187c */
        /* <DEDUP_REMOVED lines=17> */
[----:B--2---:R-:W2:Y:S01]  /*44220*/  LDL.LU.64 R10, [R1] ;  /* 0x00000000010a7983 */ /* 0x004ea20000300a00 */
        /* <DEDUP_REMOVED lines=29> */
[----:B------:R-:W-:Y:S01]  /*44400*/  VIADD R128, R128, 0xfffffeea ;  /* 0xfffffeea80807836 */ /* 0x000fe20000000000 */
[----:B------:R-:W-:Y:S01]  /*44410*/  IADD3 R150, R150, -0x178, RZ ;  /* 0xfffffe8896967810 */ /* 0x000fe20007ffe0ff */
[C---:B----4-:R-:W-:Y:S01]  /*44420*/  IMAD.WIDE R20, R6.reuse, 0x4, R160 ;  /* 0x0000000406147825 */ /* 0x050fe200078e02a0 */
[----:B------:R-:W1:Y:S03]  /*44430*/  LDC R158, c[0x0][0x230] ;  /* 0x00008c00ff9e7b82 */ /* 0x000e660000000800 */
[----:B------:R-:W-:-:S04]  /*44440*/  IMAD.WIDE R32, R6, 0x4, R166 ;  /* 0x0000000406207825 */ /* 0x000fc800078e02a6 */
[C---:B------:R-:W-:Y:S01]  /*44450*/  IMAD.WIDE R38, R6.reuse, 0x4, R172 ;  /* 0x0000000406267825 */ /* 0x040fe200078e02ac */
[----:B------:R-:W4:Y:S03]  /*44460*/  LDC R160, c[0x0][0x230] ;  /* 0x00008c00ffa07b82 */ /* 0x000f260000000800 */
[----:B--2---:R-:W-:-:S05]  /*44470*/  IMAD.WIDE R24, R6, 0x4, R10 ;  /* 0x0000000406187825 */ /* 0x004fca00078e020a */
[----:B------:R-:W2:Y:S01]  /*44480*/  LDC R161, c[0x0][0x230] ;  /* 0x00008c00ffa17b82 */ /* 0x000ea20000000800 */
[C---:B------:R-:W-:Y:S01]  /*44490*/  IMAD.WIDE R10, R6.reuse, 0x4, R162 ;  /* 0x00000004060a7825 */ /* 0x040fe200078e02a2 */
[----:B------:R-:W-:Y:S04]  /*444a0*/  STL.64 [R1+0x12b8], R24 ;  /* 0x0012b81801007387 */ /* 0x000fe80000100a00 */
[----:B------:R1:W-:Y:S04]  /*444b0*/  STL.64 [R1+0x12b0], R22 ;  /* 0x0012b01601007387 */ /* 0x0003e80000100a00 */
[----:B------:R-:W-:Y:S04]  /*444c0*/  LDGSTS.E [R19+-0x1a600], desc[UR60][R24.64], P4 ;  /* 0xe5a0000018137fae */ /* 0x000fe8000a12187c */
[----:B------:R4:W-:Y:S04]  /*444d0*/  STL.64 [R1+0x12a8], R20 ;  /* 0x0012a81401007387 */ /* 0x0009e80000100a00 */
[----:B------:R1:W-:Y:S04]  /*444e0*/  LDGSTS.E [R18+-0x1a200], desc[UR60][R22.64], P4 ;  /* 0xe5e0000016127fae */ /* 0x0003e8000a12187c */
[----:B------:R-:W2:Y:S04]  /*444f0*/  LDL.LU.64 R34, [R1+0xc38] ;  /* 0x000c380001227983 */ /* 0x000ea80000300a00 */
[----:B------:R4:W-:Y:S01]  /*44500*/  STL.64 [R1+0x12a0], R10 ;  /* 0x0012a00a01007387 */ /* 0x0009e20000100a00 */
[----:B-1----:R-:W-:-:S03]  /*44510*/  IMAD.WIDE R22, R6, 0x4, R164 ;  /* 0x0000000406167825 */ /* 0x002fc600078e02a4 */
[----:B------:R4:W-:Y:S04]  /*44520*/  LDGSTS.E [R9+-0x19e00], desc[UR60][R20.64], P4 ;  /* 0xe620000014097fae */ /* 0x0009e8000a12187c */
[----:B------:R-:W2:Y:S04]  /*44530*/  LDL.LU.64 R28, [R1+0xc08] ;  /* 0x000c0800011c7983 */ /* 0x000ea80000300a00 */
[----:B------:R-:W2:Y:S01]  /*44540*/  LDL.LU.64 R26, [R1+0xbd8] ;  /* 0x000bd800011a7983 */ /* 0x000ea20000300a00 */
[----:B----4-:R-:W-:-:S03]  /*44550*/  IMAD.WIDE R20, R6, 0x4, R168 ;  /* 0x0000000406147825 */ /* 0x010fc600078e02a8 */
[----:B------:R-:W4:Y:S04]  /*44560*/  LDL.LU.64 R24, [R1+0xba8] ;  /* 0x000ba80001187983 */ /* 0x000f280000300a00 */
[----:B------:R1:W-:Y:S04]  /*44570*/  STL.64 [R1+0x1298], R22 ;  /* 0x0012981601007387 */ /* 0x0003e80000100a00 */
[----:B------:R1:W-:Y:S04]  /*44580*/  LDGSTS.E [R8+-0x19a00], desc[UR60][R10.64], P4 ;  /* 0xe66000000a087fae */ /* 0x0003e8000a12187c */
[----:B------:R3:W-:Y:S04]  /*44590*/  STL.64 [R1+0x1290], R32 ;  /* 0x0012902001007387 */ /* 0x0007e80000100a00 */
[----:B------:R-:W-:Y:S04]  /*445a0*/  LDGSTS.E [R19+-0x19600], desc[UR60][R22.64], P4 ;  /* 0xe6a0000016137fae */ /* 0x000fe8000a12187c */
[----:B------:R3:W-:Y:S01]  /*445b0*/  STL.64 [R1+0x1288], R20 ;  /* 0x0012881401007387 */ /* 0x0007e20000100a00 */
[----:B-1----:R-:W-:-:S03]  /*445c0*/  IMAD.WIDE R10, R6, 0x4, R170 ;  /* 0x00000004060a7825 */ /* 0x002fc600078e02aa */
[----:B------:R1:W-:Y:S04]  /*445d0*/  LDGSTS.E [R18+-0x19200], desc[UR60][R32.64], P4 ;  /* 0xe6e0000020127fae */ /* 0x0003e8000a12187c */
[----:B------:R-:W4:Y:S04]  /*445e0*/  LDL.LU.64 R22, [R1+0xb78] ;  /* 0x000b780001167983 */ /* 0x000f280000300a00 */
[----:B------:R1:W-:Y:S04]  /*445f0*/  STL.64 [R1+0x1280], R10 ;  /* 0x0012800a01007387 */ /* 0x0003e80000100a00 */
[----:B------:R1:W-:Y:S01]  /*44600*/  LDGSTS.E [R9+-0x18e00], desc[UR60][R20.64], P4 ;  /* 0xe720000014097fae */ /* 0x0003e2000a12187c */
[----:B---3--:R-:W-:-:S03]  /*44610*/  IMAD.WIDE R36, R6, 0x4, R30 ;  /* 0x0000000406247825 */ /* 0x008fc600078e021e */
[----:B------:R3:W-:Y:S01]  /*44620*/  LDGSTS.E [R8+-0x18a00], desc[UR60][R10.64], P4 ;  /* 0xe76000000a087fae */ /* 0x0007e2000a12187c */
[----:B-1----:R-:W-:-:S03]  /*44630*/  IMAD.WIDE R32, R6, 0x4, R174 ;  /* 0x0000000406207825 */ /* 0x002fc600078e02ae */
[----:B------:R1:W-:Y:S04]  /*44640*/  LDGSTS.E [R19+-0x18600], desc[UR60][R38.64], P4 ;  /* 0xe7a0000026137fae */ /* 0x0003e8000a12187c */
[----:B------:R-:W4:Y:S04]  /*44650*/  LDL.LU.64 R20, [R1+0xb48] ;  /* 0x000b480001147983 */ /* 0x000f280000300a00 */
[----:B------:R-:W4:Y:S04]  /*44660*/  LDL.LU.64 R10, [R1+0xb18] ;  /* 0x000b1800010a7983 */ /* 0x000f280000300a00 */
[----:B------:R-:W4:Y:S01]  /*44670*/  LDL.LU.64 R30, [R1+0xae8] ;  /* 0x000ae800011e7983 */ /* 0x000f220000300a00 */
[C---:B------:R-:W-:Y:S01]  /*44680*/  IADD3 R9, R249.reuse, 0x200000, RZ ;  /* 0x00200000f9097810 */ /* 0x040fe20007ffe0ff */
[----:B---3--:R-:W-:-:S02]  /*44690*/  VIADD R8, R249, 0x200000 ;  /* 0x00200000f9087836 */ /* 0x008fc40000000000 */
[----:B------:R-:W-:Y:S04]  /*446a0*/  STL.64 [R1+0x1278], R38 ;  /* 0x0012782601007387 */ /* 0x000fe80000100a00 */
[----:B------:R3:W-:Y:S04]  /*446b0*/  STL.64 [R1+0x1270], R32 ;  /* 0x0012702001007387 */ /* 0x0007e80000100a00 */
[----:B------:R2:W-:Y:S04]  /*446c0*/  STL.64 [R1+0x1268], R36 ;  /* 0x0012682401007387 */ /* 0x0005e80000100a00 */
[----:B------:R3:W-:Y:S01]  /*446d0*/  LDGSTS.E [R18+-0x18200], desc[UR60][R32.64], P4 ;  /* 0xe7e0000020127fae */ /* 0x0007e2000a12187c */
[----:B-1----:R-:W-:-:S03]  /*446e0*/  IADD3 R19, R249, 0x200000, RZ ;  /* 0x00200000f9137810 */ /* 0x002fc60007ffe0ff */
[----:B------:R1:W-:Y:S04]  /*446f0*/  LDGSTS.E [R9+-0x3fd80], desc[UR60][R36.64], P4 ;  /* 0xc028000024097fae */ /* 0x0003e8000a12187c */
[----:B---3--:R-:W3:Y:S01]  /*44700*/  LDL.LU.64 R32, [R1+0xab8] ;  /* 0x000ab80001207983 */ /* 0x008ee20000300a00 */
[----:B------:R-:W-:Y:S02]  /*44710*/  VIADD R18, R249, 0x200000 ;  /* 0x00200000f9127836 */ /* 0x000fe40000000000 */
[----:B--2---:R-:W-:-:S05]  /*44720*/  IMAD.WIDE R34, R6, 0x4, R34 ;  /* 0x0000000406227825 */ /* 0x004fca00078e0222 */
[----:B------:R4:W-:Y:S04]  /*44730*/  STL.64 [R1+0x1260], R34 ;  /* 0x0012602201007387 */ /* 0x0009e80000100a00 */
[----:B------:R4:W-:Y:S01]  /*44740*/  LDGSTS.E [R8+-0x3f980], desc[UR60][R34.64], P4 ;  /* 0xc068000022087fae */ /* 0x0009e2000a12187c */
[----:B------:R-:W-:-:S03]  /*44750*/  IMAD.WIDE R38, R6, 0x4, R28 ;  /* 0x0000000406267825 */ /* 0x000fc600078e021c */
[----:B------:R-:W2:Y:S01]  /*44760*/  LDL.LU.64 R28, [R1+0xa88] ;  /* 0x000a8800011c7983 */ /* 0x000ea20000300a00 */
[----:B-1----:R-:W-:-:S03]  /*44770*/  IMAD.WIDE R36, R6, 0x4, R26 ;  /* 0x0000000406247825 */ /* 0x002fc600078e021a */
[----:B------:R-:W2:Y:S01]  /*44780*/  LDL.LU.64 R26, [R1+0xa58] ;  /* 0x000a5800011a7983 */ /* 0x000ea20000300a00 */
[----:B----4-:R-:W-:-:S03]  /*44790*/  IMAD.WIDE R34, R6, 0x4, R24 ;  /* 0x0000000406227825 */ /* 0x010fc600078e0218 */
[----:B------:R-:W-:Y:S04]  /*447a0*/  STL.64 [R1+0x1258], R38 ;  /* 0x0012582601007387 */ /* 0x000fe80000100a00 */
[----:B------:R-:W-:Y:S04]  /*447b0*/  STL.64 [R1+0x1250], R36 ;  /* 0x0012502401007387 */ /* 0x000fe80000100a00 */
[----:B------:R-:W4:Y:S04]  /*447c0*/  LDL.LU.64 R24, [R1+0xa28] ;  /* 0x000a280001187983 */ /* 0x000f280000300a00 */
[----:B------:R1:W-:Y:S04]  /*447d0*/  LDGSTS.E [R19+-0x3f580], desc[UR60][R38.64], P4 ;  /* 0xc0a8000026137fae */ /* 0x0003e8000a12187c */
[----:B------:R1:W-:Y:S04]  /*447e0*/  STL.64 [R1+0x1248], R34 ;  /* 0x0012482201007387 */ /* 0x0003e80000100a00 */
[----:B------:R1:W-:Y:S04]  /*447f0*/  LDGSTS.E [R18+-0x3f180], desc[UR60][R36.64], P4 ;  /* 0xc0e8000024127fae */ /* 0x0003e8000a12187c */
[----:B------:R-:W-:Y:S01]  /*44800*/  LDGSTS.E [R9+-0x3ed80], desc[UR60][R34.64], P4 ;  /* 0xc128000022097fae */ /* 0x000fe2000a12187c */
[----:B------:R-:W-:-:S05]  /*44810*/  IMAD.WIDE R22, R6, 0x4, R22 ;  /* 0x0000000406167825 */ /* 0x000fca00078e0216 */
[----:B------:R1:W-:Y:S04]  /*44820*/  STL.64 [R1+0x1240], R22 ;  /* 0x0012401601007387 */ /* 0x0003e80000100a00 */
[----:B-1----:R-:W4:Y:S04]  /*44830*/  LDL.LU.64 R34, [R1+0x9f8] ;  /* 0x0009f80001227983 */ /* 0x002f280000300a00 */
[----:B------:R-:W-:Y:S01]  /*44840*/  LDGSTS.E [R8+-0x3e980], desc[UR60][R22.64], P4 ;  /* 0xc168000016087fae */ /* 0x000fe2000a12187c */
[----:B------:R-:W-:-:S04]  /*44850*/  IMAD.WIDE R20, R6, 0x4, R20 ;  /* 0x0000000406147825 */ /* 0x000fc800078e0214 */
[C---:B------:R-:W-:Y:S01]  /*44860*/  IMAD.WIDE R38, R6.reuse, 0x4, R10 ;  /* 0x0000000406267825 */ /* 0x040fe200078e020a */
[----:B------:R-:W4:Y:S03]  /*44870*/  LDL.LU.64 R22, [R1+0x9c8] ;  /* 0x0009c80001167983 */ /* 0x000f260000300a00 */
[C---:B------:R-:W-:Y:S01]  /*44880*/  IMAD.WIDE R36, R6.reuse, 0x4, R30 ;  /* 0x0000000406247825 */ /* 0x040fe200078e021e */
[----:B------:R-:W4:Y:S04]  /*44890*/  LDL.LU.64 R10, [R1+0x998] ;  /* 0x00099800010a7983 */ /* 0x000f280000300a00 */
[----:B------:R1:W-:Y:S04]  /*448a0*/  STL.64 [R1+0x1238], R20 ;  /* 0x0012381401007387 */ /* 0x0003e80000100a00 */
[----:B------:R-:W4:Y:S04]  /*448b0*/  LDL.LU.64 R30, [R1+0x968] ;  /* 0x00096800011e7983 */ /* 0x000f280000300a00 */
[----:B------:R2:W-:Y:S04]  /*448c0*/  STL.64 [R1+0x1230], R38 ;  /* 0x0012302601007387 */ /* 0x0005e80000100a00 */
[----:B------:R-:W-:Y:S04]  /*448d0*/  STL.64 [R1+0x1228], R36 ;  /* 0x0012282401007387 */ /* 0x000fe80000100a00 */
[----:B------:R-:W-:Y:S04]  /*448e0*/  LDGSTS.E [R19+-0x3e580], desc[UR60][R20.64], P4 ;  /* 0xc1a8000014137fae */ /* 0x000fe8000a12187c */
[----:B------:R2:W-:Y:S01]  /*448f0*/  LDGSTS.E [R18+-0x3e180], desc[UR60][R38.64], P4 ;  /* 0xc1e8000026127fae */ /* 0x0005e2000a12187c */
[----:B---3--:R-:W-:-:S03]  /*44900*/  IMAD.WIDE R32, R6, 0x4, R32 ;  /* 0x0000000406207825 */ /* 0x008fc600078e0220 */
[----:B------:R4:W-:Y:S04]  /*44910*/  LDGSTS.E [R9+-0x3dd80], desc[UR60][R36.64], P4 ;  /* 0xc228000024097fae */ /* 0x0009e8000a12187c */
[----:B-1----:R-:W3:Y:S04]  /*44920*/  LDL.LU.64 R20, [R1+0x938] ;  /* 0x0009380001147983 */ /* 0x002ee80000300a00 */
[----:B------:R1:W-:Y:S04]  /*44930*/  STL.64 [R1+0x1220], R32 ;  /* 0x0012202001007387 */ /* 0x0003e80000100a00 */
[----:B------:R-:W-:Y:S01]  /*44940*/  LDGSTS.E [R8+-0x3d980], desc[UR60][R32.64], P4 ;  /* 0xc268000020087fae */ /* 0x000fe2000a12187c */
[----:B--2---:R-:W-:-:S03]  /*44950*/  IMAD.WIDE R40, R6, 0x4, R28 ;  /* 0x0000000406287825 */ /* 0x004fc600078e021c */
[----:B------:R-:W2:Y:S01]  /*44960*/  LDL.LU.64 R28, [R1+0x908] ;  /* 0x00090800011c7983 */ /* 0x000ea20000300a00 */
[----:B------:R-:W-:-:S03]  /*44970*/  IMAD.WIDE R38, R6, 0x4, R26 ;  /* 0x0000000406267825 */ /* 0x000fc600078e021a */
[----:B-1----:R-:W2:Y:S04]  /*44980*/  LDL.LU.64 R32, [R1+0x8d8] ;  /* 0x0008d80001207983 */ /* 0x002ea80000300a00 */
[----:B------:R-:W-:Y:S04]  /*44990*/  STL.64 [R1+0x1218], R40 ;  /* 0x0012182801007387 */ /* 0x000fe80000100a00 */
[----:B------:R-:W2:Y:S01]  /*449a0*/  LDL.LU.64 R26, [R1+0x8a8] ;  /* 0x0008a800011a7983 */ /* 0x000ea20000300a00 */
[----:B----4-:R-:W-:-:S03]  /*449b0*/  IMAD.WIDE R36, R6, 0x4, R24 ;  /* 0x0000000406247825 */ /* 0x010fc600078e0218 */
[----:B------:R1:W-:Y:S04]  /*449c0*/  STL.64 [R1+0x1210], R38 ;  /* 0x0012102601007387 */ /* 0x0003e80000100a00 */
[----:B------:R-:W4:Y:S04]  /*449d0*/  LDL.LU.64 R24, [R1+0x878] ;  /* 0x0008780001187983 */ /* 0x000f280000300a00 */
[----:B------:R-:W-:Y:S04]  /*449e0*/  LDGSTS.E [R19+-0x3d580], desc[UR60][R40.64], P4 ;  /* 0xc2a8000028137fae */ /* 0x000fe8000a12187c */
[----:B------:R1:W-:Y:S04]  /*449f0*/  STL.64 [R1+0x1208], R36 ;  /* 0x0012082401007387 */ /* 0x0003e80000100a00 */
[----:B------:R1:W-:Y:S04]  /*44a00*/  LDGSTS.E [R18+-0x3d180], desc[UR60][R38.64], P4 ;  /* 0xc2e8000026127fae */ /* 0x0003e8000a12187c */
[----:B------:R1:W-:Y:S01]  /*44a10*/  LDGSTS.E [R9+-0x3cd80], desc[UR60][R36.64], P4 ;  /* 0xc328000024097fae */ /* 0x0003e2000a12187c */
[----:B------:R-:W-:-:S05]  /*44a20*/  IMAD.WIDE R34, R6, 0x4, R34 ;  /* 0x0000000406227825 */ /* 0x000fca00078e0222 */
[----:B------:R3:W-:Y:S04]  /*44a30*/  STL.64 [R1+0x1200], R34 ;  /* 0x0012002201007387 */ /* 0x0007e80000100a00 */
[----:B------:R3:W-:Y:S01]  /*44a40*/  LDGSTS.E [R8+-0x3c980], desc[UR60][R34.64], P4 ;  /* 0xc368000022087fae */ /* 0x0007e2000a12187c */
[----:B-1----:R-:W-:-:S03]  /*44a50*/  IMAD.WIDE R38, R6, 0x4, R22 ;  /* 0x0000000406267825 */ /* 0x002fc600078e0216 */
[----:B------:R-:W4:Y:S01]  /*44a60*/  LDL.LU.64 R22, [R1+0x848] ;  /* 0x0008480001167983 */ /* 0x000f220000300a00 */
[----:B------:R-:W-:-:S03]  /*44a70*/  IMAD.WIDE R36, R6, 0x4, R10 ;  /* 0x0000000406247825 */ /* 0x000fc600078e020a */
[----:B------:R-:W4:Y:S04]  /*44a80*/  LDL.LU.64 R10, [R1+0x818] ;  /* 0x00081800010a7983 */ /* 0x000f280000300a00 */
[----:B------:R-:W-:Y:S04]  /*44a90*/  STL.64 [R1+0x11f8], R38 ;  /* 0x0011f82601007387 */ /* 0x000fe80000100a00 */
[----:B------:R-:W-:Y:S01]  /*44aa0*/  STL.64 [R1+0x11f0], R36 ;  /* 0x0011f02401007387 */ /* 0x000fe20000100a00 */
[----:B------:R-:W-:-:S03]  /*44ab0*/  IMAD.WIDE R30, R6, 0x4, R30 ;  /* 0x00000004061e7825 */ /* 0x000fc600078e021e */
[----:B------:R2:W-:Y:S04]  /*44ac0*/  LDGSTS.E [R19+-0x3c580], desc[UR60][R38.64], P4 ;  /* 0xc3a8000026137fae */ /* 0x0005e8000a12187c */
[----:B------:R-:W-:Y:S04]  /*44ad0*/  LDGSTS.E [R18+-0x3c180], desc[UR60][R36.64], P4 ;  /* 0xc3e8000024127fae */ /* 0x000fe8000a12187c */
[----:B------:R-:W-:Y:S01]  /*44ae0*/  LDGSTS.E [R9+-0x3bd80], desc[UR60][R30.64], P4 ;  /* 0xc42800001e097fae */ /* 0x000fe2000a12187c */
[----:B---3--:R-:W-:-:S03]  /*44af0*/  IMAD.WIDE R34, R6, 0x4, R20 ;  /* 0x0000000406227825 */ /* 0x008fc600078e0214 */
[----:B------:R-:W3:Y:S04]  /*44b00*/  LDL.LU.64 R20, [R1+0x7e8] ;  /* 0x0007e80001147983 */ /* 0x000ee80000300a00 */
[----:B------:R1:W-:Y:S04]  /*44b10*/  STL.64 [R1+0x11e8], R30 ;  /* 0x0011e81e01007387 */ /* 0x0003e80000100a00 */
[----:B------:R2:W-:Y:S04]  /*44b20*/  STL.64 [R1+0x11e0], R34 ;  /* 0x0011e02201007387 */ /* 0x0005e80000100a00 */
[----:B------:R2:W-:Y:S04]  /*44b30*/  LDGSTS.E [R8+-0x3b980], desc[UR60][R34.64], P4 ;  /* 0xc468000022087fae */ /* 0x0005e8000a12187c */
[----:B-1----:R-:W3:Y:S01]  /*44b40*/  LDL.LU.64 R30, [R1+0x7b8] ;  /* 0x0007b800011e7983 */ /* 0x002ee20000300a00 */
[----:B--2---:R-:W-:-:S03]  /*44b50*/  IMAD.WIDE R38, R6, 0x4, R28 ;  /* 0x0000000406267825 */ /* 0x004fc600078e021c */
[----:B------:R-:W2:Y:S01]  /*44b60*/  LDL.LU.64 R28, [R1+0x788] ;  /* 0x00078800011c7983 */ /* 0x000ea20000300a00 */
[----:B------:R-:W-:-:S03]  /*44b70*/  IMAD.WIDE R34, R6, 0x4, R32 ;  /* 0x0000000406227825 */ /* 0x000fc600078e0220 */
[----:B------:R-:W-:Y:S04]  /*44b80*/  STL.64 [R1+0x11d8], R38 ;  /* 0x0011d82601007387 */ /* 0x000fe80000100a00 */
[----:B------:R1:W-:Y:S01]  /*44b90*/  LDGSTS.E [R19+-0x3b580], desc[UR60][R38.64], P4 ;  /* 0xc4a8000026137fae */ /* 0x0003e2000a12187c */
[----:B------:R-:W-:-:S03]  /*44ba0*/  IMAD.WIDE R32, R6, 0x4, R26 ;  /* 0x0000000406207825 */ /* 0x000fc600078e021a */
[----:B------:R1:W-:Y:S04]  /*44bb0*/  STL.64 [R1+0x11d0], R34 ;  /* 0x0011d02201007387 */ /* 0x0003e80000100a00 */
[----:B------:R-:W2:Y:S01]  /*44bc0*/  LDL.LU.64 R36, [R1+0x758] ;  /* 0x0007580001247983 */ /* 0x000ea20000300a00 */
[----:B----4-:R-:W-:-:S03]  /*44bd0*/  IMAD.WIDE R24, R6, 0x4, R24 ;  /* 0x0000000406187825 */ /* 0x010fc600078e0218 */
[----:B------:R-:W-:Y:S04]  /*44be0*/  STL.64 [R1+0x11c8], R32 ;  /* 0x0011c82001007387 */ /* 0x000fe80000100a00 */
[----:B------:R-:W4:Y:S04]  /*44bf0*/  LDL.LU.64 R26, [R1+0x728] ;  /* 0x00072800011a7983 */ /* 0x000f280000300a00 */
[----:B------:R1:W-:Y:S04]  /*44c00*/  STL.64 [R1+0x11c0], R24 ;  /* 0x0011c01801007387 */ /* 0x0003e80000100a00 */
[----:B------:R-:W-:Y:S04]  /*44c10*/  LDGSTS.E [R18+-0x3b180], desc[UR60][R34.64], P4 ;  /* 0xc4e8000022127fae */ /* 0x000fe8000a12187c */
[----:B------:R3:W-:Y:S04]  /*44c20*/  LDGSTS.E [R9+-0x3ad80], desc[UR60][R32.64], P4 ;  /* 0xc528000020097fae */ /* 0x0007e8000a12187c */
[----:B------:R-:W-:Y:S04]  /*44c30*/  LDGSTS.E [R8+-0x3a980], desc[UR60][R24.64], P4 ;  /* 0xc568000018087fae */ /* 0x000fe8000a12187c */
[----:B-1----:R-:W4:Y:S04]  /*44c40*/  LDL.LU.64 R34, [R1+0x6f8] ;  /* 0x0006f80001227983 */ /* 0x002f280000300a00 */
[----:B------:R-:W4:Y:S01]  /*44c50*/  LDL.LU.64 R24, [R1+0x6c8] ;  /* 0x0006c80001187983 */ /* 0x000f220000300a00 */
[----:B------:R-:W-:-:S03]  /*44c60*/  IMAD.WIDE R40, R6, 0x4, R22 ;  /* 0x0000000406287825 */ /* 0x000fc600078e0216 */
[----:B------:R-:W4:Y:S01]  /*44c70*/  LDL.LU.64 R22, [R1+0x698] ;  /* 0x0006980001167983 */ /* 0x000f220000300a00 */
[----:B------:R-:W-:-:S03]  /*44c80*/  IMAD.WIDE R38, R6, 0x4, R10 ;  /* 0x0000000406267825 */ /* 0x000fc600078e020a */
[----:B------:R-:W-:Y:S04]  /*44c90*/  STL.64 [R1+0x11b8], R40 ;  /* 0x0011b82801007387 */ /* 0x000fe80000100a00 */
[----:B------:R-:W4:Y:S04]  /*44ca0*/  LDL.LU.64 R10, [R1+0x668] ;  /* 0x00066800010a7983 */ /* 0x000f280000300a00 */
[----:B------:R-:W-:Y:S04]  /*44cb0*/  STL.64 [R1+0x11b0], R38 ;  /* 0x0011b02601007387 */ /* 0x000fe80000100a00 */
[----:B------:R2:W-:Y:S04]  /*44cc0*/  LDGSTS.E [R19+-0x3a580], desc[UR60][R40.64], P4 ;  /* 0xc5a8000028137fae */ /* 0x0005e8000a12187c */
[----:B------:R1:W-:Y:S01]  /*44cd0*/  LDGSTS.E [R18+-0x3a180], desc[UR60][R38.64], P4 ;  /* 0xc5e8000026127fae */ /* 0x0003e2000a12187c */
[----:B---3--:R-:W-:-:S03]  /*44ce0*/  IMAD.WIDE R32, R6, 0x4, R20 ;  /* 0x0000000406207825 */ /* 0x008fc600078e0214 */
[----:B------:R-:W3:Y:S04]  /*44cf0*/  LDL.LU.64 R20, [R1+0x630] ;  /* 0x0006300001147983 */ /* 0x000ee80000300a00 */
[----:B------:R1:W-:Y:S04]  /*44d00*/  STL.64 [R1+0x11a8], R32 ;  /* 0x0011a82001007387 */ /* 0x0003e80000100a00 */
[----:B------:R-:W-:Y:S01]  /*44d10*/  LDGSTS.E [R9+-0x39d80], desc[UR60][R32.64], P4 ;  /* 0xc628000020097fae */ /* 0x000fe2000a12187c */
[----:B------:R-:W-:-:S05]  /*44d20*/  IMAD.WIDE R30, R6, 0x4, R30 ;  /* 0x00000004061e7825 */ /* 0x000fca00078e021e */
[----:B------:R1:W-:Y:S04]  /*44d30*/  STL.64 [R1+0x11a0], R30 ;  /* 0x0011a01e01007387 */ /* 0x0003e80000100a00 */
[----:B------:R-:W-:Y:S04]  /*44d40*/  LDGSTS.E [R8+-0x39980], desc[UR60][R30.64], P4 ;  /* 0xc66800001e087fae */ /* 0x000fe8000a12187c */
[----:B-1----:R-:W3:Y:S04]  /*44d50*/  LDL.LU.64 R32, [R1+0x600] ;  /* 0x0006000001207983 */ /* 0x002ee80000300a00 */
[----:B------:R-:W3:Y:S01]  /*44d60*/  LDL.LU.64 R30, [R1+0x5d0] ;  /* 0x0005d000011e7983 */ /* 0x000ee20000300a00 */
[----:B--2---:R-:W-:-:S03]  /*44d70*/  IMAD.WIDE R40, R6, 0x4, R28 ;  /* 0x0000000406287825 */ /* 0x004fc600078e021c */
[----:B------:R-:W2:Y:S04]  /*44d80*/  LDL.LU.64 R28, [R1+0x598] ;  /* 0x00059800011c7983 */ /* 0x000ea80000300a00 */
[----:B------:R-:W-:Y:S04]  /*44d90*/  STL.64 [R1+0x1198], R40 ;  /* 0x0011982801007387 */ /* 0x000fe80000100a00 */
[----:B------:R-:W-:Y:S01]  /*44da0*/  LDGSTS.E [R19+-0x39580], desc[UR60][R40.64], P4 ;  /* 0xc6a8000028137fae */ /* 0x000fe2000a12187c */
[----:B------:R-:W-:-:S05]  /*44db0*/  IMAD.WIDE R38, R6, 0x4, R36 ;  /* 0x0000000406267825 */ /* 0x000fca00078e0224 */
[----:B------:R1:W-:Y:S01]  /*44dc0*/  LDGSTS.E [R18+-0x39180], desc[UR60][R38.64], P4 ;  /* 0xc6e8000026127fae */ /* 0x0003e2000a12187c */
[----:B----4-:R-:W-:-:S03]  /*44dd0*/  IMAD.WIDE R36, R6, 0x4, R26 ;  /* 0x0000000406247825 */ /* 0x010fc600078e021a */
[----:B------:R-:W4:Y:S04]  /*44de0*/  LDL.LU.64 R26, [R1+0x560] ;  /* 0x00056000011a7983 */ /* 0x000f280000300a00 */
[----:B------:R1:W-:Y:S04]  /*44df0*/  STL.64 [R1+0x1190], R38 ;  /* 0x0011902601007387 */ /* 0x0003e80000100a00 */
[----:B------:R1:W-:Y:S04]  /*44e00*/  STL.64 [R1+0x1188], R36 ;  /* 0x0011882401007387 */ /* 0x0003e80000100a00 */
[----:B------:R1:W-:Y:S01]  /*44e10*/  LDGSTS.E [R9+-0x38d80], desc[UR60][R36.64], P4 ;  /* 0xc728000024097fae */ /* 0x0003e2000a12187c */
[----:B------:R-:W-:-:S05]  /*44e20*/  IMAD.WIDE R34, R6, 0x4, R34 ;  /* 0x0000000406227825 */ /* 0x000fca00078e0222 */
[----:B------:R3:W-:Y:S01]  /*44e30*/  STL.64 [R1+0x1180], R34 ;  /* 0x0011802201007387 */ /* 0x0007e20000100a00 */
[----:B-1----:R-:W-:-:S03]  /*44e40*/  IMAD.WIDE R38, R6, 0x4, R24 ;  /* 0x0000000406267825 */ /* 0x002fc600078e0218 */
[----:B------:R3:W-:Y:S04]  /*44e50*/  LDGSTS.E [R8+-0x38980], desc[UR60][R34.64], P4 ;  /* 0xc768000022087fae */ /* 0x0007e8000a12187c */
[----:B------:R-:W4:Y:S01]  /*44e60*/  LDL.LU.64 R24, [R1+0x528] ;  /* 0x0005280001187983 */ /* 0x000f220000300a00 */
[----:B------:R-:W-:-:S03]  /*44e70*/  IMAD.WIDE R36, R6, 0x4, R22 ;  /* 0x0000000406247825 */ /* 0x000fc600078e0216 */
[----:B------:R-:W-:Y:S04]  /*44e80*/  STL.64 [R1+0x1178], R38 ;  /* 0x0011782601007387 */ /* 0x000fe80000100a00 */
[----:B------:R-:W-:Y:S01]  /*44e90*/  STL.64 [R1+0x1170], R36 ;  /* 0x0011702401007387 */ /* 0x000fe20000100a00 */
[----:B------:R-:W-:-:S03]  /*44ea0*/  IMAD.WIDE R10, R6, 0x4, R10 ;  /* 0x00000004060a7825 */ /* 0x000fc600078e020a */
[----:B------:R-:W4:Y:S04]  /*44eb0*/  LDL.LU.64 R22, [R1+0x4f0] ;  /* 0x0004f00001167983 */ /* 0x000f280000300a00 */
[----:B------:R1:W-:Y:S04]  /*44ec0*/  STL.64 [R1+0x1168], R10 ;  /* 0x0011680a01007387 */ /* 0x0003e80000100a00 */
[----:B------:R-:W-:Y:S04]  /*44ed0*/  LDGSTS.E [R19+-0x38580], desc[UR60][R38.64], P4 ;  /* 0xc7a8000026137fae */ /* 0x000fe8000a12187c */
[----:B------:R-:W-:Y:S04]  /*44ee0*/  LDGSTS.E [R18+-0x38180], desc[UR60][R36.64], P4 ;  /* 0xc7e8000024127fae */ /* 0x000fe8000a12187c */
[----:B------:R4:W-:Y:S01]  /*44ef0*/  LDGSTS.E [R9+-0x1fd80], desc[UR60][R10.64], P4 ;  /* 0xe02800000a097fae */ /* 0x0009e2000a12187c */
[----:B---3--:R-:W-:-:S03]  /*44f00*/  IMAD.WIDE R34, R6, 0x4, R20 ;  /* 0x0000000406227825 */ /* 0x008fc600078e0214 */
[----:B------:R-:W3:Y:S04]  /*44f10*/  LDL.LU.64 R20, [R1+0x4b8] ;  /* 0x0004b80001147983 */ /* 0x000ee80000300a00 */
[----:B------:R4:W-:Y:S04]  /*44f20*/  STL.64 [R1+0x1160], R34 ;  /* 0x0011602201007387 */ /* 0x0009e80000100a00 */
[----:B-1----:R-:W3:Y:S04]  /*44f30*/  LDL.LU.64 R10, [R1+0x480] ;  /* 0x00048000010a7983 */ /* 0x002ee80000300a00 */
[----:B------:R1:W-:Y:S01]  /*44f40*/  LDGSTS.E [R8+-0x1f980], desc[UR60][R34.64], P4 ;  /* 0xe068000022087fae */ /* 0x0003e2000a12187c */
[----:B------:R-:W-:-:S04]  /*44f50*/  IMAD.WIDE R32, R6, 0x4, R32 ;  /* 0x0000000406207825 */ /* 0x000fc800078e0220 */
[C---:B------:R-:W-:Y:S01]  /*44f60*/  IMAD.WIDE R30, R6.reuse, 0x4, R30 ;  /* 0x00000004061e7825 */ /* 0x040fe200078e021e */
[----:B------:R1:W-:Y:S04]  /*44f70*/  STL.64 [R1+0x1158], R32 ;  /* 0x0011582001007387 */ /* 0x0003e80000100a00 */
[----:B------:R1:W-:Y:S04]  /*44f80*/  STL.64 [R1+0x1150], R30 ;  /* 0x0011501e01007387 */ /* 0x0003e80000100a00 */
[----:B------:R-:W3:Y:S04]  /*44f90*/  LDL.LU.64 R40, [R1+0x448] ;  /* 0x0004480001287983 */ /* 0x000ee80000300a00 */
[----:B------:R3:W-:Y:S04]  /*44fa0*/  LDGSTS.E [R19+-0x1f580], desc[UR60][R32.64], P4 ;  /* 0xe0a8000020137fae */ /* 0x0007e8000a12187c */
[----:B------:R3:W-:Y:S01]  /*44fb0*/  LDGSTS.E [R18+-0x1f180], desc[UR60][R30.64], P4 ;  /* 0xe0e800001e127fae */ /* 0x0007e2000a12187c */
[----:B--2---:R-:W-:-:S05]  /*44fc0*/  IMAD.WIDE R28, R6, 0x4, R28 ;  /* 0x00000004061c7825 */ /* 0x004fca00078e021c */
[----:B------:R2:W-:Y:S04]  /*44fd0*/  STL.64 [R1+0x1148], R28 ;  /* 0x0011481c01007387 */ /* 0x0005e80000100a00 */
[----:B------:R-:W3:Y:S04]  /*44fe0*/  LDL.LU.64 R38, [R1+0x410] ;  /* 0x0004100001267983 */ /* 0x000ee80000300a00 */
[----:B------:R-:W3:Y:S04]  /*44ff0*/  LDL.LU.64 R36, [R1+0x3d8] ;  /* 0x0003d80001247983 */ /* 0x000ee80000300a00 */
[----:B------:R3:W-:Y:S01]  /*45000*/  LDGSTS.E [R9+-0x1ed80], desc[UR60][R28.64], P4 ;  /* 0xe12800001c097fae */ /* 0x0007e2000a12187c */
[----:B----4-:R-:W-:-:S05]  /*45010*/  IMAD.WIDE R26, R6, 0x4, R26 ;  /* 0x00000004061a7825 */ /* 0x010fca00078e021a */
[----:B------:R4:W-:Y:S04]  /*45020*/  STL.64 [R1+0x1140], R26 ;  /* 0x0011401a01007387 */ /* 0x0009e80000100a00 */
[----:B------:R-:W3:Y:S04]  /*45030*/  LDL.LU.64 R34, [R1+0x3a0] ;  /* 0x0003a00001227983 */ /* 0x000ee80000300a00 */
[----:B-1----:R-:W3:Y:S04]  /*45040*/  LDL.LU.64 R32, [R1+0x368] ;  /* 0x0003680001207983 */ /* 0x002ee80000300a00 */
[----:B------:R-:W3:Y:S04]  /*45050*/  LDL.LU.64 R30, [R1+0x330] ;  /* 0x00033000011e7983 */ /* 0x000ee80000300a00 */
[----:B--2---:R-:W2:Y:S04]  /*45060*/  LDL.LU.64 R28, [R1+0x2f8] ;  /* 0x0002f800011c7983 */ /* 0x004ea80000300a00 */
[----:B------:R1:W-:Y:S01]  /*45070*/  LDGSTS.E [R8+-0x1e980], desc[UR60][R26.64], P4 ;  /* 0xe16800001a087fae */ /* 0x0003e2000a12187c */
[----:B------:R-:W-:-:S05]  /*45080*/  IMAD.WIDE R24, R6, 0x4, R24 ;  /* 0x0000000406187825 */ /* 0x000fca00078e0218 */
[----:B------:R1:W-:Y:S04]  /*45090*/  STL.64 [R1+0x1138], R24 ;  /* 0x0011381801007387 */ /* 0x0003e80000100a00 */
[----:B----4-:R-:W4:Y:S01]  /*450a0*/  LDL.LU.64 R26, [R1+0x2c0] ;  /* 0x0002c000011a7983 */ /* 0x010f220000300a00 */
[----:B------:R-:W-:-:S03]  /*450b0*/  IMAD.WIDE R22, R6, 0x4, R22 ;  /* 0x0000000406167825 */ /* 0x000fc600078e0216 */
[----:B------:R4:W-:Y:S04]  /*450c0*/  LDGSTS.E [R19+-0x1e580], desc[UR60][R24.64], P4 ;  /* 0xe1a8000018137fae */ /* 0x0009e8000a12187c */
[----:B------:R1:W-:Y:S04]  /*450d0*/  STL.64 [R1+0x1130], R22 ;  /* 0x0011301601007387 */ /* 0x0003e80000100a00 */
[----:B------:R4:W-:Y:S01]  /*450e0*/  LDGSTS.E [R18+-0x1e180], desc[UR60][R22.64], P4 ;  /* 0xe1e8000016127fae */ /* 0x0009e2000a12187c */
[----:B---3--:R-:W-:-:S04]  /*450f0*/  IMAD.WIDE R20, R6, 0x4, R20 ;  /* 0x0000000406147825 */ /* 0x008fc800078e0214 */
[C---:B------:R-:W-:Y:S01]  /*45100*/  IMAD.WIDE R10, R6.reuse, 0x4, R10 ;  /* 0x00000004060a7825 */ /* 0x040fe200078e020a */
[----:B------:R3:W-:Y:S04]  /*45110*/  STL.64 [R1+0x1128], R20 ;  /* 0x0011281401007387 */ /* 0x0007e80000100a00 */
[----:B------:R3:W-:Y:S04]  /*45120*/  STL.64 [R1+0x1120], R10 ;  /* 0x0011200a01007387 */ /* 0x0007e80000100a00 */
[----:B-1----:R-:W4:Y:S04]  /*45130*/  LDL.LU.64 R24, [R1+0x288] ;  /* 0x0002880001187983 */ /* 0x002f280000300a00 */
[----:B------:R1:W-:Y:S04]  /*45140*/  LDGSTS.E [R9+-0x1dd80], desc[UR60][R20.64], P4 ;  /* 0xe228000014097fae */ /* 0x0003e8000a12187c */
[----:B------:R-:W4:Y:S04]  /*45150*/  LDL.LU.64 R22, [R1+0x250] ;  /* 0x0002500001167983 */ /* 0x000f280000300a00 */
[----:B------:R1:W-:Y:S04]  /*45160*/  LDGSTS.E [R8+-0x1d980], desc[UR60][R10.64], P4 ;  /* 0xe26800000a087fae */ /* 0x0003e8000a12187c */
[----:B---3--:R-:W1:Y:S04]  /*45170*/  LDL.LU.64 R20, [R1+0x218] ;  /* 0x0002180001147983 */ /* 0x008e680000300a00 */
[----:B------:R-:W3:Y:S01]  /*45180*/  LDL.LU.64 R10, [R1+0x38] ;  /* 0x00003800010a7983 */ /* 0x000ee20000300a00 */
[----:B------:R-:W-:-:S05]  /*45190*/  IMAD.WIDE R40, R6, 0x4, R40 ;  /* 0x0000000406287825 */ /* 0x000fca00078e0228 */
[----:B------:R-:W-:Y:S04]  /*451a0*/  STL.64 [R1+0x1118], R40 ;  /* 0x0011182801007387 */ /* 0x000fe80000100a00 */
[----:B------:R-:W-:Y:S01]  /*451b0*/  LDGSTS.E [R19+-0x1d580], desc[UR60][R40.64], P4 ;  /* 0xe2a8000028137fae */ /* 0x000fe2000a12187c */
[----:B------:R-:W-:-:S04]  /*451c0*/  IMAD.WIDE R38, R6, 0x4, R38 ;  /* 0x0000000406267825 */ /* 0x000fc800078e0226 */
[C---:B------:R-:W-:Y:S01]  /*451d0*/  IMAD.WIDE R36, R6.reuse, 0x4, R36 ;  /* 0x0000000406247825 */ /* 0x040fe200078e0224 */
[----:B------:R-:W-:Y:S04]  /*451e0*/  STL.64 [R1+0x1110], R38 ;  /* 0x0011102601007387 */ /* 0x000fe80000100a00 */
[----:B------:R-:W-:Y:S04]  /*451f0*/  STL.64 [R1+0x1108], R36 ;  /* 0x0011082401007387 */ /* 0x000fe80000100a00 */
[----:B------:R-:W-:Y:S04]  /*45200*/  LDGSTS.E [R18+-0x1d180], desc[UR60][R38.64], P4 ;  /* 0xe2e8000026127fae */ /* 0x000fe8000a12187c */
[----:B------:R-:W-:Y:S01]  /*45210*/  LDGSTS.E [R9+-0x1cd80], desc[UR60][R36.64], P4 ;  /* 0xe328000024097fae */ /* 0x000fe2000a12187c */
[----:B------:R-:W-:-:S04]  /*45220*/  IMAD.WIDE R34, R6, 0x4, R34 ;  /* 0x0000000406227825 */ /* 0x000fc800078e0222 */
[C---:B------:R-:W-:Y:S01]  /*45230*/  IMAD.WIDE R32, R6.reuse, 0x4, R32 ;  /* 0x0000000406207825 */ /* 0x040fe200078e0220 */
[----:B------:R-:W-:Y:S03]  /*45240*/  STL.64 [R1+0x1100], R34 ;  /* 0x0011002201007387 */ /* 0x000fe60000100a00 */
[C---:B------:R-:W-:Y:S01]  /*45250*/  IMAD.WIDE R30, R6.reuse, 0x4, R30 ;  /* 0x00000004061e7825 */ /* 0x040fe200078e021e */
[----:B------:R-:W-:Y:S03]  /*45260*/  STL.64 [R1+0x10f8], R32 ;  /* 0x0010f82001007387 */ /* 0x000fe60000100a00 */
[C---:B--2---:R-:W-:Y:S01]  /*45270*/  IMAD.WIDE R28, R6.reuse, 0x4, R28 ;  /* 0x00000004061c7825 */ /* 0x044fe200078e021c */
[----:B------:R2:W-:Y:S04]  /*45280*/  STL.64 [R1+0x10f0], R30 ;  /* 0x0010f01e01007387 */ /* 0x0005e80000100a00 */
[----:B------:R-:W-:Y:S04]  /*45290*/  STL.64 [R1+0x10e8], R28 ;  /* 0x0010e81c01007387 */ /* 0x000fe80000100a00 */
[----:B------:R-:W-:Y:S04]  /*452a0*/  LDGSTS.E [R8+-0x1c980], desc[UR60][R34.64], P4 ;  /* 0xe368000022087fae */ /* 0x000fe8000a12187c */
[----:B------:R-:W-:Y:S04]  /*452b0*/  LDGSTS.E [R19+-0x1c580], desc[UR60][R32.64], P4 ;  /* 0xe3a8000020137fae */ /* 0x000fe8000a12187c */
[----:B------:R-:W-:Y:S01]  /*452c0*/  LDGSTS.E [R18+-0x1c180], desc[UR60][R30.64], P4 ;  /* 0xe3e800001e127fae */ /* 0x000fe2000a12187c */
[----:B----4-:R-:W-:-:S03]  /*452d0*/  IMAD.WIDE R26, R6, 0x4, R26 ;  /* 0x00000004061a7825 */ /* 0x010fc600078e021a */
[----:B------:R-:W-:Y:S04]  /*452e0*/  LDGSTS.E [R9+-0x1bd80], desc[UR60][R28.64], P4 ;  /* 0xe42800001c097fae */ /* 0x000fe8000a12187c */
[----:B------:R-:W-:Y:S04]  /*452f0*/  STL.64 [R1+0x10e0], R26 ;  /* 0x0010e01a01007387 */ /* 0x000fe80000100a00 */
[----:B------:R-:W-:Y:S01]  /*45300*/  LDGSTS.E [R8+-0x1b980], desc[UR60][R26.64], P4 ;  /* 0xe46800001a087fae */ /* 0x000fe2000a12187c */
[----:B------:R-:W-:-:S04]  /*45310*/  IMAD.WIDE R24, R6, 0x4, R24 ;  /* 0x0000000406187825 */ /* 0x000fc800078e0218 */
[C---:B------:R-:W-:Y:S01]  /*45320*/  IMAD.WIDE R22, R6.reuse, 0x4, R22 ;  /* 0x0000000406167825 */ /* 0x040fe200078e0216 */
[----:B------:R4:W-:Y:S03]  /*45330*/  STL.64 [R1+0x10d8], R24 ;  /* 0x0010d81801007387 */ /* 0x0009e60000100a00 */
[C---:B-1----:R-:W-:Y:S01]  /*45340*/  IMAD.WIDE R20, R6.reuse, 0x4, R20 ;  /* 0x0000000406147825 */ /* 0x042fe200078e0214 */
[----:B------:R1:W-:Y:S03]  /*45350*/  STL.64 [R1+0x10d0], R22 ;  /* 0x0010d01601007387 */ /* 0x0003e60000100a00 */
[C---:B---3--:R-:W-:Y:S01]  /*45360*/  IMAD.WIDE R10, R6.reuse, 0x4, R10 ;  /* 0x00000004060a7825 */ /* 0x048fe200078e020a */
[----:B------:R3:W-:Y:S04]  /*45370*/  STL.64 [R1+0x10c8], R20 ;  /* 0x0010c81401007387 */ /* 0x0007e80000100a00 */
[----:B------:R3:W-:Y:S04]  /*45380*/  STL.64 [R1+0x10c0], R10 ;  /* 0x0010c00a01007387 */ /* 0x0007e80000100a00 */
[----:B--2---:R-:W2:Y:S04]  /*45390*/  LDL.LU.64 R30, [R1+0xc60] ;  /* 0x000c6000011e7983 */ /* 0x004ea80000300a00 */
[----:B------:R4:W-:Y:S04]  /*453a0*/  LDGSTS.E [R19+-0x1b580], desc[UR60][R24.64], P4 ;  /* 0xe4a8000018137fae */ /* 0x0009e8000a12187c */
[----:B------:R1:W-:Y:S04]  /*453b0*/  LDGSTS.E [R18+-0x1b180], desc[UR60][R22.64], P4 ;  /* 0xe4e8000016127fae */ /* 0x0003e8000a12187c */
[----:B------:R3:W-:Y:S01]  /*453c0*/  LDGSTS.E [R9+-0x1ad80], desc[UR60][R20.64], P4 ;  /* 0xe528000014097fae */ /* 0x0007e2000a12187c */
[----:B----4-:R-:W-:-:S03]  /*453d0*/  IMAD.WIDE R24, R6, 0x4, R176 ;  /* 0x0000000406187825 */ /* 0x010fc600078e02b0 */
[----:B------:R4:W-:Y:S01]  /*453e0*/  LDGSTS.E [R8+-0x1a980], desc[UR60][R10.64], P4 ;  /* 0xe56800000a087fae */ /* 0x0009e2000a12187c */
[----:B-1----:R-:W-:-:S03]  /*453f0*/  IMAD.WIDE R22, R6, 0x4, R178 ;  /* 0x0000000406167825 */ /* 0x002fc600078e02b2 */
[----:B------:R-:W-:Y:S01]  /*45400*/  STL.64 [R1+0x10b8], R24 ;  /* 0x0010b81801007387 */ /* 0x000fe20000100a00 */
[----:B---3--:R-:W-:-:S03]  /*45410*/  IMAD.WIDE R20, R6, 0x4, R180 ;  /* 0x0000000406147825 */ /* 0x008fc600078e02b4 */
[----:B------:R1:W-:Y:S01]  /*45420*/  STL.64 [R1+0x10b0], R22 ;  /* 0x0010b01601007387 */ /* 0x0003e20000100a00 */
[----:B----4-:R-:W-:-:S03]  /*45430*/  IMAD.WIDE R10, R6, 0x4, R182 ;  /* 0x00000004060a7825 */ /* 0x010fc600078e02b6 */
[----:B------:R-:W-:Y:S01]  /*45440*/  LDGSTS.E [R19+-0x1a580], desc[UR60][R24.64], P4 ;  /* 0xe5a8000018137fae */ /* 0x000fe2000a12187c */
[----:B------:R-:W-:-:S03]  /*45450*/  VIADD R158, R158, 0xfffffee7 ;  /* 0xfffffee79e9e7836 */ /* 0x000fc60000000000 */
[----:B------:R3:W-:Y:S01]  /*45460*/  STL.64 [R1+0x10a8], R20 ;  /* 0x0010a81401007387 */ /* 0x0007e20000100a00 */
[----:B------:R-:W-:-:S04]  /*45470*/  IMAD.WIDE R32, R6, 0x4, R186 ;  /* 0x0000000406207825 */ /* 0x000fc800078e02ba */
[----:B------:R-:W-:Y:S01]  /*45480*/  VIADD R159, R16, 0x100000 ;  /* 0x00100000109f7836 */ /* 0x000fe20000000000 */
[----:B------:R1:W-:Y:S01]  /*45490*/  LDGSTS.E [R18+-0x1a180], desc[UR60][R22.64], P4 ;  /* 0xe5e8000016127fae */ /* 0x0003e2000a12187c */
[----:B------:R-:W-:Y:S01]  /*454a0*/  IMAD.WIDE R38, R6, 0x4, R192 ;  /* 0x0000000406267825 */ /* 0x000fe200078e02c0 */
[----:B------:R-:W-:Y:S01]  /*454b0*/  IADD3 R160, R160, -0x11a, RZ ;  /* 0xfffffee6a0a07810 */ /* 0x000fe20007ffe0ff */
[----:B------:R-:W4:Y:S01]  /*454c0*/  LDC R182, c[0x0][0x230] ;  /* 0x00008c00ffb67b82 */ /* 0x000f220000000800 */
[----:B------:R-:W4:Y:S04]  /*454d0*/  LDL.LU.64 R34, [R1+0xc30] ;  /* 0x000c300001227983 */ /* 0x000f280000300a00 */
[----:B------:R3:W-:Y:S03]  /*454e0*/  STL.64 [R1+0x10a0], R10 ;  /* 0x0010a00a01007387 */ /* 0x0007e60000100a00 */
[----:B------:R-:W4:Y:S01]  /*454f0*/  LDC R192, c[0x0][0x230] ;  /* 0x00008c00ffc07b82 */ /* 0x000f220000000800 */
[C---:B-1----:R-:W-:Y:S01]  /*45500*/  IMAD.WIDE R22, R6.reuse, 0x4, R184 ;  /* 0x0000000406167825 */ /* 0x042fe200078e02b8 */
[----:B------:R3:W-:Y:S04]  /*45510*/  LDGSTS.E [R9+-0x19d80], desc[UR60][R20.64], P4 ;  /* 0xe628000014097fae */ /* 0x0007e8000a12187c */
[----:B------:R-:W4:Y:S02]  /*45520*/  LDL.LU.64 R28, [R1+0xc00] ;  /* 0x000c0000011c7983 */ /* 0x000f240000300a00 */
[----:B------:R-:W1:Y:S02]  /*45530*/  LDC R193, c[0x0][0x230] ;  /* 0x00008c00ffc17b82 */ /* 0x000e640000000800 */
[----:B------:R-:W4:Y:S01]  /*45540*/  LDL.LU.64 R26, [R1+0xbd0] ;  /* 0x000bd000011a7983 */ /* 0x000f220000300a00 */
[----:B---3--:R-:W-:-:S03]  /*45550*/  IMAD.WIDE R20, R6, 0x4, R188 ;  /* 0x0000000406147825 */ /* 0x008fc600078e02bc */
[----:B------:R-:W3:Y:S04]  /*45560*/  LDL.LU.64 R24, [R1+0xba0] ;  /* 0x000ba00001187983 */ /* 0x000ee80000300a00 */
[----:B------:R1:W-:Y:S04]  /*45570*/  STL.64 [R1+0x1098], R22 ;  /* 0x0010981601007387 */ /* 0x0003e80000100a00 */
[----:B------:R1:W-:Y:S04]  /*45580*/  LDGSTS.E [R8+-0x19980], desc[UR60][R10.64], P4 ;  /* 0xe66800000a087fae */ /* 0x0003e8000a12187c */
[----:B------:R-:W-:Y:S04]  /*45590*/  STL.64 [R1+0x1090], R32 ;  /* 0x0010902001007387 */ /* 0x000fe80000100a00 */
[----:B------:R-:W-:Y:S04]  /*455a0*/  LDGSTS.E [R19+-0x19580], desc[UR60][R22.64], P4 ;  /* 0xe6a8000016137fae */ /* 0x000fe8000a12187c */
[----:B------:R2:W-:Y:S01]  /*455b0*/  STL.64 [R1+0x1088], R20 ;  /* 0x0010881401007387 */ /* 0x0005e20000100a00 */
[----:B-1----:R-:W-:-:S02]  /*455c0*/  IMAD.WIDE R10, R6, 0x4, R190 ;  /* 0x00000004060a7825 */ /* 0x002fc400078e02be */
[----:B------:R-:W1:Y:S01]  /*455d0*/  LDC R190, c[0x0][0x230] ;  /* 0x00008c00ffbe7b82 */ /* 0x000e620000000800 */
[----:B------:R2:W-:Y:S04]  /*455e0*/  LDGSTS.E [R18+-0x19180], desc[UR60][R32.64], P4 ;  /* 0xe6e8000020127fae */ /* 0x0005e8000a12187c */
[----:B------:R-:W3:Y:S04]  /*455f0*/  LDL.LU.64 R22, [R1+0xb70] ;  /* 0x000b700001167983 */ /* 0x000ee80000300a00 */
[----:B------:R2:W-:Y:S04]  /*45600*/  STL.64 [R1+0x1080], R10 ;  /* 0x0010800a01007387 */ /* 0x0005e80000100a00 */
[----:B------:R2:W-:Y:S04]  /*45610*/  LDGSTS.E [R9+-0x18d80], desc[UR60][R20.64], P4 ;  /* 0xe728000014097fae */ /* 0x0005e8000a12187c */
[----:B------:R2:W-:Y:S02]  /*45620*/  LDGSTS.E [R8+-0x18980], desc[UR60][R10.64], P4 ;  /* 0xe76800000a087fae */ /* 0x0005e4000a12187c */
[----:B--2---:R-:W-:-:S02]  /*45630*/  IMAD.WIDE R36, R6, 0x4, R30 ;  /* 0x0000000406247825 */ /* 0x004fc400078e021e */
[----:B------:R-:W2:Y:S04]  /*45640*/  LDL.LU.64 R20, [R1+0xb40] ;  /* 0x000b400001147983 */ /* 0x000ea80000300a00 */
[----:B------:R-:W2:Y:S04]  /*45650*/  LDL.LU.64 R10, [R1+0xb10] ;  /* 0x000b1000010a7983 */ /* 0x000ea80000300a00 */
[----:B------:R-:W2:Y:S01]  /*45660*/  LDL.LU.64 R30, [R1+0xae0] ;  /* 0x000ae000011e7983 */ /* 0x000ea20000300a00 */
[----:B------:R-:W-:Y:S01]  /*45670*/  IMAD.WIDE R32, R6, 0x4, R194 ;  /* 0x0000000406207825 */ /* 0x000fe200078e02c2 */
[----:B------:R-:W-:-:S02]  /*45680*/  IADD3 R9, R250, 0x200000, RZ ;  /* 0x00200000fa097810 */ /* 0x000fc40007ffe0ff */
[----:B------:R-:W-:Y:S01]  /*45690*/  STL.64 [R1+0x1078], R38 ;  /* 0x0010782601007387 */ /* 0x000fe20000100a00 */
[----:B------:R-:W-:-:S03]  /*456a0*/  VIADD R8, R250, 0x200000 ;  /* 0x00200000fa087836 */ /* 0x000fc60000000000 */
[----:B------:R1:W-:Y:S04]  /*456b0*/  STL.64 [R1+0x1070], R32 ;  /* 0x0010702001007387 */ /* 0x0003e80000100a00 */
[----:B------:R1:W-:Y:S04]  /*456c0*/  LDGSTS.E [R19+-0x18580], desc[UR60][R38.64], P4 ;  /* 0xe7a8000026137fae */ /* 0x0003e8000a12187c */
[----:B------:R4:W-:Y:S04]  /*456d0*/  STL.64 [R1+0x1068], R36 ;  /* 0x0010682401007387 */ /* 0x0009e80000100a00 */
[----:B------:R4:W-:Y:S04]  /*456e0*/  LDGSTS.E [R18+-0x18180], desc[UR60][R32.64], P4 ;  /* 0xe7e8000020127fae */ /* 0x0009e8000a12187c */
[----:B------:R4:W-:Y:S01]  /*456f0*/  LDGSTS.E [R9+-0x3fd00], desc[UR60][R36.64], P4 ;  /* 0xc030000024097fae */ /* 0x0009e2000a12187c */
[----:B-1----:R-:W-:-:S03]  /*45700*/  IADD3 R19, R250, 0x200000, RZ ;  /* 0x00200000fa137810 */ /* 0x002fc60007ffe0ff */
[----:B------:R-:W2:Y:S01]  /*45710*/  LDL.LU.64 R32, [R1+0xab0] ;  /* 0x000ab00001207983 */ /* 0x000ea20000300a00 */
[----:B----4-:R-:W-:-:S05]  /*45720*/  IMAD.WIDE R34, R6, 0x4, R34 ;  /* 0x0000000406227825 */ /* 0x010fca00078e0222 */
[----:B------:R3:W-:Y:S01]  /*45730*/  STL.64 [R1+0x1060], R34 ;  /* 0x0010602201007387 */ /* 0x0007e20000100a00 */
[----:B------:R-:W-:-:S03]  /*45740*/  VIADD R18, R250, 0x200000 ;  /* 0x00200000fa127836 */ /* 0x000fc60000000000 */
[----:B------:R3:W-:Y:S01]  /*45750*/  LDGSTS.E [R8+-0x3f900], desc[UR60][R34.64], P4 ;  /* 0xc070000022087fae */ /* 0x0007e2000a12187c */
[----:B------:R-:W-:-:S03]  /*45760*/  IMAD.WIDE R38, R6, 0x4, R28 ;  /* 0x0000000406267825 */ /* 0x000fc600078e021c */
[----:B------:R-:W4:Y:S01]  /*45770*/  LDL.LU.64 R28, [R1+0xa80] ;  /* 0x000a8000011c7983 */ /* 0x000f220000300a00 */
[----:B------:R-:W-:-:S03]  /*45780*/  IMAD.WIDE R36, R6, 0x4, R26 ;  /* 0x0000000406247825 */ /* 0x000fc600078e021a */
[----:B------:R-:W4:Y:S01]  /*45790*/  LDL.LU.64 R26, [R1+0xa50] ;  /* 0x000a5000011a7983 */ /* 0x000f220000300a00 */
[----:B---3--:R-:W-:-:S03]  /*457a0*/  IMAD.WIDE R34, R6, 0x4, R24 ;  /* 0x0000000406227825 */ /* 0x008fc600078e0218 */
[----:B------:R-:W-:Y:S04]  /*457b0*/  STL.64 [R1+0x1058], R38 ;  /* 0x0010582601007387 */ /* 0x000fe80000100a00 */
[----:B------:R-:W-:Y:S04]  /*457c0*/  STL.64 [R1+0x1050], R36 ;  /* 0x0010502401007387 */ /* 0x000fe80000100a00 */
[----:B------:R-:W3:Y:S04]  /*457d0*/  LDL.LU.64 R24, [R1+0xa20] ;  /* 0x000a200001187983 */ /* 0x000ee80000300a00 */
[----:B------:R1:W-:Y:S04]  /*457e0*/  LDGSTS.E [R19+-0x3f500], desc[UR60][R38.64], P4 ;  /* 0xc0b0000026137fae */ /* 0x0003e8000a12187c */
[----:B------:R1:W-:Y:S04]  /*457f0*/  STL.64 [R1+0x1048], R34 ;  /* 0x0010482201007387 */ /* 0x0003e80000100a00 */
[----:B------:R2:W-:Y:S04]  /*45800*/  LDGSTS.E [R18+-0x3f100], desc[UR60][R36.64], P4 ;  /* 0xc0f0000024127fae */ /* 0x0005e8000a12187c */
[----:B------:R-:W-:Y:S01]  /*45810*/  LDGSTS.E [R9+-0x3ed00], desc[UR60][R34.64], P4 ;  /* 0xc130000022097fae */ /* 0x000fe2000a12187c */
[----:B------:R-:W-:-:S05]  /*45820*/  IMAD.WIDE R22, R6, 0x4, R22 ;  /* 0x0000000406167825 */ /* 0x000fca00078e0216 */
[----:B------:R1:W-:Y:S04]  /*45830*/  STL.64 [R1+0x1040], R22 ;  /* 0x0010401601007387 */ /* 0x0003e80000100a00 */
[----:B-1----:R-:W3:Y:S04]  /*45840*/  LDL.LU.64 R34, [R1+0x9f0] ;  /* 0x0009f00001227983 */ /* 0x002ee80000300a00 */
[----:B------:R-:W-:Y:S04]  /*45850*/  LDGSTS.E [R8+-0x3e900], desc[UR60][R22.64], P4 ;  /* 0xc170000016087fae */ /* 0x000fe8000a12187c */
[----:B------:R-:W3:Y:S01]  /*45860*/  LDL.LU.64 R22, [R1+0x9c0] ;  /* 0x0009c00001167983 */ /* 0x000ee20000300a00 */
[----:B--2---:R-:W-:-:S04]  /*45870*/  IMAD.WIDE R20, R6, 0x4, R20 ;  /* 0x0000000406147825 */ /* 0x004fc800078e0214 */
[C---:B------:R-:W-:Y:S01]  /*45880*/  IMAD.WIDE R38, R6.reuse, 0x4, R10 ;  /* 0x0000000406267825 */ /* 0x040fe200078e020a */
[----:B------:R-:W-:Y:S03]  /*45890*/  LDGSTS.E [R19+-0x3e500], desc[UR60][R20.64], P4 ;  /* 0xc1b0000014137fae */ /* 0x000fe6000a12187c */
[C---:B------:R-:W-:Y:S01]  /*458a0*/  IMAD.WIDE R36, R6.reuse, 0x4, R30 ;  /* 0x0000000406247825 */ /* 0x040fe200078e021e */
[----:B------:R-:W2:Y:S04]  /*458b0*/  LDL.LU.64 R10, [R1+0x990] ;  /* 0x00099000010a7983 */ /* 0x000ea80000300a00 */
[----:B------:R1:W-:Y:S04]  /*458c0*/  STL.64 [R1+0x1038], R20 ;  /* 0x0010381401007387 */ /* 0x0003e80000100a00 */
[----:B------:R-:W2:Y:S04]  /*458d0*/  LDL.LU.64 R30, [R1+0x960] ;  /* 0x00096000011e7983 */ /* 0x000ea80000300a00 */
[----:B------:R4:W-:Y:S04]  /*458e0*/  STL.64 [R1+0x1030], R38 ;  /* 0x0010302601007387 */ /* 0x0009e80000100a00 */
[----:B------:R-:W-:Y:S04]  /*458f0*/  STL.64 [R1+0x1028], R36 ;  /* 0x0010282401007387 */ /* 0x000fe80000100a00 */
[----:B-1----:R-:W2:Y:S04]  /*45900*/  LDL.LU.64 R20, [R1+0x930] ;  /* 0x0009300001147983 */ /* 0x002ea80000300a00 */
[----:B------:R1:W-:Y:S04]  /*45910*/  LDGSTS.E [R18+-0x3e100], desc[UR60][R38.64], P4 ;  /* 0xc1f0000026127fae */ /* 0x0003e8000a12187c */
[----:B------:R3:W-:Y:S01]  /*45920*/  LDGSTS.E [R9+-0x3dd00], desc[UR60][R36.64], P4 ;  /* 0xc230000024097fae */ /* 0x0007e2000a12187c */
[----:B------:R-:W-:-:S05]  /*45930*/  IMAD.WIDE R32, R6, 0x4, R32 ;  /* 0x0000000406207825 */ /* 0x000fca00078e0220 */
[----:B------:R1:W-:Y:S04]  /*45940*/  STL.64 [R1+0x1020], R32 ;  /* 0x0010202001007387 */ /* 0x0003e80000100a00 */
[----:B------:R-:W-:Y:S01]  /*45950*/  LDGSTS.E [R8+-0x3d900], desc[UR60][R32.64], P4 ;  /* 0xc270000020087fae */ /* 0x000fe2000a12187c */
[----:B----4-:R-:W-:-:S03]  /*45960*/  IMAD.WIDE R40, R6, 0x4, R28 ;  /* 0x0000000406287825 */ /* 0x010fc600078e021c */
[----:B------:R-:W4:Y:S01]  /*45970*/  LDL.LU.64 R28, [R1+0x900] ;  /* 0x00090000011c7983 */ /* 0x000f220000300a00 */
[----:B-1----:R-:W-:-:S03]  /*45980*/  IMAD.WIDE R38, R6, 0x4, R26 ;  /* 0x0000000406267825 */ /* 0x002fc600078e021a */
[----:B------:R-:W4:Y:S04]  /*45990*/  LDL.LU.64 R32, [R1+0x8d0] ;  /* 0x0008d00001207983 */ /* 0x000f280000300a00 */
[----:B------:R-:W-:Y:S04]  /*459a0*/  STL.64 [R1+0x1018], R40 ;  /* 0x0010182801007387 */ /* 0x000fe80000100a00 */
[----:B------:R-:W4:Y:S01]  /*459b0*/  LDL.LU.64 R26, [R1+0x8a0] ;  /* 0x0008a000011a7983 */ /* 0x000f220000300a00 */
[----:B---3--:R-:W-:-:S03]  /*459c0*/  IMAD.WIDE R36, R6, 0x4, R24 ;  /* 0x0000000406247825 */ /* 0x008fc600078e0218 */
[----:B------:R1:W-:Y:S04]  /*459d0*/  STL.64 [R1+0x1010], R38 ;  /* 0x0010102601007387 */ /* 0x0003e80000100a00 */
[----:B------:R-:W3:Y:S04]  /*459e0*/  LDL.LU.64 R24, [R1+0x870] ;  /* 0x0008700001187983 */ /* 0x000ee80000300a00 */
        /* <DEDUP_REMOVED lines=8> */
[----:B------:R-:W3:Y:S04]  /*45a70*/  LDL.LU.64 R22, [R1+0x840] ;  /* 0x0008400001167983 */ /* 0x000ee80000300a00 */
[----:B------:R4:W-:Y:S01]  /*45a80*/  LDGSTS.E [R19+-0x3c500], desc[UR60][R38.64], P4 ;  /* 0xc3b0000026137fae */ /* 0x0009e2000a12187c */
[----:B--2---:R-:W-:-:S03]  /*45a90*/  IMAD.WIDE R36, R6, 0x4, R10 ;  /* 0x0000000406247825 */ /* 0x004fc600078e020a */
[----:B------:R-:W2:Y:S04]  /*45aa0*/  LDL.LU.64 R10, [R1+0x810] ;  /* 0x00081000010a7983 */ /* 0x000ea80000300a00 */
[----:B------:R-:W-:Y:S04]  /*45ab0*/  STL.64 [R1+0xff8], R38 ;  /* 0x000ff82601007387 */ /* 0x000fe80000100a00 */
[----:B------:R-:W-:Y:S01]  /*45ac0*/  STL.64 [R1+0xff0], R36 ;  /* 0x000ff02401007387 */ /* 0x000fe20000100a00 */
[----:B------:R-:W-:-:S03]  /*45ad0*/  IMAD.WIDE R30, R6, 0x4, R30 ;  /* 0x00000004061e7825 */ /* 0x000fc600078e021e */
[----:B------:R-:W-:Y:S04]  /*45ae0*/  LDGSTS.E [R18+-0x3c100], desc[UR60][R36.64], P4 ;  /* 0xc3f0000024127fae */ /* 0x000fe8000a12187c */
[----:B------:R-:W-:Y:S01]  /*45af0*/  LDGSTS.E [R9+-0x3bd00], desc[UR60][R30.64], P4 ;  /* 0xc43000001e097fae */ /* 0x000fe2000a12187c */
[----:B------:R-:W-:-:S03]  /*45b00*/  IMAD.WIDE R34, R6, 0x4, R20 ;  /* 0x0000000406227825 */ /* 0x000fc600078e0214 */
[----:B------:R-:W2:Y:S04]  /*45b10*/  LDL.LU.64 R20, [R1+0x7e0] ;  /* 0x0007e00001147983 */ /* 0x000ea80000300a00 */
[----:B------:R1:W-:Y:S04]  /*45b20*/  STL.64 [R1+0xfe8], R30 ;  /* 0x000fe81e01007387 */ /* 0x0003e80000100a00 */
[----:B------:R4:W-:Y:S04]  /*45b30*/  STL.64 [R1+0xfe0], R34 ;  /* 0x000fe02201007387 */ /* 0x0009e80000100a00 */
[----:B------:R4:W-:Y:S04]  /*45b40*/  LDGSTS.E [R8+-0x3b900], desc[UR60][R34.64], P4 ;  /* 0xc470000022087fae */ /* 0x0009e8000a12187c */
[----:B-1----:R-:W2:Y:S01]  /*45b50*/  LDL.LU.64 R30, [R1+0x7b0] ;  /* 0x0007b000011e7983 */ /* 0x002ea20000300a00 */
[----:B----4-:R-:W-:-:S03]  /*45b60*/  IMAD.WIDE R38, R6, 0x4, R28 ;  /* 0x0000000406267825 */ /* 0x010fc600078e021c */
[----:B------:R-:W4:Y:S01]  /*45b70*/  LDL.LU.64 R28, [R1+0x780] ;  /* 0x00078000011c7983 */ /* 0x000f220000300a00 */
[----:B------:R-:W-:-:S03]  /*45b80*/  IMAD.WIDE R34, R6, 0x4, R32 ;  /* 0x0000000406227825 */ /* 0x000fc600078e0220 */
[----:B------:R-:W-:Y:S04]  /*45b90*/  STL.64 [R1+0xfd8], R38 ;  /* 0x000fd82601007387 */ /* 0x000fe80000100a00 */
[----:B------:R2:W-:Y:S01]  /*45ba0*/  LDGSTS.E [R19+-0x3b500], desc[UR60][R38.64], P4 ;  /* 0xc4b0000026137fae */ /* 0x0005e2000a12187c */
[----:B------:R-:W-:-:S03]  /*45bb0*/  IMAD.WIDE R32, R6, 0x4, R26 ;  /* 0x0000000406207825 */ /* 0x000fc600078e021a */
[----:B------:R1:W-:Y:S04]  /*45bc0*/  STL.64 [R1+0xfd0], R34 ;  /* 0x000fd02201007387 */ /* 0x0003e80000100a00 */
[----:B------:R-:W4:Y:S01]  /*45bd0*/  LDL.LU.64 R36, [R1+0x750] ;  /* 0x0007500001247983 */ /* 0x000f220000300a00 */
[----:B---3--:R-:W-:-:S03]  /*45be0*/  IMAD.WIDE R24, R6, 0x4, R24 ;  /* 0x0000000406187825 */ /* 0x008fc600078e0218 */
[----:B------:R-:W-:Y:S04]  /*45bf0*/  STL.64 [R1+0xfc8], R32 ;  /* 0x000fc82001007387 */ /* 0x000fe80000100a00 */
[----:B------:R-:W3:Y:S04]  /*45c00*/  LDL.LU.64 R26, [R1+0x720] ;  /* 0x00072000011a7983 */ /* 0x000ee80000300a00 */
[----:B------:R1:W-:Y:S04]  /*45c10*/  STL.64 [R1+0xfc0], R24 ;  /* 0x000fc01801007387 */ /* 0x0003e80000100a00 */
[----:B------:R-:W-:Y:S04]  /*45c20*/  LDGSTS.E [R18+-0x3b100], desc[UR60][R34.64], P4 ;  /* 0xc4f0000022127fae */ /* 0x000fe8000a12187c */
[----:B------:R2:W-:Y:S04]  /*45c30*/  LDGSTS.E [R9+-0x3ad00], desc[UR60][R32.64], P4 ;  /* 0xc530000020097fae */ /* 0x0005e8000a12187c */
[----:B------:R-:W-:Y:S04]  /*45c40*/  LDGSTS.E [R8+-0x3a900], desc[UR60][R24.64], P4 ;  /* 0xc570000018087fae */ /* 0x000fe8000a12187c */
[----:B-1----:R-:W3:Y:S04]  /*45c50*/  LDL.LU.64 R34, [R1+0x6f0] ;  /* 0x0006f00001227983 */ /* 0x002ee80000300a00 */
[----:B------:R-:W3:Y:S01]  /*45c60*/  LDL.LU.64 R24, [R1+0x6c0] ;  /* 0x0006c00001187983 */ /* 0x000ee20000300a00 */
[----:B------:R-:W-:-:S03]  /*45c70*/  IMAD.WIDE R40, R6, 0x4, R22 ;  /* 0x0000000406287825 */ /* 0x000fc600078e0216 */
[----:B------:R-:W3:Y:S04]  /*45c80*/  LDL.LU.64 R22, [R1+0x690] ;  /* 0x0006900001167983 */ /* 0x000ee80000300a00 */
[----:B------:R-:W-:Y:S04]  /*45c90*/  STL.64 [R1+0xfb8], R40 ;  /* 0x000fb82801007387 */ /* 0x000fe80000100a00 */
[----:B------:R4:W-:Y:S01]  /*45ca0*/  LDGSTS.E [R19+-0x3a500], desc[UR60][R40.64], P4 ;  /* 0xc5b0000028137fae */ /* 0x0009e2000a12187c */
[----:B--2---:R-:W-:-:S03]  /*45cb0*/  IMAD.WIDE R38, R6, 0x4, R10 ;  /* 0x0000000406267825 */ /* 0x004fc600078e020a */
[----:B------:R-:W2:Y:S04]  /*45cc0*/  LDL.LU.64 R10, [R1+0x660] ;  /* 0x00066000010a7983 */ /* 0x000ea80000300a00 */
[----:B------:R-:W-:Y:S04]  /*45cd0*/  STL.64 [R1+0xfb0], R38 ;  /* 0x000fb02601007387 */ /* 0x000fe80000100a00 */
[----:B------:R1:W-:Y:S01]  /*45ce0*/  LDGSTS.E [R18+-0x3a100], desc[UR60][R38.64], P4 ;  /* 0xc5f0000026127fae */ /* 0x0003e2000a12187c */
[----:B------:R-:W-:-:S03]  /*45cf0*/  IMAD.WIDE R32, R6, 0x4, R20 ;  /* 0x0000000406207825 */ /* 0x000fc600078e0214 */
[----:B------:R-:W2:Y:S04]  /*45d00*/  LDL.LU.64 R20, [R1+0x628] ;  /* 0x0006280001147983 */ /* 0x000ea80000300a00 */
[----:B------:R1:W-:Y:S04]  /*45d10*/  STL.64 [R1+0xfa8], R32 ;  /* 0x000fa82001007387 */ /* 0x0003e80000100a00 */
[----:B------:R-:W-:Y:S01]  /*45d20*/  LDGSTS.E [R9+-0x39d00], desc[UR60][R32.64], P4 ;  /* 0xc630000020097fae */ /* 0x000fe2000a12187c */
[----:B------:R-:W-:-:S05]  /*45d30*/  IMAD.WIDE R30, R6, 0x4, R30 ;  /* 0x00000004061e7825 */ /* 0x000fca00078e021e */
[----:B------:R4:W-:Y:S04]  /*45d40*/  STL.64 [R1+0xfa0], R30 ;  /* 0x000fa01e01007387 */ /* 0x0009e80000100a00 */
[----:B------:R-:W-:Y:S04]  /*45d50*/  LDGSTS.E [R8+-0x39900], desc[UR60][R30.64], P4 ;  /* 0xc67000001e087fae */ /* 0x000fe8000a12187c */
[----:B-1----:R-:W2:Y:S01]  /*45d60*/  LDL.LU.64 R32, [R1+0x5f8] ;  /* 0x0005f80001207983 */ /* 0x002ea20000300a00 */
[----:B----4-:R-:W-:-:S05]  /*45d70*/  IMAD.WIDE R40, R6, 0x4, R28 ;  /* 0x0000000406287825 */ /* 0x010fca00078e021c */
[----:B------:R-:W-:Y:S04]  /*45d80*/  LDGSTS.E [R19+-0x39500], desc[UR60][R40.64], P4 ;  /* 0xc6b0000028137fae */ /* 0x000fe8000a12187c */
[----:B------:R-:W4:Y:S04]  /*45d90*/  LDL.LU.64 R30, [R1+0x5c8] ;  /* 0x0005c800011e7983 */ /* 0x000f280000300a00 */
[----:B------:R-:W4:Y:S01]  /*45da0*/  LDL.LU.64 R28, [R1+0x590] ;  /* 0x00059000011c7983 */ /* 0x000f220000300a00 */
[----:B------:R-:W-:-:S03]  /*45db0*/  IMAD.WIDE R38, R6, 0x4, R36 ;  /* 0x0000000406267825 */ /* 0x000fc600078e0224 */
[----:B------:R-:W-:Y:S04]  /*45dc0*/  STL.64 [R1+0xf98], R40 ;  /* 0x000f982801007387 */ /* 0x000fe80000100a00 */
[----:B------:R1:W-:Y:S01]  /*45dd0*/  LDGSTS.E [R18+-0x39100], desc[UR60][R38.64], P4 ;  /* 0xc6f0000026127fae */ /* 0x0003e2000a12187c */
[----:B---3--:R-:W-:-:S03]  /*45de0*/  IMAD.WIDE R36, R6, 0x4, R26 ;  /* 0x0000000406247825 */ /* 0x008fc600078e021a */
[----:B------:R-:W3:Y:S04]  /*45df0*/  LDL.LU.64 R26, [R1+0x558] ;  /* 0x00055800011a7983 */ /* 0x000ee80000300a00 */
[----:B------:R1:W-:Y:S04]  /*45e00*/  STL.64 [R1+0xf90], R38 ;  /* 0x000f902601007387 */ /* 0x0003e80000100a00 */
[----:B------:R1:W-:Y:S04]  /*45e10*/  STL.64 [R1+0xf88], R36 ;  /* 0x000f882401007387 */ /* 0x0003e80000100a00 */
[----:B------:R1:W-:Y:S01]  /*45e20*/  LDGSTS.E [R9+-0x38d00], desc[UR60][R36.64], P4 ;  /* 0xc730000024097fae */ /* 0x0003e2000a12187c */
[----:B------:R-:W-:-:S05]  /*45e30*/  IMAD.WIDE R34, R6, 0x4, R34 ;  /* 0x0000000406227825 */ /* 0x000fca00078e0222 */
[----:B------:R2:W-:Y:S01]  /*45e40*/  STL.64 [R1+0xf80], R34 ;  /* 0x000f802201007387 */ /* 0x0005e20000100a00 */
[----:B-1----:R-:W-:-:S03]  /*45e50*/  IMAD.WIDE R38, R6, 0x4, R24 ;  /* 0x0000000406267825 */ /* 0x002fc600078e0218 */
[----:B------:R1:W-:Y:S04]  /*45e60*/  LDGSTS.E [R8+-0x38900], desc[UR60][R34.64], P4 ;  /* 0xc770000022087fae */ /* 0x0003e8000a12187c */
[----:B------:R-:W3:Y:S01]  /*45e70*/  LDL.LU.64 R24, [R1+0x520] ;  /* 0x0005200001187983 */ /* 0x000ee20000300a00 */
[----:B------:R-:W-:-:S03]  /*45e80*/  IMAD.WIDE R36, R6, 0x4, R22 ;  /* 0x0000000406247825 */ /* 0x000fc600078e0216 */
[----:B------:R-:W-:Y:S04]  /*45e90*/  STL.64 [R1+0xf78], R38 ;  /* 0x000f782601007387 */ /* 0x000fe80000100a00 */
[----:B------:R-:W-:Y:S04]  /*45ea0*/  STL.64 [R1+0xf70], R36 ;  /* 0x000f702401007387 */ /* 0x000fe80000100a00 */
[----:B------:R-:W3:Y:S04]  /*45eb0*/  LDL.LU.64 R22, [R1+0x4e8] ;  /* 0x0004e80001167983 */ /* 0x000ee80000300a00 */
[----:B------:R-:W-:Y:S04]  /*45ec0*/  LDGSTS.E [R19+-0x38500], desc[UR60][R38.64], P4 ;  /* 0xc7b0000026137fae */ /* 0x000fe8000a12187c */
[----:B------:R-:W-:Y:S01]  /*45ed0*/  LDGSTS.E [R18+-0x38100], desc[UR60][R36.64], P4 ;  /* 0xc7f0000024127fae */ /* 0x000fe2000a12187c */
[----:B--2---:R-:W-:-:S05]  /*45ee0*/  IMAD.WIDE R10, R6, 0x4, R10 ;  /* 0x00000004060a7825 */ /* 0x004fca00078e020a */
[----:B------:R2:W-:Y:S04]  /*45ef0*/  STL.64 [R1+0xf68], R10 ;  /* 0x000f680a01007387 */ /* 0x0005e80000100a00 */
[----:B------:R3:W-:Y:S01]  /*45f00*/  LDGSTS.E [R9+-0x1fd00], desc[UR60][R10.64], P4 ;  /* 0xe03000000a097fae */ /* 0x0007e2000a12187c */
[----:B-1----:R-:W-:-:S03]  /*45f10*/  IMAD.WIDE R34, R6, 0x4, R20 ;  /* 0x0000000406227825 */ /* 0x002fc600078e0214 */
[----:B------:R-:W3:Y:S04]  /*45f20*/  LDL.LU.64 R20, [R1+0x4b0] ;  /* 0x0004b00001147983 */ /* 0x000ee80000300a00 */
[----:B------:R1:W-:Y:S04]  /*45f30*/  STL.64 [R1+0xf60], R34 ;  /* 0x000f602201007387 */ /* 0x0003e80000100a00 */
[----:B--2---:R-:W2:Y:S04]  /*45f40*/  LDL.LU.64 R10, [R1+0x478] ;  /* 0x00047800010a7983 */ /* 0x004ea80000300a00 */
[----:B------:R2:W-:Y:S01]  /*45f50*/  LDGSTS.E [R8+-0x1f900], desc[UR60][R34.64], P4 ;  /* 0xe070000022087fae */ /* 0x0005e2000a12187c */
[----:B------:R-:W-:-:S05]  /*45f60*/  IMAD.WIDE R32, R6, 0x4, R32 ;  /* 0x0000000406207825 */ /* 0x000fca00078e0220 */
[----:B------:R1:W-:Y:S04]  /*45f70*/  STL.64 [R1+0xf58], R32 ;  /* 0x000f582001007387 */ /* 0x0003e80000100a00 */
[----:B------:R2:W-:Y:S01]  /*45f80*/  LDGSTS.E [R19+-0x1f500], desc[UR60][R32.64], P4 ;  /* 0xe0b0000020137fae */ /* 0x0005e2000a12187c */
[----:B----4-:R-:W-:-:S04]  /*45f90*/  IMAD.WIDE R30, R6, 0x4, R30 ;  /* 0x00000004061e7825 */ /* 0x010fc800078e021e */
[C---:B------:R-:W-:Y:S01]  /*45fa0*/  IMAD.WIDE R28, R6.reuse, 0x4, R28 ;  /* 0x00000004061c7825 */ /* 0x040fe200078e021c */
[----:B------:R4:W-:Y:S04]  /*45fb0*/  STL.64 [R1+0xf50], R30 ;  /* 0x000f501e01007387 */ /* 0x0009e80000100a00 */
[----:B------:R-:W2:Y:S04]  /*45fc0*/  LDL.LU.64 R40, [R1+0x440] ;  /* 0x0004400001287983 */ /* 0x000ea80000300a00 */
[----:B------:R4:W-:Y:S01]  /*45fd0*/  STL.64 [R1+0xf48], R28 ;  /* 0x000f481c01007387 */ /* 0x0009e20000100a00 */
[----:B---3--:R-:W-:-:S03]  /*45fe0*/  IMAD.WIDE R26, R6, 0x4, R26 ;  /* 0x00000004061a7825 */ /* 0x008fc600078e021a */
[----:B------:R-:W3:Y:S04]  /*45ff0*/  LDL.LU.64 R38, [R1+0x408] ;  /* 0x0004080001267983 */ /* 0x000ee80000300a00 */
[----:B------:R-:W3:Y:S04]  /*46000*/  LDL.LU.64 R36, [R1+0x3d0] ;  /* 0x0003d00001247983 */ /* 0x000ee80000300a00 */
[----:B------:R4:W-:Y:S04]  /*46010*/  STL.64 [R1+0xf40], R26 ;  /* 0x000f401a01007387 */ /* 0x0009e80000100a00 */
[----:B-1----:R-:W3:Y:S04]  /*46020*/  LDL.LU.64 R34, [R1+0x398] ;  /* 0x0003980001227983 */ /* 0x002ee80000300a00 */
[----:B------:R1:W-:Y:S04]  /*46030*/  LDGSTS.E [R18+-0x1f100], desc[UR60][R30.64], P4 ;  /* 0xe0f000001e127fae */ /* 0x0003e8000a12187c */
[----:B------:R-:W3:Y:S04]  /*46040*/  LDL.LU.64 R32, [R1+0x360] ;  /* 0x0003600001207983 */ /* 0x000ee80000300a00 */
[----:B------:R1:W-:Y:S04]  /*46050*/  LDGSTS.E [R9+-0x1ed00], desc[UR60][R28.64], P4 ;  /* 0xe13000001c097fae */ /* 0x0003e8000a12187c */
[----:B----4-:R-:W1:Y:S01]  /*46060*/  LDL.LU.64 R30, [R1+0x328] ;  /* 0x00032800011e7983 */ /* 0x010e620000300a00 */
[----:B------:R-:W-:-:S03]  /*46070*/  IMAD.WIDE R24, R6, 0x4, R24 ;  /* 0x0000000406187825 */ /* 0x000fc600078e0218 */
[----:B------:R4:W-:Y:S04]  /*46080*/  LDGSTS.E [R8+-0x1e900], desc[UR60][R26.64], P4 ;  /* 0xe17000001a087fae */ /* 0x0009e8000a12187c */
[----:B------:R-:W4:Y:S01]  /*46090*/  LDL.LU.64 R28, [R1+0x2f0] ;  /* 0x0002f000011c7983 */ /* 0x000f220000300a00 */
[----:B------:R-:W-:-:S03]  /*460a0*/  IMAD.WIDE R22, R6, 0x4, R22 ;  /* 0x0000000406167825 */ /* 0x000fc600078e0216 */
[----:B------:R2:W-:Y:S04]  /*460b0*/  STL.64 [R1+0xf38], R24 ;  /* 0x000f381801007387 */ /* 0x0005e80000100a00 */
[----:B------:R-:W4:Y:S04]  /*460c0*/  LDL.LU.64 R26, [R1+0x2b8] ;  /* 0x0002b800011a7983 */ /* 0x000f280000300a00 */
[----:B------:R2:W-:Y:S04]  /*460d0*/  STL.64 [R1+0xf30], R22 ;  /* 0x000f301601007387 */ /* 0x0005e80000100a00 */
[----:B------:R4:W-:Y:S04]  /*460e0*/  LDGSTS.E [R19+-0x1e500], desc[UR60][R24.64], P4 ;  /* 0xe1b0000018137fae */ /* 0x0009e8000a12187c */
[----:B------:R4:W-:Y:S01]  /*460f0*/  LDGSTS.E [R18+-0x1e100], desc[UR60][R22.64], P4 ;  /* 0xe1f0000016127fae */ /* 0x0009e2000a12187c */
[----:B------:R-:W-:-:S04]  /*46100*/  IMAD.WIDE R20, R6, 0x4, R20 ;  /* 0x0000000406147825 */ /* 0x000fc800078e0214 */
[C---:B--2---:R-:W-:Y:S01]  /*46110*/  IMAD.WIDE R10, R6.reuse, 0x4, R10 ;  /* 0x00000004060a7825 */ /* 0x044fe200078e020a */
[----:B------:R2:W-:Y:S04]  /*46120*/  STL.64 [R1+0xf28], R20 ;  /* 0x000f281401007387 */ /* 0x0005e80000100a00 */
[----:B------:R2:W-:Y:S04]  /*46130*/  STL.64 [R1+0xf20], R10 ;  /* 0x000f200a01007387 */ /* 0x0005e80000100a00 */
[----:B------:R-:W4:Y:S04]  /*46140*/  LDL.LU.64 R24, [R1+0x280] ;  /* 0x0002800001187983 */ /* 0x000f280000300a00 */
[----:B------:R4:W-:Y:S04]  /*46150*/  LDGSTS.E [R9+-0x1dd00], desc[UR60][R20.64], P4 ;  /* 0xe230000014097fae */ /* 0x0009e8000a12187c */
[----:B------:R-:W4:Y:S04]  /*46160*/  LDL.LU.64 R22, [R1+0x248] ;  /* 0x0002480001167983 */ /* 0x000f280000300a00 */
[----:B------:R4:W-:Y:S04]  /*46170*/  LDGSTS.E [R8+-0x1d900], desc[UR60][R10.64], P4 ;  /* 0xe27000000a087fae */ /* 0x0009e8000a12187c */
[----:B--2---:R-:W2:Y:S04]  /*46180*/  LDL.LU.64 R20, [R1+0x210] ;  /* 0x0002100001147983 */ /* 0x004ea80000300a00 */
[----:B------:R-:W2:Y:S01]  /*46190*/  LDL.LU.64 R10, [R1+0x30] ;  /* 0x00003000010a7983 */ /* 0x000ea20000300a00 */
[----:B------:R-:W-:-:S05]  /*461a0*/  IMAD.WIDE R40, R6, 0x4, R40 ;  /* 0x0000000406287825 */ /* 0x000fca00078e0228 */
[----:B------:R-:W-:Y:S01]  /*461b0*/  STL.64 [R1+0xf18], R40 ;  /* 0x000f182801007387 */ /* 0x000fe20000100a00 */
[----:B---3--:R-:W-:-:S03]  /*461c0*/  IMAD.WIDE R38, R6, 0x4, R38 ;  /* 0x0000000406267825 */ /* 0x008fc600078e0226 */
[----:B------:R-:W-:Y:S01]  /*461d0*/  LDGSTS.E [R19+-0x1d500], desc[UR60][R40.64], P4 ;  /* 0xe2b0000028137fae */ /* 0x000fe2000a12187c */
[----:B------:R-:W-:-:S03]  /*461e0*/  IMAD.WIDE R36, R6, 0x4, R36 ;  /* 0x0000000406247825 */ /* 0x000fc600078e0224 */
[----:B------:R-:W-:Y:S01]  /*461f0*/  STL.64 [R1+0xf10], R38 ;  /* 0x000f102601007387 */ /* 0x000fe20000100a00 */
[----:B------:R-:W-:-:S03]  /*46200*/  IMAD.WIDE R34, R6, 0x4, R34 ;  /* 0x0000000406227825 */ /* 0x000fc600078e0222 */
[----:B------:R-:W-:Y:S01]  /*46210*/  STL.64 [R1+0xf08], R36 ;  /* 0x000f082401007387 */ /* 0x000fe20000100a00 */
[----:B------:R-:W-:-:S03]  /*46220*/  IMAD.WIDE R32, R6, 0x4, R32 ;  /* 0x0000000406207825 */ /* 0x000fc600078e0220 */
[----:B------:R-:W-:Y:S01]  /*46230*/  STL.64 [R1+0xf00], R34 ;  /* 0x000f002201007387 */ /* 0x000fe20000100a00 */
[----:B-1----:R-:W-:-:S03]  /*46240*/  IMAD.WIDE R30, R6, 0x4, R30 ;  /* 0x00000004061e7825 */ /* 0x002fc600078e021e */
[----:B------:R-:W-:Y:S01]  /*46250*/  STL.64 [R1+0xef8], R32 ;  /* 0x000ef82001007387 */ /* 0x000fe20000100a00 */
[----:B----4-:R-:W-:-:S03]  /*46260*/  IMAD.WIDE R28, R6, 0x4, R28 ;  /* 0x00000004061c7825 */ /* 0x010fc600078e021c */
[----:B------:R1:W-:Y:S04]  /*46270*/  STL.64 [R1+0xef0], R30 ;  /* 0x000ef01e01007387 */ /* 0x0003e80000100a00 */
[----:B------:R-:W-:Y:S04]  /*46280*/  STL.64 [R1+0xee8], R28 ;  /* 0x000ee81c01007387 */ /* 0x000fe80000100a00 */
[----:B------:R-:W-:Y:S01]  /*46290*/  LDGSTS.E [R18+-0x1d100], desc[UR60][R38.64], P4 ;  /* 0xe2f0000026127fae */ /* 0x000fe2000a12187c */
[----:B------:R-:W-:-:S03]  /*462a0*/  IMAD.WIDE R26, R6, 0x4, R26 ;  /* 0x00000004061a7825 */ /* 0x000fc600078e021a */
[----:B------:R-:W-:Y:S04]  /*462b0*/  LDGSTS.E [R9+-0x1cd00], desc[UR60][R36.64], P4 ;  /* 0xe330000024097fae */ /* 0x000fe8000a12187c */
[----:B------:R-:W-:Y:S04]  /*462c0*/  STL.64 [R1+0xee0], R26 ;  /* 0x000ee01a01007387 */ /* 0x000fe80000100a00 */
[----:B------:R-:W-:Y:S04]  /*462d0*/  LDGSTS.E [R8+-0x1c900], desc[UR60][R34.64], P4 ;  /* 0xe370000022087fae */ /* 0x000fe8000a12187c */
[----:B------:R-:W-:Y:S04]  /*462e0*/  LDGSTS.E [R19+-0x1c500], desc[UR60][R32.64], P4 ;  /* 0xe3b0000020137fae */ /* 0x000fe8000a12187c */
[----:B------:R-:W-:Y:S04]  /*462f0*/  LDGSTS.E [R18+-0x1c100], desc[UR60][R30.64], P4 ;  /* 0xe3f000001e127fae */ /* 0x000fe8000a12187c */
[----:B------:R-:W-:Y:S04]  /*46300*/  LDGSTS.E [R9+-0x1bd00], desc[UR60][R28.64], P4 ;  /* 0xe43000001c097fae */ /* 0x000fe8000a12187c */
[----:B------:R-:W-:Y:S01]  /*46310*/  LDGSTS.E [R8+-0x1b900], desc[UR60][R26.64], P4 ;  /* 0xe47000001a087fae */ /* 0x000fe2000a12187c */
[----:B------:R-:W-:-:S04]  /*46320*/  IMAD.WIDE R24, R6, 0x4, R24 ;  /* 0x0000000406187825 */ /* 0x000fc800078e0218 */
[C---:B------:R-:W-:Y:S01]  /*46330*/  IMAD.WIDE R22, R6.reuse, 0x4, R22 ;  /* 0x0000000406167825 */ /* 0x040fe200078e0216 */
[----:B------:R3:W-:Y:S03]  /*46340*/  STL.64 [R1+0xed8], R24 ;  /* 0x000ed81801007387 */ /* 0x0007e60000100a00 */
[C---:B--2---:R-:W-:Y:S01]  /*46350*/  IMAD.WIDE R20, R6.reuse, 0x4, R20 ;  /* 0x0000000406147825 */ /* 0x044fe200078e0214 */
[----:B------:R2:W-:Y:S03]  /*46360*/  STL.64 [R1+0xed0], R22 ;  /* 0x000ed01601007387 */ /* 0x0005e60000100a00 */
[C---:B------:R-:W-:Y:S01]  /*46370*/  IMAD.WIDE R10, R6.reuse, 0x4, R10 ;  /* 0x00000004060a7825 */ /* 0x040fe200078e020a */
[----:B------:R4:W-:Y:S04]  /*46380*/  STL.64 [R1+0xec8], R20 ;  /* 0x000ec81401007387 */ /* 0x0009e80000100a00 */
[----:B------:R4:W-:Y:S04]  /*46390*/  STL.64 [R1+0xec0], R10 ;  /* 0x000ec00a01007387 */ /* 0x0009e80000100a00 */
[----:B-1----:R-:W4:Y:S04]  /*463a0*/  LDL.LU.64 R30, [R1+0x200] ;  /* 0x00020000011e7983 */ /* 0x002f280000300a00 */
[----:B------:R3:W-:Y:S04]  /*463b0*/  LDGSTS.E [R19+-0x1b500], desc[UR60][R24.64], P4 ;  /* 0xe4b0000018137fae */ /* 0x0007e8000a12187c */
[----:B------:R2:W-:Y:S04]  /*463c0*/  LDGSTS.E [R18+-0x1b100], desc[UR60][R22.64], P4 ;  /* 0xe4f0000016127fae */ /* 0x0005e8000a12187c */
[----:B------:R4:W-:Y:S01]  /*463d0*/  LDGSTS.E [R9+-0x1ad00], desc[UR60][R20.64], P4 ;  /* 0xe530000014097fae */ /* 0x0009e2000a12187c */
[----:B---3--:R-:W-:-:S03]  /*463e0*/  IMAD.WIDE R24, R6, 0x4, R196 ;  /* 0x0000000406187825 */ /* 0x008fc600078e02c4 */
[----:B------:R1:W-:Y:S01]  /*463f0*/  LDGSTS.E [R8+-0x1a900], desc[UR60][R10.64], P4 ;  /* 0xe57000000a087fae */ /* 0x0003e2000a12187c */
[----:B--2---:R-:W-:-:S03]  /*46400*/  IMAD.WIDE R22, R6, 0x4, R198 ;  /* 0x0000000406167825 */ /* 0x004fc600078e02c6 */
[----:B------:R-:W-:Y:S01]  /*46410*/  STL.64 [R1+0xeb8], R24 ;  /* 0x000eb81801007387 */ /* 0x000fe20000100a00 */
[----:B----4-:R-:W-:-:S03]  /*46420*/  IMAD.WIDE R20, R6, 0x4, R200 ;  /* 0x0000000406147825 */ /* 0x010fc600078e02c8 */
[----:B------:R2:W-:Y:S01]  /*46430*/  STL.64 [R1+0xeb0], R22 ;  /* 0x000eb01601007387 */ /* 0x0005e20000100a00 */
[----:B-1----:R-:W-:-:S03]  /*46440*/  IMAD.WIDE R10, R6, 0x4, R202 ;  /* 0x00000004060a7825 */ /* 0x002fc600078e02ca */
[----:B------:R-:W-:Y:S04]  /*46450*/  LDGSTS.E [R19+-0x1a500], desc[UR60][R24.64], P4 ;  /* 0xe5b0000018137fae */ /* 0x000fe8000a12187c */
[----:B------:R1:W-:Y:S01]  /*46460*/  STL.64 [R1+0xea8], R20 ;  /* 0x000ea81401007387 */ /* 0x0003e20000100a00 */
[----:B------:R-:W-:-:S03]  /*46470*/  IMAD.WIDE R32, R6, 0x4, R206 ;  /* 0x0000000406207825 */ /* 0x000fc600078e02ce */
[----:B------:R2:W-:Y:S04]  /*46480*/  LDGSTS.E [R18+-0x1a100], desc[UR60][R22.64], P4 ;  /* 0xe5f0000016127fae */ /* 0x0005e8000a12187c */
[----:B------:R-:W3:Y:S04]  /*46490*/  LDL.LU.64 R34, [R1+0x1f8] ;  /* 0x0001f80001227983 */ /* 0x000ee80000300a00 */
[----:B------:R4:W-:Y:S01]  /*464a0*/  STL.64 [R1+0xea0], R10 ;  /* 0x000ea00a01007387 */ /* 0x0009e20000100a00 */
[----:B--2---:R-:W-:-:S03]  /*464b0*/  IMAD.WIDE R22, R6, 0x4, R204 ;  /* 0x0000000406167825 */ /* 0x004fc600078e02cc */
[----:B------:R1:W-:Y:S04]  /*464c0*/  LDGSTS.E [R9+-0x19d00], desc[UR60][R20.64], P4 ;  /* 0xe630000014097fae */ /* 0x0003e8000a12187c */
[----:B------:R-:W2:Y:S04]  /*464d0*/  LDL.LU.64 R28, [R1+0x1f0] ;  /* 0x0001f000011c7983 */ /* 0x000ea80000300a00 */
[----:B------:R-:W2:Y:S01]  /*464e0*/  LDL.LU.64 R26, [R1+0x1e8] ;  /* 0x0001e800011a7983 */ /* 0x000ea20000300a00 */
[----:B-1----:R-:W-:-:S03]  /*464f0*/  IMAD.WIDE R20, R6, 0x4, R208 ;  /* 0x0000000406147825 */ /* 0x002fc600078e02d0 */
[----:B------:R-:W2:Y:S04]  /*46500*/  LDL.LU.64 R24, [R1+0x1e0] ;  /* 0x0001e00001187983 */ /* 0x000ea80000300a00 */
[----:B------:R1:W-:Y:S04]  /*46510*/  STL.64 [R1+0xe98], R22 ;  /* 0x000e981601007387 */ /* 0x0003e80000100a00 */
[----:B------:R4:W-:Y:S04]  /*46520*/  LDGSTS.E [R8+-0x19900], desc[UR60][R10.64], P4 ;  /* 0xe67000000a087fae */ /* 0x0009e8000a12187c */
[----:B------:R-:W-:Y:S04]  /*46530*/  STL.64 [R1+0xe90], R32 ;  /* 0x000e902001007387 */ /* 0x000fe80000100a00 */
[----:B------:R-:W-:Y:S04]  /*46540*/  LDGSTS.E [R19+-0x19500], desc[UR60][R22.64], P4 ;  /* 0xe6b0000016137fae */ /* 0x000fe8000a12187c */
[----:B------:R1:W-:Y:S01]  /*46550*/  STL.64 [R1+0xe88], R20 ;  /* 0x000e881401007387 */ /* 0x0003e20000100a00 */
[----:B----4-:R-:W-:-:S03]  /*46560*/  IMAD.WIDE R10, R6, 0x4, R210 ;  /* 0x00000004060a7825 */ /* 0x010fc600078e02d2 */
[----:B------:R-:W-:Y:S04]  /*46570*/  LDGSTS.E [R18+-0x19100], desc[UR60][R32.64], P4 ;  /* 0xe6f0000020127fae */ /* 0x000fe8000a12187c */
[----:B-1----:R-:W4:Y:S04]  /*46580*/  LDL.LU.64 R22, [R1+0x1d8] ;  /* 0x0001d80001167983 */ /* 0x002f280000300a00 */
[----:B------:R1:W-:Y:S04]  /*46590*/  STL.64 [R1+0xe80], R10 ;  /* 0x000e800a01007387 */ /* 0x0003e80000100a00 */
[----:B------:R1:W-:Y:S04]  /*465a0*/  LDGSTS.E [R9+-0x18d00], desc[UR60][R20.64], P4 ;  /* 0xe730000014097fae */ /* 0x0003e8000a12187c */
[----:B------:R1:W-:Y:S04]  /*465b0*/  LDGSTS.E [R8+-0x18900], desc[UR60][R10.64], P4 ;  /* 0xe77000000a087fae */ /* 0x0003e8000a12187c */
[----:B------:R-:W4:Y:S04]  /*465c0*/  LDL.LU.64 R20, [R1+0x1d0] ;  /* 0x0001d00001147983 */ /* 0x000f280000300a00 */
[----:B-1----:R-:W4:Y:S01]  /*465d0*/  LDL.LU.64 R10, [R1+0x1c8] ;  /* 0x0001c800010a7983 */ /* 0x002f220000300a00 */
[----:B------:R-:W-:-:S03]  /*465e0*/  IMAD.WIDE R36, R6, 0x4, R30 ;  /* 0x0000000406247825 */ /* 0x000fc600078e021e */
[----:B------:R-:W4:Y:S01]  /*465f0*/  LDL.LU.64 R30, [R1+0x1c0] ;  /* 0x0001c000011e7983 */ /* 0x000f220000300a00 */
[----:B------:R-:W-:Y:S01]  /*46600*/  IMAD.WIDE R38, R6, 0x4, R230 ;  /* 0x0000000406267825 */ /* 0x000fe200078e02e6 */
[----:B------:R-:W-:-:S03]  /*46610*/  IADD3 R9, R251, 0x200000, RZ ;  /* 0x00200000fb097810 */ /* 0x000fc60007ffe0ff */
[----:B------:R-:W-:Y:S01]  /*46620*/  IMAD.WIDE R32, R6, 0x4, R234 ;  /* 0x0000000406207825 */ /* 0x000fe200078e02ea */
[----:B------:R-:W-:Y:S03]  /*46630*/  STL.64 [R1+0xe78], R38 ;  /* 0x000e782601007387 */ /* 0x000fe60000100a00 */
[C---:B------:R-:W-:Y:S01]  /*46640*/  VIADD R8, R251.reuse, 0x200000 ;  /* 0x00200000fb087836 */ /* 0x040fe20000000000 */
[----:B------:R1:W-:Y:S04]  /*46650*/  STL.64 [R1+0xe70], R32 ;  /* 0x000e702001007387 */ /* 0x0003e80000100a00 */
[----:B------:R1:W-:Y:S04]  /*46660*/  LDGSTS.E [R19+-0x18500], desc[UR60][R38.64], P4 ;  /* 0xe7b0000026137fae */ /* 0x0003e8000a12187c */
[----:B------:R2:W-:Y:S04]  /*46670*/  STL.64 [R1+0xe68], R36 ;  /* 0x000e682401007387 */ /* 0x0005e80000100a00 */
[----:B------:R3:W-:Y:S04]  /*46680*/  LDGSTS.E [R18+-0x18100], desc[UR60][R32.64], P4 ;  /* 0xe7f0000020127fae */ /* 0x0007e8000a12187c */
[----:B------:R2:W-:Y:S01]  /*46690*/  LDGSTS.E [R9+-0x3fc80], desc[UR60][R36.64], P4 ;  /* 0xc038000024097fae */ /* 0x0005e2000a12187c */
[----:B-1----:R-:W-:-:S03]  /*466a0*/  IADD3 R19, R251, 0x200000, RZ ;  /* 0x00200000fb137810 */ /* 0x002fc60007ffe0ff */
[----:B------:R-:W4:Y:S01]  /*466b0*/  LDL.LU.64 R32, [R1+0x1b8] ;  /* 0x0001b80001207983 */ /* 0x000f220000300a00 */
[----:B---3--:R-:W-:-:S05]  /*466c0*/  IMAD.WIDE R34, R6, 0x4, R34 ;  /* 0x0000000406227825 */ /* 0x008fca00078e0222 */
[----:B------:R1:W-:Y:S01]  /*466d0*/  STL.64 [R1+0xe60], R34 ;  /* 0x000e602201007387 */ /* 0x0003e20000100a00 */
[----:B------:R-:W-:-:S03]  /*466e0*/  VIADD R18, R251, 0x200000 ;  /* 0x00200000fb127836 */ /* 0x000fc60000000000 */
[----:B------:R1:W-:Y:S01]  /*466f0*/  LDGSTS.E [R8+-0x3f880], desc[UR60][R34.64], P4 ;  /* 0xc078000022087fae */ /* 0x0003e2000a12187c */
[----:B--2---:R-:W-:-:S03]  /*46700*/  IMAD.WIDE R38, R6, 0x4, R28 ;  /* 0x0000000406267825 */ /* 0x004fc600078e021c */
[----:B------:R-:W2:Y:S01]  /*46710*/  LDL.LU.64 R28, [R1+0x1b0] ;  /* 0x0001b000011c7983 */ /* 0x000ea20000300a00 */
[----:B------:R-:W-:-:S03]  /*46720*/  IMAD.WIDE R36, R6, 0x4, R26 ;  /* 0x0000000406247825 */ /* 0x000fc600078e021a */
[----:B------:R-:W3:Y:S01]  /*46730*/  LDL.LU.64 R26, [R1+0x1a8] ;  /* 0x0001a800011a7983 */ /* 0x000ee20000300a00 */
[----:B-1----:R-:W-:-:S03]  /*46740*/  IMAD.WIDE R34, R6, 0x4, R24 ;  /* 0x0000000406227825 */ /* 0x002fc600078e0218 */
[----:B------:R-:W-:Y:S04]  /*46750*/  STL.64 [R1+0xe58], R38 ;  /* 0x000e582601007387 */ /* 0x000fe80000100a00 */
[----:B------:R-:W-:Y:S04]  /*46760*/  STL.64 [R1+0xe50], R36 ;  /* 0x000e502401007387 */ /* 0x000fe80000100a00 */
[----:B------:R-:W3:Y:S04]  /*46770*/  LDL.LU.64 R24, [R1+0x1a0] ;  /* 0x0001a00001187983 */ /* 0x000ee80000300a00 */
[----:B------:R-:W-:Y:S04]  /*46780*/  LDGSTS.E [R19+-0x3f480], desc[UR60][R38.64], P4 ;  /* 0xc0b8000026137fae */ /* 0x000fe8000a12187c */
[----:B------:R1:W-:Y:S04]  /*46790*/  STL.64 [R1+0xe48], R34 ;  /* 0x000e482201007387 */ /* 0x0003e80000100a00 */
[----:B------:R-:W-:Y:S04]  /*467a0*/  LDGSTS.E [R18+-0x3f080], desc[UR60][R36.64], P4 ;  /* 0xc0f8000024127fae */ /* 0x000fe8000a12187c */
[----:B------:R-:W-:Y:S01]  /*467b0*/  LDGSTS.E [R9+-0x3ec80], desc[UR60][R34.64], P4 ;  /* 0xc138000022097fae */ /* 0x000fe2000a12187c */
[----:B----4-:R-:W-:-:S05]  /*467c0*/  IMAD.WIDE R22, R6, 0x4, R22 ;  /* 0x0000000406167825 */ /* 0x010fca00078e0216 */
[----:B------:R4:W-:Y:S04]  /*467d0*/  STL.64 [R1+0xe40], R22 ;  /* 0x000e401601007387 */ /* 0x0009e80000100a00 */
[----:B-1----:R-:W3:Y:S04]  /*467e0*/  LDL.LU.64 R34, [R1+0x198] ;  /* 0x0001980001227983 */ /* 0x002ee80000300a00 */
[----:B------:R4:W-:Y:S02]  /*467f0*/  LDGSTS.E [R8+-0x3e880], desc[UR60][R22.64], P4 ;  /* 0xc178000016087fae */ /* 0x0009e4000a12187c */
[----:B----4-:R-:W-:-:S02]  /*46800*/  IMAD.WIDE R22, R6, 0x4, R20 ;  /* 0x0000000406167825 */ /* 0x010fc400078e0214 */
[----:B------:R-:W4:Y:S02]  /*46810*/  LDL.LU.64 R20, [R1+0x190] ;  /* 0x0001900001147983 */ /* 0x000f240000300a00 */
[C---:B------:R-:W-:Y:S02]  /*46820*/  IMAD.WIDE R38, R6.reuse, 0x4, R10 ;  /* 0x0000000406267825 */ /* 0x040fe400078e020a */
[----:B------:R-:W4:Y:S04]  /*46830*/  LDL.LU.64 R10, [R1+0x188] ;  /* 0x00018800010a7983 */ /* 0x000f280000300a00 */
[----:B------:R1:W-:Y:S04]  /*46840*/  STL.64 [R1+0xe38], R22 ;  /* 0x000e381601007387 */ /* 0x0003e80000100a00 */
[----:B------:R-:W-:Y:S04]  /*46850*/  LDGSTS.E [R19+-0x3e480], desc[UR60][R22.64], P4 ;  /* 0xc1b8000016137fae */ /* 0x000fe8000a12187c */
[----:B------:R3:W-:Y:S01]  /*46860*/  LDGSTS.E [R18+-0x3e080], desc[UR60][R38.64], P4 ;  /* 0xc1f8000026127fae */ /* 0x0007e2000a12187c */
[----:B------:R-:W-:-:S03]  /*46870*/  IMAD.WIDE R36, R6, 0x4, R30 ;  /* 0x0000000406247825 */ /* 0x000fc600078e021e */
[----:B------:R-:W4:Y:S04]  /*46880*/  LDL.LU.64 R30, [R1+0x180] ;  /* 0x00018000011e7983 */ /* 0x000f280000300a00 */
[----:B------:R3:W-:Y:S04]  /*46890*/  STL.64 [R1+0xe30], R38 ;  /* 0x000e302601007387 */ /* 0x0007e80000100a00 */
[----:B------:R-:W-:Y:S04]  /*468a0*/  STL.64 [R1+0xe28], R36 ;  /* 0x000e282401007387 */ /* 0x000fe80000100a00 */
[----:B-1----:R-:W4:Y:S04]  /*468b0*/  LDL.LU.64 R22, [R1+0x178] ;  /* 0x0001780001167983 */ /* 0x002f280000300a00 */
[----:B------:R1:W-:Y:S01]  /*468c0*/  LDGSTS.E [R9+-0x3dc80], desc[UR60][R36.64], P4 ;  /* 0xc238000024097fae */ /* 0x0003e2000a12187c */
[----:B------:R-:W-:-:S05]  /*468d0*/  IMAD.WIDE R32, R6, 0x4, R32 ;  /* 0x0000000406207825 */ /* 0x000fca00078e0220 */
[----:B------:R1:W-:Y:S04]  /*468e0*/  STL.64 [R1+0xe20], R32 ;  /* 0x000e202001007387 */ /* 0x0003e80000100a00 */
[----:B------:R-:W-:Y:S01]  /*468f0*/  LDGSTS.E [R8+-0x3d880], desc[UR60][R32.64], P4 ;  /* 0xc278000020087fae */ /* 0x000fe2000a12187c */
[----:B--2---:R-:W-:-:S03]  /*46900*/  IMAD.WIDE R40, R6, 0x4, R28 ;  /* 0x0000000406287825 */ /* 0x004fc600078e021c */
[----:B------:R-:W2:Y:S01]  /*46910*/  LDL.LU.64 R28, [R1+0x170] ;  /* 0x00017000011c7983 */ /* 0x000ea20000300a00 */
[----:B---3--:R-:W-:-:S03]  /*46920*/  IMAD.WIDE R38, R6, 0x4, R26 ;  /* 0x0000000406267825 */ /* 0x008fc600078e021a */
[----:B-1----:R-:W3:Y:S04]  /*46930*/  LDL.LU.64 R32, [R1+0x168] ;  /* 0x0001680001207983 */ /* 0x002ee80000300a00 */
[----:B------:R-:W-:Y:S04]  /*46940*/  STL.64 [R1+0xe18], R40 ;  /* 0x000e182801007387 */ /* 0x000fe80000100a00 */
[----:B------:R-:W3:Y:S01]  /*46950*/  LDL.LU.64 R26, [R1+0x160] ;  /* 0x00016000011a7983 */ /* 0x000ee20000300a00 */
[----:B------:R-:W-:-:S03]  /*46960*/  IMAD.WIDE R36, R6, 0x4, R24 ;  /* 0x0000000406247825 */ /* 0x000fc600078e0218 */
        /* <DEDUP_REMOVED lines=9> */
[----:B----4-:R-:W-:-:S03]  /*46a00*/  IMAD.WIDE R38, R6, 0x4, R20 ;  /* 0x0000000406267825 */ /* 0x010fc600078e0214 */
[----:B------:R-:W4:Y:S01]  /*46a10*/  LDL.LU.64 R20, [R1+0x150] ;  /* 0x0001500001147983 */ /* 0x000f220000300a00 */
[----:B-1----:R-:W-:-:S03]  /*46a20*/  IMAD.WIDE R36, R6, 0x4, R10 ;  /* 0x0000000406247825 */ /* 0x002fc600078e020a */
[----:B------:R-:W4:Y:S04]  /*46a30*/  LDL.LU.64 R10, [R1+0x148] ;  /* 0x00014800010a7983 */ /* 0x000f280000300a00 */
[----:B------:R-:W-:Y:S04]  /*46a40*/  STL.64 [R1+0xdf8], R38 ;  /* 0x000df82601007387 */ /* 0x000fe80000100a00 */
[----:B------:R-:W-:Y:S04]  /*46a50*/  STL.64 [R1+0xdf0], R36 ;  /* 0x000df02401007387 */ /* 0x000fe80000100a00 */
[----:B------:R2:W-:Y:S04]  /*46a60*/  LDGSTS.E [R19+-0x3c480], desc[UR60][R38.64], P4 ;  /* 0xc3b8000026137fae */ /* 0x0005e8000a12187c */
[----:B------:R-:W-:Y:S01]  /*46a70*/  LDGSTS.E [R18+-0x3c080], desc[UR60][R36.64], P4 ;  /* 0xc3f8000024127fae */ /* 0x000fe2000a12187c */
[----:B------:R-:W-:-:S03]  /*46a80*/  IMAD.WIDE R34, R6, 0x4, R22 ;  /* 0x0000000406227825 */ /* 0x000fc600078e0216 */
[----:B------:R-:W4:Y:S01]  /*46a90*/  LDL.LU.64 R22, [R1+0x140] ;  /* 0x0001400001167983 */ /* 0x000f220000300a00 */
[----:B------:R-:W-:-:S05]  /*46aa0*/  IMAD.WIDE R30, R6, 0x4, R30 ;  /* 0x00000004061e7825 */ /* 0x000fca00078e021e */
[----:B------:R1:W-:Y:S04]  /*46ab0*/  STL.64 [R1+0xde8], R30 ;  /* 0x000de81e01007387 */ /* 0x0003e80000100a00 */
[----:B------:R-:W-:Y:S04]  /*46ac0*/  LDGSTS.E [R9+-0x3bc80], desc[UR60][R30.64], P4 ;  /* 0xc43800001e097fae */ /* 0x000fe8000a12187c */
[----:B------:R3:W-:Y:S04]  /*46ad0*/  STL.64 [R1+0xde0], R34 ;  /* 0x000de02201007387 */ /* 0x0007e80000100a00 */
[----:B------:R3:W-:Y:S04]  /*46ae0*/  LDGSTS.E [R8+-0x3b880], desc[UR60][R34.64], P4 ;  /* 0xc478000022087fae */ /* 0x0007e8000a12187c */
[----:B-1----:R-:W4:Y:S01]  /*46af0*/  LDL.LU.64 R30, [R1+0x138] ;  /* 0x00013800011e7983 */ /* 0x002f220000300a00 */
[----:B--2---:R-:W-:-:S03]  /*46b00*/  IMAD.WIDE R38, R6, 0x4, R28 ;  /* 0x0000000406267825 */ /* 0x004fc600078e021c */
[----:B------:R-:W2:Y:S01]  /*46b10*/  LDL.LU.64 R28, [R1+0x130] ;  /* 0x00013000011c7983 */ /* 0x000ea20000300a00 */
[----:B---3--:R-:W-:-:S03]  /*46b20*/  IMAD.WIDE R34, R6, 0x4, R32 ;  /* 0x0000000406227825 */ /* 0x008fc600078e0220 */
[----:B------:R-:W-:Y:S04]  /*46b30*/  STL.64 [R1+0xdd8], R38 ;  /* 0x000dd82601007387 */ /* 0x000fe80000100a00 */
[----:B------:R1:W-:Y:S01]  /*46b40*/  LDGSTS.E [R19+-0x3b480], desc[UR60][R38.64], P4 ;  /* 0xc4b8000026137fae */ /* 0x0003e2000a12187c */
[----:B------:R-:W-:-:S03]  /*46b50*/  IMAD.WIDE R32, R6, 0x4, R26 ;  /* 0x0000000406207825 */ /* 0x000fc600078e021a */
[----:B------:R3:W-:Y:S04]  /*46b60*/  STL.64 [R1+0xdd0], R34 ;  /* 0x000dd02201007387 */ /* 0x0007e80000100a00 */
[----:B------:R-:W2:Y:S01]  /*46b70*/  LDL.LU.64 R36, [R1+0x128] ;  /* 0x0001280001247983 */ /* 0x000ea20000300a00 */
[----:B------:R-:W-:-:S03]  /*46b80*/  IMAD.WIDE R24, R6, 0x4, R24 ;  /* 0x0000000406187825 */ /* 0x000fc600078e0218 */
[----:B------:R-:W-:Y:S04]  /*46b90*/  STL.64 [R1+0xdc8], R32 ;  /* 0x000dc82001007387 */ /* 0x000fe80000100a00 */
[----:B------:R-:W2:Y:S04]  /*46ba0*/  LDL.LU.64 R26, [R1+0x120] ;  /* 0x00012000011a7983 */ /* 0x000ea80000300a00 */
[----:B------:R1:W-:Y:S04]  /*46bb0*/  STL.64 [R1+0xdc0], R24 ;  /* 0x000dc01801007387 */ /* 0x0003e80000100a00 */
[----:B------:R-:W-:Y:S04]  /*46bc0*/  LDGSTS.E [R18+-0x3b080], desc[UR60][R34.64], P4 ;  /* 0xc4f8000022127fae */ /* 0x000fe8000a12187c */
[----:B------:R1:W-:Y:S04]  /*46bd0*/  LDGSTS.E [R9+-0x3ac80], desc[UR60][R32.64], P4 ;  /* 0xc538000020097fae */ /* 0x0003e8000a12187c */
[----:B------:R-:W-:Y:S04]  /*46be0*/  LDGSTS.E [R8+-0x3a880], desc[UR60][R24.64], P4 ;  /* 0xc578000018087fae */ /* 0x000fe8000a12187c */
[----:B---3--:R-:W3:Y:S01]  /*46bf0*/  LDL.LU.64 R34, [R1+0x118] ;  /* 0x0001180001227983 */ /* 0x008ee20000300a00 */
[----:B----4-:R-:W-:-:S03]  /*46c00*/  IMAD.WIDE R40, R6, 0x4, R20 ;  /* 0x0000000406287825 */ /* 0x010fc600078e0214 */
[----:B------:R-:W4:Y:S01]  /*46c10*/  LDL.LU.64 R20, [R1+0x110] ;  /* 0x0001100001147983 */ /* 0x000f220000300a00 */
[----:B-1----:R-:W-:-:S03]  /*46c20*/  IMAD.WIDE R38, R6, 0x4, R10 ;  /* 0x0000000406267825 */ /* 0x002fc600078e020a */
[----:B------:R-:W4:Y:S04]  /*46c30*/  LDL.LU.64 R24, [R1+0x108] ;  /* 0x0001080001187983 */ /* 0x000f280000300a00 */
[----:B------:R-:W-:Y:S04]  /*46c40*/  STL.64 [R1+0xdb8], R40 ;  /* 0x000db82801007387 */ /* 0x000fe80000100a00 */
[----:B------:R-:W4:Y:S04]  /*46c50*/  LDL.LU.64 R10, [R1+0x100] ;  /* 0x00010000010a7983 */ /* 0x000f280000300a00 */
[----:B------:R-:W-:Y:S04]  /*46c60*/  STL.64 [R1+0xdb0], R38 ;  /* 0x000db02601007387 */ /* 0x000fe80000100a00 */
[----:B------:R2:W-:Y:S04]  /*46c70*/  LDGSTS.E [R19+-0x3a480], desc[UR60][R40.64], P4 ;  /* 0xc5b8000028137fae */ /* 0x0005e8000a12187c */
[----:B------:R1:W-:Y:S01]  /*46c80*/  LDGSTS.E [R18+-0x3a080], desc[UR60][R38.64], P4 ;  /* 0xc5f8000026127fae */ /* 0x0003e2000a12187c */
[----:B------:R-:W-:-:S03]  /*46c90*/  IMAD.WIDE R32, R6, 0x4, R22 ;  /* 0x0000000406207825 */ /* 0x000fc600078e0216 */
[----:B------:R-:W4:Y:S04]  /*46ca0*/  LDL.LU.64 R22, [R1+0xf8] ;  /* 0x0000f80001167983 */ /* 0x000f280000300a00 */
[----:B------:R1:W-:Y:S04]  /*46cb0*/  STL.64 [R1+0xda8], R32 ;  /* 0x000da82001007387 */ /* 0x0003e80000100a00 */
[----:B------:R-:W-:Y:S01]  /*46cc0*/  LDGSTS.E [R9+-0x39c80], desc[UR60][R32.64], P4 ;  /* 0xc638000020097fae */ /* 0x000fe2000a12187c */
[----:B------:R-:W-:-:S05]  /*46cd0*/  IMAD.WIDE R30, R6, 0x4, R30 ;  /* 0x00000004061e7825 */ /* 0x000fca00078e021e */
[----:B------:R2:W-:Y:S04]  /*46ce0*/  STL.64 [R1+0xda0], R30 ;  /* 0x000da01e01007387 */ /* 0x0005e80000100a00 */
[----:B------:R-:W-:Y:S04]  /*46cf0*/  LDGSTS.E [R8+-0x39880], desc[UR60][R30.64], P4 ;  /* 0xc67800001e087fae */ /* 0x000fe8000a12187c */
[----:B-1----:R-:W4:Y:S01]  /*46d00*/  LDL.LU.64 R32, [R1+0xf0] ;  /* 0x0000f00001207983 */ /* 0x002f220000300a00 */
[----:B--2---:R-:W-:-:S03]  /*46d10*/  IMAD.WIDE R40, R6, 0x4, R28 ;  /* 0x0000000406287825 */ /* 0x004fc600078e021c */
[----:B------:R-:W2:Y:S04]  /*46d20*/  LDL.LU.64 R30, [R1+0xe8] ;  /* 0x0000e800011e7983 */ /* 0x000ea80000300a00 */
[----:B------:R-:W2:Y:S04]  /*46d30*/  LDL.LU.64 R28, [R1+0xe0] ;  /* 0x0000e000011c7983 */ /* 0x000ea80000300a00 */
[----:B------:R-:W-:Y:S04]  /*46d40*/  STL.64 [R1+0xd98], R40 ;  /* 0x000d982801007387 */ /* 0x000fe80000100a00 */
[----:B------:R-:W-:Y:S01]  /*46d50*/  LDGSTS.E [R19+-0x39480], desc[UR60][R40.64], P4 ;  /* 0xc6b8000028137fae */ /* 0x000fe2000a12187c */
[----:B------:R-:W-:-:S05]  /*46d60*/  IMAD.WIDE R38, R6, 0x4, R36 ;  /* 0x0000000406267825 */ /* 0x000fca00078e0224 */
[----:B------:R4:W-:Y:S01]  /*46d70*/  LDGSTS.E [R18+-0x39080], desc[UR60][R38.64], P4 ;  /* 0xc6f8000026127fae */ /* 0x0009e2000a12187c */
[----:B------:R-:W-:-:S03]  /*46d80*/  IMAD.WIDE R36, R6, 0x4, R26 ;  /* 0x0000000406247825 */ /* 0x000fc600078e021a */
[----:B------:R-:W2:Y:S04]  /*46d90*/  LDL.LU.64 R26, [R1+0xd8] ;  /* 0x0000d800011a7983 */ /* 0x000ea80000300a00 */
[----:B------:R4:W-:Y:S04]  /*46da0*/  STL.64 [R1+0xd90], R38 ;  /* 0x000d902601007387 */ /* 0x0009e80000100a00 */
[----:B------:R1:W-:Y:S04]  /*46db0*/  STL.64 [R1+0xd88], R36 ;  /* 0x000d882401007387 */ /* 0x0003e80000100a00 */
[----:B------:R1:W-:Y:S01]  /*46dc0*/  LDGSTS.E [R9+-0x38c80], desc[UR60][R36.64], P4 ;  /* 0xc738000024097fae */ /* 0x0003e2000a12187c */
[----:B---3--:R-:W-:-:S05]  /*46dd0*/  IMAD.WIDE R34, R6, 0x4, R34 ;  /* 0x0000000406227825 */ /* 0x008fca00078e0222 */
[----:B------:R3:W-:Y:S04]  /*46de0*/  STL.64 [R1+0xd80], R34 ;  /* 0x000d802201007387 */ /* 0x0007e80000100a00 */
[----:B------:R3:W-:Y:S01]  /*46df0*/  LDGSTS.E [R8+-0x38880], desc[UR60][R34.64], P4 ;  /* 0xc778000022087fae */ /* 0x0007e2000a12187c */
[----:B----4-:R-:W-:-:S03]  /*46e00*/  IMAD.WIDE R38, R6, 0x4, R20 ;  /* 0x0000000406267825 */ /* 0x010fc600078e0214 */
[----:B------:R-:W4:Y:S01]  /*46e10*/  LDL.LU.64 R20, [R1+0xd0] ;  /* 0x0000d00001147983 */ /* 0x000f220000300a00 */
[----:B-1----:R-:W-:-:S03]  /*46e20*/  IMAD.WIDE R36, R6, 0x4, R24 ;  /* 0x0000000406247825 */ /* 0x002fc600078e0218 */
[----:B------:R-:W-:Y:S01]  /*46e30*/  STL.64 [R1+0xd78], R38 ;  /* 0x000d782601007387 */ /* 0x000fe20000100a00 */
[----:B------:R-:W-:-:S03]  /*46e40*/  IMAD.WIDE R10, R6, 0x4, R10 ;  /* 0x00000004060a7825 */ /* 0x000fc600078e020a */
[----:B------:R-:W-:Y:S04]  /*46e50*/  STL.64 [R1+0xd70], R36 ;  /* 0x000d702401007387 */ /* 0x000fe80000100a00 */
[----:B------:R-:W4:Y:S04]  /*46e60*/  LDL.LU.64 R24, [R1+0xc8] ;  /* 0x0000c80001187983 */ /* 0x000f280000300a00 */
[----:B------:R1:W-:Y:S04]  /*46e70*/  STL.64 [R1+0xd68], R10 ;  /* 0x000d680a01007387 */ /* 0x0003e80000100a00 */
[----:B------:R-:W-:Y:S04]  /*46e80*/  LDGSTS.E [R19+-0x38480], desc[UR60][R38.64], P4 ;  /* 0xc7b8000026137fae */ /* 0x000fe8000a12187c */
[----:B------:R-:W-:Y:S04]  /*46e90*/  LDGSTS.E [R18+-0x38080], desc[UR60][R36.64], P4 ;  /* 0xc7f8000024127fae */ /* 0x000fe8000a12187c */
[----:B------:R-:W-:Y:S01]  /*46ea0*/  LDGSTS.E [R9+-0x1fc80], desc[UR60][R10.64], P4 ;  /* 0xe03800000a097fae */ /* 0x000fe2000a12187c */
[----:B---3--:R-:W-:-:S03]  /*46eb0*/  IMAD.WIDE R34, R6, 0x4, R22 ;  /* 0x0000000406227825 */ /* 0x008fc600078e0216 */
[----:B------:R-:W3:Y:S04]  /*46ec0*/  LDL.LU.64 R22, [R1+0xc0] ;  /* 0x0000c00001167983 */ /* 0x000ee80000300a00 */
[----:B------:R2:W-:Y:S04]  /*46ed0*/  STL.64 [R1+0xd60], R34 ;  /* 0x000d602201007387 */ /* 0x0005e80000100a00 */
[----:B-1----:R-:W3:Y:S04]  /*46ee0*/  LDL.LU.64 R10, [R1+0xb8] ;  /* 0x0000b800010a7983 */ /* 0x002ee80000300a00 */
[----:B------:R-:W-:Y:S01]  /*46ef0*/  LDGSTS.E [R8+-0x1f880], desc[UR60][R34.64], P4 ;  /* 0xe078000022087fae */ /* 0x000fe2000a12187c */
[----:B------:R-:W-:-:S04]  /*46f00*/  IMAD.WIDE R32, R6, 0x4, R32 ;  /* 0x0000000406207825 */ /* 0x000fc800078e0220 */
[C---:B--2---:R-:W-:Y:S01]  /*46f10*/  IMAD.WIDE R30, R6.reuse, 0x4, R30 ;  /* 0x00000004061e7825 */ /* 0x044fe200078e021e */
[----:B------:R1:W-:Y:S03]  /*46f20*/  STL.64 [R1+0xd58], R32 ;  /* 0x000d582001007387 */ /* 0x0003e60000100a00 */
[C---:B------:R-:W-:Y:S01]  /*46f30*/  IMAD.WIDE R28, R6.reuse, 0x4, R28 ;  /* 0x00000004061c7825 */ /* 0x040fe200078e021c */
[----:B------:R2:W-:Y:S04]  /*46f40*/  STL.64 [R1+0xd50], R30 ;  /* 0x000d501e01007387 */ /* 0x0005e80000100a00 */
[----:B------:R-:W3:Y:S04]  /*46f50*/  LDL.LU.64 R40, [R1+0xb0] ;  /* 0x0000b00001287983 */ /* 0x000ee80000300a00 */
[----:B------:R-:W-:Y:S04]  /*46f60*/  STL.64 [R1+0xd48], R28 ;  /* 0x000d481c01007387 */ /* 0x000fe80000100a00 */
[----:B------:R-:W-:Y:S04]  /*46f70*/  LDGSTS.E [R19+-0x1f480], desc[UR60][R32.64], P4 ;  /* 0xe0b8000020137fae */ /* 0x000fe8000a12187c */
[----:B------:R-:W3:Y:S01]  /*46f80*/  LDL.LU.64 R38, [R1+0xa8] ;  /* 0x0000a80001267983 */ /* 0x000ee20000300a00 */
[----:B------:R-:W-:-:S03]  /*46f90*/  IMAD.WIDE R26, R6, 0x4, R26 ;  /* 0x00000004061a7825 */ /* 0x000fc600078e021a */
[----:B------:R-:W-:Y:S04]  /*46fa0*/  LDGSTS.E [R18+-0x1f080], desc[UR60][R30.64], P4 ;  /* 0xe0f800001e127fae */ /* 0x000fe8000a12187c */
[----:B------:R-:W3:Y:S04]  /*46fb0*/  LDL.LU.64 R36, [R1+0xa0] ;  /* 0x0000a00001247983 */ /* 0x000ee80000300a00 */
[----:B------:R-:W-:Y:S04]  /*46fc0*/  LDGSTS.E [R9+-0x1ec80], desc[UR60][R28.64], P4 ;  /* 0xe13800001c097fae */ /* 0x000fe8000a12187c */
[----:B------:R4:W-:Y:S04]  /*46fd0*/  STL.64 [R1+0xd40], R26 ;  /* 0x000d401a01007387 */ /* 0x0009e80000100a00 */
[----:B------:R4:W-:Y:S04]  /*46fe0*/  LDGSTS.E [R8+-0x1e880], desc[UR60][R26.64], P4 ;  /* 0xe17800001a087fae */ /* 0x0009e8000a12187c */
[----:B------:R-:W3:Y:S04]  /*46ff0*/  LDL.LU.64 R34, [R1+0x98] ;  /* 0x0000980001227983 */ /* 0x000ee80000300a00 */
[----:B-1----:R-:W3:Y:S04]  /*47000*/  LDL.LU.64 R32, [R1+0x90] ;  /* 0x0000900001207983 */ /* 0x002ee80000300a00 */
[----:B--2---:R-:W2:Y:S01]  /*47010*/  LDL.LU.64 R30, [R1+0x88] ;  /* 0x00008800011e7983 */ /* 0x004ea20000300a00 */
[----:B----4-:R-:W-:-:S03]  /*47020*/  IMAD.WIDE R26, R6, 0x4, R20 ;  /* 0x00000004061a7825 */ /* 0x010fc600078e0214 */
[----:B------:R-:W4:Y:S04]  /*47030*/  LDL.LU.64 R20, [R1+0x80] ;  /* 0x0000800001147983 */ /* 0x000f280000300a00 */
[----:B------:R1:W-:Y:S04]  /*47040*/  STL.64 [R1+0xd38], R26 ;  /* 0x000d381a01007387 */ /* 0x0003e80000100a00 */
[----:B------:R-:W4:Y:S04]  /*47050*/  LDL.LU.64 R28, [R1+0x78] ;  /* 0x00007800011c7983 */ /* 0x000f280000300a00 */
[----:B------:R-:W-:Y:S01]  /*47060*/  LDGSTS.E [R19+-0x1e480], desc[UR60][R26.64], P4 ;  /* 0xe1b800001a137fae */ /* 0x000fe2000a12187c */
[----:B------:R-:W-:-:S05]  /*47070*/  IMAD.WIDE R24, R6, 0x4, R24 ;  /* 0x0000000406187825 */ /* 0x000fca00078e0218 */
[----:B------:R1:W-:Y:S04]  /*47080*/  STL.64 [R1+0xd30], R24 ;  /* 0x000d301801007387 */ /* 0x0003e80000100a00 */
[----:B------:R-:W-:Y:S01]  /*47090*/  LDGSTS.E [R18+-0x1e080], desc[UR60][R24.64], P4 ;  /* 0xe1f8000018127fae */ /* 0x000fe2000a12187c */
[----:B---3--:R-:W-:-:S04]  /*470a0*/  IMAD.WIDE R22, R6, 0x4, R22 ;  /* 0x0000000406167825 */ /* 0x008fc800078e0216 */
[C---:B------:R-:W-:Y:S01]  /*470b0*/  IMAD.WIDE R10, R6.reuse, 0x4, R10 ;  /* 0x00000004060a7825 */ /* 0x040fe200078e020a */
[----:B------:R3:W-:Y:S04]  /*470c0*/  STL.64 [R1+0xd28], R22 ;  /* 0x000d281601007387 */ /* 0x0007e80000100a00 */
[----:B------:R3:W-:Y:S04]  /*470d0*/  STL.64 [R1+0xd20], R10 ;  /* 0x000d200a01007387 */ /* 0x0007e80000100a00 */
[----:B-1----:R-:W4:Y:S04]  /*470e0*/  LDL.LU.64 R26, [R1+0x70] ;  /* 0x00007000011a7983 */ /* 0x002f280000300a00 */
[----:B------:R-:W-:Y:S04]  /*470f0*/  LDGSTS.E [R9+-0x1dc80], desc[UR60][R22.64], P4 ;  /* 0xe238000016097fae */ /* 0x000fe8000a12187c */
[----:B------:R-:W4:Y:S04]  /*47100*/  LDL.LU.64 R24, [R1+0x68] ;  /* 0x0000680001187983 */ /* 0x000f280000300a00 */
[----:B------:R-:W-:Y:S04]  /*47110*/  LDGSTS.E [R8+-0x1d880], desc[UR60][R10.64], P4 ;  /* 0xe27800000a087fae */ /* 0x000fe8000a12187c */
[----:B---3--:R-:W3:Y:S04]  /*47120*/  LDL.LU.64 R22, [R1+0x60] ;  /* 0x0000600001167983 */ /* 0x008ee80000300a00 */
[----:B------:R-:W3:Y:S01]  /*47130*/  LDL.LU.64 R10, [R1+0x28] ;  /* 0x00002800010a7983 */ /* 0x000ee20000300a00 */
[----:B------:R-:W-:-:S05]  /*47140*/  IMAD.WIDE R40, R6, 0x4, R40 ;  /* 0x0000000406287825 */ /* 0x000fca00078e0228 */
[----:B------:R-:W-:Y:S04]  /*47150*/  STL.64 [R1+0xd18], R40 ;  /* 0x000d182801007387 */ /* 0x000fe80000100a00 */
[----:B------:R-:W-:Y:S01]  /*47160*/  LDGSTS.E [R19+-0x1d480], desc[UR60][R40.64], P4 ;  /* 0xe2b8000028137fae */ /* 0x000fe2000a12187c */
[----:B------:R-:W-:-:S05]  /*47170*/  IMAD.WIDE R38, R6, 0x4, R38 ;  /* 0x0000000406267825 */ /* 0x000fca00078e0226 */
[----:B------:R-:W-:Y:S01]  /*47180*/  STL.64 [R1+0xd10], R38 ;  /* 0x000d102601007387 */ /* 0x000fe20000100a00 */
[----:B------:R-:W-:-:S03]  /*47190*/  IMAD.WIDE R36, R6, 0x4, R36 ;  /* 0x0000000406247825 */ /* 0x000fc600078e0224 */
[----:B------:R-:W-:Y:S04]  /*471a0*/  LDGSTS.E [R18+-0x1d080], desc[UR60][R38.64], P4 ;  /* 0xe2f8000026127fae */ /* 0x000fe8000a12187c */
[----:B------:R-:W-:Y:S04]  /*471b0*/  STL.64 [R1+0xd08], R36 ;  /* 0x000d082401007387 */ /* 0x000fe80000100a00 */
[----:B------:R-:W-:Y:S01]  /*471c0*/  LDGSTS.E [R9+-0x1cc80], desc[UR60][R36.64], P4 ;  /* 0xe338000024097fae */ /* 0x000fe2000a12187c */
[----:B------:R-:W-:-:S04]  /*471d0*/  IMAD.WIDE R34, R6, 0x4, R34 ;  /* 0x0000000406227825 */ /* 0x000fc800078e0222 */
[C---:B------:R-:W-:Y:S01]  /*471e0*/  IMAD.WIDE R32, R6.reuse, 0x4, R32 ;  /* 0x0000000406207825 */ /* 0x040fe200078e0220 */
[----:B------:R-:W-:Y:S03]  /*471f0*/  STL.64 [R1+0xd00], R34 ;  /* 0x000d002201007387 */ /* 0x000fe60000100a00 */
[C---:B--2---:R-:W-:Y:S01]  /*47200*/  IMAD.WIDE R30, R6.reuse, 0x4, R30 ;  /* 0x00000004061e7825 */ /* 0x044fe200078e021e */
[----:B------:R-:W-:Y:S04]  /*47210*/  LDGSTS.E [R8+-0x1c880], desc[UR60][R34.64], P4 ;  /* 0xe378000022087fae */ /* 0x000fe8000a12187c */
[----:B------:R-:W-:Y:S04]  /*47220*/  STL.64 [R1+0xcf8], R32 ;  /* 0x000cf82001007387 */ /* 0x000fe80000100a00 */
[----:B------:R-:W-:Y:S01]  /*47230*/  LDGSTS.E [R19+-0x1c480], desc[UR60][R32.64], P4 ;  /* 0xe3b8000020137fae */ /* 0x000fe2000a12187c */
[----:B----4-:R-:W-:-:S03]  /*47240*/  IMAD.WIDE R20, R6, 0x4, R20 ;  /* 0x0000000406147825 */ /* 0x010fc600078e0214 */
[----:B------:R-:W-:Y:S04]  /*47250*/  STL.64 [R1+0xcf0], R30 ;  /* 0x000cf01e01007387 */ /* 0x000fe80000100a00 */
[----:B------:R-:W-:Y:S01]  /*47260*/  LDGSTS.E [R18+-0x1c080], desc[UR60][R30.64], P4 ;  /* 0xe3f800001e127fae */ /* 0x000fe2000a12187c */
[----:B------:R-:W-:-:S03]  /*47270*/  IMAD.WIDE R28, R6, 0x4, R28 ;  /* 0x00000004061c7825 */ /* 0x000fc600078e021c */
[----:B------:R1:W-:Y:S04]  /*47280*/  STL.64 [R1+0xce8], R20 ;  /* 0x000ce81401007387 */ /* 0x0003e80000100a00 */
[----:B------:R1:W-:Y:S04]  /*47290*/  LDGSTS.E [R9+-0x1bc80], desc[UR60][R20.64], P4 ;  /* 0xe438000014097fae */ /* 0x0003e8000a12187c */
[----:B------:R2:W-:Y:S04]  /*472a0*/  STL.64 [R1+0xce0], R28 ;  /* 0x000ce01c01007387 */ /* 0x0005e80000100a00 */
[----:B------:R2:W-:Y:S01]  /*472b0*/  LDGSTS.E [R8+-0x1b880], desc[UR60][R28.64], P4 ;  /* 0xe47800001c087fae */ /* 0x0005e2000a12187c */
[----:B-1----:R-:W-:Y:S01]  /*472c0*/  IADD3 R20, R251, 0x200000, RZ ;  /* 0x00200000fb147810 */ /* 0x002fe20007ffe0ff */
[C---:B------:R-:W-:Y:S01]  /*472d0*/  IMAD.WIDE R34, R6.reuse, 0x4, R218 ;  /* 0x0000000406227825 */ /* 0x040fe200078e02da */
[----:B------:R-:W1:Y:S03]  /*472e0*/  LDC R21, c[0x0][0x230] ;  /* 0x00008c00ff157b82 */ /* 0x000e660000000800 */
[----:B--2---:R-:W-:-:S04]  /*472f0*/  IMAD.WIDE R28, R6, 0x4, R26 ;  /* 0x00000004061c7825 */ /* 0x004fc800078e021a */
[C---:B------:R-:W-:Y:S01]  /*47300*/  IMAD.WIDE R26, R6.reuse, 0x4, R24 ;  /* 0x00000004061a7825 */ /* 0x040fe200078e0218 */
[----:B------:R2:W-:Y:S04]  /*47310*/  STL.64 [R1+0xcd8], R28 ;  /* 0x000cd81c01007387 */ /* 0x0005e80000100a00 */
[----:B------:R2:W-:Y:S01]  /*47320*/  LDGSTS.E [R20+-0x1b480], desc[UR60][R28.64], P4 ;  /* 0xe4b800001c147fae */ /* 0x0005e2000a12187c */
[----:B---3--:R-:W-:-:S03]  /*47330*/  IMAD.WIDE R24, R6, 0x4, R22 ;  /* 0x0000000406187825 */ /* 0x008fc600078e0216 */
[----:B------:R3:W-:Y:S04]  /*47340*/  STL.64 [R1+0xcd0], R26 ;  /* 0x000cd01a01007387 */ /* 0x0007e80000100a00 */
[----:B------:R3:W-:Y:S01]  /*47350*/  LDGSTS.E [R19+-0x1b080], desc[UR60][R26.64], P4 ;  /* 0xe4f800001a137fae */ /* 0x0007e2000a12187c */
[----:B------:R-:W-:-:S03]  /*47360*/  IMAD.WIDE R22, R6, 0x4, R10 ;  /* 0x0000000406167825 */ /* 0x000fc600078e020a */
[----:B------:R-:W-:Y:S01]  /*47370*/  STL.64 [R1+0xcc8], R24 ;  /* 0x000cc81801007387 */ /* 0x000fe20000100a00 */
[----:B------:R-:W-:-:S03]  /*47380*/  IMAD.WIDE R10, R6, 0x4, R214 ;  /* 0x00000004060a7825 */ /* 0x000fc600078e02d6 */
[----:B------:R-:W-:Y:S01]  /*47390*/  LDGSTS.E [R18+-0x1ac80], desc[UR60][R24.64], P4 ;  /* 0xe538000018127fae */ /* 0x000fe2000a12187c */
[----:B------:R-:W-:-:S03]  /*473a0*/  VIADD R182, R182, 0xfffffe84 ;  /* 0xfffffe84b6b67836 */ /* 0x000fc60000000000 */
[----:B------:R4:W-:Y:S01]  /*473b0*/  STL.64 [R1+0xcc0], R22 ;  /* 0x000cc01601007387 */ /* 0x0009e20000100a00 */
[----:B--2---:R-:W-:Y:S01]  /*473c0*/  IMAD.WIDE R28, R6, 0x4, R220 ;  /* 0x00000004061c7825 */ /* 0x004fe200078e02dc */
[----:B------:R-:W-:Y:S01]  /*473d0*/  IADD3 R190, R190, -0x11d, RZ ;  /* 0xfffffee3bebe7810 */ /* 0x000fe20007ffe0ff */
[----:B------:R-:W2:Y:S01]  /*473e0*/  LDC R215, c[0x0][0x230] ;  /* 0x00008c00ffd77b82 */ /* 0x000ea20000000800 */
[----:B------:R4:W-:Y:S04]  /*473f0*/  LDGSTS.E [R9+-0x1a880], desc[UR60][R22.64], P4 ;  /* 0xe578000016097fae */ /* 0x0009e8000a12187c */
[----:B------:R1:W-:Y:S04]  /*47400*/  STL.64 [R1+0xcb8], R10 ;  /* 0x000cb80a01007387 */ /* 0x0003e80000100a00 */
[----:B------:R1:W-:Y:S01]  /*47410*/  LDGSTS.E [R8+-0x1a480], desc[UR60][R10.64], P4 ;  /* 0xe5b800000a087fae */ /* 0x0003e2000a12187c */
[C---:B---3--:R-:W-:Y:S01]  /*47420*/  IMAD.WIDE R26, R6.reuse, 0x4, R222 ;  /* 0x00000004061a7825 */ /* 0x048fe200078e02de */
[----:B----4-:R-:W3:Y:S03]  /*47430*/  LDC R22, c[0x0][0x230] ;  /* 0x00008c00ff167b82 */ /* 0x010ee60000000800 */
[----:B------:R-:W-:-:S04]  /*47440*/  IMAD.WIDE R24, R6, 0x4, R224 ;  /* 0x0000000406187825 */ /* 0x000fc800078e02e0 */
[----:B-1----:R-:W-:-:S05]  /*47450*/  IMAD.WIDE R10, R6, 0x4, R216 ;  /* 0x00000004060a7825 */ /* 0x002fca00078e02d8 */
[----:B------:R1:W-:Y:S04]  /*47460*/  STL.64 [R1+0xcb0], R10 ;  /* 0x000cb00a01007387 */ /* 0x0003e80000100a00 */
[----:B------:R4:W-:Y:S04]  /*47470*/  STL.64 [R1+0xca8], R34 ;  /* 0x000ca82201007387 */ /* 0x0009e80000100a00 */
[----:B------:R-:W-:Y:S04]  /*47480*/  LDGSTS.E [R20+-0x1a080], desc[UR60][R10.64], P4 ;  /* 0xe5f800000a147fae */ /* 0x000fe8000a12187c */
[----:B------:R2:W-:Y:S04]  /*47490*/  STL.64 [R1+0xca0], R28 ;  /* 0x000ca01c01007387 */ /* 0x0005e80000100a00 */
[----:B------:R4:W-:Y:S04]  /*474a0*/  LDGSTS.E [R19+-0x19c80], desc[UR60][R34.64], P4 ;  /* 0xe638000022137fae */ /* 0x0009e8000a12187c */
[----:B-1----:R-:W3:Y:S04]  /*474b0*/  LDL.LU.64 R10, [R1+0x2c10] ;  /* 0x002c1000010a7983 */ /* 0x002ee80000300a00 */
[----:B------:R1:W-:Y:S04]  /*474c0*/  STL.64 [R1+0xc98], R26 ;  /* 0x000c981a01007387 */ /* 0x0003e80000100a00 */
[----:B------:R-:W3:Y:S04]  /*474d0*/  LDL.LU.64 R32, [R1+0x2c08] ;  /* 0x002c080001207983 */ /* 0x000ee80000300a00 */
[----:B------:R1:W-:Y:S04]  /*474e0*/  STL.64 [R1+0xc90], R24 ;  /* 0x000c901801007387 */ /* 0x0003e80000100a00 */
[----:B------:R-:W3:Y:S04]  /*474f0*/  LDL.LU.64 R30, [R1+0x2c00] ;  /* 0x002c0000011e7983 */ /* 0x000ee80000300a00 */
[----:B------:R2:W-:Y:S01]  /*47500*/  LDGSTS.E [R18+-0x19880], desc[UR60][R28.64], P4 ;  /* 0xe67800001c127fae */ /* 0x0005e2000a12187c */
[----:B------:R-:W-:-:S03]  /*47510*/  IMAD.WIDE R38, R6, 0x4, R232 ;  /* 0x0000000406267825 */ /* 0x000fc600078e02e8 */
[----:B------:R1:W-:Y:S01]  /*47520*/  LDGSTS.E [R9+-0x19480], desc[UR60][R26.64], P4 ;  /* 0xe6b800001a097fae */ /* 0x0003e2000a12187c */
[----:B----4-:R-:W-:-:S03]  /*47530*/  IMAD.WIDE R34, R6, 0x4, R212 ;  /* 0x0000000406227825 */ /* 0x010fc600078e02d4 */
[----:B------:R-:W-:Y:S01]  /*47540*/  LDGSTS.E [R8+-0x19080], desc[UR60][R24.64], P4 ;  /* 0xe6f8000018087fae */ /* 0x000fe2000a12187c */
[----:B--2---:R-:W-:-:S04]  /*47550*/  IMAD.WIDE R28, R6, 0x4, R228 ;  /* 0x00000004061c7825 */ /* 0x004fc800078e02e4 */
[----:B-1----:R-:W-:Y:S01]  /*47560*/  IMAD.WIDE R26, R6, 0x4, R226 ;  /* 0x00000004061a7825 */ /* 0x002fe200078e02e2 */
[----:B------:R-:W2:Y:S04]  /*47570*/  LDL.LU.64 R24, [R1+0x2bf8] ;  /* 0x002bf80001187983 */ /* 0x000ea80000300a00 */
[----:B------:R3:W-:Y:S04]  /*47580*/  LDGSTS.E [R19+-0x18c80], desc[UR60][R26.64], P4 ;  /* 0xe73800001a137fae */ /* 0x0007e8000a12187c */
[----:B------:R1:W-:Y:S04]  /*47590*/  LDGSTS.E [R18+-0x18880], desc[UR60][R28.64], P4 ;  /* 0xe77800001c127fae */ /* 0x0003e8000a12187c */
[----:B------:R4:W-:Y:S04]  /*475a0*/  LDGSTS.E [R9+-0x18480], desc[UR60][R38.64], P4 ;  /* 0xe7b8000026097fae */ /* 0x0009e8000a12187c */
[----:B------:R2:W-:Y:S04]  /*475b0*/  LDGSTS.E [R8+-0x18080], desc[UR60][R34.64], P4 ;  /* 0xe7f8000022087fae */ /* 0x0005e8000a12187c */
[----:B------:R-:W0:Y:S01]  /*475c0*/  LDGDEPBAR ;  /* 0x00000000000079af */ /* 0x000e220000000000 */
[----:B------:R-:W-:-:S03]  /*475d0*/  VIADD R20, R21, 0xfffffeff ;  /* 0xfffffeff15147836 */ /* 0x000fc60000000000 */
[----:B------:R4:W-:Y:S01]  /*475e0*/  STL.64 [R1+0xc88], R26 ;  /* 0x000c881a01007387 */ /* 0x0009e20000100a00 */
[----:B---3--:R-:W-:Y:S01]  /*475f0*/  IADD3 R19, R22, -0x102, RZ ;  /* 0xfffffefe16137810 */ /* 0x008fe20007ffe0ff */
[C---:B-1----:R-:W-:Y:S01]  /*47600*/  VIADD R18, R248.reuse, 0x100000 ;  /* 0x00100000f8127836 */ /* 0x042fe20000000000 */
[----:B----4-:R-:W-:Y:S01]  /*47610*/  IADD3 R9, R248, 0x100000, RZ ;  /* 0x00100000f8097810 */ /* 0x010fe20007ffe0ff */
[----:B------:R1:W-:Y:S01]  /*47620*/  STL.64 [R1+0xc80], R28 ;  /* 0x000c801c01007387 */ /* 0x0003e20000100a00 */
[----:B------:R-:W-:-:S03]  /*47630*/  IMAD.WIDE R10, R5, 0x4, R10 ;  /* 0x00000004050a7825 */ /* 0x000fc600078e020a */
[----:B------:R-:W-:Y:S01]  /*47640*/  STL.64 [R1+0xc78], R38 ;  /* 0x000c782601007387 */ /* 0x000fe20000100a00 */
[----:B------:R-:W-:Y:S01]  /*47650*/  ISETP.GE.U32.AND P0, PT, R20, 0x7ffffe80, PT ;  /* 0x7ffffe801400780c */ /* 0x000fe20003f06070 */
[----:B------:R-:W3:Y:S08]  /*47660*/  LDC R21, c[0x0][0x230] ;  /* 0x00008c00ff157b82 */ /* 0x000ef00000000800 */
[----:B------:R-:W-:Y:S08]  /*47670*/  BAR.SYNC.DEFER_BLOCKING 0x0 ;  /* 0x0000000000007b1d */ /* 0x000ff00000010000 */
[----:B------:R-:W4:Y:S01]  /*47680*/  LDC R20, c[0x0][0x230] ;  /* 0x00008c00ff147b82 */ /* 0x000f220000000800 */
[----:B------:R-:W3:Y:S04]  /*47690*/  LDL.LU.64 R26, [R1+0x2bf0] ;  /* 0x002bf000011a7983 */ /* 0x000ee80000300a00 */
[----:B------:R-:W3:Y:S04]  /*476a0*/  LDL.LU.64 R36, [R1+0x2be8] ;  /* 0x002be80001247983 */ /* 0x000ee80000300a00 */
[----:B------:R2:W-:Y:S04]  /*476b0*/  STL.64 [R1+0xc70], R34 ;  /* 0x000c702201007387 */ /* 0x0005e80000100a00 */
[----:B-1----:R-:W3:Y:S01]  /*476c0*/  LDL.LU.64 R28, [R1+0x2be0] ;  /* 0x002be000011c7983 */ /* 0x002ee20000300a00 */
[----:B------:R-:W-:-:S03]  /*476d0*/  IMAD.WIDE R22, R5, 0x4, R30 ;  /* 0x0000000405167825 */ /* 0x000fc600078e021e */
[----:B------:R1:W-:Y:S01]  /*476e0*/  STL.64 [R1+0xc68], R10 ;  /* 0x000c680a01007387 */ /* 0x0003e20000100a00 */
[----:B--2---:R-:W-:-:S03]  /*476f0*/  IMAD.WIDE R34, R5, 0x4, R32 ;  /* 0x0000000405227825 */ /* 0x004fc600078e0220 */
[----:B------:R-:W-:Y:S01]  /*47700*/  @!PT LDS RZ, [RZ] ;  /* 0x00000000fffff984 */ /* 0x000fe20000000800 */
[----:B------:R-:W-:Y:S01]  /*47710*/  @!PT LDS RZ, [RZ] ;  /* 0x00000000fffff984 */ /* 0x000fe20000000800 */
[----:B------:R-:W-:Y:S01]  /*47720*/  @!PT LDS RZ, [RZ] ;  /* 0x00000000fffff984 */ /* 0x000fe20000000800 */
[----:B------:R-:W-:Y:S04]  /*47730*/  LDGSTS.E [R18+-0x80000], desc[UR60][R10.64], !P0 ;  /* 0x800000000a127fae */ /* 0x000fe8000c12187c */
[----:B------:R2:W-:Y:S04]  /*47740*/  STL.64 [R1+0xc60], R34 ;  /* 0x000c602201007387 */ /* 0x0005e80000100a00 */
[----:B------:R-:W-:Y:S04]  /*47750*/  STL.64 [R1+0xc58], R22 ;  /* 0x000c581601007387 */ /* 0x000fe80000100a00 */
[----:B------:R-:W3:Y:S04]  /*47760*/  LDL.LU.64 R30, [R1+0x2bd8] ;  /* 0x002bd800011e7983 */ /* 0x000ee80000300a00 */
[----:B-1----:R-:W3:Y:S04]  /*47770*/  LDL.LU.64 R10, [R1+0x2bd0] ;  /* 0x002bd000010a7983 */ /* 0x002ee80000300a00 */
[----:B------:R-:W3:Y:S04]  /*47780*/  LDL.LU.64 R32, [R1+0x2bc8] ;  /* 0x002bc80001207983 */ /* 0x000ee80000300a00 */
[----:B------:R-:W-:Y:S04]  /*47790*/  LDGSTS.E [R9+-0x7c000], desc[UR60][R34.64], !P0 ;  /* 0x8400000022097fae */ /* 0x000fe8000c12187c */
[----:B--2---:R-:W2:Y:S01]  /*477a0*/  LDL.LU.64 R34, [R1+0x2bc0] ;  /* 0x002bc00001227983 */ /* 0x004ea20000300a00 */
[----:B------:R-:W-:Y:S01]  /*477b0*/  ISETP.GE.U32.AND P1, PT, R19, 0x7ffffe7f, PT ;  /* 0x7ffffe7f1300780c */ /* 0x000fe20003f26070 */
[C---:B------:R-:W-:Y:S01]  /*477c0*/  VIADD R8, R248.reuse, 0x100000 ;  /* 0x00100000f8087836 */ /* 0x040fe20000000000 */
[----:B------:R-:W-:Y:S01]  /*477d0*/  IADD3 R19, R248, 0x100000, RZ ;  /* 0x00100000f8137810 */ /* 0x000fe20007ffe0ff */
[----:B------:R-:W-:-:S03]  /*477e0*/  IMAD.WIDE R24, R5, 0x4, R24 ;  /* 0x0000000405187825 */ /* 0x000fc600078e0218 */
[----:B------:R-:W-:Y:S04]  /*477f0*/  LDGSTS.E [R8+-0x78000], desc[UR60][R22.64], !P0 ;  /* 0x8800000016087fae */ /* 0x000fe8000c12187c */
[----:B------:R1:W-:Y:S04]  /*47800*/  STL.64 [R1+0xc50], R24 ;  /* 0x000c501801007387 */ /* 0x0003e80000100a00 */
[----:B------:R4:W-:Y:S02]  /*47810*/  LDGSTS.E [R19+-0x74000], desc[UR60][R24.64], !P0 ;  /* 0x8c00000018137fae */ /* 0x0009e4000c12187c */
[----:B----4-:R-:W-:-:S05]  /*47820*/  VIADD R19, R20, 0xfffffefd ;  /* 0xfffffefd14137836 */ /* 0x010fca0000000000 */
[----:B------:R-:W-:Y:S01]  /*47830*/  ISETP.GE.U32.AND P0, PT, R19, 0x7ffffe7e, PT ;  /* 0x7ffffe7e1300780c */ /* 0x000fe20003f06070 */
[----:B------:R-:W-:Y:S02]  /*47840*/  VIADD R19, R248, 0x100000 ;  /* 0x00100000f8137836 */ /* 0x000fe40000000000 */
[----:B---3--:R-:W-:-:S04]  /*47850*/  IMAD.WIDE R26, R5, 0x4, R26 ;  /* 0x00000004051a7825 */ /* 0x008fc800078e021a */
[C---:B------:R-:W-:Y:S01]  /*47860*/  IMAD.WIDE R36, R5.reuse, 0x4, R36 ;  /* 0x0000000405247825 */ /* 0x040fe200078e0224 */
[----:B------:R3:W-:Y:S04]  /*47870*/  STL.64 [R1+0xc48], R26 ;  /* 0x000c481a01007387 */ /* 0x0007e80000100a00 */
[----:B-1----:R-:W4:Y:S01]  /*47880*/  LDL.LU.64 R24, [R1+0x2bb8] ;  /* 0x002bb80001187983 */ /* 0x002f220000300a00 */
[----:B------:R-:W-:-:S03]  /*47890*/  IMAD.WIDE R22, R5, 0x4, R28 ;  /* 0x0000000405167825 */ /* 0x000fc600078e021c */
[----:B------:R1:W-:Y:S04]  /*478a0*/  STL.64 [R1+0xc40], R36 ;  /* 0x000c402401007387 */ /* 0x0003e80000100a00 */
[----:B------:R1:W-:Y:S04]  /*478b0*/  STL.64 [R1+0xc38], R22 ;  /* 0x000c381601007387 */ /* 0x0003e80000100a00 */
[----:B------:R-:W-:Y:S04]  /*478c0*/  LDGSTS.E [R18+-0x7fffc], desc[UR60][R26.64], !P1 ;  /* 0x800040001a127fae */ /* 0x000fe8000c92187c */
[----:B------:R-:W-:Y:S04]  /*478d0*/  LDGSTS.E [R9+-0x7bffc], desc[UR60][R36.64], !P1 ;  /* 0x8400400024097fae */ /* 0x000fe8000c92187c */
[----:B------:R1:W-:Y:S04]  /*478e0*/  LDGSTS.E [R8+-0x77ffc], desc[UR60][R22.64], !P1 ;  /* 0x8800400016087fae */ /* 0x0003e8000c92187c */
[----:B---3--:R-:W3:Y:S04]  /*478f0*/  LDL.LU.64 R26, [R1+0x2bb0] ;  /* 0x002bb000011a7983 */ /* 0x008ee80000300a00 */
[----:B------:R-:W3:Y:S04]  /*47900*/  LDL.LU.64 R28, [R1+0x2ba8] ;  /* 0x002ba800011c7983 */ /* 0x000ee80000300a00 */
[----:B-1----:R-:W3:Y:S01]  /*47910*/  LDL.LU.64 R36, [R1+0x2ba0] ;  /* 0x002ba00001247983 */ /* 0x002ee20000300a00 */
[C---:B------:R-:W-:Y:S01]  /*47920*/  IMAD.WIDE R30, R5.reuse, 0x4, R30 ;  /* 0x00000004051e7825 */ /* 0x040fe200078e021e */
[----:B------:R-:W1:Y:S03]  /*47930*/  LDC R22, c[0x0][0x230] ;  /* 0x00008c00ff167b82 */ /* 0x000e660000000800 */
[C---:B------:R-:W-:Y:S01]  /*47940*/  IMAD.WIDE R10, R5.reuse, 0x4, R10 ;  /* 0x00000004050a7825 */ /* 0x040fe200078e020a */
[----:B------:R2:W-:Y:S03]  /*47950*/  STL.64 [R1+0xc30], R30 ;  /* 0x000c301e01007387 */ /* 0x0005e60000100a00 */
[C---:B------:R-:W-:Y:S01]  /*47960*/  IMAD.WIDE R32, R5.reuse, 0x4, R32 ;  /* 0x0000000405207825 */ /* 0x040fe200078e0220 */
[----:B------:R2:W-:Y:S03]  /*47970*/  STL.64 [R1+0xc28], R10 ;  /* 0x000c280a01007387 */ /* 0x0005e60000100a00 */
[----:B--2---:R-:W-:Y:S01]  /*47980*/  IMAD.WIDE R38, R5, 0x4, R34 ;  /* 0x0000000405267825 */ /* 0x004fe200078e0222 */
[----:B------:R-:W-:Y:S01]  /*47990*/  LDGSTS.E [R19+-0x73ffc], desc[UR60][R30.64], !P1 ;  /* 0x8c0040001e137fae */ /* 0x000fe2000c92187c */
[----:B------:R-:W-:Y:S01]  /*479a0*/  IADD3 R20, R21, -0x104, RZ ;  /* 0xfffffefc15147810 */ /* 0x000fe20007ffe0ff */
[----:B------:R-:W2:Y:S02]  /*479b0*/  LDC R23, c[0x0][0x230] ;  /* 0x00008c00ff177b82 */ /* 0x000ea40000000800 */
[----:B------:R1:W-:Y:S04]  /*479c0*/  STL.64 [R1+0xc20], R32 ;  /* 0x000c202001007387 */ /* 0x0003e80000100a00 */
[----:B------:R-:W-:Y:S04]  /*479d0*/  LDGSTS.E [R18+-0x7fff8], desc[UR60][R10.64], !P0 ;  /* 0x800080000a127fae */ /* 0x000fe8000c12187c */
[----:B------:R-:W2:Y:S04]  /*479e0*/  LDL.LU.64 R30, [R1+0x2b98] ;  /* 0x002b9800011e7983 */ /* 0x000ea80000300a00 */
[----:B------:R-:W-:Y:S04]  /*479f0*/  STL.64 [R1+0xc18], R38 ;  /* 0x000c182601007387 */ /* 0x000fe80000100a00 */
[----:B------:R-:W2:Y:S04]  /*47a00*/  LDL.LU.64 R10, [R1+0x2810] ;  /* 0x00281000010a7983 */ /* 0x000ea80000300a00 */
[----:B------:R-:W2:Y:S04]  /*47a10*/  LDL.LU.64 R34, [R1+0x2808] ;  /* 0x0028080001227983 */ /* 0x000ea80000300a00 */
[----:B------:R-:W-:Y:S01]  /*47a20*/  LDGSTS.E [R9+-0x7bff8], desc[UR60][R32.64], !P0 ;  /* 0x8400800020097fae */ /* 0x000fe2000c12187c */
[----:B------:R-:W-:-:S03]  /*47a30*/  ISETP.GE.U32.AND P1, PT, R20, 0x7ffffe7d, PT ;  /* 0x7ffffe7d1400780c */ /* 0x000fc60003f26070 */
[----:B------:R-:W-:Y:S04]  /*47a40*/  LDGSTS.E [R8+-0x77ff8], desc[UR60][R38.64], !P0 ;  /* 0x8800800026087fae */ /* 0x000fe8000c12187c */
[----:B-1----:R-:W2:Y:S01]  /*47a50*/  LDL.LU.64 R32, [R1+0x2800] ;  /* 0x0028000001207983 */ /* 0x002ea20000300a00 */
[----:B----4-:R-:W-:-:S05]  /*47a60*/  IMAD.WIDE R24, R5, 0x4, R24 ;  /* 0x0000000405187825 */ /* 0x010fca00078e0218 */
[----:B------:R1:W-:Y:S04]  /*47a70*/  STL.64 [R1+0xc10], R24 ;  /* 0x000c101801007387 */ /* 0x0003e80000100a00 */
[----:B------:R4:W-:Y:S01]  /*47a80*/  LDGSTS.E [R19+-0x73ff8], desc[UR60][R24.64], !P0 ;  /* 0x8c00800018137fae */ /* 0x0009e2000c12187c */
[----:B---3--:R-:W-:-:S04]  /*47a90*/  IMAD.WIDE R26, R5, 0x4, R26 ;  /* 0x00000004051a7825 */ /* 0x008fc800078e021a */
[C---:B------:R-:W-:Y:S01]  /*47aa0*/  IMAD.WIDE R28, R5.reuse, 0x4, R28 ;  /* 0x00000004051c7825 */ /* 0x040fe200078e021c */
[----:B------:R3:W-:Y:S03]  /*47ab0*/  STL.64 [R1+0xc08], R26 ;  /* 0x000c081a01007387 */ /* 0x0007e60000100a00 */
[----:B------:R-:W-:Y:S01]  /*47ac0*/  IMAD.WIDE R20, R5, 0x4, R36 ;  /* 0x0000000405147825 */ /* 0x000fe200078e0224 */
[----:B-1----:R-:W2:Y:S01]  /*47ad0*/  LDL.LU.64 R24, [R1+0x27f8] ;  /* 0x0027f80001187983 */ /* 0x002ea20000300a00 */
[----:B----4-:R-:W-:Y:S02]  /*47ae0*/  IADD3 R19, R22, -0x121, RZ ;  /* 0xfffffedf16137810 */ /* 0x010fe40007ffe0ff */
[----:B------:R-:W1:Y:S01]  /*47af0*/  LDC R22, c[0x0][0x230] ;  /* 0x00008c00ff167b82 */ /* 0x000e620000000800 */
[----:B------:R4:W-:Y:S04]  /*47b00*/  STL.64 [R1+0xc00], R28 ;  /* 0x000c001c01007387 */ /* 0x0009e80000100a00 */
[----:B------:R2:W-:Y:S04]  /*47b10*/  STL.64 [R1+0xbf8], R20 ;  /* 0x000bf81401007387 */ /* 0x0005e80000100a00 */
[----:B------:R-:W-:Y:S01]  /*47b20*/  LDGSTS.E [R18+-0x7fff4], desc[UR60][R26.64], !P1 ;  /* 0x8000c0001a127fae */ /* 0x000fe2000c92187c */
[----:B------:R-:W-:-:S03]  /*47b30*/  ISETP.GE.U32.AND P0, PT, R19, 0x7ffffe60, PT ;  /* 0x7ffffe601300780c */ /* 0x000fc60003f06070 */
[----:B------:R-:W-:Y:S04]  /*47b40*/  LDGSTS.E [R9+-0x7bff4], desc[UR60][R28.64], !P1 ;  /* 0x8400c0001c097fae */ /* 0x000fe8000c92187c */
[----:B---3--:R-:W3:Y:S04]  /*47b50*/  LDL.LU.64 R26, [R1+0x27f0] ;  /* 0x0027f000011a7983 */ /* 0x008ee80000300a00 */
[----:B------:R-:W3:Y:S04]  /*47b60*/  LDL.LU.64 R36, [R1+0x27e8] ;  /* 0x0027e80001247983 */ /* 0x000ee80000300a00 */
[----:B----4-:R-:W4:Y:S01]  /*47b70*/  LDL.LU.64 R28, [R1+0x27e0] ;  /* 0x0027e000011c7983 */ /* 0x010f220000300a00 */
[----:B--2---:R-:W-:Y:S01]  /*47b80*/  IMAD.WIDE R30, R5, 0x4, R30 ;  /* 0x00000004051e7825 */ /* 0x004fe200078e021e */
[----:B------:R-:W-:-:S02]  /*47b90*/  IADD3 R19, R248, 0x100000, RZ ;  /* 0x00100000f8137810 */ /* 0x000fc40007ffe0ff */
[----:B------:R2:W-:Y:S01]  /*47ba0*/  LDGSTS.E [R8+-0x77ff4], desc[UR60][R20.64], !P1 ;  /* 0x8800c00014087fae */ /* 0x0005e2000c92187c */
[----:B------:R-:W-:-:S04]  /*47bb0*/  IMAD.WIDE R10, R5, 0x4, R10 ;  /* 0x00000004050a7825 */ /* 0x000fc800078e020a */
[C---:B------:R-:W-:Y:S01]  /*47bc0*/  IMAD.WIDE R34, R5.reuse, 0x4, R34 ;  /* 0x0000000405227825 */ /* 0x040fe200078e0222 */
[----:B------:R1:W-:Y:S04]  /*47bd0*/  STL.64 [R1+0xbf0], R30 ;  /* 0x000bf01e01007387 */ /* 0x0003e80000100a00 */
[----:B------:R1:W-:Y:S01]  /*47be0*/  STL.64 [R1+0x868], R10 ;  /* 0x0008680a01007387 */ /* 0x0003e20000100a00 */
[----:B--2---:R-:W2:Y:S03]  /*47bf0*/  LDC R21, c[0x0][0x230] ;  /* 0x00008c00ff157b82 */ /* 0x004ea60000000800 */
[----:B------:R-:W-:Y:S01]  /*47c00*/  LDGSTS.E [R19+-0x73ff4], desc[UR60][R30.64], !P1 ;  /* 0x8c00c0001e137fae */ /* 0x000fe2000c92187c */
[----:B------:R-:W-:-:S03]  /*47c10*/  IMAD.WIDE R38, R5, 0x4, R32 ;  /* 0x0000000405267825 */ /* 0x000fc600078e0220 */
[----:B------:R1:W-:Y:S04]  /*47c20*/  STL.64 [R1+0x860], R34 ;  /* 0x0008602201007387 */ /* 0x0003e80000100a00 */
[----:B------:R-:W-:Y:S04]  /*47c30*/  LDGSTS.E [R18+-0x70000], desc[UR60][R10.64], !P0 ;  /* 0x900000000a127fae */ /* 0x000fe8000c12187c */
[----:B-1----:R-:W2:Y:S04]  /*47c40*/  LDL.LU.64 R30, [R1+0x27d8] ;  /* 0x0027d800011e7983 */ /* 0x002ea80000300a00 */
[----:B------:R4:W-:Y:S04]  /*47c50*/  STL.64 [R1+0x858], R38 ;  /* 0x0008582601007387 */ /* 0x0009e80000100a00 */
[----:B------:R-:W2:Y:S04]  /*47c60*/  LDL.LU.64 R10, [R1+0x27d0] ;  /* 0x0027d000010a7983 */ /* 0x000ea80000300a00 */
[----:B------:R-:W2:Y:S04]  /*47c70*/  LDL.LU.64 R32, [R1+0x27c8] ;  /* 0x0027c80001207983 */ /* 0x000ea80000300a00 */
[----:B------:R-:W-:Y:S01]  /*47c80*/  LDGSTS.E [R9+-0x6c000], desc[UR60][R34.64], !P0 ;  /* 0x9400000022097fae */ /* 0x000fe2000c12187c */
[----:B------:R-:W-:-:S02]  /*47c90*/  VIADD R20, R23, 0xfffffede ;  /* 0xfffffede17147836 */ /* 0x000fc40000000000 */
[----:B------:R-:W1:Y:S01]  /*47ca0*/  LDC R23, c[0x0][0x230] ;  /* 0x00008c00ff177b82 */ /* 0x000e620000000800 */
[----:B------:R4:W-:Y:S04]  /*47cb0*/  LDGSTS.E [R8+-0x68000], desc[UR60][R38.64], !P0 ;  /* 0x9800000026087fae */ /* 0x0009e8000c12187c */
[----:B------:R-:W2:Y:S01]  /*47cc0*/  LDL.LU.64 R34, [R1+0x27c0] ;  /* 0x0027c00001227983 */ /* 0x000ea20000300a00 */
[----:B------:R-:W-:Y:S01]  /*47cd0*/  ISETP.GE.U32.AND P1, PT, R20, 0x7ffffe5f, PT ;  /* 0x7ffffe5f1400780c */ /* 0x000fe20003f26070 */
[----:B------:R-:W-:-:S05]  /*47ce0*/  IMAD.WIDE R24, R5, 0x4, R24 ;  /* 0x0000000405187825 */ /* 0x000fca00078e0218 */
[----:B------:R1:W-:Y:S04]  /*47cf0*/  STL.64 [R1+0x850], R24 ;  /* 0x0008501801007387 */ /* 0x0003e80000100a00 */
[----:B------:R2:W-:Y:S01]  /*47d00*/  LDGSTS.E [R19+-0x64000], desc[UR60][R24.64], !P0 ;  /* 0x9c00000018137fae */ /* 0x0005e2000c12187c */
[----:B---3--:R-:W-:-:S04]  /*47d10*/  IMAD.WIDE R26, R5, 0x4, R26 ;  /* 0x00000004051a7825 */ /* 0x008fc800078e021a */
[C---:B------:R-:W-:Y:S01]  /*47d20*/  IMAD.WIDE R36, R5.reuse, 0x4, R36 ;  /* 0x0000000405247825 */ /* 0x040fe200078e0224 */
[----:B------:R3:W-:Y:S03]  /*47d30*/  STL.64 [R1+0x848], R26 ;  /* 0x0008481a01007387 */ /* 0x0007e60000100a00 */
[----:B----4-:R-:W-:Y:S01]  /*47d40*/  IMAD.WIDE R38, R5, 0x4, R28 ;  /* 0x0000000405267825 */ /* 0x010fe200078e021c */
[----:B-1----:R-:W4:Y:S03]  /*47d50*/  LDL.LU.64 R24, [R1+0x27b8] ;  /* 0x0027b80001187983 */ /* 0x002f260000300a00 */
[----:B--2---:R-:W-:Y:S01]  /*47d60*/  VIADD R19, R21, 0xfffffedd ;  /* 0xfffffedd15137836 */ /* 0x004fe20000000000 */
[----:B------:R1:W-:Y:S01]  /*47d70*/  STL.64 [R1+0x840], R36 ;  /* 0x0008402401007387 */ /* 0x0003e20000100a00 */
[----:B------:R-:W2:Y:S03]  /*47d80*/  LDC R21, c[0x0][0x230] ;  /* 0x00008c00ff157b82 */ /* 0x000ea60000000800 */
[----:B------:R1:W-:Y:S04]  /*47d90*/  STL.64 [R1+0x838], R38 ;  /* 0x0008382601007387 */ /* 0x0003e80000100a00 */
[----:B------:R-:W-:Y:S01]  /*47da0*/  LDGSTS.E [R18+-0x6fffc], desc[UR60][R26.64], !P1 ;  /* 0x900040001a127fae */ /* 0x000fe2000c92187c */
[----:B------:R-:W-:-:S03]  /*47db0*/  ISETP.GE.U32.AND P0, PT, R19, 0x7ffffe5e, PT ;  /* 0x7ffffe5e1300780c */ /* 0x000fc60003f06070 */
[----:B------:R-:W-:Y:S04]  /*47dc0*/  LDGSTS.E [R9+-0x6bffc], desc[UR60][R36.64], !P1 ;  /* 0x9400400024097fae */ /* 0x000fe8000c92187c */
[----:B---3--:R-:W3:Y:S04]  /*47dd0*/  LDL.LU.64 R26, [R1+0x27b0] ;  /* 0x0027b000011a7983 */ /* 0x008ee80000300a00 */
[----:B------:R-:W2:Y:S04]  /*47de0*/  LDL.LU.64 R28, [R1+0x27a8] ;  /* 0x0027a800011c7983 */ /* 0x000ea80000300a00 */
[----:B-1----:R-:W2:Y:S01]  /*47df0*/  LDL.LU.64 R36, [R1+0x27a0] ;  /* 0x0027a00001247983 */ /* 0x002ea20000300a00 */
[----:B------:R-:W-:-:S03]  /*47e00*/  IMAD.WIDE R30, R5, 0x4, R30 ;  /* 0x00000004051e7825 */ /* 0x000fc600078e021e */
[----:B------:R1:W-:Y:S01]  /*47e10*/  LDGSTS.E [R8+-0x67ffc], desc[UR60][R38.64], !P1 ;  /* 0x9800400026087fae */ /* 0x0003e2000c92187c */
[----:B------:R-:W-:Y:S02]  /*47e20*/  VIADD R19, R248, 0x100000 ;  /* 0x00100000f8137836 */ /* 0x000fe40000000000 */
[C---:B------:R-:W-:Y:S01]  /*47e30*/  IMAD.WIDE R10, R5.reuse, 0x4, R10 ;  /* 0x00000004050a7825 */ /* 0x040fe200078e020a */
[----:B------:R1:W-:Y:S03]  /*47e40*/  STL.64 [R1+0x830], R30 ;  /* 0x0008301e01007387 */ /* 0x0003e60000100a00 */
[C---:B------:R-:W-:Y:S01]  /*47e50*/  IMAD.WIDE R32, R5.reuse, 0x4, R32 ;  /* 0x0000000405207825 */ /* 0x040fe200078e0220 */
[----:B------:R1:W-:Y:S04]  /*47e60*/  STL.64 [R1+0x828], R10 ;  /* 0x0008280a01007387 */ /* 0x0003e80000100a00 */
[----:B------:R-:W-:Y:S04]  /*47e70*/  LDGSTS.E [R19+-0x63ffc], desc[UR60][R30.64], !P1 ;  /* 0x9c0040001e137fae */ /* 0x000fe8000c92187c */
[----:B------:R1:W-:Y:S04]  /*47e80*/  STL.64 [R1+0x820], R32 ;  /* 0x0008202001007387 */ /* 0x0003e80000100a00 */
[----:B------:R-:W-:Y:S01]  /*47e90*/  LDGSTS.E [R18+-0x6fff8], desc[UR60][R10.64], !P0 ;  /* 0x900080000a127fae */ /* 0x000fe2000c12187c */
[----:B-1----:R-:W-:-:S03]  /*47ea0*/  IMAD.WIDE R38, R5, 0x4, R34 ;  /* 0x0000000405267825 */ /* 0x002fc600078e0222 */
[----:B------:R-:W2:Y:S04]  /*47eb0*/  LDL.LU.64 R30, [R1+0x2798] ;  /* 0x00279800011e7983 */ /* 0x000ea80000300a00 */
[----:B------:R1:W-:Y:S04]  /*47ec0*/  STL.64 [R1+0x818], R38 ;  /* 0x0008182601007387 */ /* 0x0003e80000100a00 */
[----:B------:R-:W2:Y:S04]  /*47ed0*/  LDL.LU.64 R10, [R1+0x2410] ;  /* 0x00241000010a7983 */ /* 0x000ea80000300a00 */
[----:B------:R-:W2:Y:S04]  /*47ee0*/  LDL.LU.64 R34, [R1+0x2408] ;  /* 0x0024080001227983 */ /* 0x000ea80000300a00 */
[----:B------:R-:W-:Y:S01]  /*47ef0*/  LDGSTS.E [R9+-0x6bff8], desc[UR60][R32.64], !P0 ;  /* 0x9400800020097fae */ /* 0x000fe2000c12187c */
[----:B------:R-:W-:-:S02]  /*47f00*/  IADD3 R20, R22, -0x124, RZ ;  /* 0xfffffedc16147810 */ /* 0x000fc40007ffe0ff */
[----:B------:R-:W1:Y:S01]  /*47f10*/  LDC R22, c[0x0][0x230] ;  /* 0x00008c00ff167b82 */ /* 0x000e620000000800 */
[----:B------:R1:W-:Y:S04]  /*47f20*/  LDGSTS.E [R8+-0x67ff8], desc[UR60][R38.64], !P0 ;  /* 0x9800800026087fae */ /* 0x0003e8000c12187c */
[----:B------:R-:W2:Y:S01]  /*47f30*/  LDL.LU.64 R32, [R1+0x2400] ;  /* 0x0024000001207983 */ /* 0x000ea20000300a00 */
[----:B------:R-:W-:Y:S01]  /*47f40*/  ISETP.GE.U32.AND P1, PT, R20, 0x7ffffe5d, PT ;  /* 0x7ffffe5d1400780c */ /* 0x000fe20003f26070 */
[----:B----4-:R-:W-:-:S05]  /*47f50*/  IMAD.WIDE R24, R5, 0x4, R24 ;  /* 0x0000000405187825 */ /* 0x010fca00078e0218 */
[----:B------:R4:W-:Y:S04]  /*47f60*/  STL.64 [R1+0x810], R24 ;  /* 0x0008101801007387 */ /* 0x0009e80000100a00 */
[----:B------:R4:W-:Y:S01]  /*47f70*/  LDGSTS.E [R19+-0x63ff8], desc[UR60][R24.64], !P0 ;  /* 0x9c00800018137fae */ /* 0x0009e2000c12187c */
[----:B---3--:R-:W-:-:S04]  /*47f80*/  IMAD.WIDE R26, R5, 0x4, R26 ;  /* 0x00000004051a7825 */ /* 0x008fc800078e021a */
[C---:B--2---:R-:W-:Y:S01]  /*47f90*/  IMAD.WIDE R28, R5.reuse, 0x4, R28 ;  /* 0x00000004051c7825 */ /* 0x044fe200078e021c */
[----:B------:R2:W-:Y:S03]  /*47fa0*/  STL.64 [R1+0x808], R26 ;  /* 0x0008081a01007387 */ /* 0x0005e60000100a00 */
[----:B-1----:R-:W-:Y:S01]  /*47fb0*/  IMAD.WIDE R38, R5, 0x4, R36 ;  /* 0x0000000405267825 */ /* 0x002fe200078e0224 */
[----:B----4-:R-:W3:Y:S01]  /*47fc0*/  LDL.LU.64 R24, [R1+0x23f8] ;  /* 0x0023f80001187983 */ /* 0x010ee20000300a00 */
[----:B------:R-:W-:Y:S02]  /*47fd0*/  IADD3 R19, R21, -0x141, RZ ;  /* 0xfffffebf15137810 */ /* 0x000fe40007ffe0ff */
[----:B------:R-:W1:Y:S01]  /*47fe0*/  LDC R21, c[0x0][0x230] ;  /* 0x00008c00ff157b82 */ /* 0x000e620000000800 */
[----:B------:R4:W-:Y:S04]  /*47ff0*/  STL.64 [R1+0x800], R28 ;  /* 0x0008001c01007387 */ /* 0x0009e80000100a00 */
[----:B------:R4:W-:Y:S04]  /*48000*/  STL.64 [R1+0x7f8], R38 ;  /* 0x0007f82601007387 */ /* 0x0009e80000100a00 */
[----:B------:R-:W-:Y:S01]  /*48010*/  LDGSTS.E [R18+-0x6fff4], desc[UR60][R26.64], !P1 ;  /* 0x9000c0001a127fae */ /* 0x000fe2000c92187c */
[----:B------:R-:W-:-:S03]  /*48020*/  ISETP.GE.U32.AND P0, PT, R19, 0x7ffffe40, PT ;  /* 0x7ffffe401300780c */ /* 0x000fc60003f06070 */
[----:B------:R-:W-:Y:S04]  /*48030*/  LDGSTS.E [R9+-0x6bff4], desc[UR60][R28.64], !P1 ;  /* 0x9400c0001c097fae */ /* 0x000fe8000c92187c */
[----:B--2---:R-:W2:Y:S04]  /*48040*/  LDL.LU.64 R26, [R1+0x23f0] ;  /* 0x0023f000011a7983 */ /* 0x004ea80000300a00 */
[----:B------:R-:W2:Y:S04]  /*48050*/  LDL.LU.64 R36, [R1+0x23e8] ;  /* 0x0023e80001247983 */ /* 0x000ea80000300a00 */
[----:B----4-:R-:W4:Y:S01]  /*48060*/  LDL.LU.64 R28, [R1+0x23e0] ;  /* 0x0023e000011c7983 */ /* 0x010f220000300a00 */
[----:B------:R-:W-:Y:S01]  /*48070*/  IMAD.WIDE R30, R5, 0x4, R30 ;  /* 0x00000004051e7825 */ /* 0x000fe200078e021e */
[----:B------:R-:W-:-:S02]  /*48080*/  IADD3 R19, R248, 0x100000, RZ ;  /* 0x00100000f8137810 */ /* 0x000fc40007ffe0ff */
[----:B------:R1:W-:Y:S01]  /*48090*/  LDGSTS.E [R8+-0x67ff4], desc[UR60][R38.64], !P1 ;  /* 0x9800c00026087fae */ /* 0x0003e2000c92187c */
[----:B------:R-:W-:-:S04]  /*480a0*/  IMAD.WIDE R10, R5, 0x4, R10 ;  /* 0x00000004050a7825 */ /* 0x000fc800078e020a */
[C---:B------:R-:W-:Y:S01]  /*480b0*/  IMAD.WIDE R34, R5.reuse, 0x4, R34 ;  /* 0x0000000405227825 */ /* 0x040fe200078e0222 */
[----:B------:R-:W-:Y:S04]  /*480c0*/  STL.64 [R1+0x7f0], R30 ;  /* 0x0007f01e01007387 */ /* 0x000fe80000100a00 */
[----:B------:R1:W-:Y:S04]  /*480d0*/  STL.64 [R1+0x468], R10 ;  /* 0x0004680a01007387 */ /* 0x0003e80000100a00 */
[----:B------:R1:W-:Y:S04]  /*480e0*/  STL.64 [R1+0x460], R34 ;  /* 0x0004602201007387 */ /* 0x0003e80000100a00 */
[----:B------:R-:W-:Y:S01]  /*480f0*/  LDGSTS.E [R19+-0x63ff4], desc[UR60][R30.64], !P1 ;  /* 0x9c00c0001e137fae */ /* 0x000fe2000c92187c */
[----:B-1----:R-:W-:-:S03]  /*48100*/  IMAD.WIDE R38, R5, 0x4, R32 ;  /* 0x0000000405267825 */ /* 0x002fc600078e0220 */
[----:B------:R-:W4:Y:S04]  /*48110*/  LDL.LU.64 R32, [R1+0x23d8] ;  /* 0x0023d80001207983 */ /* 0x000f280000300a00 */
[----:B------:R-:W-:Y:S04]  /*48120*/  LDGSTS.E [R18+-0x60000], desc[UR60][R10.64], !P0 ;  /* 0xa00000000a127fae */ /* 0x000fe8000c12187c */
[----:B------:R4:W-:Y:S04]  /*48130*/  STL.64 [R1+0x458], R38 ;  /* 0x0004582601007387 */ /* 0x0009e80000100a00 */
[----:B------:R-:W-:Y:S04]  /*48140*/  LDGSTS.E [R9+-0x5c000], desc[UR60][R34.64], !P0 ;  /* 0xa400000022097fae */ /* 0x000fe8000c12187c */
[----:B------:R-:W4:Y:S04]  /*48150*/  LDL.LU.64 R10, [R1+0x23d0] ;  /* 0x0023d000010a7983 */ /* 0x000f280000300a00 */
[----:B------:R-:W4:Y:S04]  /*48160*/  LDL.LU.64 R30, [R1+0x23c8] ;  /* 0x0023c800011e7983 */ /* 0x000f280000300a00 */
[----:B------:R-:W4:Y:S01]  /*48170*/  LDL.LU.64 R34, [R1+0x23c0] ;  /* 0x0023c00001227983 */ /* 0x000f220000300a00 */
[----:B------:R-:W-:-:S02]  /*48180*/  VIADD R20, R23, 0xfffffebe ;  /* 0xfffffebe17147836 */ /* 0x000fc40000000000 */
[----:B------:R-:W1:Y:S01]  /*48190*/  LDC R23, c[0x0][0x230] ;  /* 0x00008c00ff177b82 */ /* 0x000e620000000800 */
[----:B------:R4:W-:Y:S02]  /*481a0*/  LDGSTS.E [R8+-0x58000], desc[UR60][R38.64], !P0 ;  /* 0xa800000026087fae */ /* 0x0009e4000c12187c */
[----:B------:R-:W-:Y:S01]  /*481b0*/  ISETP.GE.U32.AND P1, PT, R20, 0x7ffffe3f, PT ;  /* 0x7ffffe3f1400780c */ /* 0x000fe20003f26070 */
[----:B---3--:R-:W-:-:S05]  /*481c0*/  IMAD.WIDE R24, R5, 0x4, R24 ;  /* 0x0000000405187825 */ /* 0x008fca00078e0218 */
[----:B------:R3:W-:Y:S04]  /*481d0*/  STL.64 [R1+0x450], R24 ;  /* 0x0004501801007387 */ /* 0x0007e80000100a00 */
[----:B------:R1:W-:Y:S01]  /*481e0*/  LDGSTS.E [R19+-0x54000], desc[UR60][R24.64], !P0 ;  /* 0xac00000018137fae */ /* 0x0003e2000c12187c */
[----:B--2---:R-:W-:-:S04]  /*481f0*/  IMAD.WIDE R26, R5, 0x4, R26 ;  /* 0x00000004051a7825 */ /* 0x004fc800078e021a */
[C---:B------:R-:W-:Y:S01]  /*48200*/  IMAD.WIDE R36, R5.reuse, 0x4, R36 ;  /* 0x0000000405247825 */ /* 0x040fe200078e0224 */
[----:B------:R2:W-:Y:S03]  /*48210*/  STL.64 [R1+0x448], R26 ;  /* 0x0004481a01007387 */ /* 0x0005e60000100a00 */
[----:B----4-:R-:W-:Y:S01]  /*48220*/  IMAD.WIDE R38, R5, 0x4, R28 ;  /* 0x0000000405267825 */ /* 0x010fe200078e021c */
[----:B---3--:R-:W3:Y:S03]  /*48230*/  LDL.LU.64 R24, [R1+0x23b8] ;  /* 0x0023b80001187983 */ /* 0x008ee60000300a00 */
[----:B-1----:R-:W-:Y:S01]  /*48240*/  VIADD R19, R21, 0xfffffebd ;  /* 0xfffffebd15137836 */ /* 0x002fe20000000000 */
[----:B------:R1:W-:Y:S01]  /*48250*/  STL.64 [R1+0x440], R36 ;  /* 0x0004402401007387 */ /* 0x0003e20000100a00 */
[----:B------:R-:W4:Y:S03]  /*48260*/  LDC R21, c[0x0][0x230] ;  /* 0x00008c00ff157b82 */ /* 0x000f260000000800 */
[----:B------:R1:W-:Y:S01]  /*48270*/  STL.64 [R1+0x438], R38 ;  /* 0x0004382601007387 */ /* 0x0003e20000100a00 */
[----:B------:R-:W-:-:S03]  /*48280*/  ISETP.GE.U32.AND P0, PT, R19, 0x7ffffe3e, PT ;  /* 0x7ffffe3e1300780c */ /* 0x000fc60003f06070 */
[----:B------:R-:W4:Y:S04]  /*48290*/  LDL.LU.64 R28, [R1+0x23b0] ;  /* 0x0023b000011c7983 */ /* 0x000f280000300a00 */
[----:B------:R-:W-:Y:S04]  /*482a0*/  LDGSTS.E [R18+-0x5fffc], desc[UR60][R26.64], !P1 ;  /* 0xa00040001a127fae */ /* 0x000fe8000c92187c */
[----:B------:R-:W-:Y:S01]  /*482b0*/  LDGSTS.E [R9+-0x5bffc], desc[UR60][R36.64], !P1 ;  /* 0xa400400024097fae */ /* 0x000fe2000c92187c */
[----:B------:R-:W-:-:S03]  /*482c0*/  VIADD R19, R248, 0x100000 ;  /* 0x00100000f8137836 */ /* 0x000fc60000000000 */
[----:B------:R1:W-:Y:S04]  /*482d0*/  LDGSTS.E [R8+-0x57ffc], desc[UR60][R38.64], !P1 ;  /* 0xa800400026087fae */ /* 0x0003e8000c92187c */
[----:B--2---:R-:W2:Y:S04]  /*482e0*/  LDL.LU.64 R26, [R1+0x23a8] ;  /* 0x0023a800011a7983 */ /* 0x004ea80000300a00 */
[----:B-1----:R-:W2:Y:S01]  /*482f0*/  LDL.LU.64 R36, [R1+0x23a0] ;  /* 0x0023a00001247983 */ /* 0x002ea20000300a00 */
[----:B------:R-:W-:-:S04]  /*48300*/  IMAD.WIDE R32, R5, 0x4, R32 ;  /* 0x0000000405207825 */ /* 0x000fc800078e0220 */
[C---:B------:R-:W-:Y:S01]  /*48310*/  IMAD.WIDE R10, R5.reuse, 0x4, R10 ;  /* 0x00000004050a7825 */ /* 0x040fe200078e020a */
[----:B------:R-:W-:Y:S03]  /*48320*/  STL.64 [R1+0x430], R32 ;  /* 0x0004302001007387 */ /* 0x000fe60000100a00 */
[C---:B------:R-:W-:Y:S01]  /*48330*/  IMAD.WIDE R30, R5.reuse, 0x4, R30 ;  /* 0x00000004051e7825 */ /* 0x040fe200078e021e */
[----:B------:R1:W-:Y:S03]  /*48340*/  STL.64 [R1+0x428], R10 ;  /* 0x0004280a01007387 */ /* 0x0003e60000100a00 */
[----:B------:R-:W-:Y:S01]  /*48350*/  IMAD.WIDE R38, R5, 0x4, R34 ;  /* 0x0000000405267825 */ /* 0x000fe200078e0222 */
[----:B------:R-:W-:Y:S04]  /*48360*/  LDGSTS.E [R19+-0x53ffc], desc[UR60][R32.64], !P1 ;  /* 0xac00400020137fae */ /* 0x000fe8000c92187c */
[----:B------:R-:W-:Y:S04]  /*48370*/  LDGSTS.E [R18+-0x5fff8], desc[UR60][R10.64], !P0 ;  /* 0xa00080000a127fae */ /* 0x000fe8000c12187c */
[----:B------:R1:W-:Y:S04]  /*48380*/  STL.64 [R1+0x420], R30 ;  /* 0x0004201e01007387 */ /* 0x0003e80000100a00 */
[----:B------:R-:W-:Y:S04]  /*48390*/  LDGSTS.E [R9+-0x5bff8], desc[UR60][R30.64], !P0 ;  /* 0xa40080001e097fae */ /* 0x000fe8000c12187c */
[----:B-1----:R-:W2:Y:S04]  /*483a0*/  LDL.LU.64 R10, [R1+0x2398] ;  /* 0x00239800010a7983 */ /* 0x002ea80000300a00 */
[----:B------:R-:W-:Y:S04]  /*483b0*/  STL.64 [R1+0x418], R38 ;  /* 0x0004182601007387 */ /* 0x000fe80000100a00 */
[----:B------:R-:W2:Y:S04]  /*483c0*/  LDL.LU.64 R32, [R1+0x2030] ;  /* 0x0020300001207983 */ /* 0x000ea80000300a00 */
[----:B------:R-:W2:Y:S04]  /*483d0*/  LDL.LU.64 R34, [R1+0x2028] ;  /* 0x0020280001227983 */ /* 0x000ea80000300a00 */
[----:B------:R-:W2:Y:S01]  /*483e0*/  LDL.LU.64 R30, [R1+0x2020] ;  /* 0x00202000011e7983 */ /* 0x000ea20000300a00 */
[----:B------:R-:W-:-:S02]  /*483f0*/  IADD3 R20, R22, -0x144, RZ ;  /* 0xfffffebc16147810 */ /* 0x000fc40007ffe0ff */
[----:B------:R-:W1:Y:S01]  /*48400*/  LDC R22, c[0x0][0x230] ;  /* 0x00008c00ff167b82 */ /* 0x000e620000000800 */
[----:B------:R2:W-:Y:S01]  /*48410*/  LDGSTS.E [R8+-0x57ff8], desc[UR60][R38.64], !P0 ;  /* 0xa800800026087fae */ /* 0x0005e2000c12187c */
[----:B------:R-:W-:Y:S01]  /*48420*/  ISETP.GE.U32.AND P1, PT, R20, 0x7ffffe3d, PT ;  /* 0x7ffffe3d1400780c */ /* 0x000fe20003f26070 */
[----:B---3--:R-:W-:-:S05]  /*48430*/  IMAD.WIDE R24, R5, 0x4, R24 ;  /* 0x0000000405187825 */ /* 0x008fca00078e0218 */
[----:B------:R3:W-:Y:S04]  /*48440*/  STL.64 [R1+0x410], R24 ;  /* 0x0004101801007387 */ /* 0x0007e80000100a00 */
[----:B------:R1:W-:Y:S01]  /*48450*/  LDGSTS.E [R19+-0x53ff8], desc[UR60][R24.64], !P0 ;  /* 0xac00800018137fae */ /* 0x0003e2000c12187c */
[----:B----4-:R-:W-:-:S05]  /*48460*/  IMAD.WIDE R28, R5, 0x4, R28 ;  /* 0x00000004051c7825 */ /* 0x010fca00078e021c */
[----:B------:R4:W-:Y:S04]  /*48470*/  STL.64 [R1+0x408], R28 ;  /* 0x0004081c01007387 */ /* 0x0009e80000100a00 */
[----:B---3--:R-:W3:Y:S01]  /*48480*/  LDL.LU.64 R24, [R1+0x2018] ;  /* 0x0020180001187983 */ /* 0x008ee20000300a00 */
[----:B--2---:R-:W-:-:S03]  /*48490*/  IMAD.WIDE R26, R5, 0x4, R26 ;  /* 0x00000004051a7825 */ /* 0x004fc600078e021a */
[----:B------:R-:W-:Y:S01]  /*484a0*/  LDGSTS.E [R18+-0x5fff4], desc[UR60][R28.64], !P1 ;  /* 0xa000c0001c127fae */ /* 0x000fe2000c92187c */
[----:B------:R-:W-:-:S03]  /*484b0*/  IMAD.WIDE R38, R5, 0x4, R36 ;  /* 0x0000000405267825 */ /* 0x000fc600078e0224 */
[----:B------:R2:W-:Y:S01]  /*484c0*/  STL.64 [R1+0x400], R26 ;  /* 0x0004001a01007387 */ /* 0x0005e20000100a00 */
[----:B-1----:R-:W-:Y:S02]  /*484d0*/  IADD3 R19, R21, -0x161, RZ ;  /* 0xfffffe9f15137810 */ /* 0x002fe40007ffe0ff */
[----:B------:R-:W1:Y:S01]  /*484e0*/  LDC R21, c[0x0][0x230] ;  /* 0x00008c00ff157b82 */ /* 0x000e620000000800 */
[----:B------:R2:W-:Y:S04]  /*484f0*/  STL.64 [R1+0x3f8], R38 ;  /* 0x0003f82601007387 */ /* 0x0005e80000100a00 */
[----:B------:R-:W3:Y:S04]  /*48500*/  LDL.LU.64 R36, [R1+0x2010] ;  /* 0x0020100001247983 */ /* 0x000ee80000300a00 */
[----:B----4-:R-:W4:Y:S04]  /*48510*/  LDL.LU.64 R28, [R1+0x2008] ;  /* 0x00200800011c7983 */ /* 0x010f280000300a00 */
[----:B------:R-:W-:Y:S01]  /*48520*/  LDGSTS.E [R9+-0x5bff4], desc[UR60][R26.64], !P1 ;  /* 0xa400c0001a097fae */ /* 0x000fe2000c92187c */
[----:B------:R-:W-:-:S02]  /*48530*/  ISETP.GE.U32.AND P0, PT, R19, 0x7ffffe20, PT ;  /* 0x7ffffe201300780c */ /* 0x000fc40003f06070 */
[----:B------:R-:W-:Y:S01]  /*48540*/  IADD3 R19, R248, 0x100000, RZ ;  /* 0x00100000f8137810 */ /* 0x000fe20007ffe0ff */
[----:B------:R1:W-:Y:S04]  /*48550*/  LDGSTS.E [R8+-0x57ff4], desc[UR60][R38.64], !P1 ;  /* 0xa800c00026087fae */ /* 0x0003e8000c92187c */
[----:B--2---:R-:W2:Y:S01]  /*48560*/  LDL.LU.64 R26, [R1+0x2000] ;  /* 0x00200000011a7983 */ /* 0x004ea20000300a00 */
[----:B------:R-:W-:-:S04]  /*48570*/  IMAD.WIDE R10, R5, 0x4, R10 ;  /* 0x00000004050a7825 */ /* 0x000fc800078e020a */
[C---:B------:R-:W-:Y:S01]  /*48580*/  IMAD.WIDE R32, R5.reuse, 0x4, R32 ;  /* 0x0000000405207825 */ /* 0x040fe200078e0220 */
[----:B------:R1:W-:Y:S03]  /*48590*/  STL.64 [R1+0x3f0], R10 ;  /* 0x0003f00a01007387 */ /* 0x0003e60000100a00 */
[C---:B------:R-:W-:Y:S01]  /*485a0*/  IMAD.WIDE R40, R5.reuse, 0x4, R34 ;  /* 0x0000000405287825 */ /* 0x040fe200078e0222 */
[----:B------:R1:W-:Y:S03]  /*485b0*/  STL.64 [R1+0x68], R32 ;  /* 0x0000682001007387 */ /* 0x0003e60000100a00 */
[----:B-1----:R-:W-:Y:S01]  /*485c0*/  IMAD.WIDE R38, R5, 0x4, R30 ;  /* 0x0000000405267825 */ /* 0x002fe200078e021e */
[----:B------:R-:W-:Y:S04]  /*485d0*/  LDGSTS.E [R19+-0x53ff4], desc[UR60][R10.64], !P1 ;  /* 0xac00c0000a137fae */ /* 0x000fe8000c92187c */
[----:B------:R-:W2:Y:S04]  /*485e0*/  LDL.LU.64 R30, [R1+0x1ff8] ;  /* 0x001ff800011e7983 */ /* 0x000ea80000300a00 */
[----:B------:R1:W-:Y:S04]  /*485f0*/  STL.64 [R1+0x60], R40 ;  /* 0x0000602801007387 */ /* 0x0003e80000100a00 */
[----:B------:R-:W2:Y:S04]  /*48600*/  LDL.LU.64 R10, [R1+0x1ff0] ;  /* 0x001ff000010a7983 */ /* 0x000ea80000300a00 */
[----:B------:R4:W-:Y:S04]  /*48610*/  STL.64 [R1+0x58], R38 ;  /* 0x0000582601007387 */ /* 0x0009e80000100a00 */
[----:B------:R-:W2:Y:S04]  /*48620*/  LDL.LU.64 R34, [R1+0x1fe8] ;  /* 0x001fe80001227983 */ /* 0x000ea80000300a00 */
[----:B------:R-:W-:Y:S01]  /*48630*/  LDGSTS.E [R18+-0x50000], desc[UR60][R32.64], !P0 ;  /* 0xb000000020127fae */ /* 0x000fe2000c12187c */
[----:B------:R-:W-:-:S02]  /*48640*/  VIADD R20, R23, 0xfffffe9e ;  /* 0xfffffe9e17147836 */ /* 0x000fc40000000000 */
[----:B------:R-:W2:Y:S01]  /*48650*/  LDC R23, c[0x0][0x230] ;  /* 0x00008c00ff177b82 */ /* 0x000ea20000000800 */
[----:B------:R1:W-:Y:S04]  /*48660*/  LDGSTS.E [R9+-0x4c000], desc[UR60][R40.64], !P0 ;  /* 0xb400000028097fae */ /* 0x0003e8000c12187c */
[----:B------:R-:W2:Y:S01]  /*48670*/  LDL.LU.64 R32, [R1+0x1fe0] ;  /* 0x001fe00001207983 */ /* 0x000ea20000300a00 */
[----:B------:R-:W-:-:S03]  /*48680*/  ISETP.GE.U32.AND P1, PT, R20, 0x7ffffe1f, PT ;  /* 0x7ffffe1f1400780c */ /* 0x000fc60003f26070 */
[----:B------:R4:W-:Y:S01]  /*48690*/  LDGSTS.E [R8+-0x48000], desc[UR60][R38.64], !P0 ;  /* 0xb800000026087fae */ /* 0x0009e2000c12187c */
[----:B---3--:R-:W-:-:S05]  /*486a0*/  IMAD.WIDE R24, R5, 0x4, R24 ;  /* 0x0000000405187825 */ /* 0x008fca00078e0218 */
[----:B------:R3:W-:Y:S04]  /*486b0*/  STL.64 [R1+0x50], R24 ;  /* 0x0000501801007387 */ /* 0x0007e80000100a00 */
[----:B------:R3:W-:Y:S01]  /*486c0*/  LDGSTS.E [R19+-0x44000], desc[UR60][R24.64], !P0 ;  /* 0xbc00000018137fae */ /* 0x0007e2000c12187c */
[----:B-1----:R-:W-:-:S04]  /*486d0*/  IMAD.WIDE R40, R5, 0x4, R36 ;  /* 0x0000000405287825 */ /* 0x002fc800078e0224 */
[----:B----4-:R-:W-:Y:S01]  /*486e0*/  IMAD.WIDE R38, R5, 0x4, R28 ;  /* 0x0000000405267825 */ /* 0x010fe200078e021c */
[----:B------:R-:W-:Y:S03]  /*486f0*/  LDGSTS.E [R18+-0x4fffc], desc[UR60][R40.64], !P1 ;  /* 0xb000400028127fae */ /* 0x000fe6000c92187c */
[----:B---3--:R-:W-:Y:S01]  /*48700*/  VIADD R19, R21, 0xfffffe9d ;  /* 0xfffffe9d15137836 */ /* 0x008fe20000000000 */
[----:B------:R-:W-:Y:S01]  /*48710*/  LDGSTS.E [R9+-0x4bffc], desc[UR60][R38.64], !P1 ;  /* 0xb400400026097fae */ /* 0x000fe2000c92187c */
[----:B------:R-:W1:Y:S03]  /*48720*/  LDC R21, c[0x0][0x230] ;  /* 0x00008c00ff157b82 */ /* 0x000e660000000800 */
[----:B------:R-:W-:Y:S01]  /*48730*/  ISETP.GE.U32.AND P0, PT, R19, 0x7ffffe1e, PT ;  /* 0x7ffffe1e1300780c */ /* 0x000fe20003f06070 */
[----:B--2---:R-:W-:-:S02]  /*48740*/  IMAD.WIDE R36, R5, 0x4, R26 ;  /* 0x0000000405247825 */ /* 0x004fc400078e021a */
[----:B------:R-:W2:Y:S04]  /*48750*/  LDL.LU.64 R26, [R1+0x1fd8] ;  /* 0x001fd800011a7983 */ /* 0x000ea80000300a00 */
[----:B------:R-:W-:Y:S04]  /*48760*/  STL.64 [R1+0x48], R40 ;  /* 0x0000482801007387 */ /* 0x000fe80000100a00 */
[----:B------:R-:W-:Y:S04]  /*48770*/  STL.64 [R1+0x40], R38 ;  /* 0x0000402601007387 */ /* 0x000fe80000100a00 */
[----:B------:R-:W3:Y:S04]  /*48780*/  LDL.LU.64 R24, [R1+0x1fd0] ;  /* 0x001fd00001187983 */ /* 0x000ee80000300a00 */
[----:B------:R4:W-:Y:S04]  /*48790*/  STL.64 [R1+0x38], R36 ;  /* 0x0000382401007387 */ /* 0x0009e80000100a00 */
[----:B------:R-:W3:Y:S01]  /*487a0*/  LDL.LU.64 R28, [R1+0x1fc8] ;  /* 0x001fc800011c7983 */ /* 0x000ee20000300a00 */
[----:B------:R-:W-:-:S02]  /*487b0*/  VIADD R19, R248, 0x100000 ;  /* 0x00100000f8137836 */ /* 0x000fc40000000000 */
[C---:B------:R-:W-:Y:S01]  /*487c0*/  IMAD.WIDE R30, R5.reuse, 0x4, R30 ;  /* 0x00000004051e7825 */ /* 0x040fe200078e021e */
[----:B------:R4:W-:Y:S03]  /*487d0*/  LDGSTS.E [R8+-0x47ffc], desc[UR60][R36.64], !P1 ;  /* 0xb800400024087fae */ /* 0x0009e6000c92187c */
[C---:B------:R-:W-:Y:S01]  /*487e0*/  IMAD.WIDE R10, R5.reuse, 0x4, R10 ;  /* 0x00000004050a7825 */ /* 0x040fe200078e020a */
[----:B------:R-:W-:Y:S03]  /*487f0*/  STL.64 [R1+0x30], R30 ;  /* 0x0000301e01007387 */ /* 0x000fe60000100a00 */
[C---:B----4-:R-:W-:Y:S01]  /*48800*/  IMAD.WIDE R36, R5.reuse, 0x4, R34 ;  /* 0x0000000405247825 */ /* 0x050fe200078e0222 */
[----:B------:R4:W-:Y:S04]  /*48810*/  STL.64 [R1+0x28], R10 ;  /* 0x0000280a01007387 */ /* 0x0009e80000100a00 */
[----:B------:R-:W-:Y:S04]  /*48820*/  LDGSTS.E [R19+-0x43ffc], desc[UR60][R30.64], !P1 ;  /* 0xbc0040001e137fae */ /* 0x000fe8000c92187c */
[----:B------:R-:W-:Y:S04]  /*48830*/  LDGSTS.E [R18+-0x4fff8], desc[UR60][R10.64], !P0 ;  /* 0xb00080000a127fae */ /* 0x000fe8000c12187c */
[----:B------:R-:W-:Y:S01]  /*48840*/  STL.64 [R1+0x20], R36 ;  /* 0x0000202401007387 */ /* 0x000fe20000100a00 */
[----:B------:R-:W-:Y:S01]  /*48850*/  IMAD.WIDE R34, R5, 0x4, R32 ;  /* 0x0000000405227825 */ /* 0x000fe200078e0220 */
[----:B------:R-:W-:-:S02]  /*48860*/  IADD3 R20, R22, -0x164, RZ ;  /* 0xfffffe9c16147810 */ /* 0x000fc40007ffe0ff */
[----:B------:R-:W-:Y:S01]  /*48870*/  LDGSTS.E [R9+-0x4bff8], desc[UR60][R36.64], !P0 ;  /* 0xb400800024097fae */ /* 0x000fe2000c12187c */
[----:B------:R-:W1:Y:S03]  /*48880*/  LDC R22, c[0x0][0x230] ;  /* 0x00008c00ff167b82 */ /* 0x000e660000000800 */
[----:B----4-:R-:W4:Y:S04]  /*48890*/  LDL.LU.64 R10, [R1+0x2b90] ;  /* 0x002b9000010a7983 */ /* 0x010f280000300a00 */
[----:B------:R-:W-:Y:S04]  /*488a0*/  STL.64 [R1+0x18], R34 ;  /* 0x0000182201007387 */ /* 0x000fe80000100a00 */
[----:B------:R-:W4:Y:S04]  /*488b0*/  LDL.LU.64 R32, [R1+0x2b88] ;  /* 0x002b880001207983 */ /* 0x000f280000300a00 */
[----:B------:R-:W4:Y:S01]  /*488c0*/  LDL.LU.64 R30, [R1+0x2b80] ;  /* 0x002b8000011e7983 */ /* 0x000f220000300a00 */
[----:B------:R-:W-:-:S03]  /*488d0*/  ISETP.GE.U32.AND P1, PT, R20, 0x7ffffe1d, PT ;  /* 0x7ffffe1d1400780c */ /* 0x000fc60003f26070 */
[----:B------:R-:W-:Y:S01]  /*488e0*/  LDGSTS.E [R8+-0x47ff8], desc[UR60][R34.64], !P0 ;  /* 0xb800800022087fae */ /* 0x000fe2000c12187c */
[----:B--2---:R-:W-:-:S05]  /*488f0*/  IMAD.WIDE R26, R5, 0x4, R26 ;  /* 0x00000004051a7825 */ /* 0x004fca00078e021a */
[----:B------:R2:W-:Y:S04]  /*48900*/  STL.64 [R1+0x10], R26 ;  /* 0x0000101a01007387 */ /* 0x0005e80000100a00 */
[----:B------:R1:W-:Y:S01]  /*48910*/  LDGSTS.E [R19+-0x43ff8], desc[UR60][R26.64], !P0 ;  /* 0xbc0080001a137fae */ /* 0x0003e2000c12187c */
[----:B---3--:R-:W-:-:S05]  /*48920*/  IMAD.WIDE R24, R5, 0x4, R24 ;  /* 0x0000000405187825 */ /* 0x008fca00078e0218 */
[----:B------:R3:W-:Y:S01]  /*48930*/  STL.64 [R1+0x8], R24 ;  /* 0x0000081801007387 */ /* 0x0007e20000100a00 */
[----:B------:R-:W-:-:S03]  /*48940*/  IMAD.WIDE R28, R5, 0x4, R28 ;  /* 0x00000004051c7825 */ /* 0x000fc600078e021c */
[----:B--2---:R-:W2:Y:S01]  /*48950*/  LDL.LU.64 R26, [R1+0x2b78] ;  /* 0x002b7800011a7983 */ /* 0x004ea20000300a00 */
[----:B-1----:R-:W-:Y:S02]  /*48960*/  IADD3 R19, R21, -0x105, RZ ;  /* 0xfffffefb15137810 */ /* 0x002fe40007ffe0ff */
[----:B------:R-:W1:Y:S01]  /*48970*/  LDC R21, c[0x0][0x230] ;  /* 0x00008c00ff157b82 */ /* 0x000e620000000800 */
[----:B------:R3:W-:Y:S04]  /*48980*/  STL.64 [R1], R28 ;  /* 0x0000001c01007387 */ /* 0x0007e80000100a00 */
[----:B------:R3:W-:Y:S01]  /*48990*/  LDGSTS.E [R18+-0x4fff4], desc[UR60][R24.64], !P1 ;  /* 0xb000c00018127fae */ /* 0x0007e2000c92187c */
[----:B------:R-:W-:-:S03]  /*489a0*/  ISETP.GE.U32.AND P0, PT, R19, 0x7ffffe7c, PT ;  /* 0x7ffffe7c1300780c */ /* 0x000fc60003f06070 */
[----:B------:R3:W-:Y:S04]  /*489b0*/  LDGSTS.E [R9+-0x4bff4], desc[UR60][R28.64], !P1 ;  /* 0xb400c0001c097fae */ /* 0x0007e8000c92187c */
[----:B---3--:R-:W3:Y:S04]  /*489c0*/  LDL.LU.64 R24, [R1+0x2b70] ;  /* 0x002b700001187983 */ /* 0x008ee80000300a00 */
[----:B------:R-:W3:Y:S04]  /*489d0*/  LDL.LU.64 R34, [R1+0x2b68] ;  /* 0x002b680001227983 */ /* 0x000ee80000300a00 */
[----:B------:R-:W3:Y:S01]  /*489e0*/  LDL.LU.64 R28, [R1+0x2b60] ;  /* 0x002b6000011c7983 */ /* 0x000ee20000300a00 */
[----:B------:R-:W-:Y:S01]  /*489f0*/  IADD3 R19, R248, 0x100000, RZ ;  /* 0x00100000f8137810 */ /* 0x000fe20007ffe0ff */
[C---:B------:R-:W-:Y:S01]  /*48a00*/  VIADD R18, R247.reuse, 0x100000 ;  /* 0x00100000f7127836 */ /* 0x040fe20000000000 */
[----:B------:R-:W-:Y:S01]  /*48a10*/  IADD3 R9, R247, 0x100000, RZ ;  /* 0x00100000f7097810 */ /* 0x000fe20007ffe0ff */
[----:B------:R1:W-:Y:S04]  /*48a20*/  LDGSTS.E [R8+-0x47ff4], desc[UR60][R242.64], !P1 ;  /* 0xb800c000f2087fae */ /* 0x0003e8000c92187c */
[----:B------:R1:W-:Y:S01]  /*48a30*/  LDGSTS.E [R19+-0x43ff4], desc[UR60][R240.64], !P1 ;  /* 0xbc00c000f0137fae */ /* 0x0003e2000c92187c */
[----:B----4-:R-:W-:-:S04]  /*48a40*/  IMAD.WIDE R10, R5, 0x4, R10 ;  /* 0x00000004050a7825 */ /* 0x010fc800078e020a */
[C---:B------:R-:W-:Y:S01]  /*48a50*/  IMAD.WIDE R36, R5.reuse, 0x4, R32 ;  /* 0x0000000405247825 */ /* 0x040fe200078e0220 */
[----:B------:R4:W-:Y:S03]  /*48a60*/  STL.64 [R1+0xbe8], R10 ;  /* 0x000be80a01007387 */ /* 0x0009e60000100a00 */
[----:B------:R-:W-:Y:S01]  /*48a70*/  IMAD.WIDE R38, R5, 0x4, R30 ;  /* 0x0000000405267825 */ /* 0x000fe200078e021e */
[----:B------:R1:W-:Y:S04]  /*48a80*/  STL.64 [R1+0xbe0], R36 ;  /* 0x000be02401007387 */ /* 0x0003e80000100a00 */
[----:B------:R-:W3:Y:S04]  /*48a90*/  LDL.LU.64 R30, [R1+0x2b58] ;  /* 0x002b5800011e7983 */ /* 0x000ee80000300a00 */
[----:B------:R-:W-:Y:S04]  /*48aa0*/  LDGSTS.E [R18+-0x80000], desc[UR60][R10.64], !P0 ;  /* 0x800000000a127fae */ /* 0x000fe8000c12187c */
[----:B------:R3:W-:Y:S04]  /*48ab0*/  STL.64 [R1+0xbd8], R38 ;  /* 0x000bd82601007387 */ /* 0x0007e80000100a00 */
[----:B------:R-:W-:Y:S04]  /*48ac0*/  LDGSTS.E [R9+-0x7c000], desc[UR60][R36.64], !P0 ;  /* 0x8400000024097fae */ /* 0x000fe8000c12187c */
[----:B----4-:R-:W4:Y:S04]  /*48ad0*/  LDL.LU.64 R10, [R1+0x2b50] ;  /* 0x002b5000010a7983 */ /* 0x010f280000300a00 */
[----:B------:R-:W4:Y:S04]  /*48ae0*/  LDL.LU.64 R32, [R1+0x2b48] ;  /* 0x002b480001207983 */ /* 0x000f280000300a00 */
[----:B-1----:R-:W4:Y:S01]  /*48af0*/  LDL.LU.64 R36, [R1+0x2b40] ;  /* 0x002b400001247983 */ /* 0x002f220000300a00 */
[----:B------:R-:W-:-:S02]  /*48b00*/  VIADD R20, R23, 0xfffffefa ;  /* 0xfffffefa17147836 */ /* 0x000fc40000000000 */
[C---:B------:R-:W-:Y:S01]  /*48b10*/  VIADD R8, R247.reuse, 0x100000 ;  /* 0x00100000f7087836 */ /* 0x040fe20000000000 */
[----:B------:R-:W-:Y:S01]  /*48b20*/  IADD3 R19, R247, 0x100000, RZ ;  /* 0x00100000f7137810 */ /* 0x000fe20007ffe0ff */
[----:B------:R-:W1:Y:S01]  /*48b30*/  LDC R23, c[0x0][0x230] ;  /* 0x00008c00ff177b82 */ /* 0x000e620000000800 */
[----:B------:R-:W-:Y:S02]  /*48b40*/  ISETP.GE.U32.AND P1, PT, R20, 0x7ffffe7b, PT ;  /* 0x7ffffe7b1400780c */ /* 0x000fe40003f26070 */
[----:B------:R3:W-:Y:S01]  /*48b50*/  LDGSTS.E [R8+-0x78000], desc[UR60][R38.64], !P0 ;  /* 0x8800000026087fae */ /* 0x0007e2000c12187c */
[----:B--2---:R-:W-:-:S05]  /*48b60*/  IMAD.WIDE R26, R5, 0x4, R26 ;  /* 0x00000004051a7825 */ /* 0x004fca00078e021a */
[----:B------:R2:W-:Y:S04]  /*48b70*/  STL.64 [R1+0xbd0], R26 ;  /* 0x000bd01a01007387 */ /* 0x0005e80000100a00 */
[----:B------:R1:W-:Y:S01]  /*48b80*/  LDGSTS.E [R19+-0x74000], desc[UR60][R26.64], !P0 ;  /* 0x8c0000001a137fae */ /* 0x0003e2000c12187c */
[----:B---3--:R-:W-:-:S04]  /*48b90*/  IMAD.WIDE R24, R5, 0x4, R24 ;  /* 0x0000000405187825 */ /* 0x008fc800078e0218 */
[C---:B------:R-:W-:Y:S01]  /*48ba0*/  IMAD.WIDE R34, R5.reuse, 0x4, R34 ;  /* 0x0000000405227825 */ /* 0x040fe200078e0222 */
[----:B------:R3:W-:Y:S03]  /*48bb0*/  STL.64 [R1+0xbc8], R24 ;  /* 0x000bc81801007387 */ /* 0x0007e60000100a00 */
[----:B------:R-:W-:Y:S01]  /*48bc0*/  IMAD.WIDE R38, R5, 0x4, R28 ;  /* 0x0000000405267825 */ /* 0x000fe200078e021c */
[----:B------:R-:W-:Y:S04]  /*48bd0*/  LDGSTS.E [R18+-0x7fffc], desc[UR60][R24.64], !P1 ;  /* 0x8000400018127fae */ /* 0x000fe8000c92187c */
[----:B------:R-:W4:Y:S01]  /*48be0*/  LDL.LU.64 R28, [R1+0x2b38] ;  /* 0x002b3800011c7983 */ /* 0x000f220000300a00 */
[----:B-1----:R-:W-:-:S02]  /*48bf0*/  VIADD R19, R21, 0xfffffef9 ;  /* 0xfffffef915137836 */ /* 0x002fc40000000000 */
[----:B------:R-:W1:Y:S01]  /*48c00*/  LDC R21, c[0x0][0x230] ;  /* 0x00008c00ff157b82 */ /* 0x000e620000000800 */
[----:B------:R3:W-:Y:S04]  /*48c10*/  STL.64 [R1+0xbc0], R34 ;  /* 0x000bc02201007387 */ /* 0x0007e80000100a00 */
[----:B------:R4:W-:Y:S04]  /*48c20*/  STL.64 [R1+0xbb8], R38 ;  /* 0x000bb82601007387 */ /* 0x0009e80000100a00 */
[----:B--2---:R-:W2:Y:S01]  /*48c30*/  LDL.LU.64 R26, [R1+0x2b30] ;  /* 0x002b3000011a7983 */ /* 0x004ea20000300a00 */
[----:B------:R-:W-:-:S03]  /*48c40*/  ISETP.GE.U32.AND P0, PT, R19, 0x7ffffe7a, PT ;  /* 0x7ffffe7a1300780c */ /* 0x000fc60003f06070 */
[----:B---3--:R-:W3:Y:S04]  /*48c50*/  LDL.LU.64 R24, [R1+0x2b28] ;  /* 0x002b280001187983 */ /* 0x008ee80000300a00 */
[----:B------:R-:W-:Y:S01]  /*48c60*/  LDGSTS.E [R9+-0x7bffc], desc[UR60][R34.64], !P1 ;  /* 0x8400400022097fae */ /* 0x000fe2000c92187c */
[----:B------:R-:W-:-:S03]  /*48c70*/  VIADD R19, R247, 0x100000 ;  /* 0x00100000f7137836 */ /* 0x000fc60000000000 */
[----:B------:R4:W-:Y:S01]  /*48c80*/  LDGSTS.E [R8+-0x77ffc], desc[UR60][R38.64], !P1 ;  /* 0x8800400026087fae */ /* 0x0009e2000c92187c */
[----:B------:R-:W-:-:S05]  /*48c90*/  IMAD.WIDE R30, R5, 0x4, R30 ;  /* 0x00000004051e7825 */ /* 0x000fca00078e021e */
[----:B------:R-:W-:Y:S04]  /*48ca0*/  LDGSTS.E [R19+-0x73ffc], desc[UR60][R30.64], !P1 ;  /* 0x8c0040001e137fae */ /* 0x000fe8000c92187c */
[----:B------:R-:W3:Y:S01]  /*48cb0*/  LDL.LU.64 R34, [R1+0x2b20] ;  /* 0x002b200001227983 */ /* 0x000ee20000300a00 */
[----:B----4-:R-:W-:-:S03]  /*48cc0*/  IMAD.WIDE R10, R5, 0x4, R10 ;  /* 0x00000004050a7825 */ /* 0x010fc600078e020a */
[----:B------:R4:W-:Y:S01]  /*48cd0*/  STL.64 [R1+0xbb0], R30 ;  /* 0x000bb01e01007387 */ /* 0x0009e20000100a00 */
[----:B------:R-:W-:-:S03]  /*48ce0*/  IMAD.WIDE R32, R5, 0x4, R32 ;  /* 0x0000000405207825 */ /* 0x000fc600078e0220 */
[----:B------:R1:W-:Y:S01]  /*48cf0*/  STL.64 [R1+0xba8], R10 ;  /* 0x000ba80a01007387 */ /* 0x0003e20000100a00 */
[----:B------:R-:W-:-:S03]  /*48d00*/  IMAD.WIDE R38, R5, 0x4, R36 ;  /* 0x0000000405267825 */ /* 0x000fc600078e0224 */
[----:B------:R1:W-:Y:S04]  /*48d10*/  STL.64 [R1+0xba0], R32 ;  /* 0x000ba02001007387 */ /* 0x0003e80000100a00 */
[----:B----4-:R-:W4:Y:S04]  /*48d20*/  LDL.LU.64 R30, [R1+0x2b18] ;  /* 0x002b1800011e7983 */ /* 0x010f280000300a00 */
[----:B------:R-:W-:Y:S04]  /*48d30*/  LDGSTS.E [R18+-0x7fff8], desc[UR60][R10.64], !P0 ;  /* 0x800080000a127fae */ /* 0x000fe8000c12187c */
[----:B------:R-:W-:Y:S04]  /*48d40*/  STL.64 [R1+0xb98], R38 ;  /* 0x000b982601007387 */ /* 0x000fe80000100a00 */
[----:B------:R-:W-:Y:S04]  /*48d50*/  LDGSTS.E [R9+-0x7bff8], desc[UR60][R32.64], !P0 ;  /* 0x8400800020097fae */ /* 0x000fe8000c12187c */
[----:B-1----:R-:W4:Y:S04]  /*48d60*/  LDL.LU.64 R10, [R1+0x2790] ;  /* 0x00279000010a7983 */ /* 0x002f280000300a00 */
[----:B------:R-:W4:Y:S04]  /*48d70*/  LDL.LU.64 R36, [R1+0x2788] ;  /* 0x0027880001247983 */ /* 0x000f280000300a00 */
[----:B------:R-:W4:Y:S01]  /*48d80*/  LDL.LU.64 R32, [R1+0x2780] ;  /* 0x0027800001207983 */ /* 0x000f220000300a00 */
[----:B------:R-:W-:-:S02]  /*48d90*/  IADD3 R20, R22, -0x108, RZ ;  /* 0xfffffef816147810 */ /* 0x000fc40007ffe0ff */
[----:B------:R-:W1:Y:S01]  /*48da0*/  LDC R22, c[0x0][0x230] ;  /* 0x00008c00ff167b82 */ /* 0x000e620000000800 */
[----:B------:R-:W-:Y:S01]  /*48db0*/  LDGSTS.E [R8+-0x77ff8], desc[UR60][R38.64], !P0 ;  /* 0x8800800026087fae */ /* 0x000fe2000c12187c */
[----:B------:R-:W-:Y:S01]  /*48dc0*/  ISETP.GE.U32.AND P1, PT, R20, 0x7ffffe79, PT ;  /* 0x7ffffe791400780c */ /* 0x000fe20003f26070 */
[----:B------:R-:W-:-:S05]  /*48dd0*/  IMAD.WIDE R28, R5, 0x4, R28 ;  /* 0x00000004051c7825 */ /* 0x000fca00078e021c */
[----:B------:R1:W-:Y:S04]  /*48de0*/  STL.64 [R1+0xb90], R28 ;  /* 0x000b901c01007387 */ /* 0x0003e80000100a00 */
[----:B------:R1:W-:Y:S01]  /*48df0*/  LDGSTS.E [R19+-0x73ff8], desc[UR60][R28.64], !P0 ;  /* 0x8c0080001c137fae */ /* 0x0003e2000c12187c */
[----:B--2---:R-:W-:-:S04]  /*48e00*/  IMAD.WIDE R26, R5, 0x4, R26 ;  /* 0x00000004051a7825 */ /* 0x004fc800078e021a */
[----:B---3--:R-:W-:Y:S01]  /*48e10*/  IMAD.WIDE R24, R5, 0x4, R24 ;  /* 0x0000000405187825 */ /* 0x008fe200078e0218 */
[----:B------:R2:W-:Y:S04]  /*48e20*/  STL.64 [R1+0xb88], R26 ;  /* 0x000b881a01007387 */ /* 0x0005e80000100a00 */
[----:B-1----:R-:W3:Y:S01]  /*48e30*/  LDL.LU.64 R28, [R1+0x2778] ;  /* 0x00277800011c7983 */ /* 0x002ee20000300a00 */
[----:B------:R-:W-:Y:S01]  /*48e40*/  IADD3 R19, R21, -0x125, RZ ;  /* 0xfffffedb15137810 */ /* 0x000fe20007ffe0ff */
[----:B------:R-:W-:Y:S02]  /*48e50*/  IMAD.WIDE R38, R5, 0x4, R34 ;  /* 0x0000000405267825 */ /* 0x000fe400078e0222 */
[----:B------:R1:W-:Y:S01]  /*48e60*/  STL.64 [R1+0xb80], R24 ;  /* 0x000b801801007387 */ /* 0x0003e20000100a00 */
[----:B------:R-:W3:Y:S03]  /*48e70*/  LDC R21, c[0x0][0x230] ;  /* 0x00008c00ff157b82 */ /* 0x000ee60000000800 */
[----:B------:R4:W-:Y:S04]  /*48e80*/  STL.64 [R1+0xb78], R38 ;  /* 0x000b782601007387 */ /* 0x0009e80000100a00 */
[----:B------:R-:W-:Y:S01]  /*48e90*/  LDGSTS.E [R18+-0x7fff4], desc[UR60][R26.64], !P1 ;  /* 0x8000c0001a127fae */ /* 0x000fe2000c92187c */
[----:B------:R-:W-:-:S03]  /*48ea0*/  ISETP.GE.U32.AND P0, PT, R19, 0x7ffffe5c, PT ;  /* 0x7ffffe5c1300780c */ /* 0x000fc60003f06070 */
[----:B------:R-:W-:Y:S04]  /*48eb0*/  LDGSTS.E [R9+-0x7bff4], desc[UR60][R24.64], !P1 ;  /* 0x8400c00018097fae */ /* 0x000fe8000c92187c */
[----:B--2---:R-:W2:Y:S04]  /*48ec0*/  LDL.LU.64 R26, [R1+0x2770] ;  /* 0x00277000011a7983 */ /* 0x004ea80000300a00 */
[----:B------:R-:W2:Y:S04]  /*48ed0*/  LDL.LU.64 R34, [R1+0x2768] ;  /* 0x0027680001227983 */ /* 0x000ea80000300a00 */
[----:B-1----:R-:W2:Y:S01]  /*48ee0*/  LDL.LU.64 R24, [R1+0x2760] ;  /* 0x0027600001187983 */ /* 0x002ea20000300a00 */
[----:B----4-:R-:W-:Y:S01]  /*48ef0*/  IMAD.WIDE R30, R5, 0x4, R30 ;  /* 0x00000004051e7825 */ /* 0x010fe200078e021e */
[----:B------:R-:W-:-:S02]  /*48f00*/  IADD3 R19, R247, 0x100000, RZ ;  /* 0x00100000f7137810 */ /* 0x000fc40007ffe0ff */
[----:B------:R1:W-:Y:S01]  /*48f10*/  LDGSTS.E [R8+-0x77ff4], desc[UR60][R38.64], !P1 ;  /* 0x8800c00026087fae */ /* 0x0003e2000c92187c */
[----:B------:R-:W-:-:S03]  /*48f20*/  IMAD.WIDE R10, R5, 0x4, R10 ;  /* 0x00000004050a7825 */ /* 0x000fc600078e020a */
[----:B------:R-:W-:Y:S01]  /*48f30*/  STL.64 [R1+0xb70], R30 ;  /* 0x000b701e01007387 */ /* 0x000fe20000100a00 */
[----:B------:R-:W-:-:S03]  /*48f40*/  IMAD.WIDE R36, R5, 0x4, R36 ;  /* 0x0000000405247825 */ /* 0x000fc600078e0224 */
[----:B------:R4:W-:Y:S01]  /*48f50*/  STL.64 [R1+0x7e8], R10 ;  /* 0x0007e80a01007387 */ /* 0x0009e20000100a00 */
[----:B-1----:R-:W-:-:S03]  /*48f60*/  IMAD.WIDE R38, R5, 0x4, R32 ;  /* 0x0000000405267825 */ /* 0x002fc600078e0220 */
[----:B------:R-:W-:Y:S04]  /*48f70*/  LDGSTS.E [R19+-0x73ff4], desc[UR60][R30.64], !P1 ;  /* 0x8c00c0001e137fae */ /* 0x000fe8000c92187c */
[----:B------:R-:W-:Y:S04]  /*48f80*/  LDGSTS.E [R18+-0x70000], desc[UR60][R10.64], !P0 ;  /* 0x900000000a127fae */ /* 0x000fe8000c12187c */
[----:B------:R1:W-:Y:S01]  /*48f90*/  STL.64 [R1+0x7e0], R36 ;  /* 0x0007e02401007387 */ /* 0x0003e20000100a00 */
[----:B------:R-:W-:Y:S02]  /*48fa0*/  VIADD R20, R23, 0xfffffeda ;  /* 0xfffffeda17147836 */ /* 0x000fe40000000000 */
[----:B------:R-:W2:Y:S01]  /*48fb0*/  LDC R23, c[0x0][0x230] ;  /* 0x00008c00ff177b82 */ /* 0x000ea20000000800 */
[----:B------:R-:W-:Y:S04]  /*48fc0*/  LDGSTS.E [R9+-0x6c000], desc[UR60][R36.64], !P0 ;  /* 0x9400000024097fae */ /* 0x000fe8000c12187c */
[----:B----4-:R-:W4:Y:S04]  /*48fd0*/  LDL.LU.64 R10, [R1+0x2758] ;  /* 0x00275800010a7983 */ /* 0x010f280000300a00 */
[----:B------:R4:W-:Y:S04]  /*48fe0*/  STL.64 [R1+0x7d8], R38 ;  /* 0x0007d82601007387 */ /* 0x0009e80000100a00 */
[----:B------:R-:W4:Y:S01]  /*48ff0*/  LDL.LU.64 R32, [R1+0x2750] ;  /* 0x0027500001207983 */ /* 0x000f220000300a00 */
[----:B------:R-:W-:-:S03]  /*49000*/  ISETP.GE.U32.AND P1, PT, R20, 0x7ffffe5b, PT ;  /* 0x7ffffe5b1400780c */ /* 0x000fc60003f26070 */
[----:B------:R-:W4:Y:S04]  /*49010*/  LDL.LU.64 R30, [R1+0x2748] ;  /* 0x00274800011e7983 */ /* 0x000f280000300a00 */
[----:B-1----:R-:W4:Y:S04]  /*49020*/  LDL.LU.64 R36, [R1+0x2740] ;  /* 0x0027400001247983 */ /* 0x002f280000300a00 */
[----:B------:R-:W-:Y:S01]  /*49030*/  LDGSTS.E [R8+-0x68000], desc[UR60][R38.64], !P0 ;  /* 0x9800000026087fae */ /* 0x000fe2000c12187c */
[----:B---3--:R-:W-:-:S05]  /*49040*/  IMAD.WIDE R28, R5, 0x4, R28 ;  /* 0x00000004051c7825 */ /* 0x008fca00078e021c */
[----:B------:R1:W-:Y:S04]  /*49050*/  STL.64 [R1+0x7d0], R28 ;  /* 0x0007d01c01007387 */ /* 0x0003e80000100a00 */
[----:B------:R3:W-:Y:S02]  /*49060*/  LDGSTS.E [R19+-0x64000], desc[UR60][R28.64], !P0 ;  /* 0x9c0000001c137fae */ /* 0x0007e4000c12187c */
[----:B---3--:R-:W-:Y:S02]  /*49070*/  VIADD R19, R21, 0xfffffed9 ;  /* 0xfffffed915137836 */ /* 0x008fe40000000000 */
[----:B--2---:R-:W-:-:S04]  /*49080*/  IMAD.WIDE R26, R5, 0x4, R26 ;  /* 0x00000004051a7825 */ /* 0x004fc800078e021a */
[C---:B------:R-:W-:Y:S01]  /*49090*/  IMAD.WIDE R24, R5.reuse, 0x4, R24 ;  /* 0x0000000405187825 */ /* 0x040fe200078e0218 */
[----:B------:R2:W-:Y:S03]  /*490a0*/  STL.64 [R1+0x7c8], R26 ;  /* 0x0007c81a01007387 */ /* 0x0005e60000100a00 */
[C---:B----4-:R-:W-:Y:S01]  /*490b0*/  IMAD.WIDE R10, R5.reuse, 0x4, R10 ;  /* 0x00000004050a7825 */ /* 0x050fe200078e020a */
[----:B------:R-:W-:Y:S03]  /*490c0*/  LDGSTS.E [R18+-0x6fffc], desc[UR60][R26.64], !P1 ;  /* 0x900040001a127fae */ /* 0x000fe6000c92187c */
[----:B------:R-:W-:-:S04]  /*490d0*/  IMAD.WIDE R38, R5, 0x4, R34 ;  /* 0x0000000405267825 */ /* 0x000fc800078e0222 */
[----:B------:R-:W-:Y:S01]  /*490e0*/  IMAD.WIDE R32, R5, 0x4, R32 ;  /* 0x0000000405207825 */ /* 0x000fe200078e0220 */
[----:B------:R-:W3:Y:S01]  /*490f0*/  LDL.LU.64 R34, [R1+0x2738] ;  /* 0x0027380001227983 */ /* 0x000ee20000300a00 */
[----:B------:R-:W-:Y:S01]  /*49100*/  IADD3 R20, R22, -0x128, RZ ;  /* 0xfffffed816147810 */ /* 0x000fe20007ffe0ff */
[----:B------:R-:W4:Y:S02]  /*49110*/  LDC R21, c[0x0][0x230] ;  /* 0x00008c00ff157b82 */ /* 0x000f240000000800 */
[----:B------:R2:W-:Y:S04]  /*49120*/  STL.64 [R1+0x7c0], R38 ;  /* 0x0007c02601007387 */ /* 0x0005e80000100a00 */
[----:B-1----:R-:W4:Y:S01]  /*49130*/  LDL.LU.64 R28, [R1+0x2730] ;  /* 0x00273000011c7983 */ /* 0x002f220000300a00 */
[----:B------:R-:W-:Y:S01]  /*49140*/  ISETP.GE.U32.AND P0, PT, R19, 0x7ffffe5a, PT ;  /* 0x7ffffe5a1300780c */ /* 0x000fe20003f06070 */
[----:B------:R-:W-:Y:S01]  /*49150*/  IMAD.WIDE R30, R5, 0x4, R30 ;  /* 0x00000004051e7825 */ /* 0x000fe200078e021e */
[----:B------:R-:W1:Y:S01]  /*49160*/  LDC R22, c[0x0][0x230] ;  /* 0x00008c00ff167b82 */ /* 0x000e620000000800 */
[----:B------:R2:W-:Y:S04]  /*49170*/  STL.64 [R1+0x7b8], R24 ;  /* 0x0007b81801007387 */ /* 0x0005e80000100a00 */
[----:B------:R2:W-:Y:S04]  /*49180*/  LDGSTS.E [R9+-0x6bffc], desc[UR60][R38.64], !P1 ;  /* 0x9400400026097fae */ /* 0x0005e8000c92187c */
[----:B--2---:R-:W2:Y:S04]  /*49190*/  LDL.LU.64 R26, [R1+0x2728] ;  /* 0x00272800011a7983 */ /* 0x004ea80000300a00 */
[----:B------:R-:W-:Y:S01]  /*491a0*/  LDGSTS.E [R8+-0x67ffc], desc[UR60][R24.64], !P1 ;  /* 0x9800400018087fae */ /* 0x000fe2000c92187c */
[----:B------:R-:W-:-:S05]  /*491b0*/  VIADD R19, R247, 0x100000 ;  /* 0x00100000f7137836 */ /* 0x000fca0000000000 */
[----:B------:R-:W-:Y:S01]  /*491c0*/  LDGSTS.E [R19+-0x63ffc], desc[UR60][R10.64], !P1 ;  /* 0x9c0040000a137fae */ /* 0x000fe2000c92187c */
[C---:B------:R-:W-:Y:S01]  /*491d0*/  IMAD.WIDE R38, R5.reuse, 0x4, R36 ;  /* 0x0000000405267825 */ /* 0x040fe200078e0224 */
[----:B------:R-:W-:Y:S02]  /*491e0*/  ISETP.GE.U32.AND P2, PT, R20, 0x7ffffe59, PT ;  /* 0x7ffffe591400780c */ /* 0x000fe40003f46070 */
[----:B------:R-:W-:Y:S04]  /*491f0*/  LDGSTS.E [R18+-0x6fff8], desc[UR60][R32.64], !P0 ;  /* 0x9000800020127fae */ /* 0x000fe8000c12187c */
[----:B------:R-:W2:Y:S04]  /*49200*/  LDL.LU.64 R24, [R1+0x2720] ;  /* 0x0027200001187983 */ /* 0x000ea80000300a00 */
[----:B------:R1:W-:Y:S04]  /*49210*/  STL.64 [R1+0x7b0], R10 ;  /* 0x0007b00a01007387 */ /* 0x0003e80000100a00 */
[----:B------:R1:W-:Y:S04]  /*49220*/  STL.64 [R1+0x7a8], R32 ;  /* 0x0007a82001007387 */ /* 0x0003e80000100a00 */
[----:B------:R-:W-:Y:S04]  /*49230*/  LDGSTS.E [R9+-0x6bff8], desc[UR60][R30.64], !P0 ;  /* 0x940080001e097fae */ /* 0x000fe8000c12187c */
[----:B-1----:R-:W2:Y:S04]  /*49240*/  LDL.LU.64 R10, [R1+0x2718] ;  /* 0x00271800010a7983 */ /* 0x002ea80000300a00 */
[----:B------:R1:W-:Y:S04]  /*49250*/  STL.64 [R1+0x7a0], R30 ;  /* 0x0007a01e01007387 */ /* 0x0003e80000100a00 */
[----:B------:R4:W-:Y:S04]  /*49260*/  STL.64 [R1+0x798], R38 ;  /* 0x0007982601007387 */ /* 0x0009e80000100a00 */
[----:B------:R-:W2:Y:S04]  /*49270*/  LDL.LU.64 R36, [R1+0x2390] ;  /* 0x0023900001247983 */ /* 0x000ea80000300a00 */
[----:B------:R-:W2:Y:S04]  /*49280*/  LDL.LU.64 R32, [R1+0x2388] ;  /* 0x0023880001207983 */ /* 0x000ea80000300a00 */
[----:B-1----:R-:W2:Y:S04]  /*49290*/  LDL.LU.64 R30, [R1+0x2380] ;  /* 0x00238000011e7983 */ /* 0x002ea80000300a00 */
[----:B------:R4:W-:Y:S01]  /*492a0*/  LDGSTS.E [R8+-0x67ff8], desc[UR60][R38.64], !P0 ;  /* 0x9800800026087fae */ /* 0x0009e2000c12187c */
[----:B---3--:R-:W-:-:S05]  /*492b0*/  IMAD.WIDE R40, R5, 0x4, R34 ;  /* 0x0000000405287825 */ /* 0x008fca00078e0222 */
[----:B------:R-:W-:Y:S01]  /*492c0*/  STL.64 [R1+0x790], R40 ;  /* 0x0007902801007387 */ /* 0x000fe20000100a00 */
[----:B----4-:R-:W-:-:S03]  /*492d0*/  IMAD.WIDE R38, R5, 0x4, R28 ;  /* 0x0000000405267825 */ /* 0x010fc600078e021c */
[----:B------:R-:W-:Y:S04]  /*492e0*/  LDGSTS.E [R19+-0x63ff8], desc[UR60][R40.64], !P0 ;  /* 0x9c00800028137fae */ /* 0x000fe8000c12187c */
[----:B------:R-:W3:Y:S04]  /*492f0*/  LDL.LU.64 R28, [R1+0x2378] ;  /* 0x00237800011c7983 */ /* 0x000ee80000300a00 */
[----:B------:R-:W-:Y:S01]  /*49300*/  STL.64 [R1+0x788], R38 ;  /* 0x0007882601007387 */ /* 0x000fe20000100a00 */
[----:B--2---:R-:W-:-:S03]  /*49310*/  IMAD.WIDE R34, R5, 0x4, R26 ;  /* 0x0000000405227825 */ /* 0x004fc600078e021a */
[----:B------:R-:W-:Y:S04]  /*49320*/  LDGSTS.E [R18+-0x6fff4], desc[UR60][R38.64], !P2 ;  /* 0x9000c00026127fae */ /* 0x000fe8000d12187c */
[----:B------:R1:W-:Y:S01]  /*49330*/  LDGSTS.E [R9+-0x6bff4], desc[UR60][R34.64], !P2 ;  /* 0x9400c00022097fae */ /* 0x0003e2000d12187c */
[----:B------:R-:W-:-:S03]  /*49340*/  IMAD.WIDE R26, R5, 0x4, R24 ;  /* 0x00000004051a7825 */ /* 0x000fc600078e0218 */
[----:B------:R-:W2:Y:S04]  /*49350*/  LDL.LU.64 R24, [R1+0x2370] ;  /* 0x0023700001187983 */ /* 0x000ea80000300a00 */
[----:B------:R1:W-:Y:S04]  /*49360*/  STL.64 [R1+0x780], R34 ;  /* 0x0007802201007387 */ /* 0x0003e80000100a00 */
[----:B------:R4:W-:Y:S04]  /*49370*/  STL.64 [R1+0x778], R26 ;  /* 0x0007781a01007387 */ /* 0x0009e80000100a00 */
[----:B------:R-:W-:Y:S01]  /*49380*/  LDGSTS.E [R8+-0x67ff4], desc[UR60][R26.64], !P2 ;  /* 0x9800c0001a087fae */ /* 0x000fe2000d12187c */
[----:B-1----:R-:W-:Y:S01]  /*49390*/  IMAD.WIDE R34, R5, 0x4, R10 ;  /* 0x0000000405227825 */ /* 0x002fe200078e020a */
[----:B------:R-:W-:-:S02]  /*493a0*/  IADD3 R18, R21, -0x145, RZ ;  /* 0xfffffebb15127810 */ /* 0x000fc40007ffe0ff */
[----:B------:R-:W1:Y:S01]  /*493b0*/  LDC R21, c[0x0][0x230] ;  /* 0x00008c00ff157b82 */ /* 0x000e620000000800 */
[----:B----4-:R-:W4:Y:S04]  /*493c0*/  LDL.LU.64 R26, [R1+0x2368] ;  /* 0x00236800011a7983 */ /* 0x010f280000300a00 */
[----:B------:R-:W4:Y:S01]  /*493d0*/  LDL.LU.64 R10, [R1+0x2360] ;  /* 0x00236000010a7983 */ /* 0x000f220000300a00 */
[----:B------:R-:W-:Y:S01]  /*493e0*/  ISETP.GE.U32.AND P1, PT, R18, 0x7ffffe3c, PT ;  /* 0x7ffffe3c1200780c */ /* 0x000fe20003f26070 */
[----:B------:R-:W-:Y:S02]  /*493f0*/  VIADD R20, R23, 0xfffffeba ;  /* 0xfffffeba17147836 */ /* 0x000fe40000000000 */
[----:B------:R-:W-:Y:S01]  /*49400*/  IMAD.WIDE R38, R5, 0x4, R36 ;  /* 0x0000000405267825 */ /* 0x000fe200078e0224 */
[----:B------:R1:W-:Y:S01]  /*49410*/  STL.64 [R1+0x770], R34 ;  /* 0x0007702201007387 */ /* 0x0003e20000100a00 */
[----:B------:R-:W-:-:S02]  /*49420*/  IADD3 R18, R247, 0x100000, RZ ;  /* 0x00100000f7127810 */ /* 0x000fc40007ffe0ff */
[C---:B------:R-:W-:Y:S01]  /*49430*/  IMAD.WIDE R32, R5.reuse, 0x4, R32 ;  /* 0x0000000405207825 */ /* 0x040fe200078e0220 */
[----:B------:R-:W4:Y:S03]  /*49440*/  LDL.LU.64 R36, [R1+0x2358] ;  /* 0x0023580001247983 */ /* 0x000f260000300a00 */
[----:B------:R-:W-:Y:S01]  /*49450*/  IMAD.WIDE R30, R5, 0x4, R30 ;  /* 0x00000004051e7825 */ /* 0x000fe200078e021e */
[----:B------:R3:W-:Y:S01]  /*49460*/  STL.64 [R1+0x3e8], R38 ;  /* 0x0003e82601007387 */ /* 0x0007e20000100a00 */
[----:B------:R-:W-:-:S03]  /*49470*/  ISETP.GE.U32.AND P0, PT, R20, 0x7ffffe3b, PT ;  /* 0x7ffffe3b1400780c */ /* 0x000fc60003f06070 */
[----:B------:R-:W-:Y:S04]  /*49480*/  STL.64 [R1+0x3e0], R32 ;  /* 0x0003e02001007387 */ /* 0x000fe80000100a00 */
[----:B------:R-:W-:Y:S04]  /*49490*/  LDGSTS.E [R19+-0x63ff4], desc[UR60][R34.64], !P2 ;  /* 0x9c00c00022137fae */ /* 0x000fe8000d12187c */
[----:B------:R2:W-:Y:S04]  /*494a0*/  STL.64 [R1+0x3d8], R30 ;  /* 0x0003d81e01007387 */ /* 0x0005e80000100a00 */
[----:B------:R3:W-:Y:S04]  /*494b0*/  LDGSTS.E [R18+-0x60000], desc[UR60][R38.64], !P1 ;  /* 0xa000000026127fae */ /* 0x0007e8000c92187c */
[----:B-1----:R-:W4:Y:S04]  /*494c0*/  LDL.LU.64 R34, [R1+0x2350] ;  /* 0x0023500001227983 */ /* 0x002f280000300a00 */
[----:B------:R-:W-:Y:S04]  /*494d0*/  LDGSTS.E [R9+-0x5c000], desc[UR60][R32.64], !P1 ;  /* 0xa400000020097fae */ /* 0x000fe8000c92187c */
[----:B------:R2:W-:Y:S04]  /*494e0*/  LDGSTS.E [R8+-0x58000], desc[UR60][R30.64], !P1 ;  /* 0xa80000001e087fae */ /* 0x0005e8000c92187c */
[----:B------:R-:W4:Y:S01]  /*494f0*/  LDL.LU.64 R40, [R1+0x2348] ;  /* 0x0023480001287983 */ /* 0x000f220000300a00 */
[----:B---3--:R-:W-:-:S05]  /*49500*/  IMAD.WIDE R38, R5, 0x4, R28 ;  /* 0x0000000405267825 */ /* 0x008fca00078e021c */
[----:B------:R1:W-:Y:S01]  /*49510*/  LDGSTS.E [R18+-0x54000], desc[UR60][R38.64], !P1 ;  /* 0xac00000026127fae */ /* 0x0003e2000c92187c */
[----:B--2---:R-:W-:-:S03]  /*49520*/  IMAD.WIDE R30, R5, 0x4, R24 ;  /* 0x00000004051e7825 */ /* 0x004fc600078e0218 */
[----:B------:R-:W2:Y:S04]  /*49530*/  LDL.LU.64 R24, [R1+0x2340] ;  /* 0x0023400001187983 */ /* 0x000ea80000300a00 */
[----:B------:R1:W-:Y:S04]  /*49540*/  STL.64 [R1+0x3d0], R38 ;  /* 0x0003d02601007387 */ /* 0x0003e80000100a00 */
[----:B------:R-:W3:Y:S04]  /*49550*/  LDL.LU.64 R32, [R1+0x2338] ;  /* 0x0023380001207983 */ /* 0x000ee80000300a00 */
[----:B------:R-:W2:Y:S04]  /*49560*/  LDL.LU.64 R28, [R1+0x2330] ;  /* 0x00233000011c7983 */ /* 0x000ea80000300a00 */
[----:B------:R1:W-:Y:S04]  /*49570*/  STL.64 [R1+0x3c8], R30 ;  /* 0x0003c81e01007387 */ /* 0x0003e80000100a00 */
[----:B------:R-:W-:Y:S01]  /*49580*/  LDGSTS.E [R9+-0x5fffc], desc[UR60][R30.64], !P0 ;  /* 0xa00040001e097fae */ /* 0x000fe2000c12187c */
[----:B----4-:R-:W-:-:S05]  /*49590*/  IMAD.WIDE R26, R5, 0x4, R26 ;  /* 0x00000004051a7825 */ /* 0x010fca00078e021a */
[----:B------:R4:W-:Y:S01]  /*495a0*/  STL.64 [R1+0x3c0], R26 ;  /* 0x0003c01a01007387 */ /* 0x0009e20000100a00 */
[----:B-1----:R-:W-:-:S03]  /*495b0*/  IMAD.WIDE R38, R5, 0x4, R10 ;  /* 0x0000000405267825 */ /* 0x002fc600078e020a */
[----:B------:R-:W-:Y:S04]  /*495c0*/  LDGSTS.E [R8+-0x5bffc], desc[UR60][R26.64], !P0 ;  /* 0xa40040001a087fae */ /* 0x000fe8000c12187c */
[----:B------:R-:W2:Y:S01]  /*495d0*/  LDL.LU.64 R30, [R1+0x2328] ;  /* 0x00232800011e7983 */ /* 0x000ea20000300a00 */
[----:B------:R-:W-:Y:S02]  /*495e0*/  VIADD R18, R21, 0xfffffeb9 ;  /* 0xfffffeb915127836 */ /* 0x000fe40000000000 */
[----:B------:R-:W-:Y:S01]  /*495f0*/  IMAD.WIDE R36, R5, 0x4, R36 ;  /* 0x0000000405247825 */ /* 0x000fe200078e0224 */
[----:B------:R-:W-:Y:S01]  /*49600*/  IADD3 R20, R22, -0x148, RZ ;  /* 0xfffffeb816147810 */ /* 0x000fe20007ffe0ff */
[----:B------:R1:W-:Y:S04]  /*49610*/  LDGSTS.E [R19+-0x57ffc], desc[UR60][R38.64], !P0 ;  /* 0xa800400026137fae */ /* 0x0003e8000c12187c */
[----:B----4-:R-:W4:Y:S01]  /*49620*/  LDL.LU.64 R26, [R1+0x2320] ;  /* 0x00232000011a7983 */ /* 0x010f220000300a00 */
[----:B------:R-:W1:Y:S03]  /*49630*/  LDC R21, c[0x0][0x230] ;  /* 0x00008c00ff157b82 */ /* 0x000e660000000800 */
[----:B------:R-:W4:Y:S01]  /*49640*/  LDL.LU.64 R10, [R1+0x2318] ;  /* 0x00231800010a7983 */ /* 0x000f220000300a00 */
[----:B------:R-:W-:Y:S01]  /*49650*/  ISETP.GE.U32.AND P1, PT, R18, 0x7ffffe3a, PT ;  /* 0x7ffffe3a1200780c */ /* 0x000fe20003f26070 */
[----:B------:R-:W-:-:S05]  /*49660*/  VIADD R18, R247, 0x100000 ;  /* 0x00100000f7127836 */ /* 0x000fca0000000000 */
[----:B------:R-:W-:Y:S01]  /*49670*/  LDGSTS.E [R18+-0x53ffc], desc[UR60][R36.64], !P0 ;  /* 0xac00400024127fae */ /* 0x000fe2000c12187c */
[----:B------:R-:W-:Y:S01]  /*49680*/  ISETP.GE.U32.AND P0, PT, R20, 0x7ffffe39, PT ;  /* 0x7ffffe391400780c */ /* 0x000fe20003f06070 */
[C---:B------:R-:W-:Y:S02]  /*49690*/  IMAD.WIDE R34, R5.reuse, 0x4, R34 ;  /* 0x0000000405227825 */ /* 0x040fe400078e0222 */
[----:B------:R-:W-:Y:S04]  /*496a0*/  STL.64 [R1+0x3b8], R38 ;  /* 0x0003b82601007387 */ /* 0x000fe80000100a00 */
[----:B------:R-:W-:Y:S04]  /*496b0*/  STL.64 [R1+0x3b0], R36 ;  /* 0x0003b02401007387 */ /* 0x000fe80000100a00 */
[----:B------:R-:W-:Y:S01]  /*496c0*/  STL.64 [R1+0x3a8], R34 ;  /* 0x0003a82201007387 */ /* 0x000fe20000100a00 */
[----:B------:R-:W-:-:S03]  /*496d0*/  IMAD.WIDE R22, R5, 0x4, R40 ;  /* 0x0000000405167825 */ /* 0x000fc600078e0228 */
[----:B------:R-:W-:Y:S04]  /*496e0*/  LDGSTS.E [R9+-0x5fff8], desc[UR60][R34.64], !P1 ;  /* 0xa000800022097fae */ /* 0x000fe8000c92187c */
[----:B------:R1:W-:Y:S04]  /*496f0*/  STL.64 [R1+0x3a0], R22 ;  /* 0x0003a01601007387 */ /* 0x0003e80000100a00 */
[----:B------:R1:W-:Y:S01]  /*49700*/  LDGSTS.E [R8+-0x5bff8], desc[UR60][R22.64], !P1 ;  /* 0xa400800016087fae */ /* 0x0003e2000c92187c */
[----:B---3--:R-:W-:-:S04]  /*49710*/  IMAD.WIDE R32, R5, 0x4, R32 ;  /* 0x0000000405207825 */ /* 0x008fc800078e0220 */
[----:B--2---:R-:W-:Y:S01]  /*49720*/  IMAD.WIDE R28, R5, 0x4, R28 ;  /* 0x00000004051c7825 */ /* 0x004fe200078e021c */
[----:B-1----:R-:W-:Y:S01]  /*49730*/  IADD3 R19, R21, -0x165, RZ ;  /* 0xfffffe9b15137810 */ /* 0x002fe20007ffe0ff */
[----:B------:R-:W1:Y:S02]  /*49740*/  LDC R22, c[0x0][0x230] ;  /* 0x00008c00ff167b82 */ /* 0x000e640000000800 */
[----:B------:R-:W-:Y:S02]  /*49750*/  IMAD.WIDE R34, R5, 0x4, R24 ;  /* 0x0000000405227825 */ /* 0x000fe400078e0218 */
[----:B------:R-:W2:Y:S04]  /*49760*/  LDL.LU.64 R24, [R1+0x1fc0] ;  /* 0x001fc00001187983 */ /* 0x000ea80000300a00 */
[----:B------:R-:W-:Y:S01]  /*49770*/  STL.64 [R1+0x398], R34 ;  /* 0x0003982201007387 */ /* 0x000fe20000100a00 */
[----:B------:R-:W-:Y:S01]  /*49780*/  VIADD R20, R247, 0x100000 ;  /* 0x00100000f7147836 */ /* 0x000fe20000000000 */
[----:B------:R-:W3:Y:S02]  /*49790*/  LDC R21, c[0x0][0x230] ;  /* 0x00008c00ff157b82 */ /* 0x000ee40000000800 */
[----:B------:R-:W-:Y:S04]  /*497a0*/  LDGSTS.E [R18+-0x57ff8], desc[UR60][R34.64], !P1 ;  /* 0xa800800022127fae */ /* 0x000fe8000c92187c */
[----:B------:R-:W-:Y:S02]  /*497b0*/  STL.64 [R1+0x390], R32 ;  /* 0x0003902001007387 */ /* 0x000fe40000100a00 */
[----:B------:R-:W3:Y:S02]  /*497c0*/  LDC R23, c[0x0][0x230] ;  /* 0x00008c00ff177b82 */ /* 0x000ee40000000800 */
[----:B------:R-:W-:Y:S01]  /*497d0*/  LDGSTS.E [R9+-0x53ff8], desc[UR60][R32.64], !P1 ;  /* 0xac00800020097fae */ /* 0x000fe2000c92187c */
[----:B------:R-:W-:-:S03]  /*497e0*/  IMAD.WIDE R38, R5, 0x4, R30 ;  /* 0x0000000405267825 */ /* 0x000fc600078e021e */
[----:B------:R4:W-:Y:S04]  /*497f0*/  STL.64 [R1+0x388], R28 ;  /* 0x0003881c01007387 */ /* 0x0009e80000100a00 */
[----:B------:R-:W-:Y:S01]  /*49800*/  LDGSTS.E [R8+-0x5fff4], desc[UR60][R28.64], !P0 ;  /* 0xa000c0001c087fae */ /* 0x000fe2000c12187c */
[----:B----4-:R-:W-:Y:S01]  /*49810*/  IMAD.WIDE R36, R5, 0x4, R26 ;  /* 0x0000000405247825 */ /* 0x010fe200078e021a */
[----:B------:R-:W-:Y:S02]  /*49820*/  ISETP.GE.U32.AND P1, PT, R19, 0x7ffffe1c, PT ;  /* 0x7ffffe1c1300780c */ /* 0x000fe40003f26070 */
[----:B------:R-:W-:Y:S01]  /*49830*/  LDGSTS.E [R20+-0x5bff4], desc[UR60][R38.64], !P0 ;  /* 0xa400c00026147fae */ /* 0x000fe2000c12187c */
[----:B------:R-:W-:-:S03]  /*49840*/  IMAD.WIDE R26, R5, 0x4, R10 ;  /* 0x00000004051a7825 */ /* 0x000fc600078e020a */
[----:B------:R-:W4:Y:S04]  /*49850*/  LDL.LU.64 R28, [R1+0x1fb8] ;  /* 0x001fb800011c7983 */ /* 0x000f280000300a00 */
[----:B------:R-:W3:Y:S04]  /*49860*/  LDL.LU.64 R34, [R1+0x1fb0] ;  /* 0x001fb00001227983 */ /* 0x000ee80000300a00 */
[----:B------:R-:W-:Y:S04]  /*49870*/  STL.64 [R1+0x380], R38 ;  /* 0x0003802601007387 */ /* 0x000fe80000100a00 */
[----:B------:R-:W2:Y:S04]  /*49880*/  LDL.LU.64 R32, [R1+0x1fa8] ;  /* 0x001fa80001207983 */ /* 0x000ea80000300a00 */
[----:B------:R-:W-:Y:S04]  /*49890*/  STL.64 [R1+0x378], R36 ;  /* 0x0003782401007387 */ /* 0x000fe80000100a00 */
[----:B------:R-:W2:Y:S04]  /*498a0*/  LDL.LU.64 R30, [R1+0x1fa0] ;  /* 0x001fa000011e7983 */ /* 0x000ea80000300a00 */
[----:B------:R1:W-:Y:S04]  /*498b0*/  STL.64 [R1+0x370], R26 ;  /* 0x0003701a01007387 */ /* 0x0003e80000100a00 */
[----:B------:R-:W2:Y:S01]  /*498c0*/  LDL.LU.64 R10, [R1+0x1f98] ;  /* 0x001f9800010a7983 */ /* 0x000ea20000300a00 */
[----:B------:R-:W-:-:S03]  /*498d0*/  IADD3 R19, R247, 0x100000, RZ ;  /* 0x00100000f7137810 */ /* 0x000fc60007ffe0ff */
[----:B------:R-:W2:Y:S04]  /*498e0*/  LDL.LU.64 R42, [R1+0x1f90] ;  /* 0x001f9000012a7983 */ /* 0x000ea80000300a00 */
[----:B------:R-:W2:Y:S04]  /*498f0*/  LDL.LU.64 R40, [R1+0x1f88] ;  /* 0x001f880001287983 */ /* 0x000ea80000300a00 */
[----:B------:R-:W-:Y:S04]  /*49900*/  LDGSTS.E [R19+-0x57ff4], desc[UR60][R36.64], !P0 ;  /* 0xa800c00024137fae */ /* 0x000fe8000c12187c */
[----:B------:R1:W-:Y:S04]  /*49910*/  LDGSTS.E [R18+-0x53ff4], desc[UR60][R26.64], !P0 ;  /* 0xac00c0001a127fae */ /* 0x0003e8000c12187c */
[----:B------:R2:W-:Y:S04]  /*49920*/  LDGSTS.E [R9+-0x50000], desc[UR60][R238.64], !P1 ;  /* 0xb0000000ee097fae */ /* 0x0005e8000c92187c */
[----:B------:R-:W-:Y:S01]  /*49930*/  LDGSTS.E [R8+-0x4c000], desc[UR60][R236.64], !P1 ;  /* 0xb4000000ec087fae */ /* 0x000fe2000c92187c */
[----:B-1----:R-:W1:Y:S01]  /*49940*/  LDC R26, c[0x0][0x230] ;  /* 0x00008c00ff1a7b82 */ /* 0x002e620000000800 */
[----:B----4-:R-:W-:-:S02]  /*49950*/  IMAD.WIDE R232, R5, 0x4, R28 ;  /* 0x0000000405e87825 */ /* 0x010fc400078e021c */
[----:B------:R-:W4:Y:S02]  /*49960*/  LDL.LU.64 R28, [R1+0x1f80] ;  /* 0x001f8000011c7983 */ /* 0x000f240000300a00 */
[C---:B---3--:R-:W-:Y:S02]  /*49970*/  IMAD.WIDE R230, R5.reuse, 0x4, R34 ;  /* 0x0000000405e67825 */ /* 0x048fe400078e0222 */
[----:B------:R-:W3:Y:S04]  /*49980*/  LDL.LU.64 R38, [R1+0x1f78] ;  /* 0x001f780001267983 */ /* 0x000ee80000300a00 */
[----:B------:R-:W3:Y:S04]  /*49990*/  LDL.LU.64 R36, [R1+0x1f70] ;  /* 0x001f700001247983 */ /* 0x000ee80000300a00 */
[----:B------:R-:W3:Y:S01]  /*499a0*/  LDL.LU.64 R34, [R1+0x1f68] ;  /* 0x001f680001227983 */ /* 0x000ee20000300a00 */
[----:B--2---:R-:W-:-:S03]  /*499b0*/  IMAD.WIDE R224, R5, 0x4, R10 ;  /* 0x0000000405e07825 */ /* 0x004fc600078e020a */
[----:B------:R-:W2:Y:S01]  /*499c0*/  LDL.LU.64 R10, [R1+0x1f60] ;  /* 0x001f6000010a7983 */ /* 0x000ea20000300a00 */
[----:B------:R-:W-:Y:S02]  /*499d0*/  VIADD R9, R22, 0xfffffe9a ;  /* 0xfffffe9a16097836 */ /* 0x000fe40000000000 */
[----:B------:R-:W1:Y:S01]  /*499e0*/  LDC R22, c[0x0][0x230] ;  /* 0x00008c00ff167b82 */ /* 0x000e620000000800 */
[----:B------:R-:W-:Y:S01]  /*499f0*/  IMAD.WIDE R234, R5, 0x4, R24 ;  /* 0x0000000405ea7825 */ /* 0x000fe200078e0218 */
[----:B------:R-:W2:Y:S01]  /*49a00*/  LDL.LU.64 R48, [R1+0x1f58] ;  /* 0x001f580001307983 */ /* 0x000ea20000300a00 */
[----:B------:R-:W-:-:S05]  /*49a10*/  ISETP.GE.U32.AND P0, PT, R9, 0x7ffffe1b, PT ;  /* 0x7ffffe1b0900780c */ /* 0x000fca0003f06070 */
[----:B------:R-:W1:Y:S01]  /*49a20*/  LDC R25, c[0x0][0x230] ;  /* 0x00008c00ff197b82 */ /* 0x000e620000000800 */
[----:B------:R-:W-:Y:S01]  /*49a30*/  IMAD.WIDE R228, R5, 0x4, R32 ;  /* 0x0000000405e47825 */ /* 0x000fe200078e0220 */
[----:B------:R-:W-:Y:S01]  /*49a40*/  IADD3 R9, R247, 0x100000, RZ ;  /* 0x00100000f7097810 */ /* 0x000fe20007ffe0ff */
[----:B------:R-:W-:Y:S02]  /*49a50*/  LDGSTS.E [R8+-0x48000], desc[UR60][R234.64], !P1 ;  /* 0xb8000000ea087fae */ /* 0x000fe4000c92187c */
[C---:B------:R-:W-:Y:S02]  /*49a60*/  IMAD.WIDE R226, R5.reuse, 0x4, R30 ;  /* 0x0000000405e27825 */ /* 0x040fe400078e021e */
[----:B------:R-:W-:Y:S01]  /*49a70*/  LDGSTS.E [R20+-0x44000], desc[UR60][R232.64], !P1 ;  /* 0xbc000000e8147fae */ /* 0x000fe2000c92187c */
[----:B------:R-:W1:Y:S03]  /*49a80*/  LDC R24, c[0x0][0x230] ;  /* 0x00008c00ff187b82 */ /* 0x000e660000000800 */
[----:B------:R1:W-:Y:S04]  /*49a90*/  LDGSTS.E [R19+-0x4fffc], desc[UR60][R230.64], !P0 ;  /* 0xb0004000e6137fae */ /* 0x0003e8000c12187c */
[----:B------:R-:W-:Y:S01]  /*49aa0*/  LDGSTS.E [R18+-0x4bffc], desc[UR60][R228.64], !P0 ;  /* 0xb4004000e4127fae */ /* 0x000fe2000c12187c */
[C---:B------:R-:W-:Y:S01]  /*49ab0*/  IMAD.WIDE R222, R5.reuse, 0x4, R42 ;  /* 0x0000000405de7825 */ /* 0x040fe200078e022a */
[----:B------:R-:W2:Y:S02]  /*49ac0*/  LDC R30, c[0x0][0x230] ;  /* 0x00008c00ff1e7b82 */ /* 0x000ea40000000800 */
[----:B------:R-:W-:Y:S04]  /*49ad0*/  LDGSTS.E [R9+-0x47ffc], desc[UR60][R226.64], !P0 ;  /* 0xb8004000e2097fae */ /* 0x000fe8000c12187c */
[----:B------:R1:W-:Y:S02]  /*49ae0*/  LDGSTS.E [R8+-0x43ffc], desc[UR60][R224.64], !P0 ;  /* 0xbc004000e0087fae */ /* 0x0003e4000c12187c */
[----:B-1----:R-:W-:Y:S01]  /*49af0*/  VIADD R19, R26, 0xfffffe81 ;  /* 0xfffffe811a137836 */ /* 0x002fe20000000000 */
[----:B------:R-:W1:Y:S01]  /*49b00*/  LDC R32, c[0x0][0x230] ;  /* 0x00008c00ff207b82 */ /* 0x000e620000000800 */
[----:B------:R-:W-:Y:S01]  /*49b10*/  IMAD.WIDE R220, R5, 0x4, R40 ;  /* 0x0000000405dc7825 */ /* 0x000fe200078e0228 */
[----:B------:R-:W2:Y:S01]  /*49b20*/  LDL.LU.64 R44, [R1+0x2b10] ;  /* 0x002b1000012c7983 */ /* 0x000ea20000300a00 */
[----:B------:R-:W-:-:S05]  /*49b30*/  IADD3 R27, R247, 0x100000, RZ ;  /* 0x00100000f71b7810 */ /* 0x000fca0007ffe0ff */
[----:B------:R-:W1:Y:S01]  /*49b40*/  LDC R33, c[0x0][0x230] ;  /* 0x00008c00ff217b82 */ /* 0x000e620000000800 */
[----:B------:R-:W-:Y:S01]  /*49b50*/  VIADD R8, R22, 0xfffffe99 ;  /* 0xfffffe9916087836 */ /* 0x000fe20000000000 */
[----:B------:R-:W-:Y:S01]  /*49b60*/  IADD3 R18, R21, -0x17e, RZ ;  /* 0xfffffe8215127810 */ /* 0x000fe20007ffe0ff */
[----:B------:R-:W2:Y:S03]  /*49b70*/  LDL.LU.64 R46, [R1+0x2b08] ;  /* 0x002b0800012e7983 */ /* 0x000ea60000300a00 */
[----:B------:R-:W-:Y:S01]  /*49b80*/  ISETP.GE.U32.AND P5, PT, R8, 0x7ffffe1a, PT ;  /* 0x7ffffe1a0800780c */ /* 0x000fe20003fa6070 */
[----:B------:R-:W2:Y:S01]  /*49b90*/  LDL.LU.64 R42, [R1+0x2b00] ;  /* 0x002b0000012a7983 */ /* 0x000ea20000300a00 */
[----:B------:R-:W-:Y:S02]  /*49ba0*/  IADD3 R9, R25, -0x17d, RZ ;  /* 0xfffffe8319097810 */ /* 0x000fe40007ffe0ff */
[----:B------:R-:W-:Y:S01]  /*49bb0*/  ISETP.GE.U32.AND P0, PT, R19, 0x7ffffe02, PT ;  /* 0x7ffffe021300780c */ /* 0x000fe20003f06070 */
[----:B------:R-:W-:Y:S01]  /*49bc0*/  VIADD R19, R247, 0x100000 ;  /* 0x00100000f7137836 */ /* 0x000fe20000000000 */
[----:B------:R-:W-:-:S02]  /*49bd0*/  ISETP.GE.U32.AND P1, PT, R18, 0x7ffffe03, PT ;  /* 0x7ffffe031200780c */ /* 0x000fc40003f26070 */
[----:B------:R-:W-:Y:S02]  /*49be0*/  ISETP.GE.U32.AND P2, PT, R9, 0x7ffffe04, PT ;  /* 0x7ffffe040900780c */ /* 0x000fe40003f46070 */
[----:B------:R-:W-:Y:S02]  /*49bf0*/  IADD3 R18, R247, 0x100000, RZ ;  /* 0x00100000f7127810 */ /* 0x000fe40007ffe0ff */
[----:B------:R-:W-:Y:S01]  /*49c00*/  IADD3 R21, R24, -0x168, RZ ;  /* 0xfffffe9818157810 */ /* 0x000fe20007ffe0ff */
[----:B------:R3:W-:Y:S04]  /*49c10*/  LDGSTS.E [R20+-0x4fff8], desc[UR60][R222.64], !P5 ;  /* 0xb0008000de147fae */ /* 0x0007e8000e92187c */
[----:B------:R-:W-:Y:S01]  /*49c20*/  LDGSTS.E [R19+-0x4bff8], desc[UR60][R220.64], !P5 ;  /* 0xb4008000dc137fae */ /* 0x000fe2000e92187c */
[----:B------:R-:W-:Y:S01]  /*49c30*/  ISETP.GE.U32.AND P6, PT, R21, 0x7ffffe19, PT ;  /* 0x7ffffe191500780c */ /* 0x000fe20003fc6070 */
[----:B----4-:R-:W-:-:S05]  /*49c40*/  IMAD.WIDE R8, R5, 0x4, R28 ;  /* 0x0000000405087825 */ /* 0x010fca00078e021c */
[----:B------:R4:W-:Y:S01]  /*49c50*/  LDGSTS.E [R18+-0x47ff8], desc[UR60][R8.64], !P5 ;  /* 0xb800800008127fae */ /* 0x0009e2000e92187c */
[----:B---3--:R-:W-:-:S04]  /*49c60*/  IMAD.WIDE R20, R5, 0x4, R36 ;  /* 0x0000000405147825 */ /* 0x008fc800078e0224 */
[C---:B----4-:R-:W-:Y:S02]  /*49c70*/  IMAD.WIDE R18, R5.reuse, 0x4, R38 ;  /* 0x0000000405127825 */ /* 0x050fe400078e0226 */
[----:B------:R-:W3:Y:S02]  /*49c80*/  LDL.LU.64 R38, [R1+0x2af8] ;  /* 0x002af80001267983 */ /* 0x000ee40000300a00 */
[----:B--2---:R-:W-:Y:S02]  /*49c90*/  IMAD.WIDE R24, R5, 0x4, R10 ;  /* 0x0000000405187825 */ /* 0x004fe400078e020a */
[----:B------:R-:W2:Y:S04]  /*49ca0*/  LDL.LU.64 R10, [R1+0x2af0] ;  /* 0x002af000010a7983 */ /* 0x000ea80000300a00 */
[----:B------:R-:W4:Y:S04]  /*49cb0*/  LDL.LU.64 R36, [R1+0x2ae8] ;  /* 0x002ae80001247983 */ /* 0x000f280000300a00 */
[----:B------:R-:W4:Y:S01]  /*49cc0*/  LDL.LU.64 R40, [R1+0x2ae0] ;  /* 0x002ae00001287983 */ /* 0x000f220000300a00 */
[----:B------:R-:W-:Y:S01]  /*49cd0*/  VIADD R22, R23, 0xfffffea0 ;  /* 0xfffffea017167836 */ /* 0x000fe20000000000 */
[----:B------:R-:W-:Y:S01]  /*49ce0*/  IADD3 R29, R247, 0x100000, RZ ;  /* 0x00100000f71d7810 */ /* 0x000fe20007ffe0ff */
[----:B------:R-:W-:-:S02]  /*49cf0*/  VIADD R30, R30, 0xfffffef7 ;  /* 0xfffffef71e1e7836 */ /* 0x000fc40000000000 */
[----:B------:R-:W-:Y:S01]  /*49d00*/  VIADD R28, R247, 0x100000 ;  /* 0x00100000f71c7836 */ /* 0x000fe20000000000 */
[----:B------:R-:W-:Y:S01]  /*49d10*/  ISETP.GE.U32.AND P4, PT, R22, 0x7ffffe21, PT ;  /* 0x7ffffe211600780c */ /* 0x000fe20003f86070 */
[----:B------:R-:W-:Y:S01]  /*49d20*/  IMAD.WIDE R22, R5, 0x4, R34 ;  /* 0x0000000405167825 */ /* 0x000fe200078e0222 */
[----:B------:R1:W-:Y:S01]  /*49d30*/  LDGSTS.E [R29+-0x43ff8], desc[UR60][R18.64], !P5 ;  /* 0xbc008000121d7fae */ /* 0x0003e2000e92187c */
[----:B------:R-:W-:Y:S01]  /*49d40*/  ISETP.GE.U32.AND P5, PT, R30, 0x7ffffe78, PT ;  /* 0x7ffffe781e00780c */ /* 0x000fe20003fa6070 */
[----:B------:R-:W4:Y:S01]  /*49d50*/  LDC R34, c[0x0][0x230] ;  /* 0x00008c00ff227b82 */ /* 0x000f220000000800 */
[C---:B------:R-:W-:Y:S01]  /*49d60*/  VIADD R26, R247.reuse, 0x100000 ;  /* 0x00100000f71a7836 */ /* 0x040fe20000000000 */
[----:B------:R-:W-:Y:S01]  /*49d70*/  LDGSTS.E [R28+-0x4fff4], desc[UR60][R20.64], !P6 ;  /* 0xb000c000141c7fae */ /* 0x000fe2000f12187c */
[----:B------:R-:W-:-:S03]  /*49d80*/  VIADD R31, R247, 0x100000 ;  /* 0x00100000f71f7836 */ /* 0x000fc60000000000 */
[----:B------:R-:W-:Y:S01]  /*49d90*/  LDGSTS.E [R27+-0x4bff4], desc[UR60][R22.64], !P6 ;  /* 0xb400c000161b7fae */ /* 0x000fe2000f12187c */
[----:B-1----:R-:W-:Y:S01]  /*49da0*/  IADD3 R32, R32, -0x10a, RZ ;  /* 0xfffffef620207810 */ /* 0x002fe20007ffe0ff */
[----:B------:R-:W1:Y:S02]  /*49db0*/  LDC R35, c[0x0][0x230] ;  /* 0x00008c00ff237b82 */ /* 0x000e640000000800 */
[----:B------:R1:W-:Y:S01]  /*49dc0*/  LDGSTS.E [R26+-0x47ff4], desc[UR60][R24.64], !P6 ;  /* 0xb800c000181a7fae */ /* 0x0003e2000f12187c */
[C---:B------:R-:W-:Y:S01]  /*49dd0*/  IADD3 R30, R246.reuse, 0x100000, RZ ;  /* 0x00100000f61e7810 */ /* 0x040fe20007ffe0ff */
[----:B------:R-:W-:Y:S02]  /*49de0*/  VIADD R29, R246, 0x100000 ;  /* 0x00100000f61d7836 */ /* 0x000fe40000000000 */
[----:B------:R-:W-:-:S04]  /*49df0*/  IMAD.WIDE R44, R5, 0x4, R44 ;  /* 0x00000004052c7825 */ /* 0x000fc800078e022c */
[----:B-1----:R-:W-:Y:S01]  /*49e00*/  IMAD.WIDE R26, R5, 0x4, R48 ;  /* 0x00000004051a7825 */ /* 0x002fe200078e0230 */
[----:B------:R-:W-:-:S04]  /*49e10*/  IADD3 R28, R246, 0x100000, RZ ;  /* 0x00100000f61c7810 */ /* 0x000fc80007ffe0ff */
[----:B------:R1:W-:Y:S01]  /*49e20*/  LDGSTS.E [R31+-0x43ff4], desc[UR60][R26.64], !P6 ;  /* 0xbc00c0001a1f7fae */ /* 0x0003e2000f12187c */
[C---:B------:R-:W-:Y:S01]  /*49e30*/  IMAD.WIDE R46, R5.reuse, 0x4, R46 ;  /* 0x00000004052e7825 */ /* 0x040fe200078e022e */
[----:B------:R-:W-:Y:S02]  /*49e40*/  ISETP.GE.U32.AND P6, PT, R32, 0x7ffffe77, PT ;  /* 0x7ffffe772000780c */ /* 0x000fe40003fc6070 */
[----:B------:R-:W-:Y:S01]  /*49e50*/  LDGSTS.E [R30+-0x80000], desc[UR60][R44.64], !P5 ;  /* 0x800000002c1e7fae */ /* 0x000fe2000e92187c */
[----:B------:R-:W-:-:S03]  /*49e60*/  IMAD.WIDE R50, R5, 0x4, R42 ;  /* 0x0000000405327825 */ /* 0x000fc600078e022a */
[----:B------:R-:W4:Y:S04]  /*49e70*/  LDL.LU.64 R42, [R1+0x2ad8] ;  /* 0x002ad800012a7983 */ /* 0x000f280000300a00 */
[----:B------:R1:W-:Y:S02]  /*49e80*/  STL.64 [R1+0xb68], R44 ;  /* 0x000b682c01007387 */ /* 0x0003e40000100a00 */
[----:B-1----:R-:W-:Y:S02]  /*49e90*/  IADD3 R31, R246, 0x100000, RZ ;  /* 0x00100000f61f7810 */ /* 0x002fe40007ffe0ff */
[----:B------:R1:W-:Y:S04]  /*49ea0*/  STL.64 [R1+0xb60], R46 ;  /* 0x000b602e01007387 */ /* 0x0003e80000100a00 */
[----:B------:R4:W-:Y:S04]  /*49eb0*/  STL.64 [R1+0xb58], R50 ;  /* 0x000b583201007387 */ /* 0x0009e80000100a00 */
[----:B------:R-:W4:Y:S04]  /*49ec0*/  LDL.LU.64 R44, [R1+0x2ad0] ;  /* 0x002ad000012c7983 */ /* 0x000f280000300a00 */
[----:B------:R-:W4:Y:S04]  /*49ed0*/  LDL.LU.64 R48, [R1+0x2ac8] ;  /* 0x002ac80001307983 */ /* 0x000f280000300a00 */
[----:B------:R-:W-:Y:S04]  /*49ee0*/  LDGSTS.E [R29+-0x7c000], desc[UR60][R46.64], !P5 ;  /* 0x840000002e1d7fae */ /* 0x000fe8000e92187c */
[----:B------:R4:W-:Y:S04]  /*49ef0*/  LDGSTS.E [R28+-0x78000], desc[UR60][R50.64], !P5 ;  /* 0x88000000321c7fae */ /* 0x0009e8000e92187c */
[----:B-1----:R-:W4:Y:S01]  /*49f00*/  LDL.LU.64 R46, [R1+0x2ac0] ;  /* 0x002ac000012e7983 */ /* 0x002f220000300a00 */
[----:B---3--:R-:W-:-:S05]  /*49f10*/  IMAD.WIDE R38, R5, 0x4, R38 ;  /* 0x0000000405267825 */ /* 0x008fca00078e0226 */
[----:B------:R1:W-:Y:S04]  /*49f20*/  STL.64 [R1+0xb50], R38 ;  /* 0x000b502601007387 */ /* 0x0003e80000100a00 */
[----:B------:R-:W-:Y:S01]  /*49f30*/  LDGSTS.E [R31+-0x74000], desc[UR60][R38.64], !P5 ;  /* 0x8c000000261f7fae */ /* 0x000fe2000e92187c */
[----:B--2---:R-:W-:-:S04]  /*49f40*/  IMAD.WIDE R10, R5, 0x4, R10 ;  /* 0x00000004050a7825 */ /* 0x004fc800078e020a */
[C---:B----4-:R-:W-:Y:S01]  /*49f50*/  IMAD.WIDE R36, R5.reuse, 0x4, R36 ;  /* 0x0000000405247825 */ /* 0x050fe200078e0224 */
[----:B------:R2:W-:Y:S03]  /*49f60*/  STL.64 [R1+0xb48], R10 ;  /* 0x000b480a01007387 */ /* 0x0005e60000100a00 */
[----:B------:R-:W-:Y:S01]  /*49f70*/  IMAD.WIDE R50, R5, 0x4, R40 ;  /* 0x0000000405327825 */ /* 0x000fe200078e0228 */
[----:B------:R-:W-:Y:S04]  /*49f80*/  LDGSTS.E [R30+-0x7fffc], desc[UR60][R10.64], !P6 ;  /* 0x800040000a1e7fae */ /* 0x000fe8000f12187c */
[----:B-1----:R-:W3:Y:S04]  /*49f90*/  LDL.LU.64 R38, [R1+0x2ab8] ;  /* 0x002ab80001267983 */ /* 0x002ee80000300a00 */
[----:B------:R1:W-:Y:S04]  /*49fa0*/  STL.64 [R1+0xb40], R36 ;  /* 0x000b402401007387 */ /* 0x0003e80000100a00 */
[----:B------:R-:W-:Y:S04]  /*49fb0*/  STL.64 [R1+0xb38], R50 ;  /* 0x000b383201007387 */ /* 0x000fe80000100a00 */
[----:B--2---:R-:W2:Y:S04]  /*49fc0*/  LDL.LU.64 R10, [R1+0x2ab0] ;  /* 0x002ab000010a7983 */ /* 0x004ea80000300a00 */
[----:B------:R-:W4:Y:S04]  /*49fd0*/  LDL.LU.64 R40, [R1+0x2aa8] ;  /* 0x002aa80001287983 */ /* 0x000f280000300a00 */
[----:B------:R-:W-:Y:S01]  /*49fe0*/  LDGSTS.E [R29+-0x7bffc], desc[UR60][R36.64], !P6 ;  /* 0x84004000241d7fae */ /* 0x000fe2000f12187c */
[----:B------:R-:W-:-:S02]  /*49ff0*/  VIADD R32, R33, 0xfffffef5 ;  /* 0xfffffef521207836 */ /* 0x000fc40000000000 */
[----:B------:R-:W4:Y:S01]  /*4a000*/  LDC R33, c[0x0][0x230] ;  /* 0x00008c00ff217b82 */ /* 0x000f220000000800 */
[----:B------:R1:W-:Y:S04]  /*4a010*/  LDGSTS.E [R28+-0x77ffc], desc[UR60][R50.64], !P6 ;  /* 0x88004000321c7fae */ /* 0x0003e8000f12187c */
[----:B-1----:R-:W4:Y:S01]  /*4a020*/  LDL.LU.64 R36, [R1+0x2aa0] ;  /* 0x002aa00001247983 */ /* 0x002f220000300a00 */
[----:B------:R-:W-:Y:S01]  /*4a030*/  ISETP.GE.U32.AND P5, PT, R32, 0x7ffffe76, PT ;  /* 0x7ffffe762000780c */ /* 0x000fe20003fa6070 */
[----:B------:R-:W-:Y:S02]  /*4a040*/  VIADD R32, R34, 0xfffffef4 ;  /* 0xfffffef422207836 */ /* 0x000fe40000000000 */
[----:B------:R-:W1:Y:S01]  /*4a050*/  LDC R34, c[0x0][0x230] ;  /* 0x00008c00ff227b82 */ /* 0x000e620000000800 */
[----:B------:R-:W-:-:S05]  /*4a060*/  IMAD.WIDE R42, R5, 0x4, R42 ;  /* 0x00000004052a7825 */ /* 0x000fca00078e022a */
[----:B------:R1:W-:Y:S04]  /*4a070*/  STL.64 [R1+0xb30], R42 ;  /* 0x000b302a01007387 */ /* 0x0003e80000100a00 */
[----:B------:R-:W-:Y:S01]  /*4a080*/  LDGSTS.E [R31+-0x73ffc], desc[UR60][R42.64], !P6 ;  /* 0x8c0040002a1f7fae */ /* 0x000fe2000f12187c */
[----:B------:R-:W-:Y:S01]  /*4a090*/  ISETP.GE.U32.AND P6, PT, R32, 0x7ffffe75, PT ;  /* 0x7ffffe752000780c */ /* 0x000fe20003fc6070 */
[----:B------:R-:W-:-:S04]  /*4a0a0*/  IMAD.WIDE R44, R5, 0x4, R44 ;  /* 0x00000004052c7825 */ /* 0x000fc800078e022c */
[C---:B------:R-:W-:Y:S01]  /*4a0b0*/  IMAD.WIDE R48, R5.reuse, 0x4, R48 ;  /* 0x0000000405307825 */ /* 0x040fe200078e0230 */
[----:B------:R1:W-:Y:S04]  /*4a0c0*/  STL.64 [R1+0xb28], R44 ;  /* 0x000b282c01007387 */ /* 0x0003e80000100a00 */
[----:B-1----:R-:W4:Y:S04]  /*4a0d0*/  LDL.LU.64 R42, [R1+0x2a98] ;  /* 0x002a9800012a7983 */ /* 0x002f280000300a00 */
[----:B------:R1:W-:Y:S04]  /*4a0e0*/  STL.64 [R1+0xb20], R48 ;  /* 0x000b203001007387 */ /* 0x0003e80000100a00 */
[----:B------:R-:W-:Y:S01]  /*4a0f0*/  LDGSTS.E [R30+-0x7fff8], desc[UR60][R44.64], !P5 ;  /* 0x800080002c1e7fae */ /* 0x000fe2000e92187c */
[----:B------:R-:W-:-:S03]  /*4a100*/  IMAD.WIDE R50, R5, 0x4, R46 ;  /* 0x0000000405327825 */ /* 0x000fc600078e022e */
[----:B------:R-:W-:Y:S04]  /*4a110*/  LDGSTS.E [R29+-0x7bff8], desc[UR60][R48.64], !P5 ;  /* 0x84008000301d7fae */ /* 0x000fe8000e92187c */
[----:B------:R4:W-:Y:S04]  /*4a120*/  STL.64 [R1+0xb18], R50 ;  /* 0x000b183201007387 */ /* 0x0009e80000100a00 */
[----:B------:R-:W4:Y:S04]  /*4a130*/  LDL.LU.64 R44, [R1+0x2710] ;  /* 0x00271000012c7983 */ /* 0x000f280000300a00 */
[----:B------:R-:W4:Y:S04]  /*4a140*/  LDL.LU.64 R46, [R1+0x2708] ;  /* 0x00270800012e7983 */ /* 0x000f280000300a00 */
[----:B------:R4:W-:Y:S04]  /*4a150*/  LDGSTS.E [R28+-0x77ff8], desc[UR60][R50.64], !P5 ;  /* 0x88008000321c7fae */ /* 0x0009e8000e92187c */
[----:B-1----:R-:W4:Y:S01]  /*4a160*/  LDL.LU.64 R48, [R1+0x2700] ;  /* 0x0027000001307983 */ /* 0x002f220000300a00 */
[----:B---3--:R-:W-:-:S05]  /*4a170*/  IMAD.WIDE R38, R5, 0x4, R38 ;  /* 0x0000000405267825 */ /* 0x008fca00078e0226 */
[----:B------:R1:W-:Y:S04]  /*4a180*/  STL.64 [R1+0xb10], R38 ;  /* 0x000b102601007387 */ /* 0x0003e80000100a00 */
[----:B------:R-:W-:Y:S01]  /*4a190*/  LDGSTS.E [R31+-0x73ff8], desc[UR60][R38.64], !P5 ;  /* 0x8c008000261f7fae */ /* 0x000fe2000e92187c */
[----:B--2---:R-:W-:-:S04]  /*4a1a0*/  IMAD.WIDE R10, R5, 0x4, R10 ;  /* 0x00000004050a7825 */ /* 0x004fc800078e020a */
[C---:B----4-:R-:W-:Y:S01]  /*4a1b0*/  IMAD.WIDE R50, R5.reuse, 0x4, R40 ;  /* 0x0000000405327825 */ /* 0x050fe200078e0228 */
[----:B------:R2:W-:Y:S04]  /*4a1c0*/  STL.64 [R1+0xb08], R10 ;  /* 0x000b080a01007387 */ /* 0x0005e80000100a00 */
[----:B-1----:R-:W3:Y:S04]  /*4a1d0*/  LDL.LU.64 R38, [R1+0x26f8] ;  /* 0x0026f80001267983 */ /* 0x002ee80000300a00 */
[----:B------:R1:W-:Y:S04]  /*4a1e0*/  STL.64 [R1+0xb00], R50 ;  /* 0x000b003201007387 */ /* 0x0003e80000100a00 */
[----:B------:R-:W-:Y:S01]  /*4a1f0*/  LDGSTS.E [R30+-0x7fff4], desc[UR60][R10.64], !P6 ;  /* 0x8000c0000a1e7fae */ /* 0x000fe2000f12187c */
[----:B------:R-:W-:-:S03]  /*4a200*/  IMAD.WIDE R36, R5, 0x4, R36 ;  /* 0x0000000405247825 */ /* 0x000fc600078e0224 */
[----:B------:R-:W-:Y:S04]  /*4a210*/  LDGSTS.E [R29+-0x7bff4], desc[UR60][R50.64], !P6 ;  /* 0x8400c000321d7fae */ /* 0x000fe8000f12187c */
[----:B------:R4:W-:Y:S04]  /*4a220*/  STL.64 [R1+0xaf8], R36 ;  /* 0x000af82401007387 */ /* 0x0009e80000100a00 */
[----:B--2---:R-:W2:Y:S04]  /*4a230*/  LDL.LU.64 R10, [R1+0x26f0] ;  /* 0x0026f000010a7983 */ /* 0x004ea80000300a00 */
[----:B------:R-:W2:Y:S04]  /*4a240*/  LDL.LU.64 R40, [R1+0x26e8] ;  /* 0x0026e80001287983 */ /* 0x000ea80000300a00 */
[----:B-1----:R-:W2:Y:S01]  /*4a250*/  LDL.LU.64 R50, [R1+0x26e0] ;  /* 0x0026e00001327983 */ /* 0x002ea20000300a00 */
[----:B------:R-:W-:-:S02]  /*4a260*/  IADD3 R32, R35, -0x129, RZ ;  /* 0xfffffed723207810 */ /* 0x000fc40007ffe0ff */
[----:B------:R-:W1:Y:S01]  /*4a270*/  LDC R35, c[0x0][0x230] ;  /* 0x00008c00ff237b82 */ /* 0x000e620000000800 */
[----:B------:R4:W-:Y:S01]  /*4a280*/  LDGSTS.E [R28+-0x77ff4], desc[UR60][R36.64], !P6 ;  /* 0x8800c000241c7fae */ /* 0x0009e2000f12187c */
[----:B------:R-:W-:Y:S01]  /*4a290*/  ISETP.GE.U32.AND P5, PT, R32, 0x7ffffe58, PT ;  /* 0x7ffffe582000780c */ /* 0x000fe20003fa6070 */
[----:B------:R-:W-:-:S05]  /*4a2a0*/  VIADD R32, R33, 0xfffffed6 ;  /* 0xfffffed621207836 */ /* 0x000fca0000000000 */
[----:B------:R-:W1:Y:S01]  /*4a2b0*/  LDC R33, c[0x0][0x230] ;  /* 0x00008c00ff217b82 */ /* 0x000e620000000800 */
[----:B------:R-:W-:-:S07]  /*4a2c0*/  IMAD.WIDE R42, R5, 0x4, R42 ;  /* 0x00000004052a7825 */ /* 0x000fce00078e022a */
[----:B----4-:R-:W4:Y:S01]  /*4a2d0*/  LDC R36, c[0x0][0x230] ;  /* 0x00008c00ff247b82 */ /* 0x010f220000000800 */
[----:B------:R1:W-:Y:S04]  /*4a2e0*/  STL.64 [R1+0xaf0], R42 ;  /* 0x000af02a01007387 */ /* 0x0003e80000100a00 */
[----:B------:R-:W-:Y:S01]  /*4a2f0*/  LDGSTS.E [R31+-0x73ff4], desc[UR60][R42.64], !P6 ;  /* 0x8c00c0002a1f7fae */ /* 0x000fe2000f12187c */
[----:B------:R-:W-:Y:S01]  /*4a300*/  ISETP.GE.U32.AND P6, PT, R32, 0x7ffffe57, PT ;  /* 0x7ffffe572000780c */ /* 0x000fe20003fc6070 */
[----:B------:R-:W-:-:S04]  /*4a310*/  IMAD.WIDE R44, R5, 0x4, R44 ;  /* 0x00000004052c7825 */ /* 0x000fc800078e022c */
[C---:B------:R-:W-:Y:S01]  /*4a320*/  IMAD.WIDE R46, R5.reuse, 0x4, R46 ;  /* 0x00000004052e7825 */ /* 0x040fe200078e022e */
[----:B------:R4:W-:Y:S04]  /*4a330*/  STL.64 [R1+0x768], R44 ;  /* 0x0007682c01007387 */ /* 0x0009e80000100a00 */
[----:B-1----:R-:W2:Y:S01]  /*4a340*/  LDL.LU.64 R42, [R1+0x26d8] ;  /* 0x0026d800012a7983 */ /* 0x002ea20000300a00 */
[----:B------:R-:W-:-:S03]  /*4a350*/  IMAD.WIDE R52, R5, 0x4, R48 ;  /* 0x0000000405347825 */ /* 0x000fc600078e0230 */
[----:B------:R1:W-:Y:S04]  /*4a360*/  STL.64 [R1+0x760], R46 ;  /* 0x0007602e01007387 */ /* 0x0003e80000100a00 */
[----:B------:R2:W-:Y:S04]  /*4a370*/  STL.64 [R1+0x758], R52 ;  /* 0x0007583401007387 */ /* 0x0005e80000100a00 */
[----:B------:R-:W-:Y:S04]  /*4a380*/  LDGSTS.E [R30+-0x70000], desc[UR60][R44.64], !P5 ;  /* 0x900000002c1e7fae */ /* 0x000fe8000e92187c */
[----:B------:R-:W-:Y:S04]  /*4a390*/  LDGSTS.E [R29+-0x6c000], desc[UR60][R46.64], !P5 ;  /* 0x940000002e1d7fae */ /* 0x000fe8000e92187c */
[----:B------:R2:W-:Y:S04]  /*4a3a0*/  LDGSTS.E [R28+-0x68000], desc[UR60][R52.64], !P5 ;  /* 0x98000000341c7fae */ /* 0x0005e8000e92187c */
[----:B----4-:R-:W4:Y:S04]  /*4a3b0*/  LDL.LU.64 R44, [R1+0x26d0] ;  /* 0x0026d000012c7983 */ /* 0x010f280000300a00 */
[----:B------:R-:W4:Y:S04]  /*4a3c0*/  LDL.LU.64 R48, [R1+0x26c8] ;  /* 0x0026c80001307983 */ /* 0x000f280000300a00 */
[----:B-1----:R-:W4:Y:S01]  /*4a3d0*/  LDL.LU.64 R46, [R1+0x26c0] ;  /* 0x0026c000012e7983 */ /* 0x002f220000300a00 */
[----:B---3--:R-:W-:-:S05]  /*4a3e0*/  IMAD.WIDE R38, R5, 0x4, R38 ;  /* 0x0000000405267825 */ /* 0x008fca00078e0226 */
[----:B------:R1:W-:Y:S04]  /*4a3f0*/  STL.64 [R1+0x750], R38 ;  /* 0x0007502601007387 */ /* 0x0003e80000100a00 */
[----:B------:R-:W-:Y:S01]  /*4a400*/  LDGSTS.E [R31+-0x64000], desc[UR60][R38.64], !P5 ;  /* 0x9c000000261f7fae */ /* 0x000fe2000e92187c */
[----:B--2---:R-:W-:-:S04]  /*4a410*/  IMAD.WIDE R10, R5, 0x4, R10 ;  /* 0x00000004050a7825 */ /* 0x004fc800078e020a */
[C---:B------:R-:W-:Y:S01]  /*4a420*/  IMAD.WIDE R40, R5.reuse, 0x4, R40 ;  /* 0x0000000405287825 */ /* 0x040fe200078e0228 */
[----:B------:R2:W-:Y:S03]  /*4a430*/  STL.64 [R1+0x748], R10 ;  /* 0x0007480a01007387 */ /* 0x0005e60000100a00 */
[----:B------:R-:W-:Y:S01]  /*4a440*/  IMAD.WIDE R52, R5, 0x4, R50 ;  /* 0x0000000405347825 */ /* 0x000fe200078e0232 */
[----:B-1----:R-:W3:Y:S04]  /*4a450*/  LDL.LU.64 R38, [R1+0x26b8] ;  /* 0x0026b80001267983 */ /* 0x002ee80000300a00 */
[----:B------:R1:W-:Y:S04]  /*4a460*/  STL.64 [R1+0x740], R40 ;  /* 0x0007402801007387 */ /* 0x0003e80000100a00 */
[----:B------:R-:W-:Y:S04]  /*4a470*/  STL.64 [R1+0x738], R52 ;  /* 0x0007383401007387 */ /* 0x000fe80000100a00 */
[----:B------:R-:W-:Y:S04]  /*4a480*/  LDGSTS.E [R30+-0x6fffc], desc[UR60][R10.64], !P6 ;  /* 0x900040000a1e7fae */ /* 0x000fe8000f12187c */
[----:B------:R-:W-:Y:S01]  /*4a490*/  LDGSTS.E [R29+-0x6bffc], desc[UR60][R40.64], !P6 ;  /* 0x94004000281d7fae */ /* 0x000fe2000f12187c */
[----:B------:R-:W-:-:S03]  /*4a4a0*/  IADD3 R32, R34, -0x12b, RZ ;  /* 0xfffffed522207810 */ /* 0x000fc60007ffe0ff */
[----:B------:R-:W-:Y:S04]  /*4a4b0*/  LDGSTS.E [R28+-0x67ffc], desc[UR60][R52.64], !P6 ;  /* 0x98004000341c7fae */ /* 0x000fe8000f12187c */
[----:B--2---:R-:W2:Y:S04]  /*4a4c0*/  LDL.LU.64 R10, [R1+0x26b0] ;  /* 0x0026b000010a7983 */ /* 0x004ea80000300a00 */
[----:B------:R-:W2:Y:S04]  /*4a4d0*/  LDL.LU.64 R50, [R1+0x26a8] ;  /* 0x0026a80001327983 */ /* 0x000ea80000300a00 */
[----:B-1----:R-:W2:Y:S01]  /*4a4e0*/  LDL.LU.64 R40, [R1+0x26a0] ;  /* 0x0026a00001287983 */ /* 0x002ea20000300a00 */
[----:B------:R-:W-:Y:S01]  /*4a4f0*/  ISETP.GE.U32.AND P5, PT, R32, 0x7ffffe56, PT ;  /* 0x7ffffe562000780c */ /* 0x000fe20003fa6070 */
[----:B------:R-:W-:-:S02]  /*4a500*/  VIADD R32, R36, 0xfffffed4 ;  /* 0xfffffed424207836 */ /* 0x000fc40000000000 */
[----:B------:R-:W-:-:S05]  /*4a510*/  IMAD.WIDE R42, R5, 0x4, R42 ;  /* 0x00000004052a7825 */ /* 0x000fca00078e022a */
[----:B------:R1:W-:Y:S04]  /*4a520*/  STL.64 [R1+0x730], R42 ;  /* 0x0007302a01007387 */ /* 0x0003e80000100a00 */
[----:B------:R-:W-:Y:S01]  /*4a530*/  LDGSTS.E [R31+-0x63ffc], desc[UR60][R42.64], !P6 ;  /* 0x9c0040002a1f7fae */ /* 0x000fe2000f12187c */
[----:B------:R-:W-:Y:S02]  /*4a540*/  ISETP.GE.U32.AND P6, PT, R32, 0x7ffffe55, PT ;  /* 0x7ffffe552000780c */ /* 0x000fe40003fc6070 */
[----:B------:R-:W-:Y:S01]  /*4a550*/  IADD3 R32, R35, -0x149, RZ ;  /* 0xfffffeb723207810 */ /* 0x000fe20007ffe0ff */
[----:B----4-:R-:W-:-:S04]  /*4a560*/  IMAD.WIDE R44, R5, 0x4, R44 ;  /* 0x00000004052c7825 */ /* 0x010fc800078e022c */
[C---:B------:R-:W-:Y:S01]  /*4a570*/  IMAD.WIDE R48, R5.reuse, 0x4, R48 ;  /* 0x0000000405307825 */ /* 0x040fe200078e0230 */
[----:B------:R4:W-:Y:S03]  /*4a580*/  STL.64 [R1+0x728], R44 ;  /* 0x0007282c01007387 */ /* 0x0009e60000100a00 */
[C---:B------:R-:W-:Y:S01]  /*4a590*/  IMAD.WIDE R36, R5.reuse, 0x4, R46 ;  /* 0x0000000405247825 */ /* 0x040fe200078e022e */
[----:B-1----:R-:W2:Y:S04]  /*4a5a0*/  LDL.LU.64 R42, [R1+0x2698] ;  /* 0x00269800012a7983 */ /* 0x002ea80000300a00 */
        /* <DEDUP_REMOVED lines=8> */
[----:B------:R-:W1:Y:S01]  /*4a630*/  LDC R36, c[0x0][0x230] ;  /* 0x00008c00ff247b82 */ /* 0x000e620000000800 */
[----:B---3--:R-:W-:-:S05]  /*4a640*/  IMAD.WIDE R38, R5, 0x4, R38 ;  /* 0x0000000405267825 */ /* 0x008fca00078e0226 */
[----:B------:R-:W-:Y:S04]  /*4a650*/  STL.64 [R1+0x710], R38 ;  /* 0x0007102601007387 */ /* 0x000fe80000100a00 */
[----:B------:R-:W-:Y:S01]  /*4a660*/  LDGSTS.E [R31+-0x63ff8], desc[UR60][R38.64], !P5 ;  /* 0x9c008000261f7fae */ /* 0x000fe2000e92187c */
[----:B--2---:R-:W-:-:S04]  /*4a670*/  IMAD.WIDE R10, R5, 0x4, R10 ;  /* 0x00000004050a7825 */ /* 0x004fc800078e020a */
[C---:B------:R-:W-:Y:S01]  /*4a680*/  IMAD.WIDE R50, R5.reuse, 0x4, R50 ;  /* 0x0000000405327825 */ /* 0x040fe200078e0232 */
[----:B------:R2:W-:Y:S03]  /*4a690*/  STL.64 [R1+0x708], R10 ;  /* 0x0007080a01007387 */ /* 0x0005e60000100a00 */
[----:B------:R-:W-:Y:S01]  /*4a6a0*/  IMAD.WIDE R34, R5, 0x4, R40 ;  /* 0x0000000405227825 */ /* 0x000fe200078e0228 */
[----:B------:R-:W-:Y:S04]  /*4a6b0*/  LDGSTS.E [R30+-0x6fff4], desc[UR60][R10.64], !P6 ;  /* 0x9000c0000a1e7fae */ /* 0x000fe8000f12187c */
[----:B------:R-:W3:Y:S04]  /*4a6c0*/  LDL.LU.64 R40, [R1+0x22f8] ;  /* 0x0022f80001287983 */ /* 0x000ee80000300a00 */
[----:B------:R1:W-:Y:S04]  /*4a6d0*/  STL.64 [R1+0x700], R50 ;  /* 0x0007003201007387 */ /* 0x0003e80000100a00 */
[----:B------:R1:W-:Y:S04]  /*4a6e0*/  STL.64 [R1+0x6f8], R34 ;  /* 0x0006f82201007387 */ /* 0x0003e80000100a00 */
[----:B--2---:R-:W2:Y:S04]  /*4a6f0*/  LDL.LU.64 R10, [R1+0x22f0] ;  /* 0x0022f000010a7983 */ /* 0x004ea80000300a00 */
[----:B------:R-:W2:Y:S04]  /*4a700*/  LDL.LU.64 R38, [R1+0x22e8] ;  /* 0x0022e80001267983 */ /* 0x000ea80000300a00 */
[----:B------:R-:W-:Y:S01]  /*4a710*/  LDGSTS.E [R29+-0x6bff4], desc[UR60][R50.64], !P6 ;  /* 0x9400c000321d7fae */ /* 0x000fe2000f12187c */
[----:B------:R-:W-:-:S03]  /*4a720*/  ISETP.GE.U32.AND P5, PT, R32, 0x7ffffe38, PT ;  /* 0x7ffffe382000780c */ /* 0x000fc60003fa6070 */
[----:B-1----:R-:W2:Y:S01]  /*4a730*/  LDL.LU.64 R50, [R1+0x22e0] ;  /* 0x0022e00001327983 */ /* 0x002ea20000300a00 */
[----:B------:R-:W-:Y:S02]  /*4a740*/  VIADD R32, R33, 0xfffffeb6 ;  /* 0xfffffeb621207836 */ /* 0x000fe40000000000 */
[----:B------:R-:W1:Y:S01]  /*4a750*/  LDC R33, c[0x0][0x230] ;  /* 0x00008c00ff217b82 */ /* 0x000e620000000800 */
[----:B------:R4:W-:Y:S01]  /*4a760*/  LDGSTS.E [R28+-0x67ff4], desc[UR60][R34.64], !P6 ;  /* 0x9800c000221c7fae */ /* 0x0009e2000f12187c */
[----:B------:R-:W-:-:S05]  /*4a770*/  IMAD.WIDE R42, R5, 0x4, R42 ;  /* 0x00000004052a7825 */ /* 0x000fca00078e022a */
[----:B------:R1:W-:Y:S01]  /*4a780*/  STL.64 [R1+0x6f0], R42 ;  /* 0x0006f02a01007387 */ /* 0x0003e20000100a00 */
[----:B----4-:R-:W4:Y:S03]  /*4a790*/  LDC R34, c[0x0][0x230] ;  /* 0x00008c00ff227b82 */ /* 0x010f260000000800 */
[----:B------:R-:W-:Y:S01]  /*4a7a0*/  LDGSTS.E [R31+-0x63ff4], desc[UR60][R42.64], !P6 ;  /* 0x9c00c0002a1f7fae */ /* 0x000fe2000f12187c */
[----:B------:R-:W-:Y:S02]  /*4a7b0*/  ISETP.GE.U32.AND P6, PT, R32, 0x7ffffe37, PT ;  /* 0x7ffffe372000780c */ /* 0x000fe40003fc6070 */
[----:B------:R-:W-:Y:S01]  /*4a7c0*/  IADD3 R32, R36, -0x14b, RZ ;  /* 0xfffffeb524207810 */ /* 0x000fe20007ffe0ff */
[----:B------:R-:W-:-:S04]  /*4a7d0*/  IMAD.WIDE R44, R5, 0x4, R44 ;  /* 0x00000004052c7825 */ /* 0x000fc800078e022c */
[C---:B------:R-:W-:Y:S01]  /*4a7e0*/  IMAD.WIDE R46, R5.reuse, 0x4, R46 ;  /* 0x00000004052e7825 */ /* 0x040fe200078e022e */
[----:B------:R4:W-:Y:S03]  /*4a7f0*/  STL.64 [R1+0x368], R44 ;  /* 0x0003682c01007387 */ /* 0x0009e60000100a00 */
[C---:B------:R-:W-:Y:S01]  /*4a800*/  IMAD.WIDE R52, R5.reuse, 0x4, R48 ;  /* 0x0000000405347825 */ /* 0x040fe200078e0230 */
[----:B-1----:R-:W2:Y:S04]  /*4a810*/  LDL.LU.64 R42, [R1+0x22d8] ;  /* 0x0022d800012a7983 */ /* 0x002ea80000300a00 */
[----:B------:R1:W-:Y:S04]  /*4a820*/  STL.64 [R1+0x360], R46 ;  /* 0x0003602e01007387 */ /* 0x0003e80000100a00 */
[----:B------:R-:W-:Y:S04]  /*4a830*/  STL.64 [R1+0x358], R52 ;  /* 0x0003583401007387 */ /* 0x000fe80000100a00 */
[----:B------:R-:W-:Y:S04]  /*4a840*/  LDGSTS.E [R30+-0x60000], desc[UR60][R44.64], !P5 ;  /* 0xa00000002c1e7fae */ /* 0x000fe8000e92187c */
[----:B------:R-:W-:Y:S04]  /*4a850*/  LDGSTS.E [R29+-0x5c000], desc[UR60][R46.64], !P5 ;  /* 0xa40000002e1d7fae */ /* 0x000fe8000e92187c */
[----:B------:R-:W-:Y:S04]  /*4a860*/  LDGSTS.E [R28+-0x58000], desc[UR60][R52.64], !P5 ;  /* 0xa8000000341c7fae */ /* 0x000fe8000e92187c */
        /* <DEDUP_REMOVED lines=8> */
[----:B------:R2:W-:Y:S04]  /*4a8f0*/  STL.64 [R1+0x348], R10 ;  /* 0x0003480a01007387 */ /* 0x0005e80000100a00 */
[----:B-1----:R-:W3:Y:S04]  /*4a900*/  LDL.LU.64 R40, [R1+0x22b8] ;  /* 0x0022b80001287983 */ /* 0x002ee80000300a00 */
[----:B------:R1:W-:Y:S04]  /*4a910*/  STL.64 [R1+0x340], R38 ;  /* 0x0003402601007387 */ /* 0x0003e80000100a00 */
[----:B------:R-:W-:Y:S01]  /*4a920*/  LDGSTS.E [R30+-0x5fffc], desc[UR60][R10.64], !P6 ;  /* 0xa00040000a1e7fae */ /* 0x000fe2000f12187c */
[----:B------:R-:W-:Y:S01]  /*4a930*/  IMAD.WIDE R36, R5, 0x4, R50 ;  /* 0x0000000405247825 */ /* 0x000fe200078e0232 */
[----:B------:R-:W-:-:S02]  /*4a940*/  ISETP.GE.U32.AND P5, PT, R32, 0x7ffffe36, PT ;  /* 0x7ffffe362000780c */ /* 0x000fc40003fa6070 */
[----:B------:R1:W-:Y:S04]  /*4a950*/  LDGSTS.E [R29+-0x5bffc], desc[UR60][R38.64], !P6 ;  /* 0xa4004000261d7fae */ /* 0x0003e8000f12187c */
[----:B------:R4:W-:Y:S04]  /*4a960*/  STL.64 [R1+0x338], R36 ;  /* 0x0003382401007387 */ /* 0x0009e80000100a00 */
[----:B--2---:R-:W2:Y:S04]  /*4a970*/  LDL.LU.64 R10, [R1+0x22b0] ;  /* 0x0022b000010a7983 */ /* 0x004ea80000300a00 */
[----:B------:R-:W2:Y:S01]  /*4a980*/  LDL.LU.64 R52, [R1+0x22a8] ;  /* 0x0022a80001347983 */ /* 0x000ea20000300a00 */
[----:B------:R-:W-:Y:S01]  /*4a990*/  VIADD R32, R34, 0xfffffeb4 ;  /* 0xfffffeb422207836 */ /* 0x000fe20000000000 */
[----:B-1----:R-:W1:Y:S02]  /*4a9a0*/  LDC R38, c[0x0][0x230] ;  /* 0x00008c00ff267b82 */ /* 0x002e640000000800 */
[----:B------:R-:W2:Y:S04]  /*4a9b0*/  LDL.LU.64 R50, [R1+0x22a0] ;  /* 0x0022a00001327983 */ /* 0x000ea80000300a00 */
[----:B------:R4:W-:Y:S01]  /*4a9c0*/  LDGSTS.E [R28+-0x57ffc], desc[UR60][R36.64], !P6 ;  /* 0xa8004000241c7fae */ /* 0x0009e2000f12187c */
[----:B------:R-:W-:-:S05]  /*4a9d0*/  IMAD.WIDE R42, R5, 0x4, R42 ;  /* 0x00000004052a7825 */ /* 0x000fca00078e022a */
[----:B------:R1:W-:Y:S04]  /*4a9e0*/  STL.64 [R1+0x330], R42 ;  /* 0x0003302a01007387 */ /* 0x0003e80000100a00 */
[----:B------:R-:W-:Y:S01]  /*4a9f0*/  LDGSTS.E [R31+-0x53ffc], desc[UR60][R42.64], !P6 ;  /* 0xac0040002a1f7fae */ /* 0x000fe2000f12187c */
[----:B------:R-:W-:Y:S01]  /*4aa00*/  ISETP.GE.U32.AND P6, PT, R32, 0x7ffffe35, PT ;  /* 0x7ffffe352000780c */ /* 0x000fe20003fc6070 */
[----:B----4-:R-:W-:-:S04]  /*4aa10*/  IMAD.WIDE R44, R5, 0x4, R44 ;  /* 0x00000004052c7825 */ /* 0x010fc800078e022c */
[C---:B------:R-:W-:Y:S01]  /*4aa20*/  IMAD.WIDE R36, R5.reuse, 0x4, R48 ;  /* 0x0000000405247825 */ /* 0x040fe200078e0230 */
[----:B------:R4:W-:Y:S03]  /*4aa30*/  STL.64 [R1+0x328], R44 ;  /* 0x0003282c01007387 */ /* 0x0009e60000100a00 */
[C---:B------:R-:W-:Y:S01]  /*4aa40*/  IMAD.WIDE R34, R5.reuse, 0x4, R46 ;  /* 0x0000000405227825 */ /* 0x040fe200078e022e */
[----:B-1----:R-:W2:Y:S01]  /*4aa50*/  LDL.LU.64 R42, [R1+0x2298] ;  /* 0x00229800012a7983 */ /* 0x002ea20000300a00 */
[----:B------:R-:W1:Y:S03]  /*4aa60*/  LDC R46, c[0x0][0x230] ;  /* 0x00008c00ff2e7b82 */ /* 0x000e660000000800 */
[----:B------:R2:W-:Y:S04]  /*4aa70*/  STL.64 [R1+0x320], R36 ;  /* 0x0003202401007387 */ /* 0x0005e80000100a00 */
[----:B------:R2:W-:Y:S04]  /*4aa80*/  STL.64 [R1+0x318], R34 ;  /* 0x0003182201007387 */ /* 0x0005e80000100a00 */
[----:B------:R-:W-:Y:S04]  /*4aa90*/  LDGSTS.E [R30+-0x5fff8], desc[UR60][R44.64], !P5 ;  /* 0xa00080002c1e7fae */ /* 0x000fe8000e92187c */
[----:B------:R-:W2:Y:S04]  /*4aaa0*/  LDL.LU.64 R56, [R1+0x1f50] ;  /* 0x001f500001387983 */ /* 0x000ea80000300a00 */
[----:B------:R2:W-:Y:S04]  /*4aab0*/  LDGSTS.E [R29+-0x5bff8], desc[UR60][R36.64], !P5 ;  /* 0xa4008000241d7fae */ /* 0x0005e8000e92187c */
[----:B------:R-:W2:Y:S04]  /*4aac0*/  LDL.LU.64 R48, [R1+0x1f48] ;  /* 0x001f480001307983 */ /* 0x000ea80000300a00 */
[----:B------:R2:W-:Y:S04]  /*4aad0*/  LDGSTS.E [R28+-0x57ff8], desc[UR60][R34.64], !P5 ;  /* 0xa8008000221c7fae */ /* 0x0005e8000e92187c */
[----:B----4-:R-:W4:Y:S01]  /*4aae0*/  LDL.LU.64 R44, [R1+0x1f40] ;  /* 0x001f4000012c7983 */ /* 0x010f220000300a00 */
[----:B---3--:R-:W-:-:S05]  /*4aaf0*/  IMAD.WIDE R40, R5, 0x4, R40 ;  /* 0x0000000405287825 */ /* 0x008fca00078e0228 */
[----:B------:R3:W-:Y:S04]  /*4ab00*/  STL.64 [R1+0x310], R40 ;  /* 0x0003102801007387 */ /* 0x0007e80000100a00 */
[----:B------:R-:W-:Y:S01]  /*4ab10*/  LDGSTS.E [R31+-0x53ff8], desc[UR60][R40.64], !P5 ;  /* 0xac008000281f7fae */ /* 0x000fe2000e92187c */
[----:B--2---:R-:W-:-:S04]  /*4ab20*/  IMAD.WIDE R10, R5, 0x4, R10 ;  /* 0x00000004050a7825 */ /* 0x004fc800078e020a */
[C---:B------:R-:W-:Y:S01]  /*4ab30*/  IMAD.WIDE R36, R5.reuse, 0x4, R52 ;  /* 0x0000000405247825 */ /* 0x040fe200078e0234 */
[----:B------:R2:W-:Y:S03]  /*4ab40*/  STL.64 [R1+0x308], R10 ;  /* 0x0003080a01007387 */ /* 0x0005e60000100a00 */
[----:B------:R-:W-:Y:S01]  /*4ab50*/  IMAD.WIDE R34, R5, 0x4, R50 ;  /* 0x0000000405227825 */ /* 0x000fe200078e0232 */
[----:B------:R-:W4:Y:S04]  /*4ab60*/  LDL.LU.64 R52, [R1+0x1f38] ;  /* 0x001f380001347983 */ /* 0x000f280000300a00 */
[----:B------:R1:W-:Y:S04]  /*4ab70*/  STL.64 [R1+0x300], R36 ;  /* 0x0003002401007387 */ /* 0x0003e80000100a00 */
[----:B------:R4:W-:Y:S04]  /*4ab80*/  STL.64 [R1+0x2f8], R34 ;  /* 0x0002f82201007387 */ /* 0x0009e80000100a00 */
[----:B------:R-:W4:Y:S04]  /*4ab90*/  LDL.LU.64 R50, [R1+0x1f30] ;  /* 0x001f300001327983 */ /* 0x000f280000300a00 */
[----:B------:R-:W-:Y:S04]  /*4aba0*/  LDGSTS.E [R30+-0x5fff4], desc[UR60][R10.64], !P6 ;  /* 0xa000c0000a1e7fae */ /* 0x000fe8000f12187c */
[----:B---3--:R-:W3:Y:S01]  /*4abb0*/  LDL.LU.64 R40, [R1+0x1f28] ;  /* 0x001f280001287983 */ /* 0x008ee20000300a00 */
[----:B------:R-:W-:-:S03]  /*4abc0*/  VIADD R38, R38, 0xfffffe96 ;  /* 0xfffffe9626267836 */ /* 0x000fc60000000000 */
[----:B------:R1:W-:Y:S04]  /*4abd0*/  LDGSTS.E [R29+-0x5bff4], desc[UR60][R36.64], !P6 ;  /* 0xa400c000241d7fae */ /* 0x0003e8000f12187c */
[----:B--2---:R-:W2:Y:S04]  /*4abe0*/  LDL.LU.64 R10, [R1+0x1f20] ;  /* 0x001f2000010a7983 */ /* 0x004ea80000300a00 */
[----:B------:R1:W-:Y:S02]  /*4abf0*/  LDGSTS.E [R28+-0x57ff4], desc[UR60][R34.64], !P6 ;  /* 0xa800c000221c7fae */ /* 0x0003e4000f12187c */
[----:B-1----:R-:W-:Y:S01]  /*4ac00*/  IADD3 R37, R246, 0x100000, RZ ;  /* 0x00100000f6257810 */ /* 0x002fe20007ffe0ff */
[----:B------:R-:W-:-:S05]  /*4ac10*/  IMAD.WIDE R42, R5, 0x4, R42 ;  /* 0x00000004052a7825 */ /* 0x000fca00078e022a */
[----:B------:R1:W-:Y:S04]  /*4ac20*/  STL.64 [R1+0x2f0], R42 ;  /* 0x0002f02a01007387 */ /* 0x0003e80000100a00 */
[----:B------:R-:W4:Y:S04]  /*4ac30*/  LDL.LU.64 R70, [R1+0x1f18] ;  /* 0x001f180001467983 */ /* 0x000f280000300a00 */
[----:B------:R-:W4:Y:S04]  /*4ac40*/  LDL.LU.64 R60, [R1+0x1f10] ;  /* 0x001f1000013c7983 */ /* 0x000f280000300a00 */
[----:B------:R-:W4:Y:S01]  /*4ac50*/  LDL.LU.64 R58, [R1+0x1f08] ;  /* 0x001f0800013a7983 */ /* 0x000f220000300a00 */
[----:B------:R-:W-:-:S03]  /*4ac60*/  IMAD.WIDE R28, R5, 0x4, R56 ;  /* 0x00000004051c7825 */ /* 0x000fc600078e0238 */
[----:B------:R1:W-:Y:S01]  /*4ac70*/  LDGSTS.E [R37+-0x53ff4], desc[UR60][R42.64], !P6 ;  /* 0xac00c0002a257fae */ /* 0x0003e2000f12187c */
[----:B------:R-:W-:-:S03]  /*4ac80*/  IMAD.WIDE R30, R5, 0x4, R48 ;  /* 0x00000004051e7825 */ /* 0x000fc600078e0230 */
[----:B------:R-:W4:Y:S01]  /*4ac90*/  LDL.LU.64 R48, [R1+0x1f00] ;  /* 0x001f000001307983 */ /* 0x000f220000300a00 */
[----:B------:R-:W-:-:S03]  /*4aca0*/  ISETP.GE.U32.AND P6, PT, R38, 0x7ffffe17, PT ;  /* 0x7ffffe172600780c */ /* 0x000fc60003fc6070 */
[----:B------:R-:W4:Y:S04]  /*4acb0*/  LDL.LU.64 R68, [R1+0x1ef8] ;  /* 0x001ef80001447983 */ /* 0x000f280000300a00 */
[----:B------:R-:W4:Y:S04]  /*4acc0*/  LDL.LU.64 R66, [R1+0x1ef0] ;  /* 0x001ef00001427983 */ /* 0x000f280000300a00 */
[----:B------:R-:W4:Y:S01]  /*4acd0*/  LDL.LU.64 R56, [R1+0x1ee8] ;  /* 0x001ee80001387983 */ /* 0x000f220000300a00 */
[----:B---3--:R-:W-:-:S04]  /*4ace0*/  IMAD.WIDE R38, R5, 0x4, R40 ;  /* 0x0000000405267825 */ /* 0x008fc800078e0228 */
[----:B--2---:R-:W-:Y:S02]  /*4acf0*/  IMAD.WIDE R40, R5, 0x4, R10 ;  /* 0x0000000405287825 */ /* 0x004fe400078e020a */
[----:B------:R-:W2:Y:S01]  /*4ad00*/  LDL.LU.64 R10, [R1+0x1ee0] ;  /* 0x001ee000010a7983 */ /* 0x000ea20000300a00 */
[----:B------:R-:W-:Y:S01]  /*4ad10*/  IADD3 R32, R33, -0x169, RZ ;  /* 0xfffffe9721207810 */ /* 0x000fe20007ffe0ff */
[C---:B------:R-:W-:Y:S01]  /*4ad20*/  VIADD R36, R246.reuse, 0x100000 ;  /* 0x00100000f6247836 */ /* 0x040fe20000000000 */
[C---:B----4-:R-:W-:Y:S01]  /*4ad30*/  IADD3 R35, R246.reuse, 0x100000, RZ ;  /* 0x00100000f6237810 */ /* 0x050fe20007ffe0ff */
[----:B------:R-:W-:Y:S01]  /*4ad40*/  VIADD R34, R246, 0x100000 ;  /* 0x00100000f6227836 */ /* 0x000fe20000000000 */
[----:B------:R-:W-:Y:S01]  /*4ad50*/  ISETP.GE.U32.AND P5, PT, R32, 0x7ffffe18, PT ;  /* 0x7ffffe182000780c */ /* 0x000fe20003fa6070 */
[----:B------:R-:W-:Y:S01]  /*4ad60*/  IMAD.WIDE R32, R5, 0x4, R44 ;  /* 0x0000000405207825 */ /* 0x000fe200078e022c */
[----:B------:R-:W-:Y:S01]  /*4ad70*/  IADD3 R46, R46, -0x16b, RZ ;  /* 0xfffffe952e2e7810 */ /* 0x000fe20007ffe0ff */
[----:B------:R-:W3:Y:S02]  /*4ad80*/  LDL.LU.64 R80, [R1+0x1ed8] ;  /* 0x001ed80001507983 */ /* 0x000ee40000300a00 */
[----:B------:R-:W-:-:S08]  /*4ad90*/  VIADD R45, R246, 0x100000 ;  /* 0x00100000f62d7836 */ /* 0x000fd00000000000 */
[----:B------:R4:W-:Y:S04]  /*4ada0*/  LDGSTS.E [R36+-0x50000], desc[UR60][R28.64], !P5 ;  /* 0xb00000001c247fae */ /* 0x0009e8000e92187c */
[----:B------:R-:W-:Y:S04]  /*4adb0*/  LDGSTS.E [R35+-0x4c000], desc[UR60][R30.64], !P5 ;  /* 0xb40000001e237fae */ /* 0x000fe8000e92187c */
[----:B------:R4:W-:Y:S01]  /*4adc0*/  LDGSTS.E [R34+-0x48000], desc[UR60][R32.64], !P5 ;  /* 0xb800000020227fae */ /* 0x0009e2000e92187c */
[C---:B------:R-:W-:Y:S01]  /*4add0*/  IADD3 R44, R246.reuse, 0x100000, RZ ;  /* 0x00100000f62c7810 */ /* 0x040fe20007ffe0ff */
[----:B-1----:R-:W-:-:S02]  /*4ade0*/  VIADD R43, R246, 0x100000 ;  /* 0x00100000f62b7836 */ /* 0x002fc40000000000 */
[C---:B----4-:R-:W-:Y:S01]  /*4adf0*/  IMAD.WIDE R36, R5.reuse, 0x4, R50 ;  /* 0x0000000405247825 */ /* 0x050fe200078e0232 */
[C---:B------:R-:W-:Y:S01]  /*4ae00*/  IADD3 R42, R246.reuse, 0x100000, RZ ;  /* 0x00100000f62a7810 */ /* 0x040fe20007ffe0ff */
[----:B------:R-:W4:Y:S02]  /*4ae10*/  LDL.LU.64 R76, [R1+0x2a90] ;  /* 0x002a9000014c7983 */ /* 0x000f240000300a00 */
[----:B------:R-:W-:Y:S01]  /*4ae20*/  IMAD.WIDE R34, R5, 0x4, R52 ;  /* 0x0000000405227825 */ /* 0x000fe200078e0234 */
[----:B------:R-:W-:Y:S01]  /*4ae30*/  IADD3 R51, R246, 0x100000, RZ ;  /* 0x00100000f6337810 */ /* 0x000fe20007ffe0ff */
[----:B------:R-:W3:Y:S04]  /*4ae40*/  LDL.LU.64 R78, [R1+0x2a88] ;  /* 0x002a8800014e7983 */ /* 0x000ee80000300a00 */
[----:B------:R-:W-:Y:S01]  /*4ae50*/  LDGSTS.E [R45+-0x44000], desc[UR60][R34.64], !P5 ;  /* 0xbc000000222d7fae */ /* 0x000fe2000e92187c */
[----:B------:R-:W-:-:S03]  /*4ae60*/  ISETP.GE.U32.AND P5, PT, R46, 0x7ffffe16, PT ;  /* 0x7ffffe162e00780c */ /* 0x000fc60003fa6070 */
[----:B------:R1:W-:Y:S01]  /*4ae70*/  LDGSTS.E [R44+-0x4fffc], desc[UR60][R36.64], !P6 ;  /* 0xb0004000242c7fae */ /* 0x0003e2000f12187c */
[----:B------:R-:W-:-:S03]  /*4ae80*/  IADD3 R53, R246, 0x100000, RZ ;  /* 0x00100000f6357810 */ /* 0x000fc60007ffe0ff */
[----:B------:R-:W-:Y:S01]  /*4ae90*/  LDGSTS.E [R43+-0x4bffc], desc[UR60][R38.64], !P6 ;  /* 0xb4004000262b7fae */ /* 0x000fe2000f12187c */
[----:B------:R-:W-:-:S03]  /*4aea0*/  VIADD R52, R246, 0x100000 ;  /* 0x00100000f6347836 */ /* 0x000fc60000000000 */
[----:B------:R1:W-:Y:S01]  /*4aeb0*/  LDGSTS.E [R42+-0x47ffc], desc[UR60][R40.64], !P6 ;  /* 0xb8004000282a7fae */ /* 0x0003e2000f12187c */
[----:B------:R-:W-:-:S03]  /*4aec0*/  IMAD.WIDE R46, R5, 0x4, R58 ;  /* 0x00000004052e7825 */ /* 0x000fc600078e023a */
[----:B------:R-:W3:Y:S01]  /*4aed0*/  LDL.LU.64 R74, [R1+0x2a80] ;  /* 0x002a8000014a7983 */ /* 0x000ee20000300a00 */
[----:B-1----:R-:W-:-:S04]  /*4aee0*/  IMAD.WIDE R44, R5, 0x4, R60 ;  /* 0x00000004052c7825 */ /* 0x002fc800078e023c */
[----:B------:R-:W-:Y:S02]  /*4aef0*/  VIADD R50, R246, 0x100000 ;  /* 0x00100000f6327836 */ /* 0x000fe40000000000 */
[----:B------:R-:W-:-:S04]  /*4af00*/  IMAD.WIDE R42, R5, 0x4, R70 ;  /* 0x00000004052a7825 */ /* 0x000fc800078e0246 */
[----:B------:R-:W-:Y:S01]  /*4af10*/  IMAD.WIDE R48, R5, 0x4, R48 ;  /* 0x0000000405307825 */ /* 0x000fe200078e0230 */
[----:B------:R-:W-:Y:S01]  /*4af20*/  LDGSTS.E [R53+-0x43ffc], desc[UR60][R42.64], !P6 ;  /* 0xbc0040002a357fae */ /* 0x000fe2000f12187c */
[----:B------:R-:W-:-:S03]  /*4af30*/  ISETP.GE.U32.AND P6, PT, R54, 0x7ffffe15, PT ;  /* 0x7ffffe153600780c */ /* 0x000fc60003fc6070 */
[----:B------:R-:W-:Y:S01]  /*4af40*/  LDGSTS.E [R52+-0x4fff8], desc[UR60][R44.64], !P5 ;  /* 0xb00080002c347fae */ /* 0x000fe2000e92187c */
[----:B------:R-:W-:-:S03]  /*4af50*/  IMAD.WIDE R54, R5, 0x4, R56 ;  /* 0x0000000405367825 */ /* 0x000fc600078e0238 */
[----:B------:R-:W-:Y:S04]  /*4af60*/  LDGSTS.E [R51+-0x4bff8], desc[UR60][R46.64], !P5 ;  /* 0xb40080002e337fae */ /* 0x000fe8000e92187c */
[----:B------:R1:W-:Y:S02]  /*4af70*/  LDGSTS.E [R50+-0x47ff8], desc[UR60][R48.64], !P5 ;  /* 0xb800800030327fae */ /* 0x0003e4000e92187c */
[C---:B-1----:R-:W-:Y:S02]  /*4af80*/  IMAD.WIDE R50, R5.reuse, 0x4, R68 ;  /* 0x0000000405327825 */ /* 0x042fe400078e0244 */
[----:B------:R-:W3:Y:S02]  /*4af90*/  LDL.LU.64 R68, [R1+0x2a78] ;  /* 0x002a780001447983 */ /* 0x000ee40000300a00 */
[----:B--2---:R-:W-:-:S02]  /*4afa0*/  IMAD.WIDE R56, R5, 0x4, R10 ;  /* 0x0000000405387825 */ /* 0x004fc400078e020a */
[----:B------:R-:W2:Y:S04]  /*4afb0*/  LDL.LU.64 R10, [R1+0x2a70] ;  /* 0x002a7000010a7983 */ /* 0x000ea80000300a00 */
[----:B------:R-:W2:Y:S04]  /*4afc0*/  LDL.LU.64 R72, [R1+0x2a68] ;  /* 0x002a680001487983 */ /* 0x000ea80000300a00 */
[----:B------:R-:W2:Y:S01]  /*4afd0*/  LDL.LU.64 R70, [R1+0x2a60] ;  /* 0x002a600001467983 */ /* 0x000ea20000300a00 */
[C---:B------:R-:W-:Y:S01]  /*4afe0*/  VIADD R61, R246.reuse, 0x100000 ;  /* 0x00100000f63d7836 */ /* 0x040fe20000000000 */
[C---:B------:R-:W-:Y:S01]  /*4aff0*/  IADD3 R60, R246.reuse, 0x100000, RZ ;  /* 0x00100000f63c7810 */ /* 0x040fe20007ffe0ff */
[----:B------:R-:W-:Y:S01]  /*4b000*/  IMAD.WIDE R52, R5, 0x4, R66 ;  /* 0x0000000405347825 */ /* 0x000fe200078e0242 */
[C---:B------:R-:W-:Y:S01]  /*4b010*/  IADD3 R58, R246.reuse, 0x100000, RZ ;  /* 0x00100000f63a7810 */ /* 0x040fe20007ffe0ff */
[----:B------:R-:W1:Y:S01]  /*4b020*/  LDC R67, c[0x0][0x230] ;  /* 0x00008c00ff437b82 */ /* 0x000e620000000800 */
[----:B------:R4:W-:Y:S01]  /*4b030*/  LDGSTS.E [R61+-0x43ff8], desc[UR60][R50.64], !P5 ;  /* 0xbc008000323d7fae */ /* 0x0009e2000e92187c */
[----:B------:R-:W-:Y:S01]  /*4b040*/  VIADD R59, R246, 0x100000 ;  /* 0x00100000f63b7836 */ /* 0x000fe20000000000 */
[----:B------:R-:W-:-:S02]  /*4b050*/  ISETP.GE.U32.AND P5, PT, R62, 0x7ffffe74, PT ;  /* 0x7ffffe743e00780c */ /* 0x000fc40003fa6070 */
[----:B------:R-:W-:Y:S03]  /*4b060*/  LDGSTS.E [R60+-0x4fff4], desc[UR60][R52.64], !P6 ;  /* 0xb000c000343c7fae */ /* 0x000fe6000f12187c */
[----:B------:R-:W1:Y:S01]  /*4b070*/  LDC R66, c[0x0][0x230] ;  /* 0x00008c00ff427b82 */ /* 0x000e620000000800 */
[----:B------:R-:W-:Y:S04]  /*4b080*/  LDGSTS.E [R59+-0x4bff4], desc[UR60][R54.64], !P6 ;  /* 0xb400c000363b7fae */ /* 0x000fe8000f12187c */
[----:B------:R3:W-:Y:S01]  /*4b090*/  LDGSTS.E [R58+-0x47ff4], desc[UR60][R56.64], !P6 ;  /* 0xb800c000383a7fae */ /* 0x0007e2000f12187c */
[----:B------:R-:W-:Y:S02]  /*4b0a0*/  VIADD R62, R245, 0x100000 ;  /* 0x00100000f53e7836 */ /* 0x000fe40000000000 */
[----:B----4-:R-:W-:Y:S01]  /*4b0b0*/  IMAD.WIDE R76, R5, 0x4, R76 ;  /* 0x00000004054c7825 */ /* 0x010fe200078e024c */
[----:B------:R-:W-:-:S03]  /*4b0c0*/  IADD3 R61, R245, 0x100000, RZ ;  /* 0x00100000f53d7810 */ /* 0x000fc60007ffe0ff */
[----:B---3--:R-:W-:-:S04]  /*4b0d0*/  IMAD.WIDE R58, R5, 0x4, R80 ;  /* 0x00000004053a7825 */ /* 0x008fc800078e0250 */
[----:B------:R-:W-:Y:S01]  /*4b0e0*/  IMAD.WIDE R78, R5, 0x4, R78 ;  /* 0x00000004054e7825 */ /* 0x000fe200078e024e */
[----:B------:R3:W-:Y:S01]  /*4b0f0*/  LDGSTS.E [R63+-0x43ff4], desc[UR60][R58.64], !P6 ;  /* 0xbc00c0003a3f7fae */ /* 0x0007e2000f12187c */
[----:B------:R-:W-:Y:S02]  /*4b100*/  ISETP.GE.U32.AND P6, PT, R64, 0x7ffffe73, PT ;  /* 0x7ffffe734000780c */ /* 0x000fe40003fc6070 */
[----:B------:R-:W-:Y:S01]  /*4b110*/  VIADD R60, R245, 0x100000 ;  /* 0x00100000f53c7836 */ /* 0x000fe20000000000 */
[----:B------:R-:W-:Y:S04]  /*4b120*/  LDGSTS.E [R62+-0x80000], desc[UR60][R76.64], !P5 ;  /* 0x800000004c3e7fae */ /* 0x000fe8000e92187c */
[----:B------:R-:W-:Y:S01]  /*4b130*/  LDGSTS.E [R61+-0x7c000], desc[UR60][R78.64], !P5 ;  /* 0x840000004e3d7fae */ /* 0x000fe2000e92187c */
[----:B------:R-:W-:-:S03]  /*4b140*/  IMAD.WIDE R82, R5, 0x4, R74 ;  /* 0x0000000405527825 */ /* 0x000fc600078e024a */
[----:B------:R-:W4:Y:S01]  /*4b150*/  LDL.LU.64 R74, [R1+0x2a58] ;  /* 0x002a5800014a7983 */ /* 0x000f220000300a00 */
[----:B---3--:R-:W-:-:S03]  /*4b160*/  VIADD R63, R245, 0x100000 ;  /* 0x00100000f53f7836 */ /* 0x008fc60000000000 */
[----:B------:R3:W-:Y:S04]  /*4b170*/  STL.64 [R1+0xae8], R76 ;  /* 0x000ae84c01007387 */ /* 0x0007e80000100a00 */
[----:B------:R1:W-:Y:S04]  /*4b180*/  STL.64 [R1+0xae0], R78 ;  /* 0x000ae04e01007387 */ /* 0x0003e80000100a00 */
[----:B------:R2:W-:Y:S04]  /*4b190*/  STL.64 [R1+0xad8], R82 ;  /* 0x000ad85201007387 */ /* 0x0005e80000100a00 */
[----:B---3--:R-:W3:Y:S04]  /*4b1a0*/  LDL.LU.64 R76, [R1+0x2a50] ;  /* 0x002a5000014c7983 */ /* 0x008ee80000300a00 */
[----:B------:R-:W3:Y:S04]  /*4b1b0*/  LDL.LU.64 R80, [R1+0x2a48] ;  /* 0x002a480001507983 */ /* 0x000ee80000300a00 */
[----:B------:R2:W-:Y:S04]  /*4b1c0*/  LDGSTS.E [R60+-0x78000], desc[UR60][R82.64], !P5 ;  /* 0x88000000523c7fae */ /* 0x0005e8000e92187c */
[----:B-1----:R-:W3:Y:S01]  /*4b1d0*/  LDL.LU.64 R78, [R1+0x2a40] ;  /* 0x002a4000014e7983 */ /* 0x002ee20000300a00 */
[----:B------:R-:W-:-:S05]  /*4b1e0*/  IMAD.WIDE R68, R5, 0x4, R68 ;  /* 0x0000000405447825 */ /* 0x000fca00078e0244 */
        /* <DEDUP_REMOVED lines=11> */
[----:B------:R-:W-:-:S02]  /*4b2a0*/  IADD3 R64, R65, -0x10f, RZ ;  /* 0xfffffef141407810 */ /* 0x000fc40007ffe0ff */
[----:B------:R-:W3:Y:S01]  /*4b2b0*/  LDC R65, c[0x0][0x230] ;  /* 0x00008c00ff417b82 */ /* 0x000ee20000000800 */
[----:B------:R3:W-:Y:S04]  /*4b2c0*/  LDGSTS.E [R60+-0x77ffc], desc[UR60][R82.64], !P6 ;  /* 0x88004000523c7fae */ /* 0x0007e8000f12187c */
[----:B--2---:R-:W2:Y:S04]  /*4b2d0*/  LDL.LU.64 R10, [R1+0x2a30] ;  /* 0x002a3000010a7983 */ /* 0x004ea80000300a00 */
[----:B------:R-:W2:Y:S04]  /*4b2e0*/  LDL.LU.64 R70, [R1+0x2a28] ;  /* 0x002a280001467983 */ /* 0x000ea80000300a00 */
[----:B-1----:R-:W2:Y:S01]  /*4b2f0*/  LDL.LU.64 R72, [R1+0x2a20] ;  /* 0x002a200001487983 */ /* 0x002ea20000300a00 */
[----:B------:R-:W-:-:S02]  /*4b300*/  ISETP.GE.U32.AND P5, PT, R64, 0x7ffffe72, PT ;  /* 0x7ffffe724000780c */ /* 0x000fc40003fa6070 */
[----:B------:R-:W-:Y:S02]  /*4b310*/  IADD3 R64, R67, -0x110, RZ ;  /* 0xfffffef043407810 */ /* 0x000fe40007ffe0ff */
[----:B------:R-:W1:Y:S01]  /*4b320*/  LDC R67, c[0x0][0x230] ;  /* 0x00008c00ff437b82 */ /* 0x000e620000000800 */
[----:B----4-:R-:W-:-:S05]  /*4b330*/  IMAD.WIDE R74, R5, 0x4, R74 ;  /* 0x00000004054a7825 */ /* 0x010fca00078e024a */
[----:B------:R-:W-:Y:S01]  /*4b340*/  LDGSTS.E [R63+-0x73ffc], desc[UR60][R74.64], !P6 ;  /* 0x8c0040004a3f7fae */ /* 0x000fe2000f12187c */
[----:B------:R-:W-:-:S03]  /*4b350*/  ISETP.GE.U32.AND P6, PT, R64, 0x7ffffe71, PT ;  /* 0x7ffffe714000780c */ /* 0x000fc60003fc6070 */
[----:B------:R4:W-:Y:S01]  /*4b360*/  STL.64 [R1+0xab0], R74 ;  /* 0x000ab04a01007387 */ /* 0x0009e20000100a00 */
[----:B---3--:R-:W-:-:S04]  /*4b370*/  IMAD.WIDE R76, R5, 0x4, R76 ;  /* 0x00000004054c7825 */ /* 0x008fc800078e024c */
[C---:B------:R-:W-:Y:S01]  /*4b380*/  IMAD.WIDE R80, R5.reuse, 0x4, R80 ;  /* 0x0000000405507825 */ /* 0x040fe200078e0250 */
[----:B------:R3:W-:Y:S04]  /*4b390*/  STL.64 [R1+0xaa8], R76 ;  /* 0x000aa84c01007387 */ /* 0x0007e80000100a00 */
[----:B----4-:R-:W4:Y:S01]  /*4b3a0*/  LDL.LU.64 R74, [R1+0x2a18] ;  /* 0x002a1800014a7983 */ /* 0x010f220000300a00 */
        /* <DEDUP_REMOVED lines=18> */
[----:B------:R3:W-:Y:S04]  /*4b4d0*/  STL.64 [R1+0xa78], R82 ;  /* 0x000a785201007387 */ /* 0x0007e80000100a00 */
[----:B------:R-:W-:Y:S04]  /*4b4e0*/  LDGSTS.E [R62+-0x7fff4], desc[UR60][R10.64], !P6 ;  /* 0x8000c0000a3e7fae */ /* 0x000fe8000f12187c */
[----:B------:R-:W-:Y:S01]  /*4b4f0*/  LDGSTS.E [R61+-0x7bff4], desc[UR60][R70.64], !P6 ;  /* 0x8400c000463d7fae */ /* 0x000fe2000f12187c */
[----:B------:R-:W-:-:S02]  /*4b500*/  VIADD R64, R66, 0xfffffed3 ;  /* 0xfffffed342407836 */ /* 0x000fc40000000000 */
        /* <DEDUP_REMOVED lines=14> */
[----:B------:R3:W-:Y:S03]  /*4b5f0*/  STL.64 [R1+0x6e8], R76 ;  /* 0x0006e84c01007387 */ /* 0x0007e60000100a00 */
[C---:B------:R-:W-:Y:S01]  /*4b600*/  IMAD.WIDE R82, R5.reuse, 0x4, R80 ;  /* 0x0000000405527825 */ /* 0x040fe200078e0250 */
[----:B----4-:R-:W4:Y:S04]  /*4b610*/  LDL.LU.64 R74, [R1+0x2658] ;  /* 0x00265800014a7983 */ /* 0x010f280000300a00 */
        /* <DEDUP_REMOVED lines=77> */
[----:B------:R-:W-:Y:S04]  /*4baf0*/  LDGSTS.E [R62+-0x60000], desc[UR60][R76.64], !P5 ;  /* 0xa00000004c3e7fae */ /* 0x000fe8000e92187c */
[----:B------:R2:W-:Y:S04]  /*4bb00*/  STL.64 [R1+0x2d8], R82 ;  /* 0x0002d85201007387 */ /* 0x0005e80000100a00 */
[----:B------:R-:W-:Y:S04]  /*4bb10*/  LDGSTS.E [R61+-0x5c000], desc[UR60][R78.64], !P5 ;  /* 0xa40000004e3d7fae */ /* 0x000fe8000e92187c */
[----:B------:R-:W4:Y:S04]  /*4bb20*/  LDL.LU.64 R80, [R1+0x2250] ;  /* 0x0022500001507983 */ /* 0x000f280000300a00 */
[----:B------:R2:W-:Y:S04]  /*4bb30*/  LDGSTS.E [R60+-0x58000], desc[UR60][R82.64], !P5 ;  /* 0xa8000000523c7fae */ /* 0x0005e8000e92187c */
[----:B---3--:R-:W3:Y:S04]  /*4bb40*/  LDL.LU.64 R76, [R1+0x2248] ;  /* 0x00224800014c7983 */ /* 0x008ee80000300a00 */
[----:B-1----:R-:W3:Y:S01]  /*4bb50*/  LDL.LU.64 R78, [R1+0x2240] ;  /* 0x00224000014e7983 */ /* 0x002ee20000300a00 */
[----:B------:R-:W-:-:S05]  /*4bb60*/  IMAD.WIDE R68, R5, 0x4, R68 ;  /* 0x0000000405447825 */ /* 0x000fca00078e0244 */
[----:B------:R-:W-:Y:S04]  /*4bb70*/  STL.64 [R1+0x2d0], R68 ;  /* 0x0002d04401007387 */ /* 0x000fe80000100a00 */
[----:B------:R-:W-:Y:S01]  /*4bb80*/  LDGSTS.E [R63+-0x54000], desc[UR60][R68.64], !P5 ;  /* 0xac000000443f7fae */ /* 0x000fe2000e92187c */
[----:B--2---:R-:W-:-:S04]  /*4bb90*/  IMAD.WIDE R10, R5, 0x4, R10 ;  /* 0x00000004050a7825 */ /* 0x004fc800078e020a */
[C---:B------:R-:W-:Y:S01]  /*4bba0*/  IMAD.WIDE R82, R5.reuse, 0x4, R72 ;  /* 0x0000000405527825 */ /* 0x040fe200078e0248 */
[----:B------:R1:W-:Y:S03]  /*4bbb0*/  STL.64 [R1+0x2c8], R10 ;  /* 0x0002c80a01007387 */ /* 0x0003e60000100a00 */
[----:B------:R-:W-:Y:S01]  /*4bbc0*/  IMAD.WIDE R70, R5, 0x4, R70 ;  /* 0x0000000405467825 */ /* 0x000fe200078e0246 */
[----:B------:R-:W2:Y:S04]  /*4bbd0*/  LDL.LU.64 R72, [R1+0x2238] ;  /* 0x0022380001487983 */ /* 0x000ea80000300a00 */
[----:B------:R1:W-:Y:S04]  /*4bbe0*/  STL.64 [R1+0x2c0], R82 ;  /* 0x0002c05201007387 */ /* 0x0003e80000100a00 */
[----:B------:R1:W-:Y:S04]  /*4bbf0*/  STL.64 [R1+0x2b8], R70 ;  /* 0x0002b84601007387 */ /* 0x0003e80000100a00 */
[----:B------:R-:W-:Y:S04]  /*4bc00*/  LDGSTS.E [R62+-0x5fffc], desc[UR60][R10.64], !P6 ;  /* 0xa00040000a3e7fae */ /* 0x000fe8000f12187c */
[----:B------:R-:W-:Y:S01]  /*4bc10*/  LDGSTS.E [R61+-0x5bffc], desc[UR60][R82.64], !P6 ;  /* 0xa4004000523d7fae */ /* 0x000fe2000f12187c */
[----:B------:R-:W-:-:S03]  /*4bc20*/  VIADD R64, R66, 0xfffffeb1 ;  /* 0xfffffeb142407836 */ /* 0x000fc60000000000 */
[----:B------:R1:W-:Y:S04]  /*4bc30*/  LDGSTS.E [R60+-0x57ffc], desc[UR60][R70.64], !P6 ;  /* 0xa8004000463c7fae */ /* 0x0003e8000f12187c */
[----:B-1----:R-:W2:Y:S04]  /*4bc40*/  LDL.LU.64 R10, [R1+0x2230] ;  /* 0x00223000010a7983 */ /* 0x002ea80000300a00 */
[----:B------:R-:W2:Y:S04]  /*4bc50*/  LDL.LU.64 R68, [R1+0x2228] ;  /* 0x0022280001447983 */ /* 0x000ea80000300a00 */
[----:B------:R-:W2:Y:S01]  /*4bc60*/  LDL.LU.64 R82, [R1+0x2220] ;  /* 0x0022200001527983 */ /* 0x000ea20000300a00 */
[----:B------:R-:W-:Y:S01]  /*4bc70*/  ISETP.GE.U32.AND P5, PT, R64, 0x7ffffe32, PT ;  /* 0x7ffffe324000780c */ /* 0x000fe20003fa6070 */
[----:B------:R-:W1:Y:S01]  /*4bc80*/  LDC R70, c[0x0][0x230] ;  /* 0x00008c00ff467b82 */ /* 0x000e620000000800 */
[----:B------:R-:W-:Y:S01]  /*4bc90*/  IADD3 R64, R65, -0x150, RZ ;  /* 0xfffffeb041407810 */ /* 0x000fe20007ffe0ff */
[----:B----4-:R-:W-:-:S05]  /*4bca0*/  IMAD.WIDE R74, R5, 0x4, R74 ;  /* 0x00000004054a7825 */ /* 0x010fca00078e024a */
[----:B------:R4:W-:Y:S04]  /*4bcb0*/  STL.64 [R1+0x2b0], R74 ;  /* 0x0002b04a01007387 */ /* 0x0009e80000100a00 */
[----:B------:R-:W-:Y:S01]  /*4bcc0*/  LDGSTS.E [R63+-0x53ffc], desc[UR60][R74.64], !P6 ;  /* 0xac0040004a3f7fae */ /* 0x000fe2000f12187c */
[----:B------:R-:W-:Y:S01]  /*4bcd0*/  ISETP.GE.U32.AND P6, PT, R64, 0x7ffffe31, PT ;  /* 0x7ffffe314000780c */ /* 0x000fe20003fc6070 */
[----:B------:R-:W-:-:S05]  /*4bce0*/  IMAD.WIDE R80, R5, 0x4, R80 ;  /* 0x0000000405507825 */ /* 0x000fca00078e0250 */
[----:B------:R1:W-:Y:S01]  /*4bcf0*/  STL.64 [R1+0x2a8], R80 ;  /* 0x0002a85001007387 */ /* 0x0003e20000100a00 */
[----:B---3--:R-:W-:-:S03]  /*4bd00*/  IMAD.WIDE R76, R5, 0x4, R76 ;  /* 0x00000004054c7825 */ /* 0x008fc600078e024c */
[----:B----4-:R-:W3:Y:S01]  /*4bd10*/  LDL.LU.64 R74, [R1+0x2218] ;  /* 0x00221800014a7983 */ /* 0x010ee20000300a00 */
[----:B------:R-:W-:-:S03]  /*4bd20*/  IMAD.WIDE R78, R5, 0x4, R78 ;  /* 0x00000004054e7825 */ /* 0x000fc600078e024e */
[----:B------:R4:W-:Y:S04]  /*4bd30*/  STL.64 [R1+0x2a0], R76 ;  /* 0x0002a04c01007387 */ /* 0x0009e80000100a00 */
[----:B------:R2:W-:Y:S01]  /*4bd40*/  STL.64 [R1+0x298], R78 ;  /* 0x0002984e01007387 */ /* 0x0005e20000100a00 */
[----:B------:R-:W-:-:S03]  /*4bd50*/  VIADD R64, R67, 0xfffffe93 ;  /* 0xfffffe9343407836 */ /* 0x000fc60000000000 */
[----:B------:R-:W-:Y:S04]  /*4bd60*/  LDGSTS.E [R62+-0x5fff8], desc[UR60][R80.64], !P5 ;  /* 0xa0008000503e7fae */ /* 0x000fe8000e92187c */
[----:B------:R-:W3:Y:S04]  /*4bd70*/  LDL.LU.64 R88, [R1+0x1ed0] ;  /* 0x001ed00001587983 */ /* 0x000ee80000300a00 */
[----:B------:R-:W-:Y:S04]  /*4bd80*/  LDGSTS.E [R61+-0x5bff8], desc[UR60][R76.64], !P5 ;  /* 0xa40080004c3d7fae */ /* 0x000fe8000e92187c */
[----:B-1----:R-:W3:Y:S04]  /*4bd90*/  LDL.LU.64 R80, [R1+0x1ec8] ;  /* 0x001ec80001507983 */ /* 0x002ee80000300a00 */
[----:B------:R1:W-:Y:S04]  /*4bda0*/  LDGSTS.E [R60+-0x57ff8], desc[UR60][R78.64], !P5 ;  /* 0xa80080004e3c7fae */ /* 0x0003e8000e92187c */
[----:B----4-:R-:W4:Y:S01]  /*4bdb0*/  LDL.LU.64 R76, [R1+0x1ec0] ;  /* 0x001ec000014c7983 */ /* 0x010f220000300a00 */
[----:B--2---:R-:W-:-:S04]  /*4bdc0*/  IMAD.WIDE R72, R5, 0x4, R72 ;  /* 0x0000000405487825 */ /* 0x004fc800078e0248 */
[C---:B------:R-:W-:Y:S01]  /*4bdd0*/  IMAD.WIDE R10, R5.reuse, 0x4, R10 ;  /* 0x00000004050a7825 */ /* 0x040fe200078e020a */
[----:B------:R2:W-:Y:S03]  /*4bde0*/  STL.64 [R1+0x290], R72 ;  /* 0x0002904801007387 */ /* 0x0005e60000100a00 */
[C---:B------:R-:W-:Y:S01]  /*4bdf0*/  IMAD.WIDE R68, R5.reuse, 0x4, R68 ;  /* 0x0000000405447825 */ /* 0x040fe200078e0244 */
[----:B------:R2:W-:Y:S01]  /*4be00*/  STL.64 [R1+0x288], R10 ;  /* 0x0002880a01007387 */ /* 0x0005e20000100a00 */
[----:B------:R-:W-:Y:S01]  /*4be10*/  IADD3 R70, R70, -0x16e, RZ ;  /* 0xfffffe9246467810 */ /* 0x000fe20007ffe0ff */
[----:B-1----:R-:W1:Y:S01]  /*4be20*/  LDC R78, c[0x0][0x230] ;  /* 0x00008c00ff4e7b82 */ /* 0x002e620000000800 */
[C---:B------:R-:W-:Y:S01]  /*4be30*/  IMAD.WIDE R66, R5.reuse, 0x4, R82 ;  /* 0x0000000405427825 */ /* 0x040fe200078e0252 */
[----:B------:R-:W4:Y:S04]  /*4be40*/  LDL.LU.64 R84, [R1+0x1eb8] ;  /* 0x001eb80001547983 */ /* 0x000f280000300a00 */
[----:B------:R3:W-:Y:S04]  /*4be50*/  STL.64 [R1+0x280], R68 ;  /* 0x0002804401007387 */ /* 0x0007e80000100a00 */
[----:B------:R1:W-:Y:S04]  /*4be60*/  STL.64 [R1+0x278], R66 ;  /* 0x0002784201007387 */ /* 0x0003e80000100a00 */
[----:B------:R-:W-:Y:S04]  /*4be70*/  LDGSTS.E [R63+-0x53ff8], desc[UR60][R72.64], !P5 ;  /* 0xac008000483f7fae */ /* 0x000fe8000e92187c */
[----:B------:R-:W4:Y:S04]  /*4be80*/  LDL.LU.64 R82, [R1+0x1eb0] ;  /* 0x001eb00001527983 */ /* 0x000f280000300a00 */
[----:B------:R-:W-:Y:S04]  /*4be90*/  LDGSTS.E [R62+-0x5fff4], desc[UR60][R10.64], !P6 ;  /* 0xa000c0000a3e7fae */ /* 0x000fe8000f12187c */
[----:B--2---:R-:W2:Y:S04]  /*4bea0*/  LDL.LU.64 R72, [R1+0x1ea8] ;  /* 0x001ea80001487983 */ /* 0x004ea80000300a00 */
[----:B------:R3:W-:Y:S04]  /*4beb0*/  LDGSTS.E [R61+-0x5bff4], desc[UR60][R68.64], !P6 ;  /* 0xa400c000443d7fae */ /* 0x0007e8000f12187c */
[----:B------:R-:W4:Y:S04]  /*4bec0*/  LDL.LU.64 R10, [R1+0x1ea0] ;  /* 0x001ea000010a7983 */ /* 0x000f280000300a00 */
[----:B------:R1:W-:Y:S01]  /*4bed0*/  LDGSTS.E [R60+-0x57ff4], desc[UR60][R66.64], !P6 ;  /* 0xa800c000423c7fae */ /* 0x0003e2000f12187c */
[----:B---3--:R-:W-:-:S04]  /*4bee0*/  IMAD.WIDE R74, R5, 0x4, R74 ;  /* 0x00000004054a7825 */ /* 0x008fc800078e024a */
[----:B------:R-:W-:Y:S01]  /*4bef0*/  VIADD R69, R245, 0x100000 ;  /* 0x00100000f5457836 */ /* 0x000fe20000000000 */
[----:B------:R3:W-:Y:S04]  /*4bf00*/  STL.64 [R1+0x270], R74 ;  /* 0x0002704a01007387 */ /* 0x0007e80000100a00 */
[----:B------:R-:W3:Y:S04]  /*4bf10*/  LDL.LU.64 R98, [R1+0x1e98] ;  /* 0x001e980001627983 */ /* 0x000ee80000300a00 */
[----:B------:R-:W3:Y:S04]  /*4bf20*/  LDL.LU.64 R92, [R1+0x1e90] ;  /* 0x001e9000015c7983 */ /* 0x000ee80000300a00 */
[----:B------:R-:W3:Y:S01]  /*4bf30*/  LDL.LU.64 R90, [R1+0x1e88] ;  /* 0x001e8800015a7983 */ /* 0x000ee20000300a00 */
[----:B-1----:R-:W-:-:S03]  /*4bf40*/  IMAD.WIDE R60, R5, 0x4, R88 ;  /* 0x00000004053c7825 */ /* 0x002fc600078e0258 */
[----:B------:R3:W-:Y:S01]  /*4bf50*/  LDGSTS.E [R69+-0x53ff4], desc[UR60][R74.64], !P6 ;  /* 0xac00c0004a457fae */ /* 0x0007e2000f12187c */
[----:B------:R-:W-:Y:S01]  /*4bf60*/  ISETP.GE.U32.AND P6, PT, R70, 0x7ffffe13, PT ;  /* 0x7ffffe134600780c */ /* 0x000fe20003fc6070 */
[C---:B------:R-:W-:Y:S02]  /*4bf70*/  IMAD.WIDE R62, R5.reuse, 0x4, R80 ;  /* 0x00000004053e7825 */ /* 0x040fe400078e0250 */
[----:B------:R-:W3:Y:S04]  /*4bf80*/  LDL.LU.64 R80, [R1+0x1e80] ;  /* 0x001e800001507983 */ /* 0x000ee80000300a00 */
[----:B------:R-:W3:Y:S04]  /*4bf90*/  LDL.LU.64 R102, [R1+0x1e78] ;  /* 0x001e780001667983 */ /* 0x000ee80000300a00 */
[----:B------:R-:W3:Y:S04]  /*4bfa0*/  LDL.LU.64 R100, [R1+0x1e70] ;  /* 0x001e700001647983 */ /* 0x000ee80000300a00 */
[----:B------:R-:W3:Y:S01]  /*4bfb0*/  LDL.LU.64 R88, [R1+0x1e68] ;  /* 0x001e680001587983 */ /* 0x000ee20000300a00 */
[----:B--2---:R-:W-:-:S04]  /*4bfc0*/  IMAD.WIDE R70, R5, 0x4, R72 ;  /* 0x0000000405467825 */ /* 0x004fc800078e0248 */
[----:B----4-:R-:W-:Y:S02]  /*4bfd0*/  IMAD.WIDE R72, R5, 0x4, R10 ;  /* 0x0000000405487825 */ /* 0x010fe400078e020a */
[----:B------:R-:W2:Y:S01]  /*4bfe0*/  LDL.LU.64 R10, [R1+0x1e60] ;  /* 0x001e6000010a7983 */ /* 0x000ea20000300a00 */
[----:B------:R-:W-:Y:S01]  /*4bff0*/  ISETP.GE.U32.AND P5, PT, R64, 0x7ffffe14, PT ;  /* 0x7ffffe144000780c */ /* 0x000fe20003fa6070 */
[C---:B------:R-:W-:Y:S01]  /*4c000*/  VIADD R67, R245.reuse, 0x100000 ;  /* 0x00100000f5437836 */ /* 0x040fe20000000000 */
[----:B------:R-:W-:Y:S01]  /*4c010*/  IADD3 R68, R245, 0x100000, RZ ;  /* 0x00100000f5447810 */ /* 0x000fe20007ffe0ff */
[----:B------:R-:W-:Y:S01]  /*4c020*/  IMAD.WIDE R64, R5, 0x4, R76 ;  /* 0x0000000405407825 */ /* 0x000fe200078e024c */
[C---:B------:R-:W-:Y:S01]  /*4c030*/  IADD3 R66, R245.reuse, 0x100000, RZ ;  /* 0x00100000f5427810 */ /* 0x040fe20007ffe0ff */
[----:B------:R-:W4:Y:S01]  /*4c040*/  LDL.LU.64 R112, [R1+0x1e58] ;  /* 0x001e580001707983 */ /* 0x000f220000300a00 */
[----:B------:R-:W-:Y:S01]  /*4c050*/  IADD3 R77, R245, 0x100000, RZ ;  /* 0x00100000f54d7810 */ /* 0x000fe20007ffe0ff */
[----:B------:R-:W-:-:S06]  /*4c060*/  VIADD R78, R78, 0xfffffe91 ;  /* 0xfffffe914e4e7836 */ /* 0x000fcc0000000000 */
[----:B------:R1:W-:Y:S04]  /*4c070*/  LDGSTS.E [R68+-0x50000], desc[UR60][R60.64], !P5 ;  /* 0xb00000003c447fae */ /* 0x0003e8000e92187c */
[----:B------:R-:W-:Y:S04]  /*4c080*/  LDGSTS.E [R67+-0x4c000], desc[UR60][R62.64], !P5 ;  /* 0xb40000003e437fae */ /* 0x000fe8000e92187c */
[----:B------:R1:W-:Y:S01]  /*4c090*/  LDGSTS.E [R66+-0x48000], desc[UR60][R64.64], !P5 ;  /* 0xb800000040427fae */ /* 0x0003e2000e92187c */
[C---:B------:R-:W-:Y:S01]  /*4c0a0*/  VIADD R76, R245.reuse, 0x100000 ;  /* 0x00100000f54c7836 */ /* 0x040fe20000000000 */
[----:B---3--:R-:W-:Y:S01]  /*4c0b0*/  IADD3 R75, R245, 0x100000, RZ ;  /* 0x00100000f54b7810 */ /* 0x008fe20007ffe0ff */
[C---:B-1----:R-:W-:Y:S01]  /*4c0c0*/  IMAD.WIDE R68, R5.reuse, 0x4, R82 ;  /* 0x0000000405447825 */ /* 0x042fe200078e0252 */
[----:B------:R-:W3:Y:S03]  /*4c0d0*/  LDL.LU.64 R108, [R1+0x2a10] ;  /* 0x002a1000016c7983 */ /* 0x000ee60000300a00 */
[----:B------:R-:W-:Y:S01]  /*4c0e0*/  IMAD.WIDE R66, R5, 0x4, R84 ;  /* 0x0000000405427825 */ /* 0x000fe200078e0254 */
[----:B------:R-:W4:Y:S04]  /*4c0f0*/  LDL.LU.64 R110, [R1+0x2a08] ;  /* 0x002a0800016e7983 */ /* 0x000f280000300a00 */
[----:B------:R-:W-:Y:S01]  /*4c100*/  LDGSTS.E [R77+-0x44000], desc[UR60][R66.64], !P5 ;  /* 0xbc000000424d7fae */ /* 0x000fe2000e92187c */
[----:B------:R-:W-:Y:S01]  /*4c110*/  ISETP.GE.U32.AND P5, PT, R78, 0x7ffffe12, PT ;  /* 0x7ffffe124e00780c */ /* 0x000fe20003fa6070 */
[----:B------:R-:W-:-:S02]  /*4c120*/  VIADD R74, R245, 0x100000 ;  /* 0x00100000f54a7836 */ /* 0x000fc40000000000 */
[----:B------:R1:W-:Y:S01]  /*4c130*/  LDGSTS.E [R76+-0x4fffc], desc[UR60][R68.64], !P6 ;  /* 0xb0004000444c7fae */ /* 0x0003e2000f12187c */
[----:B------:R-:W-:-:S03]  /*4c140*/  VIADD R85, R245, 0x100000 ;  /* 0x00100000f5557836 */ /* 0x000fc60000000000 */
[----:B------:R-:W-:Y:S01]  /*4c150*/  LDGSTS.E [R75+-0x4bffc], desc[UR60][R70.64], !P6 ;  /* 0xb4004000464b7fae */ /* 0x000fe2000f12187c */
[----:B------:R-:W-:-:S03]  /*4c160*/  IADD3 R84, R245, 0x100000, RZ ;  /* 0x00100000f5547810 */ /* 0x000fc60007ffe0ff */
[----:B------:R1:W-:Y:S01]  /*4c170*/  LDGSTS.E [R74+-0x47ffc], desc[UR60][R72.64], !P6 ;  /* 0xb8004000484a7fae */ /* 0x0003e2000f12187c */
[----:B------:R-:W-:Y:S02]  /*4c180*/  VIADD R83, R245, 0x100000 ;  /* 0x00100000f5537836 */ /* 0x000fe40000000000 */
[----:B-1----:R-:W-:Y:S01]  /*4c190*/  IMAD.WIDE R76, R5, 0x4, R92 ;  /* 0x00000004054c7825 */ /* 0x002fe200078e025c */
[----:B------:R-:W4:Y:S01]  /*4c1a0*/  LDL.LU.64 R106, [R1+0x2a00] ;  /* 0x002a0000016a7983 */ /* 0x000f220000300a00 */
[----:B------:R-:W-:Y:S02]  /*4c1b0*/  IADD3 R82, R245, 0x100000, RZ ;  /* 0x00100000f5527810 */ /* 0x000fe40007ffe0ff */
[----:B------:R-:W-:-:S04]  /*4c1c0*/  IMAD.WIDE R78, R5, 0x4, R90 ;  /* 0x00000004054e7825 */ /* 0x000fc800078e025a */
[----:B------:R-:W-:-:S04]  /*4c1d0*/  IMAD.WIDE R74, R5, 0x4, R98 ;  /* 0x00000004054a7825 */ /* 0x000fc800078e0262 */
[C---:B------:R-:W-:Y:S01]  /*4c1e0*/  IMAD.WIDE R80, R5.reuse, 0x4, R80 ;  /* 0x0000000405507825 */ /* 0x040fe200078e0250 */
[----:B------:R-:W-:Y:S01]  /*4c1f0*/  LDGSTS.E [R85+-0x43ffc], desc[UR60][R74.64], !P6 ;  /* 0xbc0040004a557fae */ /* 0x000fe2000f12187c */
[----:B------:R-:W-:Y:S01]  /*4c200*/  ISETP.GE.U32.AND P6, PT, R86, 0x7ffffe11, PT ;  /* 0x7ffffe115600780c */ /* 0x000fe20003fc6070 */
[----:B------:R-:W1:Y:S01]  /*4c210*/  LDC R99, c[0x0][0x230] ;  /* 0x00008c00ff637b82 */ /* 0x000e620000000800 */
[----:B------:R-:W-:Y:S01]  /*4c220*/  IMAD.WIDE R86, R5, 0x4, R88 ;  /* 0x0000000405567825 */ /* 0x000fe200078e0258 */
[----:B------:R1:W-:Y:S04]  /*4c230*/  LDGSTS.E [R84+-0x4fff8], desc[UR60][R76.64], !P5 ;  /* 0xb00080004c547fae */ /* 0x0003e8000e92187c */
[----:B------:R-:W-:Y:S01]  /*4c240*/  LDGSTS.E [R83+-0x4bff8], desc[UR60][R78.64], !P5 ;  /* 0xb40080004e537fae */ /* 0x000fe2000e92187c */
[C---:B------:R-:W-:Y:S01]  /*4c250*/  IADD3 R93, R245.reuse, 0x100000, RZ ;  /* 0x00100000f55d7810 */ /* 0x040fe20007ffe0ff */
[C---:B------:R-:W-:Y:S01]  /*4c260*/  VIADD R92, R245.reuse, 0x100000 ;  /* 0x00100000f55c7836 */ /* 0x040fe20000000000 */
[C---:B------:R-:W-:Y:S01]  /*4c270*/  IADD3 R91, R245.reuse, 0x100000, RZ ;  /* 0x00100000f55b7810 */ /* 0x040fe20007ffe0ff */
[----:B------:R1:W-:Y:S01]  /*4c280*/  LDGSTS.E [R82+-0x47ff8], desc[UR60][R80.64], !P5 ;  /* 0xb800800050527fae */ /* 0x0003e2000e92187c */
[----:B------:R-:W-:Y:S01]  /*4c290*/  VIADD R90, R245, 0x100000 ;  /* 0x00100000f55a7836 */ /* 0x000fe20000000000 */
[----:B------:R-:W4:Y:S01]  /*4c2a0*/  LDC R98, c[0x0][0x230] ;  /* 0x00008c00ff627b82 */ /* 0x000f220000000800 */
[----:B-1----:R-:W-:-:S02]  /*4c2b0*/  IMAD.WIDE R84, R5, 0x4, R100 ;  /* 0x0000000405547825 */ /* 0x002fc400078e0264 */
[----:B------:R-:W4:Y:S02]  /*4c2c0*/  LDL.LU.64 R100, [R1+0x29f8] ;  /* 0x0029f80001647983 */ /* 0x000f240000300a00 */
[----:B------:R-:W-:-:S05]  /*4c2d0*/  IMAD.WIDE R82, R5, 0x4, R102 ;  /* 0x0000000405527825 */ /* 0x000fca00078e0266 */
[----:B------:R1:W-:Y:S01]  /*4c2e0*/  LDGSTS.E [R93+-0x43ff8], desc[UR60][R82.64], !P5 ;  /* 0xbc008000525d7fae */ /* 0x0003e2000e92187c */
[----:B--2---:R-:W-:-:S03]  /*4c2f0*/  IMAD.WIDE R88, R5, 0x4, R10 ;  /* 0x0000000405587825 */ /* 0x004fc600078e020a */
[----:B------:R-:W-:Y:S04]  /*4c300*/  LDGSTS.E [R92+-0x4fff4], desc[UR60][R84.64], !P6 ;  /* 0xb000c000545c7fae */ /* 0x000fe8000f12187c */
[----:B------:R-:W2:Y:S04]  /*4c310*/  LDL.LU.64 R10, [R1+0x29f0] ;  /* 0x0029f000010a7983 */ /* 0x000ea80000300a00 */
[----:B------:R-:W2:Y:S04]  /*4c320*/  LDL.LU.64 R104, [R1+0x29e8] ;  /* 0x0029e80001687983 */ /* 0x000ea80000300a00 */
[----:B------:R-:W2:Y:S01]  /*4c330*/  LDL.LU.64 R102, [R1+0x29e0] ;  /* 0x0029e00001667983 */ /* 0x000ea20000300a00 */
[----:B------:R-:W-:-:S03]  /*4c340*/  ISETP.GE.U32.AND P5, PT, R94, 0x7ffffe70, PT ;  /* 0x7ffffe705e00780c */ /* 0x000fc60003fa6070 */
[----:B------:R-:W-:Y:S04]  /*4c350*/  LDGSTS.E [R91+-0x4bff4], desc[UR60][R86.64], !P6 ;  /* 0xb400c000565b7fae */ /* 0x000fe8000f12187c */
[----:B------:R4:W-:Y:S01]  /*4c360*/  LDGSTS.E [R90+-0x47ff4], desc[UR60][R88.64], !P6 ;  /* 0xb800c000585a7fae */ /* 0x0009e2000f12187c */
[C---:B------:R-:W-:Y:S01]  /*4c370*/  IADD3 R94, R244.reuse, 0x100000, RZ ;  /* 0x00100000f45e7810 */ /* 0x040fe20007ffe0ff */
[----:B-1----:R-:W-:Y:S02]  /*4c380*/  VIADD R93, R244, 0x100000 ;  /* 0x00100000f45d7836 */ /* 0x002fe40000000000 */
[----:B---3--:R-:W-:-:S04]  /*4c390*/  IMAD.WIDE R108, R5, 0x4, R108 ;  /* 0x00000004056c7825 */ /* 0x008fc800078e026c */
[----:B----4-:R-:W-:Y:S01]  /*4c3a0*/  IMAD.WIDE R90, R5, 0x4, R112 ;  /* 0x00000004055a7825 */ /* 0x010fe200078e0270 */
[----:B------:R-:W-:-:S03]  /*4c3b0*/  IADD3 R92, R244, 0x100000, RZ ;  /* 0x00100000f45c7810 */ /* 0x000fc60007ffe0ff */
[----:B------:R-:W-:Y:S01]  /*4c3c0*/  IMAD.WIDE R110, R5, 0x4, R110 ;  /* 0x00000004056e7825 */ /* 0x000fe200078e026e */
[----:B------:R1:W-:Y:S01]  /*4c3d0*/  LDGSTS.E [R95+-0x43ff4], desc[UR60][R90.64], !P6 ;  /* 0xbc00c0005a5f7fae */ /* 0x0003e2000f12187c */
[----:B------:R-:W-:-:S03]  /*4c3e0*/  ISETP.GE.U32.AND P6, PT, R96, 0x7ffffe6f, PT ;  /* 0x7ffffe6f6000780c */ /* 0x000fc60003fc6070 */
[----:B------:R-:W-:Y:S04]  /*4c3f0*/  LDGSTS.E [R94+-0x80000], desc[UR60][R108.64], !P5 ;  /* 0x800000006c5e7fae */ /* 0x000fe8000e92187c */
[----:B------:R-:W-:Y:S01]  /*4c400*/  LDGSTS.E [R93+-0x7c000], desc[UR60][R110.64], !P5 ;  /* 0x840000006e5d7fae */ /* 0x000fe2000e92187c */
[----:B-1----:R-:W-:Y:S01]  /*4c410*/  IADD3 R95, R244, 0x100000, RZ ;  /* 0x00100000f45f7810 */ /* 0x002fe20007ffe0ff */
[C---:B------:R-:W-:Y:S02]  /*4c420*/  IMAD.WIDE R114, R5.reuse, 0x4, R106 ;  /* 0x0000000405727825 */ /* 0x040fe400078e026a */
[----:B------:R-:W3:Y:S04]  /*4c430*/  LDL.LU.64 R106, [R1+0x29d8] ;  /* 0x0029d800016a7983 */ /* 0x000ee80000300a00 */
[----:B------:R1:W-:Y:S04]  /*4c440*/  STL.64 [R1+0xa68], R108 ;  /* 0x000a686c01007387 */ /* 0x0003e80000100a00 */
[----:B------:R4:W-:Y:S04]  /*4c450*/  STL.64 [R1+0xa60], R110 ;  /* 0x000a606e01007387 */ /* 0x0009e80000100a00 */
[----:B------:R2:W-:Y:S04]  /*4c460*/  STL.64 [R1+0xa58], R114 ;  /* 0x000a587201007387 */ /* 0x0005e80000100a00 */
[----:B-1----:R-:W3:Y:S04]  /*4c470*/  LDL.LU.64 R108, [R1+0x29d0] ;  /* 0x0029d000016c7983 */ /* 0x002ee80000300a00 */
[----:B------:R-:W3:Y:S04]  /*4c480*/  LDL.LU.64 R112, [R1+0x29c8] ;  /* 0x0029c80001707983 */ /* 0x000ee80000300a00 */
[----:B------:R1:W-:Y:S01]  /*4c490*/  LDGSTS.E [R92+-0x78000], desc[UR60][R114.64], !P5 ;  /* 0x88000000725c7fae */ /* 0x0003e2000e92187c */
[----:B------:R-:W-:-:S03]  /*4c4a0*/  IMAD.WIDE R100, R5, 0x4, R100 ;  /* 0x0000000405647825 */ /* 0x000fc600078e0264 */
[----:B----4-:R-:W4:Y:S04]  /*4c4b0*/  LDL.LU.64 R110, [R1+0x29c0] ;  /* 0x0029c000016e7983 */ /* 0x010f280000300a00 */
[----:B------:R1:W-:Y:S04]  /*4c4c0*/  STL.64 [R1+0xa50], R100 ;  /* 0x000a506401007387 */ /* 0x0003e80000100a00 */
[----:B------:R-:W-:Y:S01]  /*4c4d0*/  LDGSTS.E [R95+-0x74000], desc[UR60][R100.64], !P5 ;  /* 0x8c000000645f7fae */ /* 0x000fe2000e92187c */
[----:B--2---:R-:W-:-:S04]  /*4c4e0*/  IMAD.WIDE R10, R5, 0x4, R10 ;  /* 0x00000004050a7825 */ /* 0x004fc800078e020a */
[C---:B------:R-:W-:Y:S01]  /*4c4f0*/  IMAD.WIDE R104, R5.reuse, 0x4, R104 ;  /* 0x0000000405687825 */ /* 0x040fe200078e0268 */
[----:B------:R2:W-:Y:S03]  /*4c500*/  STL.64 [R1+0xa48], R10 ;  /* 0x000a480a01007387 */ /* 0x0005e60000100a00 */
[----:B-1----:R-:W-:Y:S01]  /*4c510*/  IMAD.WIDE R114, R5, 0x4, R102 ;  /* 0x0000000405727825 */ /* 0x002fe200078e0266 */
[----:B------:R-:W4:Y:S04]  /*4c520*/  LDL.LU.64 R100, [R1+0x29b8] ;  /* 0x0029b80001647983 */ /* 0x000f280000300a00 */
[----:B------:R1:W-:Y:S04]  /*4c530*/  STL.64 [R1+0xa40], R104 ;  /* 0x000a406801007387 */ /* 0x0003e80000100a00 */
[----:B------:R-:W-:Y:S04]  /*4c540*/  STL.64 [R1+0xa38], R114 ;  /* 0x000a387201007387 */ /* 0x000fe80000100a00 */
[----:B------:R-:W-:Y:S04]  /*4c550*/  LDGSTS.E [R94+-0x7fffc], desc[UR60][R10.64], !P6 ;  /* 0x800040000a5e7fae */ /* 0x000fe8000f12187c */
[----:B------:R-:W-:Y:S01]  /*4c560*/  LDGSTS.E [R93+-0x7bffc], desc[UR60][R104.64], !P6 ;  /* 0x84004000685d7fae */ /* 0x000fe2000f12187c */
[----:B------:R-:W-:-:S02]  /*4c570*/  VIADD R96, R99, 0xfffffeed ;  /* 0xfffffeed63607836 */ /* 0x000fc40000000000 */
[----:B------:R-:W4:Y:S01]  /*4c580*/  LDC R99, c[0x0][0x230] ;  /* 0x00008c00ff637b82 */ /* 0x000f220000000800 */
[----:B------:R4:W-:Y:S04]  /*4c590*/  LDGSTS.E [R92+-0x77ffc], desc[UR60][R114.64], !P6 ;  /* 0x88004000725c7fae */ /* 0x0009e8000f12187c */
[----:B--2---:R-:W2:Y:S04]  /*4c5a0*/  LDL.LU.64 R10, [R1+0x29b0] ;  /* 0x0029b000010a7983 */ /* 0x004ea80000300a00 */
[----:B------:R-:W2:Y:S04]  /*4c5b0*/  LDL.LU.64 R102, [R1+0x29a8] ;  /* 0x0029a80001667983 */ /* 0x000ea80000300a00 */
[----:B-1----:R-:W2:Y:S01]  /*4c5c0*/  LDL.LU.64 R104, [R1+0x29a0] ;  /* 0x0029a00001687983 */ /* 0x002ea20000300a00 */
[----:B------:R-:W-:Y:S01]  /*4c5d0*/  ISETP.GE.U32.AND P5, PT, R96, 0x7ffffe6e, PT ;  /* 0x7ffffe6e6000780c */ /* 0x000fe20003fa6070 */
[----:B------:R-:W-:-:S02]  /*4c5e0*/  VIADD R96, R98, 0xfffffeec ;  /* 0xfffffeec62607836 */ /* 0x000fc40000000000 */
[----:B------:R-:W1:Y:S01]  /*4c5f0*/  LDC R98, c[0x0][0x230] ;  /* 0x00008c00ff627b82 */ /* 0x000e620000000800 */
[----:B---3--:R-:W-:-:S05]  /*4c600*/  IMAD.WIDE R106, R5, 0x4, R106 ;  /* 0x00000004056a7825 */ /* 0x008fca00078e026a */
[----:B------:R-:W-:Y:S01]  /*4c610*/  LDGSTS.E [R95+-0x73ffc], desc[UR60][R106.64], !P6 ;  /* 0x8c0040006a5f7fae */ /* 0x000fe2000f12187c */
[----:B------:R-:W-:-:S03]  /*4c620*/  ISETP.GE.U32.AND P6, PT, R96, 0x7ffffe6d, PT ;  /* 0x7ffffe6d6000780c */ /* 0x000fc60003fc6070 */
[----:B------:R3:W-:Y:S01]  /*4c630*/  STL.64 [R1+0xa30], R106 ;  /* 0x000a306a01007387 */ /* 0x0007e20000100a00 */
[----:B------:R-:W-:-:S04]  /*4c640*/  IMAD.WIDE R108, R5, 0x4, R108 ;  /* 0x00000004056c7825 */ /* 0x000fc800078e026c */
[C---:B------:R-:W-:Y:S01]  /*4c650*/  IMAD.WIDE R112, R5.reuse, 0x4, R112 ;  /* 0x0000000405707825 */ /* 0x040fe200078e0270 */
[----:B------:R1:W-:Y:S04]  /*4c660*/  STL.64 [R1+0xa28], R108 ;  /* 0x000a286c01007387 */ /* 0x0003e80000100a00 */
[----:B---3--:R-:W3:Y:S01]  /*4c670*/  LDL.LU.64 R106, [R1+0x2998] ;  /* 0x00299800016a7983 */ /* 0x008ee20000300a00 */
[----:B----4-:R-:W-:-:S03]  /*4c680*/  IMAD.WIDE R114, R5, 0x4, R110 ;  /* 0x0000000405727825 */ /* 0x010fc600078e026e */
[----:B------:R4:W-:Y:S04]  /*4c690*/  STL.64 [R1+0xa20], R112 ;  /* 0x000a207001007387 */ /* 0x0009e80000100a00 */
[----:B------:R2:W-:Y:S04]  /*4c6a0*/  STL.64 [R1+0xa18], R114 ;  /* 0x000a187201007387 */ /* 0x0005e80000100a00 */
[----:B------:R-:W-:Y:S04]  /*4c6b0*/  LDGSTS.E [R94+-0x7fff8], desc[UR60][R108.64], !P5 ;  /* 0x800080006c5e7fae */ /* 0x000fe8000e92187c */
[----:B------:R-:W-:Y:S04]  /*4c6c0*/  LDGSTS.E [R93+-0x7bff8], desc[UR60][R112.64], !P5 ;  /* 0x84008000705d7fae */ /* 0x000fe8000e92187c */
[----:B------:R2:W-:Y:S04]  /*4c6d0*/  LDGSTS.E [R92+-0x77ff8], desc[UR60][R114.64], !P5 ;  /* 0x88008000725c7fae */ /* 0x0005e8000e92187c */
[----:B-1----:R-:W3:Y:S04]  /*4c6e0*/  LDL.LU.64 R108, [R1+0x2610] ;  /* 0x00261000016c7983 */ /* 0x002ee80000300a00 */
[----:B------:R-:W3:Y:S04]  /*4c6f0*/  LDL.LU.64 R110, [R1+0x2608] ;  /* 0x00260800016e7983 */ /* 0x000ee80000300a00 */
[----:B----4-:R-:W4:Y:S01]  /*4c700*/  LDL.LU.64 R112, [R1+0x2600] ;  /* 0x0026000001707983 */ /* 0x010f220000300a00 */
[----:B------:R-:W-:-:S05]  /*4c710*/  IMAD.WIDE R100, R5, 0x4, R100 ;  /* 0x0000000405647825 */ /* 0x000fca00078e0264 */
[----:B------:R1:W-:Y:S04]  /*4c720*/  STL.64 [R1+0xa10], R100 ;  /* 0x000a106401007387 */ /* 0x0003e80000100a00 */
[----:B------:R-:W-:Y:S01]  /*4c730*/  LDGSTS.E [R95+-0x73ff8], desc[UR60][R100.64], !P5 ;  /* 0x8c008000645f7fae */ /* 0x000fe2000e92187c */
[----:B--2---:R-:W-:-:S04]  /*4c740*/  IMAD.WIDE R10, R5, 0x4, R10 ;  /* 0x00000004050a7825 */ /* 0x004fc800078e020a */
[C---:B------:R-:W-:Y:S01]  /*4c750*/  IMAD.WIDE R102, R5.reuse, 0x4, R102 ;  /* 0x0000000405667825 */ /* 0x040fe200078e0266 */
[----:B------:R2:W-:Y:S03]  /*4c760*/  STL.64 [R1+0xa08], R10 ;  /* 0x000a080a01007387 */ /* 0x0005e60000100a00 */
[----:B------:R-:W-:Y:S01]  /*4c770*/  IMAD.WIDE R114, R5, 0x4, R104 ;  /* 0x0000000405727825 */ /* 0x000fe200078e0268 */
[----:B-1----:R-:W4:Y:S04]  /*4c780*/  LDL.LU.64 R100, [R1+0x25f8] ;  /* 0x0025f80001647983 */ /* 0x002f280000300a00 */
[----:B------:R1:W-:Y:S04]  /*4c790*/  STL.64 [R1+0xa00], R102 ;  /* 0x000a006601007387 */ /* 0x0003e80000100a00 */
[----:B------:R4:W-:Y:S04]  /*4c7a0*/  STL.64 [R1+0x9f8], R114 ;  /* 0x0009f87201007387 */ /* 0x0009e80000100a00 */
[----:B------:R-:W-:Y:S04]  /*4c7b0*/  LDGSTS.E [R94+-0x7fff4], desc[UR60][R10.64], !P6 ;  /* 0x8000c0000a5e7fae */ /* 0x000fe8000f12187c */
[----:B------:R-:W-:Y:S01]  /*4c7c0*/  LDGSTS.E [R93+-0x7bff4], desc[UR60][R102.64], !P6 ;  /* 0x8400c000665d7fae */ /* 0x000fe2000f12187c */
[----:B------:R-:W-:-:S02]  /*4c7d0*/  IADD3 R96, R97, -0x131, RZ ;  /* 0xfffffecf61607810 */ /* 0x000fc40007ffe0ff */
[----:B------:R-:W4:Y:S01]  /*4c7e0*/  LDC R97, c[0x0][0x230] ;  /* 0x00008c00ff617b82 */ /* 0x000f220000000800 */
[----:B------:R4:W-:Y:S04]  /*4c7f0*/  LDGSTS.E [R92+-0x77ff4], desc[UR60][R114.64], !P6 ;  /* 0x8800c000725c7fae */ /* 0x0009e8000f12187c */
[----:B--2---:R-:W2:Y:S04]  /*4c800*/  LDL.LU.64 R10, [R1+0x25f0] ;  /* 0x0025f000010a7983 */ /* 0x004ea80000300a00 */
[----:B------:R-:W2:Y:S04]  /*4c810*/  LDL.LU.64 R104, [R1+0x25e8] ;  /* 0x0025e80001687983 */ /* 0x000ea80000300a00 */
[----:B-1----:R-:W2:Y:S01]  /*4c820*/  LDL.LU.64 R102, [R1+0x25e0] ;  /* 0x0025e00001667983 */ /* 0x002ea20000300a00 */
[----:B------:R-:W-:Y:S01]  /*4c830*/  ISETP.GE.U32.AND P5, PT, R96, 0x7ffffe50, PT ;  /* 0x7ffffe506000780c */ /* 0x000fe20003fa6070 */
[----:B------:R-:W-:-:S02]  /*4c840*/  VIADD R96, R99, 0xfffffece ;  /* 0xfffffece63607836 */ /* 0x000fc40000000000 */
[----:B---3--:R-:W-:Y:S01]  /*4c850*/  IMAD.WIDE R106, R5, 0x4, R106 ;  /* 0x00000004056a7825 */ /* 0x008fe200078e026a */
[----:B------:R-:W1:Y:S04]  /*4c860*/  LDC R99, c[0x0][0x230] ;  /* 0x00008c00ff637b82 */ /* 0x000e680000000800 */
[----:B------:R-:W-:Y:S01]  /*4c870*/  LDGSTS.E [R95+-0x73ff4], desc[UR60][R106.64], !P6 ;  /* 0x8c00c0006a5f7fae */ /* 0x000fe2000f12187c */
[----:B------:R-:W-:-:S03]  /*4c880*/  ISETP.GE.U32.AND P6, PT, R96, 0x7ffffe4f, PT ;  /* 0x7ffffe4f6000780c */ /* 0x000fc60003fc6070 */
[----:B------:R3:W-:Y:S01]  /*4c890*/  STL.64 [R1+0x9f0], R106 ;  /* 0x0009f06a01007387 */ /* 0x0007e20000100a00 */
[----:B------:R-:W-:-:S04]  /*4c8a0*/  IMAD.WIDE R108, R5, 0x4, R108 ;  /* 0x00000004056c7825 */ /* 0x000fc800078e026c */
[C---:B------:R-:W-:Y:S01]  /*4c8b0*/  IMAD.WIDE R110, R5.reuse, 0x4, R110 ;  /* 0x00000004056e7825 */ /* 0x040fe200078e026e */
[----:B------:R1:W-:Y:S03]  /*4c8c0*/  STL.64 [R1+0x668], R108 ;  /* 0x0006686c01007387 */ /* 0x0003e60000100a00 */
[C---:B----4-:R-:W-:Y:S01]  /*4c8d0*/  IMAD.WIDE R114, R5.reuse, 0x4, R112 ;  /* 0x0000000405727825 */ /* 0x050fe200078e0270 */
[----:B---3--:R-:W3:Y:S04]  /*4c8e0*/  LDL.LU.64 R106, [R1+0x25d8] ;  /* 0x0025d800016a7983 */ /* 0x008ee80000300a00 */
        /* <DEDUP_REMOVED lines=77> */
[----:B------:R-:W-:Y:S04]  /*4cdc0*/  LDGSTS.E [R94+-0x60000], desc[UR60][R108.64], !P5 ;  /* 0xa00000006c5e7fae */ /* 0x000fe8000e92187c */
[----:B------:R2:W-:Y:S04]  /*4cdd0*/  STL.64 [R1+0x258], R114 ;  /* 0x0002587201007387 */ /* 0x0005e80000100a00 */
[----:B------:R-:W-:Y:S04]  /*4cde0*/  LDGSTS.E [R93+-0x5c000], desc[UR60][R110.64], !P5 ;  /* 0xa40000006e5d7fae */ /* 0x000fe8000e92187c */
[----:B------:R-:W3:Y:S04]  /*4cdf0*/  LDL.LU.64 R112, [R1+0x21d0] ;  /* 0x0021d00001707983 */ /* 0x000ee80000300a00 */
[----:B------:R2:W-:Y:S04]  /*4ce00*/  LDGSTS.E [R92+-0x58000], desc[UR60][R114.64], !P5 ;  /* 0xa8000000725c7fae */ /* 0x0005e8000e92187c */
[----:B-1----:R-:W3:Y:S04]  /*4ce10*/  LDL.LU.64 R108, [R1+0x21c8] ;  /* 0x0021c800016c7983 */ /* 0x002ee80000300a00 */
[----:B----4-:R-:W4:Y:S01]  /*4ce20*/  LDL.LU.64 R110, [R1+0x21c0] ;  /* 0x0021c000016e7983 */ /* 0x010f220000300a00 */
        /* <DEDUP_REMOVED lines=12> */
[----:B------:R-:W-:-:S03]  /*4cef0*/  IADD3 R96, R97, -0x153, RZ ;  /* 0xfffffead61607810 */ /* 0x000fc60007ffe0ff */
[----:B------:R3:W-:Y:S04]  /*4cf00*/  LDGSTS.E [R92+-0x57ffc], desc[UR60][R102.64], !P6 ;  /* 0xa8004000665c7fae */ /* 0x0007e8000f12187c */
[----:B-1----:R-:W2:Y:S04]  /*4cf10*/  LDL.LU.64 R10, [R1+0x21b0] ;  /* 0x0021b000010a7983 */ /* 0x002ea80000300a00 */
[----:B------:R-:W2:Y:S04]  /*4cf20*/  LDL.LU.64 R100, [R1+0x21a8] ;  /* 0x0021a80001647983 */ /* 0x000ea80000300a00 */
[----:B------:R-:W2:Y:S01]  /*4cf30*/  LDL.LU.64 R114, [R1+0x21a0] ;  /* 0x0021a00001727983 */ /* 0x000ea20000300a00 */
[----:B------:R-:W-:Y:S01]  /*4cf40*/  ISETP.GE.U32.AND P5, PT, R96, 0x7ffffe2e, PT ;  /* 0x7ffffe2e6000780c */ /* 0x000fe20003fa6070 */
[----:B------:R-:W-:Y:S01]  /*4cf50*/  VIADD R96, R99, 0xfffffeac ;  /* 0xfffffeac63607836 */ /* 0x000fe20000000000 */
[----:B---3--:R-:W1:Y:S01]  /*4cf60*/  LDC R102, c[0x0][0x230] ;  /* 0x00008c00ff667b82 */ /* 0x008e620000000800 */
[----:B------:R-:W-:-:S05]  /*4cf70*/  IMAD.WIDE R106, R5, 0x4, R106 ;  /* 0x00000004056a7825 */ /* 0x000fca00078e026a */
[----:B------:R3:W-:Y:S04]  /*4cf80*/  STL.64 [R1+0x230], R106 ;  /* 0x0002306a01007387 */ /* 0x0007e80000100a00 */
[----:B------:R-:W-:Y:S01]  /*4cf90*/  LDGSTS.E [R95+-0x53ffc], desc[UR60][R106.64], !P6 ;  /* 0xac0040006a5f7fae */ /* 0x000fe2000f12187c */
[----:B------:R-:W-:Y:S01]  /*4cfa0*/  ISETP.GE.U32.AND P6, PT, R96, 0x7ffffe2d, PT ;  /* 0x7ffffe2d6000780c */ /* 0x000fe20003fc6070 */
[----:B------:R-:W-:-:S05]  /*4cfb0*/  IMAD.WIDE R112, R5, 0x4, R112 ;  /* 0x0000000405707825 */ /* 0x000fca00078e0270 */
[----:B------:R1:W-:Y:S01]  /*4cfc0*/  STL.64 [R1+0x228], R112 ;  /* 0x0002287001007387 */ /* 0x0003e20000100a00 */
[----:B------:R-:W-:-:S03]  /*4cfd0*/  IMAD.WIDE R108, R5, 0x4, R108 ;  /* 0x00000004056c7825 */ /* 0x000fc600078e026c */
[----:B---3--:R-:W3:Y:S01]  /*4cfe0*/  LDL.LU.64 R106, [R1+0x2198] ;  /* 0x00219800016a7983 */ /* 0x008ee20000300a00 */
[----:B----4-:R-:W-:-:S03]  /*4cff0*/  IMAD.WIDE R110, R5, 0x4, R110 ;  /* 0x00000004056e7825 */ /* 0x010fc600078e026e */
[----:B------:R4:W-:Y:S01]  /*4d000*/  STL.64 [R1+0x220], R108 ;  /* 0x0002206c01007387 */ /* 0x0009e20000100a00 */
[----:B------:R-:W-:-:S03]  /*4d010*/  IADD3 R96, R98, -0x171, RZ ;  /* 0xfffffe8f62607810 */ /* 0x000fc60007ffe0ff */
[----:B------:R2:W-:Y:S04]  /*4d020*/  STL.64 [R1+0x218], R110 ;  /* 0x0002186e01007387 */ /* 0x0005e80000100a00 */
[----:B------:R-:W-:Y:S04]  /*4d030*/  LDGSTS.E [R94+-0x5fff8], desc[UR60][R112.64], !P5 ;  /* 0xa0008000705e7fae */ /* 0x000fe8000e92187c */
[----:B------:R-:W3:Y:S04]  /*4d040*/  LDL.LU.64 R120, [R1+0x1e50] ;  /* 0x001e500001787983 */ /* 0x000ee80000300a00 */
[----:B------:R-:W-:Y:S04]  /*4d050*/  LDGSTS.E [R93+-0x5bff8], desc[UR60][R108.64], !P5 ;  /* 0xa40080006c5d7fae */ /* 0x000fe8000e92187c */
[----:B-1----:R-:W3:Y:S04]  /*4d060*/  LDL.LU.64 R112, [R1+0x1e48] ;  /* 0x001e480001707983 */ /* 0x002ee80000300a00 */
[----:B------:R1:W-:Y:S04]  /*4d070*/  LDGSTS.E [R92+-0x57ff8], desc[UR60][R110.64], !P5 ;  /* 0xa80080006e5c7fae */ /* 0x0003e8000e92187c */
[----:B----4-:R-:W4:Y:S01]  /*4d080*/  LDL.LU.64 R108, [R1+0x1e40] ;  /* 0x001e4000016c7983 */ /* 0x010f220000300a00 */
[C---:B--2---:R-:W-:Y:S01]  /*4d090*/  IMAD.WIDE R104, R5.reuse, 0x4, R104 ;  /* 0x0000000405687825 */ /* 0x044fe200078e0268 */
[----:B-1----:R-:W1:Y:S04]  /*4d0a0*/  LDC R110, c[0x0][0x230] ;  /* 0x00008c00ff6e7b82 */ /* 0x002e680000000800 */
[----:B------:R2:W-:Y:S04]  /*4d0b0*/  STL.64 [R1+0x210], R104 ;  /* 0x0002106801007387 */ /* 0x0005e80000100a00 */
[----:B------:R-:W-:Y:S01]  /*4d0c0*/  LDGSTS.E [R95+-0x53ff8], desc[UR60][R104.64], !P5 ;  /* 0xac008000685f7fae */ /* 0x000fe2000e92187c */
[----:B------:R-:W-:-:S04]  /*4d0d0*/  IMAD.WIDE R10, R5, 0x4, R10 ;  /* 0x00000004050a7825 */ /* 0x000fc800078e020a */
        /* <DEDUP_REMOVED lines=8> */
[----:B--2---:R-:W2:Y:S01]  /*4d160*/  LDL.LU.64 R104, [R1+0x1e28] ;  /* 0x001e280001687983 */ /* 0x004ea20000300a00 */
[----:B------:R-:W-:-:S03]  /*4d170*/  VIADD R102, R102, 0xfffffe8e ;  /* 0xfffffe8e66667836 */ /* 0x000fc60000000000 */
[----:B------:R3:W-:Y:S04]  /*4d180*/  LDGSTS.E [R93+-0x5bff4], desc[UR60][R100.64], !P6 ;  /* 0xa400c000645d7fae */ /* 0x0007e8000f12187c */
[----:B-1----:R-:W4:Y:S04]  /*4d190*/  LDL.LU.64 R10, [R1+0x1e20] ;  /* 0x001e2000010a7983 */ /* 0x002f280000300a00 */
[----:B------:R1:W-:Y:S01]  /*4d1a0*/  LDGSTS.E [R92+-0x57ff4], desc[UR60][R98.64], !P6 ;  /* 0xa800c000625c7fae */ /* 0x0003e2000f12187c */
[----:B---3--:R-:W-:Y:S01]  /*4d1b0*/  IMAD.WIDE R106, R5, 0x4, R106 ;  /* 0x00000004056a7825 */ /* 0x008fe200078e026a */
[----:B------:R-:W-:-:S04]  /*4d1c0*/  IADD3 R101, R244, 0x100000, RZ ;  /* 0x00100000f4657810 */ /* 0x000fc80007ffe0ff */
        /* <DEDUP_REMOVED lines=13> */
[C---:B----4-:R-:W-:Y:S02]  /*4d2a0*/  IMAD.WIDE R104, R5.reuse, 0x4, R10 ;  /* 0x0000000405687825 */ /* 0x050fe400078e020a */
[----:B------:R-:W2:Y:S01]  /*4d2b0*/  LDL.LU.64 R10, [R1+0x1de0] ;  /* 0x001de000010a7983 */ /* 0x000ea20000300a00 */
[----:B------:R-:W-:Y:S01]  /*4d2c0*/  ISETP.GE.U32.AND P5, PT, R96, 0x7ffffe10, PT ;  /* 0x7ffffe106000780c */ /* 0x000fe20003fa6070 */
[C---:B------:R-:W-:Y:S01]  /*4d2d0*/  VIADD R100, R244.reuse, 0x100000 ;  /* 0x00100000f4647836 */ /* 0x040fe20000000000 */
[C---:B------:R-:W-:Y:S01]  /*4d2e0*/  IADD3 R99, R244.reuse, 0x100000, RZ ;  /* 0x00100000f4637810 */ /* 0x040fe20007ffe0ff */
[----:B------:R-:W-:Y:S01]  /*4d2f0*/  VIADD R98, R244, 0x100000 ;  /* 0x00100000f4627836 */ /* 0x000fe20000000000 */
[----:B------:R-:W-:Y:S01]  /*4d300*/  IADD3 R110, R110, -0x173, RZ ;  /* 0xfffffe8d6e6e7810 */ /* 0x000fe20007ffe0ff */
[----:B------:R-:W-:Y:S01]  /*4d310*/  IMAD.WIDE R96, R5, 0x4, R108 ;  /* 0x0000000405607825 */ /* 0x000fe200078e026c */
[C---:B---3--:R-:W-:Y:S01]  /*4d320*/  IADD3 R106, R244.reuse, 0x100000, RZ ;  /* 0x00100000f46a7810 */ /* 0x048fe20007ffe0ff */
[----:B------:R-:W3:Y:S02]  /*4d330*/  LDL.LU.64 R144, [R1+0x1dd8] ;  /* 0x001dd80001907983 */ /* 0x000ee40000300a00 */
[----:B------:R-:W-:-:S04]  /*4d340*/  VIADD R109, R244, 0x100000 ;  /* 0x00100000f46d7836 */ /* 0x000fc80000000000 */
[----:B------:R1:W-:Y:S04]  /*4d350*/  LDGSTS.E [R100+-0x50000], desc[UR60][R92.64], !P5 ;  /* 0xb00000005c647fae */ /* 0x0003e8000e92187c */
[----:B------:R-:W-:Y:S04]  /*4d360*/  LDGSTS.E [R99+-0x4c000], desc[UR60][R94.64], !P5 ;  /* 0xb40000005e637fae */ /* 0x000fe8000e92187c */
[----:B------:R4:W-:Y:S01]  /*4d370*/  LDGSTS.E [R98+-0x48000], desc[UR60][R96.64], !P5 ;  /* 0xb800000060627fae */ /* 0x0009e2000e92187c */
[C---:B------:R-:W-:Y:S01]  /*4d380*/  IADD3 R108, R244.reuse, 0x100000, RZ ;  /* 0x00100000f46c7810 */ /* 0x040fe20007ffe0ff */
[----:B------:R-:W-:-:S02]  /*4d390*/  VIADD R107, R244, 0x100000 ;  /* 0x00100000f46b7836 */ /* 0x000fc40000000000 */
[C---:B-1----:R-:W-:Y:S01]  /*4d3a0*/  IMAD.WIDE R100, R5.reuse, 0x4, R114 ;  /* 0x0000000405647825 */ /* 0x042fe200078e0272 */
[----:B------:R-:W3:Y:S03]  /*4d3b0*/  LDL.LU.64 R140, [R1+0x2990] ;  /* 0x00299000018c7983 */ /* 0x000ee60000300a00 */
[----:B----4-:R-:W-:Y:S01]  /*4d3c0*/  IMAD.WIDE R98, R5, 0x4, R116 ;  /* 0x0000000405627825 */ /* 0x010fe200078e0274 */
[----:B------:R-:W4:Y:S04]  /*4d3d0*/  LDL.LU.64 R142, [R1+0x2988] ;  /* 0x00298800018e7983 */ /* 0x000f280000300a00 */
[----:B------:R-:W-:Y:S01]  /*4d3e0*/  LDGSTS.E [R109+-0x44000], desc[UR60][R98.64], !P5 ;  /* 0xbc000000626d7fae */ /* 0x000fe2000e92187c */
[----:B------:R-:W-:-:S03]  /*4d3f0*/  ISETP.GE.U32.AND P5, PT, R110, 0x7ffffe0e, PT ;  /* 0x7ffffe0e6e00780c */ /* 0x000fc60003fa6070 */
[----:B------:R1:W-:Y:S01]  /*4d400*/  LDGSTS.E [R108+-0x4fffc], desc[UR60][R100.64], !P6 ;  /* 0xb0004000646c7fae */ /* 0x0003e2000f12187c */
[----:B------:R-:W-:-:S03]  /*4d410*/  IADD3 R117, R244, 0x100000, RZ ;  /* 0x00100000f4757810 */ /* 0x000fc60007ffe0ff */
[----:B------:R-:W-:Y:S01]  /*4d420*/  LDGSTS.E [R107+-0x4bffc], desc[UR60][R102.64], !P6 ;  /* 0xb4004000666b7fae */ /* 0x000fe2000f12187c */
[----:B------:R-:W-:-:S03]  /*4d430*/  VIADD R116, R244, 0x100000 ;  /* 0x00100000f4747836 */ /* 0x000fc60000000000 */
[----:B------:R1:W-:Y:S01]  /*4d440*/  LDGSTS.E [R106+-0x47ffc], desc[UR60][R104.64], !P6 ;  /* 0xb8004000686a7fae */ /* 0x0003e2000f12187c */
[----:B------:R-:W-:Y:S01]  /*4d450*/  IADD3 R115, R244, 0x100000, RZ ;  /* 0x00100000f4737810 */ /* 0x000fe20007ffe0ff */
[C---:B-1----:R-:W-:Y:S02]  /*4d460*/  IMAD.WIDE R108, R5.reuse, 0x4, R124 ;  /* 0x00000004056c7825 */ /* 0x042fe400078e027c */
[----:B------:R-:W4:Y:S02]  /*4d470*/  LDL.LU.64 R138, [R1+0x2980] ;  /* 0x00298000018a7983 */ /* 0x000f240000300a00 */
[----:B------:R-:W-:-:S04]  /*4d480*/  IMAD.WIDE R110, R5, 0x4, R122 ;  /* 0x00000004056e7825 */ /* 0x000fc800078e027a */
[----:B------:R-:W-:-:S04]  /*4d490*/  IMAD.WIDE R106, R5, 0x4, R130 ;  /* 0x00000004056a7825 */ /* 0x000fc800078e0282 */
[----:B------:R-:W-:Y:S01]  /*4d4a0*/  VIADD R114, R244, 0x100000 ;  /* 0x00100000f4727836 */ /* 0x000fe20000000000 */
[----:B------:R-:W-:Y:S01]  /*4d4b0*/  LDGSTS.E [R117+-0x43ffc], desc[UR60][R106.64], !P6 ;  /* 0xbc0040006a757fae */ /* 0x000fe2000f12187c */
[C---:B------:R-:W-:Y:S01]  /*4d4c0*/  IMAD.WIDE R112, R5.reuse, 0x4, R112 ;  /* 0x0000000405707825 */ /* 0x040fe200078e0270 */
[----:B------:R-:W-:Y:S01]  /*4d4d0*/  ISETP.GE.U32.AND P6, PT, R118, 0x7ffffe0d, PT ;  /* 0x7ffffe0d7600780c */ /* 0x000fe20003fc6070 */
[----:B------:R-:W1:Y:S01]  /*4d4e0*/  LDC R130, c[0x0][0x230] ;  /* 0x00008c00ff827b82 */ /* 0x000e620000000800 */
[----:B------:R1:W-:Y:S01]  /*4d4f0*/  LDGSTS.E [R116+-0x4fff8], desc[UR60][R108.64], !P5 ;  /* 0xb00080006c747fae */ /* 0x0003e2000e92187c */
[----:B------:R-:W-:-:S03]  /*4d500*/  IMAD.WIDE R118, R5, 0x4, R120 ;  /* 0x0000000405767825 */ /* 0x000fc600078e0278 */
[----:B------:R-:W-:Y:S01]  /*4d510*/  LDGSTS.E [R115+-0x4bff8], desc[UR60][R110.64], !P5 ;  /* 0xb40080006e737fae */ /* 0x000fe2000e92187c */
[C---:B------:R-:W-:Y:S01]  /*4d520*/  VIADD R125, R244.reuse, 0x100000 ;  /* 0x00100000f47d7836 */ /* 0x040fe20000000000 */
[C---:B------:R-:W-:Y:S01]  /*4d530*/  IADD3 R124, R244.reuse, 0x100000, RZ ;  /* 0x00100000f47c7810 */ /* 0x040fe20007ffe0ff */
[C---:B------:R-:W-:Y:S01]  /*4d540*/  VIADD R123, R244.reuse, 0x100000 ;  /* 0x00100000f47b7836 */ /* 0x040fe20000000000 */
[----:B------:R1:W-:Y:S01]  /*4d550*/  LDGSTS.E [R114+-0x47ff8], desc[UR60][R112.64], !P5 ;  /* 0xb800800070727fae */ /* 0x0003e2000e92187c */
[----:B------:R-:W-:Y:S01]  /*4d560*/  IADD3 R122, R244, 0x100000, RZ ;  /* 0x00100000f47a7810 */ /* 0x000fe20007ffe0ff */
[----:B------:R-:W4:Y:S01]  /*4d570*/  LDC R131, c[0x0][0x230] ;  /* 0x00008c00ff837b82 */ /* 0x000f220000000800 */
[C---:B-1----:R-:W-:Y:S02]  /*4d580*/  IMAD.WIDE R116, R5.reuse, 0x4, R132 ;  /* 0x0000000405747825 */ /* 0x042fe400078e0284 */
[----:B------:R-:W4:Y:S02]  /*4d590*/  LDL.LU.64 R132, [R1+0x2978] ;  /* 0x0029780001847983 */ /* 0x000f240000300a00 */
[----:B------:R-:W-:-:S05]  /*4d5a0*/  IMAD.WIDE R114, R5, 0x4, R134 ;  /* 0x0000000405727825 */ /* 0x000fca00078e0286 */
[----:B------:R-:W-:Y:S01]  /*4d5b0*/  LDGSTS.E [R125+-0x43ff8], desc[UR60][R114.64], !P5 ;  /* 0xbc008000727d7fae */ /* 0x000fe2000e92187c */
[----:B--2---:R-:W-:Y:S01]  /*4d5c0*/  IMAD.WIDE R120, R5, 0x4, R10 ;  /* 0x0000000405787825 */ /* 0x004fe200078e020a */
[----:B------:R-:W-:Y:S02]  /*4d5d0*/  ISETP.GE.U32.AND P5, PT, R126, 0x7ffffe6c, PT ;  /* 0x7ffffe6c7e00780c */ /* 0x000fe40003fa6070 */
[----:B------:R-:W2:Y:S04]  /*4d5e0*/  LDL.LU.64 R10, [R1+0x2970] ;  /* 0x00297000010a7983 */ /* 0x000ea80000300a00 */
[----:B------:R-:W2:Y:S04]  /*4d5f0*/  LDL.LU.64 R136, [R1+0x2968] ;  /* 0x0029680001887983 */ /* 0x000ea80000300a00 */
[----:B------:R-:W2:Y:S04]  /*4d600*/  LDL.LU.64 R134, [R1+0x2960] ;  /* 0x0029600001867983 */ /* 0x000ea80000300a00 */
[----:B------:R-:W-:Y:S04]  /*4d610*/  LDGSTS.E [R124+-0x4fff4], desc[UR60][R116.64], !P6 ;  /* 0xb000c000747c7fae */ /* 0x000fe8000f12187c */
[----:B------:R-:W-:Y:S04]  /*4d620*/  LDGSTS.E [R123+-0x4bff4], desc[UR60][R118.64], !P6 ;  /* 0xb400c000767b7fae */ /* 0x000fe8000f12187c */
[----:B------:R1:W-:Y:S01]  /*4d630*/  LDGSTS.E [R122+-0x47ff4], desc[UR60][R120.64], !P6 ;  /* 0xb800c000787a7fae */ /* 0x0003e2000f12187c */
[----:B------:R-:W-:-:S02]  /*4d640*/  VIADD R126, R16, 0x100000 ;  /* 0x00100000107e7836 */ /* 0x000fc40000000000 */
[----:B---3--:R-:W-:-:S04]  /*4d650*/  IMAD.WIDE R140, R5, 0x4, R140 ;  /* 0x00000004058c7825 */ /* 0x008fc800078e028c */
[----:B-1----:R-:W-:-:S04]  /*4d660*/  IMAD.WIDE R122, R5, 0x4, R144 ;  /* 0x00000004057a7825 */ /* 0x002fc800078e0290 */
[C---:B----4-:R-:W-:Y:S01]  /*4d670*/  IMAD.WIDE R144, R5.reuse, 0x4, R142 ;  /* 0x0000000405907825 */ /* 0x050fe200078e028e */
[----:B------:R1:W-:Y:S01]  /*4d680*/  LDGSTS.E [R127+-0x43ff4], desc[UR60][R122.64], !P6 ;  /* 0xbc00c0007a7f7fae */ /* 0x0003e2000f12187c */
[----:B------:R-:W-:Y:S02]  /*4d690*/  ISETP.GE.U32.AND P6, PT, R128, 0x7ffffe6b, PT ;  /* 0x7ffffe6b8000780c */ /* 0x000fe40003fc6070 */
[C---:B------:R-:W-:Y:S01]  /*4d6a0*/  IADD3 R125, R16.reuse, 0x100000, RZ ;  /* 0x00100000107d7810 */ /* 0x040fe20007ffe0ff */
[----:B------:R-:W-:Y:S01]  /*4d6b0*/  VIADD R124, R16, 0x100000 ;  /* 0x00100000107c7836 */ /* 0x000fe20000000000 */
[----:B------:R-:W-:Y:S04]  /*4d6c0*/  LDGSTS.E [R126+-0x80000], desc[UR60][R140.64], !P5 ;  /* 0x800000008c7e7fae */ /* 0x000fe8000e92187c */
[----:B------:R-:W-:Y:S01]  /*4d6d0*/  LDGSTS.E [R125+-0x7c000], desc[UR60][R144.64], !P5 ;  /* 0x84000000907d7fae */ /* 0x000fe2000e92187c */
[----:B------:R-:W-:-:S03]  /*4d6e0*/  IMAD.WIDE R146, R5, 0x4, R138 ;  /* 0x0000000405927825 */ /* 0x000fc600078e028a */
[----:B------:R-:W3:Y:S04]  /*4d6f0*/  LDL.LU.64 R138, [R1+0x2958] ;  /* 0x00295800018a7983 */ /* 0x000ee80000300a00 */
[----:B------:R4:W-:Y:S01]  /*4d700*/  STL.64 [R1+0x9e8], R140 ;  /* 0x0009e88c01007387 */ /* 0x0009e20000100a00 */
[----:B-1----:R-:W-:-:S03]  /*4d710*/  VIADD R127, R16, 0x100000 ;  /* 0x00100000107f7836 */ /* 0x002fc60000000000 */
[----:B------:R1:W-:Y:S04]  /*4d720*/  STL.64 [R1+0x9e0], R144 ;  /* 0x0009e09001007387 */ /* 0x0003e80000100a00 */
[----:B------:R2:W-:Y:S04]  /*4d730*/  STL.64 [R1+0x9d8], R146 ;  /* 0x0009d89201007387 */ /* 0x0005e80000100a00 */
[----:B----4-:R-:W4:Y:S04]  /*4d740*/  LDL.LU.64 R140, [R1+0x2950] ;  /* 0x00295000018c7983 */ /* 0x010f280000300a00 */
[----:B------:R-:W4:Y:S04]  /*4d750*/  LDL.LU.64 R142, [R1+0x2948] ;  /* 0x00294800018e7983 */ /* 0x000f280000300a00 */
[----:B-1----:R-:W4:Y:S01]  /*4d760*/  LDL.LU.64 R144, [R1+0x2940] ;  /* 0x0029400001907983 */ /* 0x002f220000300a00 */
[----:B------:R-:W-:-:S03]  /*4d770*/  IMAD.WIDE R132, R5, 0x4, R132 ;  /* 0x0000000405847825 */ /* 0x000fc600078e0284 */
[----:B------:R1:W-:Y:S04]  /*4d780*/  LDGSTS.E [R124+-0x78000], desc[UR60][R146.64], !P5 ;  /* 0x88000000927c7fae */ /* 0x0003e8000e92187c */
        /* <DEDUP_REMOVED lines=17> */
[----:B------:R-:W-:-:S02]  /*4d8a0*/  ISETP.GE.U32.AND P5, PT, R128, 0x7ffffe6a, PT ;  /* 0x7ffffe6a8000780c */ /* 0x000fc40003fa6070 */
[----:B------:R-:W-:Y:S02]  /*4d8b0*/  IADD3 R128, R129, -0x118, RZ ;  /* 0xfffffee881807810 */ /* 0x000fe40007ffe0ff */
[----:B------:R-:W1:Y:S01]  /*4d8c0*/  LDC R129, c[0x0][0x230] ;  /* 0x00008c00ff817b82 */ /* 0x000e620000000800 */
[----:B---3--:R-:W-:-:S05]  /*4d8d0*/  IMAD.WIDE R138, R5, 0x4, R138 ;  /* 0x00000004058a7825 */ /* 0x008fca00078e028a */
[----:B------:R3:W-:Y:S04]  /*4d8e0*/  STL.64 [R1+0x9b0], R138 ;  /* 0x0009b08a01007387 */ /* 0x0007e80000100a00 */
[----:B------:R-:W-:Y:S01]  /*4d8f0*/  LDGSTS.E [R127+-0x73ffc], desc[UR60][R138.64], !P6 ;  /* 0x8c0040008a7f7fae */ /* 0x000fe2000f12187c */
[----:B------:R-:W-:Y:S01]  /*4d900*/  ISETP.GE.U32.AND P6, PT, R128, 0x7ffffe69, PT ;  /* 0x7ffffe698000780c */ /* 0x000fe20003fc6070 */
[----:B----4-:R-:W-:-:S04]  /*4d910*/  IMAD.WIDE R140, R5, 0x4, R140 ;  /* 0x00000004058c7825 */ /* 0x010fc800078e028c */
[C---:B------:R-:W-:Y:S01]  /*4d920*/  IMAD.WIDE R142, R5.reuse, 0x4, R142 ;  /* 0x00000004058e7825 */ /* 0x040fe200078e028e */
[----:B------:R4:W-:Y:S03]  /*4d930*/  STL.64 [R1+0x9a8], R140 ;  /* 0x0009a88c01007387 */ /* 0x0009e60000100a00 */
[C---:B------:R-:W-:Y:S01]  /*4d940*/  IMAD.WIDE R146, R5.reuse, 0x4, R144 ;  /* 0x0000000405927825 */ /* 0x040fe200078e0290 */
[----:B---3--:R-:W3:Y:S04]  /*4d950*/  LDL.LU.64 R138, [R1+0x2918] ;  /* 0x00291800018a7983 */ /* 0x008ee80000300a00 */
        /* <DEDUP_REMOVED lines=117> */
[----:B------:R-:W3:Y:S04]  /*4e0b0*/  LDL.LU.64 R142, [R1+0x2150] ;  /* 0x00215000018e7983 */ /* 0x000ee80000300a00 */
[----:B------:R-:W-:Y:S04]  /*4e0c0*/  LDGSTS.E [R125+-0x5c000], desc[UR60][R144.64], !P5 ;  /* 0xa4000000907d7fae */ /* 0x000fe8000e92187c */
[----:B------:R2:W-:Y:S04]  /*4e0d0*/  LDGSTS.E [R124+-0x58000], desc[UR60][R146.64], !P5 ;  /* 0xa8000000927c7fae */ /* 0x0005e8000e92187c */
[----:B----4-:R-:W4:Y:S04]  /*4e0e0*/  LDL.LU.64 R140, [R1+0x2148] ;  /* 0x00214800018c7983 */ /* 0x010f280000300a00 */
[----:B-1----:R-:W4:Y:S01]  /*4e0f0*/  LDL.LU.64 R144, [R1+0x2140] ;  /* 0x0021400001907983 */ /* 0x002f220000300a00 */
        /* <DEDUP_REMOVED lines=18> */
[----:B---3--:R-:W1:Y:S01]  /*4e220*/  LDC R134, c[0x0][0x230] ;  /* 0x00008c00ff867b82 */ /* 0x008e620000000800 */
[----:B------:R-:W-:Y:S01]  /*4e230*/  IADD3 R128, R130, -0x158, RZ ;  /* 0xfffffea882807810 */ /* 0x000fe20007ffe0ff */
[----:B------:R-:W-:-:S05]  /*4e240*/  IMAD.WIDE R138, R5, 0x4, R138 ;  /* 0x00000004058a7825 */ /* 0x000fca00078e028a */
[----:B------:R3:W-:Y:S04]  /*4e250*/  STL.64 [R1+0x1b0], R138 ;  /* 0x0001b08a01007387 */ /* 0x0007e80000100a00 */
[----:B------:R-:W-:Y:S01]  /*4e260*/  LDGSTS.E [R127+-0x53ffc], desc[UR60][R138.64], !P6 ;  /* 0xac0040008a7f7fae */ /* 0x000fe2000f12187c */
[----:B------:R-:W-:Y:S01]  /*4e270*/  IMAD.WIDE R142, R5, 0x4, R142 ;  /* 0x00000004058e7825 */ /* 0x000fe200078e028e */
[----:B------:R-:W-:-:S04]  /*4e280*/  ISETP.GE.U32.AND P6, PT, R128, 0x7ffffe29, PT ;  /* 0x7ffffe298000780c */ /* 0x000fc80003fc6070 */
[----:B------:R1:W-:Y:S04]  /*4e290*/  STL.64 [R1+0x1a8], R142 ;  /* 0x0001a88e01007387 */ /* 0x0003e80000100a00 */
[----:B---3--:R-:W3:Y:S01]  /*4e2a0*/  LDL.LU.64 R138, [R1+0x2118] ;  /* 0x00211800018a7983 */ /* 0x008ee20000300a00 */
[----:B----4-:R-:W-:-:S03]  /*4e2b0*/  IMAD.WIDE R140, R5, 0x4, R140 ;  /* 0x00000004058c7825 */ /* 0x010fc600078e028c */
[----:B------:R4:W-:Y:S01]  /*4e2c0*/  LDGSTS.E [R126+-0x5fff8], desc[UR60][R142.64], !P5 ;  /* 0xa00080008e7e7fae */ /* 0x0009e2000e92187c */
[----:B------:R-:W-:-:S03]  /*4e2d0*/  IMAD.WIDE R130, R5, 0x4, R144 ;  /* 0x0000000405827825 */ /* 0x000fc600078e0290 */
[----:B------:R4:W-:Y:S04]  /*4e2e0*/  STL.64 [R1+0x1a0], R140 ;  /* 0x0001a08c01007387 */ /* 0x0009e80000100a00 */
[----:B------:R4:W-:Y:S04]  /*4e2f0*/  STL.64 [R1+0x198], R130 ;  /* 0x0001988201007387 */ /* 0x0009e80000100a00 */
[----:B------:R-:W3:Y:S01]  /*4e300*/  LDL.LU.64 R152, [R1+0x1dd0] ;  /* 0x001dd00001987983 */ /* 0x000ee20000300a00 */
[----:B--2---:R-:W-:-:S03]  /*4e310*/  IMAD.WIDE R136, R5, 0x4, R136 ;  /* 0x0000000405887825 */ /* 0x004fc600078e0288 */
[----:B------:R-:W-:Y:S01]  /*4e320*/  LDGSTS.E [R125+-0x5bff8], desc[UR60][R140.64], !P5 ;  /* 0xa40080008c7d7fae */ /* 0x000fe2000e92187c */
[----:B------:R-:W-:-:S03]  /*4e330*/  IMAD.WIDE R10, R5, 0x4, R10 ;  /* 0x00000004050a7825 */ /* 0x000fc600078e020a */
[----:B------:R-:W2:Y:S01]  /*4e340*/  LDL.LU.64 R144, [R1+0x1dc8] ;  /* 0x001dc80001907983 */ /* 0x000ea20000300a00 */
[----:B------:R-:W-:-:S03]  /*4e350*/  IMAD.WIDE R132, R5, 0x4, R132 ;  /* 0x0000000405847825 */ /* 0x000fc600078e0284 */
[----:B------:R4:W-:Y:S01]  /*4e360*/  LDGSTS.E [R124+-0x57ff8], desc[UR60][R130.64], !P5 ;  /* 0xa8008000827c7fae */ /* 0x0009e2000e92187c */
[----:B-1----:R-:W-:Y:S01]  /*4e370*/  IADD3 R134, R134, -0x176, RZ ;  /* 0xfffffe8a86867810 */ /* 0x002fe20007ffe0ff */
[----:B----4-:R-:W1:Y:S02]  /*4e380*/  LDC R142, c[0x0][0x230] ;  /* 0x00008c00ff8e7b82 */ /* 0x010e640000000800 */
[----:B------:R-:W4:Y:S04]  /*4e390*/  LDL.LU.64 R140, [R1+0x1dc0] ;  /* 0x001dc000018c7983 */ /* 0x000f280000300a00 */
[----:B------:R3:W-:Y:S01]  /*4e3a0*/  STL.64 [R1+0x190], R136 ;  /* 0x0001908801007387 */ /* 0x0007e20000100a00 */
[----:B------:R-:W-:-:S03]  /*4e3b0*/  IMAD.WIDE R130, R5, 0x4, R146 ;  /* 0x0000000405827825 */ /* 0x000fc600078e0292 */
[----:B------:R3:W-:Y:S04]  /*4e3c0*/  STL.64 [R1+0x188], R10 ;  /* 0x0001880a01007387 */ /* 0x0007e80000100a00 */
[----:B------:R-:W4:Y:S04]  /*4e3d0*/  LDL.LU.64 R148, [R1+0x1db8] ;  /* 0x001db80001947983 */ /* 0x000f280000300a00 */
[----:B------:R1:W-:Y:S04]  /*4e3e0*/  STL.64 [R1+0x180], R132 ;  /* 0x0001808401007387 */ /* 0x0003e80000100a00 */
[----:B------:R2:W-:Y:S04]  /*4e3f0*/  STL.64 [R1+0x178], R130 ;  /* 0x0001788201007387 */ /* 0x0005e80000100a00 */
[----:B------:R-:W-:Y:S04]  /*4e400*/  LDGSTS.E [R127+-0x53ff8], desc[UR60][R136.64], !P5 ;  /* 0xac008000887f7fae */ /* 0x000fe8000e92187c */
[----:B------:R-:W4:Y:S04]  /*4e410*/  LDL.LU.64 R146, [R1+0x1db0] ;  /* 0x001db00001927983 */ /* 0x000f280000300a00 */
[----:B------:R-:W-:Y:S04]  /*4e420*/  LDGSTS.E [R126+-0x5fff4], desc[UR60][R10.64], !P6 ;  /* 0xa000c0000a7e7fae */ /* 0x000fe8000f12187c */
[----:B---3--:R-:W3:Y:S01]  /*4e430*/  LDL.LU.64 R136, [R1+0x1da8] ;  /* 0x001da80001887983 */ /* 0x008ee20000300a00 */
[----:B------:R-:W-:-:S03]  /*4e440*/  IMAD.WIDE R138, R5, 0x4, R138 ;  /* 0x00000004058a7825 */ /* 0x000fc600078e028a */
[----:B------:R1:W-:Y:S04]  /*4e450*/  LDGSTS.E [R125+-0x5bff4], desc[UR60][R132.64], !P6 ;  /* 0xa400c000847d7fae */ /* 0x0003e8000f12187c */
[----:B------:R-:W4:Y:S04]  /*4e460*/  LDL.LU.64 R10, [R1+0x1da0] ;  /* 0x001da000010a7983 */ /* 0x000f280000300a00 */
[----:B------:R4:W-:Y:S04]  /*4e470*/  STL.64 [R1+0x170], R138 ;  /* 0x0001708a01007387 */ /* 0x0009e80000100a00 */
[----:B------:R-:W4:Y:S01]  /*4e480*/  LDL.LU.64 R166, [R1+0x1d98] ;  /* 0x001d980001a67983 */ /* 0x000f220000300a00 */
[----:B-1----:R-:W-:-:S03]  /*4e490*/  VIADD R133, R16, 0x100000 ;  /* 0x0010000010857836 */ /* 0x002fc60000000000 */
[----:B------:R-:W4:Y:S04]  /*4e4a0*/  LDL.LU.64 R156, [R1+0x1d90] ;  /* 0x001d9000019c7983 */ /* 0x000f280000300a00 */
[----:B------:R-:W4:Y:S04]  /*4e4b0*/  LDL.LU.64 R154, [R1+0x1d88] ;  /* 0x001d8800019a7983 */ /* 0x000f280000300a00 */
[----:B------:R1:W-:Y:S04]  /*4e4c0*/  LDGSTS.E [R124+-0x57ff4], desc[UR60][R130.64], !P6 ;  /* 0xa800c000827c7fae */ /* 0x0003e8000f12187c */
[----:B------:R4:W-:Y:S01]  /*4e4d0*/  LDGSTS.E [R133+-0x53ff4], desc[UR60][R138.64], !P6 ;  /* 0xac00c0008a857fae */ /* 0x0009e2000f12187c */
[----:B------:R-:W-:Y:S01]  /*4e4e0*/  ISETP.GE.U32.AND P6, PT, R134, 0x7ffffe0b, PT ;  /* 0x7ffffe0b8600780c */ /* 0x000fe20003fc6070 */
[----:B-1----:R-:W-:-:S04]  /*4e4f0*/  IMAD.WIDE R124, R5, 0x4, R152 ;  /* 0x00000004057c7825 */ /* 0x002fc800078e0298 */
[C---:B--2---:R-:W-:Y:S02]  /*4e500*/  IMAD.WIDE R126, R5.reuse, 0x4, R144 ;  /* 0x00000004057e7825 */ /* 0x044fe400078e0290 */
[----:B------:R-:W2:Y:S04]  /*4e510*/  LDL.LU.64 R144, [R1+0x1d80] ;  /* 0x001d800001907983 */ /* 0x000ea80000300a00 */
[----:B------:R-:W2:Y:S04]  /*4e520*/  LDL.LU.64 R164, [R1+0x1d78] ;  /* 0x001d780001a47983 */ /* 0x000ea80000300a00 */
[----:B------:R-:W2:Y:S04]  /*4e530*/  LDL.LU.64 R162, [R1+0x1d70] ;  /* 0x001d700001a27983 */ /* 0x000ea80000300a00 */
[----:B------:R-:W2:Y:S01]  /*4e540*/  LDL.LU.64 R152, [R1+0x1d68] ;  /* 0x001d680001987983 */ /* 0x000ea20000300a00 */
[----:B---3--:R-:W-:-:S04]  /*4e550*/  IMAD.WIDE R134, R5, 0x4, R136 ;  /* 0x0000000405867825 */ /* 0x008fc800078e0288 */
[----:B----4-:R-:W-:Y:S02]  /*4e560*/  IMAD.WIDE R136, R5, 0x4, R10 ;  /* 0x0000000405887825 */ /* 0x010fe400078e020a */
[----:B------:R-:W3:Y:S02]  /*4e570*/  LDL.LU.64 R10, [R1+0x1d60] ;  /* 0x001d6000010a7983 */ /* 0x000ee40000300a00 */
[----:B------:R-:W-:Y:S01]  /*4e580*/  VIADD R128, R129, 0xfffffe8b ;  /* 0xfffffe8b81807836 */ /* 0x000fe20000000000 */
[C---:B------:R-:W-:Y:S01]  /*4e590*/  IADD3 R132, R16.reuse, 0x100000, RZ ;  /* 0x0010000010847810 */ /* 0x040fe20007ffe0ff */
[C---:B------:R-:W-:Y:S01]  /*4e5a0*/  VIADD R131, R16.reuse, 0x100000 ;  /* 0x0010000010837836 */ /* 0x040fe20000000000 */
[----:B------:R-:W-:Y:S01]  /*4e5b0*/  IADD3 R130, R16, 0x100000, RZ ;  /* 0x0010000010827810 */ /* 0x000fe20007ffe0ff */
[----:B------:R-:W-:Y:S01]  /*4e5c0*/  VIADD R142, R142, 0xfffffe89 ;  /* 0xfffffe898e8e7836 */ /* 0x000fe20000000000 */
[----:B------:R-:W-:Y:S01]  /*4e5d0*/  ISETP.GE.U32.AND P5, PT, R128, 0x7ffffe0c, PT ;  /* 0x7ffffe0c8000780c */ /* 0x000fe20003fa6070 */
[----:B------:R-:W-:Y:S01]  /*4e5e0*/  IMAD.WIDE R128, R5, 0x4, R140 ;  /* 0x0000000405807825 */ /* 0x000fe200078e028c */
[C---:B------:R-:W-:Y:S01]  /*4e5f0*/  IADD3 R141, R16.reuse, 0x100000, RZ ;  /* 0x00100000108d7810 */ /* 0x040fe20007ffe0ff */
[----:B------:R-:W4:Y:S01]  /*4e600*/  LDL.LU.64 R176, [R1+0x1d58] ;  /* 0x001d580001b07983 */ /* 0x000f220000300a00 */
[C---:B------:R-:W-:Y:S01]  /*4e610*/  IADD3 R139, R16.reuse, 0x100000, RZ ;  /* 0x00100000108b7810 */ /* 0x040fe20007ffe0ff */
[----:B------:R-:W-:-:S02]  /*4e620*/  VIADD R140, R16, 0x100000 ;  /* 0x00100000108c7836 */ /* 0x000fc40000000000 */
[----:B------:R-:W-:Y:S01]  /*4e630*/  VIADD R138, R16, 0x100000 ;  /* 0x00100000108a7836 */ /* 0x000fe20000000000 */
[----:B------:R-:W4:Y:S04]  /*4e640*/  LDL.LU.64 R172, [R1+0x2910] ;  /* 0x0029100001ac7983 */ /* 0x000f280000300a00 */
[----:B------:R-:W4:Y:S04]  /*4e650*/  LDL.LU.64 R174, [R1+0x2908] ;  /* 0x0029080001ae7983 */ /* 0x000f280000300a00 */
[----:B------:R1:W-:Y:S04]  /*4e660*/  LDGSTS.E [R132+-0x50000], desc[UR60][R124.64], !P5 ;  /* 0xb00000007c847fae */ /* 0x0003e8000e92187c */
[----:B------:R-:W-:Y:S04]  /*4e670*/  LDGSTS.E [R131+-0x4c000], desc[UR60][R126.64], !P5 ;  /* 0xb40000007e837fae */ /* 0x000fe8000e92187c */
[----:B------:R1:W-:Y:S02]  /*4e680*/  LDGSTS.E [R130+-0x48000], desc[UR60][R128.64], !P5 ;  /* 0xb800000080827fae */ /* 0x0003e4000e92187c */
[----:B-1----:R-:W-:-:S02]  /*4e690*/  IMAD.WIDE R132, R5, 0x4, R146 ;  /* 0x0000000405847825 */ /* 0x002fc400078e0292 */
[----:B------:R-:W4:Y:S02]  /*4e6a0*/  LDL.LU.64 R170, [R1+0x2900] ;  /* 0x0029000001aa7983 */ /* 0x000f240000300a00 */
[----:B------:R-:W-:-:S05]  /*4e6b0*/  IMAD.WIDE R130, R5, 0x4, R148 ;  /* 0x0000000405827825 */ /* 0x000fca00078e0294 */
[----:B------:R-:W-:Y:S01]  /*4e6c0*/  LDGSTS.E [R141+-0x44000], desc[UR60][R130.64], !P5 ;  /* 0xbc000000828d7fae */ /* 0x000fe2000e92187c */
[----:B------:R-:W-:-:S03]  /*4e6d0*/  ISETP.GE.U32.AND P5, PT, R142, 0x7ffffe0a, PT ;  /* 0x7ffffe0a8e00780c */ /* 0x000fc60003fa6070 */
[----:B------:R1:W-:Y:S01]  /*4e6e0*/  LDGSTS.E [R140+-0x4fffc], desc[UR60][R132.64], !P6 ;  /* 0xb0004000848c7fae */ /* 0x0003e2000f12187c */
[----:B------:R-:W-:-:S03]  /*4e6f0*/  VIADD R149, R16, 0x100000 ;  /* 0x0010000010957836 */ /* 0x000fc60000000000 */
[----:B------:R-:W-:Y:S01]  /*4e700*/  LDGSTS.E [R139+-0x4bffc], desc[UR60][R134.64], !P6 ;  /* 0xb4004000868b7fae */ /* 0x000fe2000f12187c */
[----:B------:R-:W-:-:S03]  /*4e710*/  IADD3 R148, R16, 0x100000, RZ ;  /* 0x0010000010947810 */ /* 0x000fc60007ffe0ff */
[----:B------:R1:W-:Y:S01]  /*4e720*/  LDGSTS.E [R138+-0x47ffc], desc[UR60][R136.64], !P6 ;  /* 0xb8004000888a7fae */ /* 0x0003e2000f12187c */
[C---:B------:R-:W-:Y:S01]  /*4e730*/  VIADD R147, R16.reuse, 0x100000 ;  /* 0x0010000010937836 */ /* 0x040fe20000000000 */
[----:B------:R-:W-:Y:S01]  /*4e740*/  IADD3 R146, R16, 0x100000, RZ ;  /* 0x0010000010927810 */ /* 0x000fe20007ffe0ff */
[----:B------:R-:W-:-:S04]  /*4e750*/  IMAD.WIDE R142, R5, 0x4, R154 ;  /* 0x00000004058e7825 */ /* 0x000fc800078e029a */
[----:B-1----:R-:W-:-:S04]  /*4e760*/  IMAD.WIDE R140, R5, 0x4, R156 ;  /* 0x00000004058c7825 */ /* 0x002fc800078e029c */
[----:B------:R-:W-:-:S05]  /*4e770*/  IMAD.WIDE R138, R5, 0x4, R166 ;  /* 0x00000004058a7825 */ /* 0x000fca00078e02a6 */
[----:B------:R-:W-:Y:S01]  /*4e780*/  LDGSTS.E [R149+-0x43ffc], desc[UR60][R138.64], !P6 ;  /* 0xbc0040008a957fae */ /* 0x000fe2000f12187c */
[----:B------:R-:W-:-:S03]  /*4e790*/  ISETP.GE.U32.AND P6, PT, R150, 0x7ffffe09, PT ;  /* 0x7ffffe099600780c */ /* 0x000fc60003fc6070 */
[----:B------:R-:W-:Y:S04]  /*4e7a0*/  LDGSTS.E [R148+-0x4fff8], desc[UR60][R140.64], !P5 ;  /* 0xb00080008c947fae */ /* 0x000fe8000e92187c */
[----:B------:R-:W-:Y:S01]  /*4e7b0*/  LDGSTS.E [R147+-0x4bff8], desc[UR60][R142.64], !P5 ;  /* 0xb40080008e937fae */ /* 0x000fe2000e92187c */
[----:B--2---:R-:W-:-:S05]  /*4e7c0*/  IMAD.WIDE R144, R5, 0x4, R144 ;  /* 0x0000000405907825 */ /* 0x004fca00078e0290 */
[----:B------:R1:W-:Y:S01]  /*4e7d0*/  LDGSTS.E [R146+-0x47ff8], desc[UR60][R144.64], !P5 ;  /* 0xb800800090927fae */ /* 0x0003e2000e92187c */
[----:B------:R-:W-:-:S04]  /*4e7e0*/  IMAD.WIDE R150, R5, 0x4, R152 ;  /* 0x0000000405967825 */ /* 0x000fc800078e0298 */
[C---:B-1----:R-:W-:Y:S02]  /*4e7f0*/  IMAD.WIDE R146, R5.reuse, 0x4, R164 ;  /* 0x0000000405927825 */ /* 0x042fe400078e02a4 */
[----:B------:R-:W2:Y:S02]  /*4e800*/  LDL.LU.64 R164, [R1+0x28f8] ;  /* 0x0028f80001a47983 */ /* 0x000ea40000300a00 */
[C---:B---3--:R-:W-:Y:S02]  /*4e810*/  IMAD.WIDE R152, R5.reuse, 0x4, R10 ;  /* 0x0000000405987825 */ /* 0x048fe400078e020a */
[----:B------:R-:W3:Y:S04]  /*4e820*/  LDL.LU.64 R10, [R1+0x28f0] ;  /* 0x0028f000010a7983 */ /* 0x000ee80000300a00 */
[----:B------:R-:W3:Y:S04]  /*4e830*/  LDL.LU.64 R168, [R1+0x28e8] ;  /* 0x0028e80001a87983 */ /* 0x000ee80000300a00 */
[----:B------:R-:W3:Y:S01]  /*4e840*/  LDL.LU.64 R166, [R1+0x28e0] ;  /* 0x0028e00001a67983 */ /* 0x000ee20000300a00 */
[C---:B------:R-:W-:Y:S01]  /*4e850*/  IADD3 R157, R16.reuse, 0x100000, RZ ;  /* 0x00100000109d7810 */ /* 0x040fe20007ffe0ff */
[C---:B------:R-:W-:Y:S01]  /*4e860*/  VIADD R156, R16.reuse, 0x100000 ;  /* 0x00100000109c7836 */ /* 0x040fe20000000000 */
[----:B------:R-:W-:Y:S01]  /*4e870*/  IADD3 R155, R16, 0x100000, RZ ;  /* 0x00100000109b7810 */ /* 0x000fe20007ffe0ff */
[----:B------:R-:W-:-:S02]  /*4e880*/  IMAD.WIDE R148, R5, 0x4, R162 ;  /* 0x0000000405947825 */ /* 0x000fc400078e02a2 */
[----:B------:R1:W-:Y:S01]  /*4e890*/  LDGSTS.E [R157+-0x43ff8], desc[UR60][R146.64], !P5 ;  /* 0xbc008000929d7fae */ /* 0x0003e2000e92187c */
[----:B------:R-:W-:Y:S01]  /*4e8a0*/  ISETP.GE.U32.AND P5, PT, R158, 0x7ffffe68, PT ;  /* 0x7ffffe689e00780c */ /* 0x000fe20003fa6070 */
[----:B------:R-:W-:Y:S01]  /*4e8b0*/  VIADD R154, R16, 0x100000 ;  /* 0x00100000109a7836 */ /* 0x000fe20000000000 */
[----:B------:R-:W3:Y:S01]  /*4e8c0*/  LDC R163, c[0x0][0x230] ;  /* 0x00008c00ffa37b82 */ /* 0x000ee20000000800 */
[----:B------:R-:W-:Y:S01]  /*4e8d0*/  LDGSTS.E [R156+-0x4fff4], desc[UR60][R148.64], !P6 ;  /* 0xb000c000949c7fae */ /* 0x000fe2000f12187c */
[----:B----4-:R-:W-:-:S03]  /*4e8e0*/  IMAD.WIDE R172, R5, 0x4, R172 ;  /* 0x0000000405ac7825 */ /* 0x010fc600078e02ac */
[----:B------:R-:W-:Y:S01]  /*4e8f0*/  LDGSTS.E [R155+-0x4bff4], desc[UR60][R150.64], !P6 ;  /* 0xb400c000969b7fae */ /* 0x000fe2000f12187c */
[C---:B------:R-:W-:Y:S01]  /*4e900*/  IMAD.WIDE R174, R5.reuse, 0x4, R174 ;  /* 0x0000000405ae7825 */ /* 0x040fe200078e02ae */
[C---:B------:R-:W-:Y:S01]  /*4e910*/  IADD3 R158, R14.reuse, 0x100000, RZ ;  /* 0x001000000e9e7810 */ /* 0x040fe20007ffe0ff */
[----:B------:R-:W4:Y:S01]  /*4e920*/  LDC R162, c[0x0][0x230] ;  /* 0x00008c00ffa27b82 */ /* 0x000f220000000800 */
[----:B------:R1:W-:Y:S02]  /*4e930*/  LDGSTS.E [R154+-0x47ff4], desc[UR60][R152.64], !P6 ;  /* 0xb800c000989a7fae */ /* 0x0003e4000f12187c */
[----:B-1----:R-:W-:Y:S02]  /*4e940*/  VIADD R157, R14, 0x100000 ;  /* 0x001000000e9d7836 */ /* 0x002fe40000000000 */
[C---:B------:R-:W-:Y:S02]  /*4e950*/  IMAD.WIDE R178, R5.reuse, 0x4, R170 ;  /* 0x0000000405b27825 */ /* 0x040fe400078e02aa */
[----:B------:R-:W4:Y:S02]  /*4e960*/  LDL.LU.64 R170, [R1+0x28d8] ;  /* 0x0028d80001aa7983 */ /* 0x000f240000300a00 */
[----:B------:R-:W-:-:S02]  /*4e970*/  IMAD.WIDE R154, R5, 0x4, R176 ;  /* 0x00000004059a7825 */ /* 0x000fc400078e02b0 */
[----:B------:R1:W-:Y:S04]  /*4e980*/  STL.64 [R1+0x968], R172 ;  /* 0x000968ac01007387 */ /* 0x0003e80000100a00 */
[----:B------:R1:W-:Y:S04]  /*4e990*/  LDGSTS.E [R159+-0x43ff4], desc[UR60][R154.64], !P6 ;  /* 0xbc00c0009a9f7fae */ /* 0x0003e8000f12187c */
[----:B------:R1:W-:Y:S01]  /*4e9a0*/  STL.64 [R1+0x960], R174 ;  /* 0x000960ae01007387 */ /* 0x0003e20000100a00 */
[----:B------:R-:W-:-:S03]  /*4e9b0*/  ISETP.GE.U32.AND P6, PT, R160, 0x7ffffe67, PT ;  /* 0x7ffffe67a000780c */ /* 0x000fc60003fc6070 */
[----:B------:R3:W-:Y:S04]  /*4e9c0*/  STL.64 [R1+0x958], R178 ;  /* 0x000958b201007387 */ /* 0x0007e80000100a00 */
[----:B------:R-:W-:Y:S01]  /*4e9d0*/  LDGSTS.E [R158+-0x80000], desc[UR60][R172.64], !P5 ;  /* 0x80000000ac9e7fae */ /* 0x000fe2000e92187c */
[----:B------:R-:W-:-:S03]  /*4e9e0*/  IADD3 R156, R14, 0x100000, RZ ;  /* 0x001000000e9c7810 */ /* 0x000fc60007ffe0ff */
[----:B------:R-:W-:Y:S01]  /*4e9f0*/  LDGSTS.E [R157+-0x7c000], desc[UR60][R174.64], !P5 ;  /* 0x84000000ae9d7fae */ /* 0x000fe2000e92187c */
[----:B-1----:R-:W-:-:S03]  /*4ea00*/  IADD3 R159, R14, 0x100000, RZ ;  /* 0x001000000e9f7810 */ /* 0x002fc60007ffe0ff */
[----:B------:R1:W-:Y:S04]  /*4ea10*/  LDGSTS.E [R156+-0x78000], desc[UR60][R178.64], !P5 ;  /* 0x88000000b29c7fae */ /* 0x0003e8000e92187c */
[----:B------:R-:W4:Y:S04]  /*4ea20*/  LDL.LU.64 R172, [R1+0x28d0] ;  /* 0x0028d00001ac7983 */ /* 0x000f280000300a00 */
[----:B------:R-:W4:Y:S04]  /*4ea30*/  LDL.LU.64 R176, [R1+0x28c8] ;  /* 0x0028c80001b07983 */ /* 0x000f280000300a00 */
[----:B------:R-:W4:Y:S01]  /*4ea40*/  LDL.LU.64 R174, [R1+0x28c0] ;  /* 0x0028c00001ae7983 */ /* 0x000f220000300a00 */
[----:B--2---:R-:W-:-:S05]  /*4ea50*/  IMAD.WIDE R164, R5, 0x4, R164 ;  /* 0x0000000405a47825 */ /* 0x004fca00078e02a4 */
[----:B------:R2:W-:Y:S04]  /*4ea60*/  STL.64 [R1+0x950], R164 ;  /* 0x000950a401007387 */ /* 0x0005e80000100a00 */
[----:B------:R-:W-:Y:S01]  /*4ea70*/  LDGSTS.E [R159+-0x74000], desc[UR60][R164.64], !P5 ;  /* 0x8c000000a49f7fae */ /* 0x000fe2000e92187c */
[----:B---3--:R-:W-:-:S04]  /*4ea80*/  IMAD.WIDE R10, R5, 0x4, R10 ;  /* 0x00000004050a7825 */ /* 0x008fc800078e020a */
[C---:B------:R-:W-:Y:S01]  /*4ea90*/  IMAD.WIDE R168, R5.reuse, 0x4, R168 ;  /* 0x0000000405a87825 */ /* 0x040fe200078e02a8 */
[----:B------:R3:W-:Y:S03]  /*4eaa0*/  STL.64 [R1+0x948], R10 ;  /* 0x0009480a01007387 */ /* 0x0007e60000100a00 */
[----:B-1----:R-:W-:Y:S01]  /*4eab0*/  IMAD.WIDE R178, R5, 0x4, R166 ;  /* 0x0000000405b27825 */ /* 0x002fe200078e02a6 */
[----:B--2---:R-:W2:Y:S04]  /*4eac0*/  LDL.LU.64 R164, [R1+0x28b8] ;  /* 0x0028b80001a47983 */ /* 0x004ea80000300a00 */
[----:B------:R1:W-:Y:S04]  /*4ead0*/  STL.64 [R1+0x940], R168 ;  /* 0x000940a801007387 */ /* 0x0003e80000100a00 */
[----:B------:R4:W-:Y:S04]  /*4eae0*/  STL.64 [R1+0x938], R178 ;  /* 0x000938b201007387 */ /* 0x0009e80000100a00 */
[----:B------:R-:W-:Y:S04]  /*4eaf0*/  LDGSTS.E [R158+-0x7fffc], desc[UR60][R10.64], !P6 ;  /* 0x800040000a9e7fae */ /* 0x000fe8000f12187c */
[----:B------:R-:W-:Y:S01]  /*4eb00*/  LDGSTS.E [R157+-0x7bffc], desc[UR60][R168.64], !P6 ;  /* 0x84004000a89d7fae */ /* 0x000fe2000f12187c */
[----:B------:R-:W-:-:S02]  /*4eb10*/  VIADD R160, R161, 0xfffffee5 ;  /* 0xfffffee5a1a07836 */ /* 0x000fc40000000000 */
[----:B------:R-:W2:Y:S01]  /*4eb20*/  LDC R161, c[0x0][0x230] ;  /* 0x00008c00ffa17b82 */ /* 0x000ea20000000800 */
[----:B------:R4:W-:Y:S04]  /*4eb30*/  LDGSTS.E [R156+-0x77ffc], desc[UR60][R178.64], !P6 ;  /* 0x88004000b29c7fae */ /* 0x0009e8000f12187c */
[----:B---3--:R-:W3:Y:S04]  /*4eb40*/  LDL.LU.64 R10, [R1+0x28b0] ;  /* 0x0028b000010a7983 */ /* 0x008ee80000300a00 */
[----:B------:R-:W3:Y:S04]  /*4eb50*/  LDL.LU.64 R166, [R1+0x28a8] ;  /* 0x0028a80001a67983 */ /* 0x000ee80000300a00 */
[----:B-1----:R-:W3:Y:S01]  /*4eb60*/  LDL.LU.64 R168, [R1+0x28a0] ;  /* 0x0028a00001a87983 */ /* 0x002ee20000300a00 */
[----:B------:R-:W-:Y:S01]  /*4eb70*/  ISETP.GE.U32.AND P5, PT, R160, 0x7ffffe66, PT ;  /* 0x7ffffe66a000780c */ /* 0x000fe20003fa6070 */
[----:B----4-:R-:W-:-:S05]  /*4eb80*/  IMAD.WIDE R170, R5, 0x4, R170 ;  /* 0x0000000405aa7825 */ /* 0x010fca00078e02aa */
[----:B------:R1:W-:Y:S01]  /*4eb90*/  STL.64 [R1+0x930], R170 ;  /* 0x000930aa01007387 */ /* 0x0003e20000100a00 */
[----:B------:R-:W-:Y:S02]  /*4eba0*/  VIADD R160, R163, 0xfffffee4 ;  /* 0xfffffee4a3a07836 */ /* 0x000fe40000000000 */
[----:B------:R-:W4:Y:S01]  /*4ebb0*/  LDC R163, c[0x0][0x230] ;  /* 0x00008c00ffa37b82 */ /* 0x000f220000000800 */
[----:B------:R-:W-:Y:S02]  /*4ebc0*/  LDGSTS.E [R159+-0x73ffc], desc[UR60][R170.64], !P6 ;  /* 0x8c004000aa9f7fae */ /* 0x000fe4000f12187c */
[----:B------:R-:W-:Y:S01]  /*4ebd0*/  ISETP.GE.U32.AND P6, PT, R160, 0x7ffffe65, PT ;  /* 0x7ffffe65a000780c */ /* 0x000fe20003fc6070 */
[----:B------:R-:W-:-:S04]  /*4ebe0*/  IMAD.WIDE R172, R5, 0x4, R172 ;  /* 0x0000000405ac7825 */ /* 0x000fc800078e02ac */
[C---:B------:R-:W-:Y:S01]  /*4ebf0*/  IMAD.WIDE R176, R5.reuse, 0x4, R176 ;  /* 0x0000000405b07825 */ /* 0x040fe200078e02b0 */
[----:B------:R4:W-:Y:S03]  /*4ec00*/  STL.64 [R1+0x928], R172 ;  /* 0x000928ac01007387 */ /* 0x0009e60000100a00 */
[C---:B------:R-:W-:Y:S01]  /*4ec10*/  IMAD.WIDE R178, R5.reuse, 0x4, R174 ;  /* 0x0000000405b27825 */ /* 0x040fe200078e02ae */
[----:B-1----:R-:W3:Y:S04]  /*4ec20*/  LDL.LU.64 R170, [R1+0x2898] ;  /* 0x0028980001aa7983 */ /* 0x002ee80000300a00 */
        /* <DEDUP_REMOVED lines=8> */
[----:B--2---:R-:W-:-:S05]  /*4ecb0*/  IMAD.WIDE R164, R5, 0x4, R164 ;  /* 0x0000000405a47825 */ /* 0x004fca00078e02a4 */
[----:B------:R1:W-:Y:S04]  /*4ecc0*/  STL.64 [R1+0x910], R164 ;  /* 0x000910a401007387 */ /* 0x0003e80000100a00 */
[----:B------:R-:W-:Y:S01]  /*4ecd0*/  LDGSTS.E [R159+-0x73ff8], desc[UR60][R164.64], !P5 ;  /* 0x8c008000a49f7fae */ /* 0x000fe2000e92187c */
[----:B---3--:R-:W-:-:S04]  /*4ece0*/  IMAD.WIDE R10, R5, 0x4, R10 ;  /* 0x00000004050a7825 */ /* 0x008fc800078e020a */
        /* <DEDUP_REMOVED lines=14> */
[----:B------:R-:W-:Y:S01]  /*4edd0*/  ISETP.GE.U32.AND P5, PT, R160, 0x7ffffe48, PT ;  /* 0x7ffffe48a000780c */ /* 0x000fe20003fa6070 */
[----:B------:R-:W-:-:S05]  /*4ede0*/  IMAD.WIDE R170, R5, 0x4, R170 ;  /* 0x0000000405aa7825 */ /* 0x000fca00078e02aa */
[----:B------:R1:W-:Y:S01]  /*4edf0*/  STL.64 [R1+0x8f0], R170 ;  /* 0x0008f0aa01007387 */ /* 0x0003e20000100a00 */
[----:B------:R-:W-:Y:S02]  /*4ee00*/  VIADD R160, R161, 0xfffffec6 ;  /* 0xfffffec6a1a07836 */ /* 0x000fe40000000000 */
[----:B------:R-:W2:Y:S01]  /*4ee10*/  LDC R161, c[0x0][0x230] ;  /* 0x00008c00ffa17b82 */ /* 0x000ea20000000800 */
[----:B------:R-:W-:Y:S02]  /*4ee20*/  LDGSTS.E [R159+-0x73ff4], desc[UR60][R170.64], !P6 ;  /* 0x8c00c000aa9f7fae */ /* 0x000fe4000f12187c */
[----:B------:R-:W-:Y:S01]  /*4ee30*/  ISETP.GE.U32.AND P6, PT, R160, 0x7ffffe47, PT ;  /* 0x7ffffe47a000780c */ /* 0x000fe20003fc6070 */
        /* <DEDUP_REMOVED lines=83> */
[----:B------:R-:W2:Y:S04]  /*4f370*/  LDL.LU.64 R176, [R1+0x20d0] ;  /* 0x0020d00001b07983 */ /* 0x000ea80000300a00 */
[----:B------:R-:W-:Y:S04]  /*4f380*/  LDGSTS.E [R158+-0x60000], desc[UR60][R172.64], !P5 ;  /* 0xa0000000ac9e7fae */ /* 0x000fe8000e92187c */
[----:B------:R-:W-:Y:S04]  /*4f390*/  LDGSTS.E [R157+-0x5c000], desc[UR60][R174.64], !P5 ;  /* 0xa4000000ae9d7fae */ /* 0x000fe8000e92187c */
[----:B------:R2:W-:Y:S04]  /*4f3a0*/  LDGSTS.E [R156+-0x58000], desc[UR60][R178.64], !P5 ;  /* 0xa8000000b29c7fae */ /* 0x0005e8000e92187c */
[----:B----4-:R-:W4:Y:S04]  /*4f3b0*/  LDL.LU.64 R172, [R1+0x20c8] ;  /* 0x0020c80001ac7983 */ /* 0x010f280000300a00 */
[----:B-1----:R-:W4:Y:S01]  /*4f3c0*/  LDL.LU.64 R174, [R1+0x20c0] ;  /* 0x0020c00001ae7983 */ /* 0x002f220000300a00 */
[----:B---3--:R-:W-:-:S05]  /*4f3d0*/  IMAD.WIDE R164, R5, 0x4, R164 ;  /* 0x0000000405a47825 */ /* 0x008fca00078e02a4 */
        /* <DEDUP_REMOVED lines=15> */
[----:B---3--:R-:W3:Y:S01]  /*4f4d0*/  LDL.LU.64 R178, [R1+0x20a0] ;  /* 0x0020a00001b27983 */ /* 0x008ee20000300a00 */
[----:B------:R-:W-:Y:S01]  /*4f4e0*/  ISETP.GE.U32.AND P5, PT, R160, 0x7ffffe26, PT ;  /* 0x7ffffe26a000780c */ /* 0x000fe20003fa6070 */
[C---:B------:R-:W-:Y:S01]  /*4f4f0*/  IMAD.WIDE R170, R5.reuse, 0x4, R170 ;  /* 0x0000000405aa7825 */ /* 0x040fe200078e02aa */
[----:B------:R-:W1:Y:S04]  /*4f500*/  LDC R166, c[0x0][0x230] ;  /* 0x00008c00ffa67b82 */ /* 0x000e680000000800 */
[----:B------:R4:W-:Y:S01]  /*4f510*/  STL.64 [R1+0x130], R170 ;  /* 0x000130aa01007387 */ /* 0x0009e20000100a00 */
[----:B------:R-:W-:-:S03]  /*4f520*/  IMAD.WIDE R176, R5, 0x4, R176 ;  /* 0x0000000405b07825 */ /* 0x000fc600078e02b0 */
[----:B------:R-:W-:Y:S04]  /*4f530*/  LDGSTS.E [R159+-0x53ffc], desc[UR60][R170.64], !P6 ;  /* 0xac004000aa9f7fae */ /* 0x000fe8000f12187c */
[----:B------:R1:W-:Y:S01]  /*4f540*/  STL.64 [R1+0x128], R176 ;  /* 0x000128b001007387 */ /* 0x0003e20000100a00 */
[----:B------:R-:W-:-:S03]  /*4f550*/  VIADD R160, R161, 0xfffffea4 ;  /* 0xfffffea4a1a07836 */ /* 0x000fc60000000000 */
[----:B------:R-:W-:Y:S04]  /*4f560*/  LDGSTS.E [R158+-0x5fff8], desc[UR60][R176.64], !P5 ;  /* 0xa0008000b09e7fae */ /* 0x000fe8000e92187c */
[----:B----4-:R-:W4:Y:S01]  /*4f570*/  LDL.LU.64 R170, [R1+0x2098] ;  /* 0x0020980001aa7983 */ /* 0x010f220000300a00 */
[----:B------:R-:W-:-:S04]  /*4f580*/  IMAD.WIDE R172, R5, 0x4, R172 ;  /* 0x0000000405ac7825 */ /* 0x000fc800078e02ac */
[----:B------:R-:W-:Y:S01]  /*4f590*/  IMAD.WIDE R174, R5, 0x4, R174 ;  /* 0x0000000405ae7825 */ /* 0x000fe200078e02ae */
[----:B------:R1:W-:Y:S01]  /*4f5a0*/  STL.64 [R1+0x120], R172 ;  /* 0x000120ac01007387 */ /* 0x0003e20000100a00 */
[----:B------:R-:W-:-:S03]  /*4f5b0*/  ISETP.GE.U32.AND P6, PT, R160, 0x7ffffe25, PT ;  /* 0x7ffffe25a000780c */ /* 0x000fc60003fc6070 */
[----:B------:R2:W-:Y:S04]  /*4f5c0*/  STL.64 [R1+0x118], R174 ;  /* 0x000118ae01007387 */ /* 0x0005e80000100a00 */
[----:B------:R-:W4:Y:S04]  /*4f5d0*/  LDL.LU.64 R184, [R1+0x1d50] ;  /* 0x001d500001b87983 */ /* 0x000f280000300a00 */
[----:B-1----:R-:W4:Y:S01]  /*4f5e0*/  LDL.LU.64 R176, [R1+0x1d48] ;  /* 0x001d480001b07983 */ /* 0x002f220000300a00 */
[----:B------:R-:W-:-:S03]  /*4f5f0*/  IADD3 R160, R163, -0x179, RZ ;  /* 0xfffffe87a3a07810 */ /* 0x000fc60007ffe0ff */
[----:B------:R-:W-:Y:S04]  /*4f600*/  LDGSTS.E [R157+-0x5bff8], desc[UR60][R172.64], !P5 ;  /* 0xa4008000ac9d7fae */ /* 0x000fe8000e92187c */
[----:B------:R1:W-:Y:S04]  /*4f610*/  LDGSTS.E [R156+-0x57ff8], desc[UR60][R174.64], !P5 ;  /* 0xa8008000ae9c7fae */ /* 0x0003e8000e92187c */
[----:B------:R-:W4:Y:S01]  /*4f620*/  LDL.LU.64 R172, [R1+0x1d40] ;  /* 0x001d400001ac7983 */ /* 0x000f220000300a00 */
[C---:B--2---:R-:W-:Y:S01]  /*4f630*/  IMAD.WIDE R168, R5.reuse, 0x4, R168 ;  /* 0x0000000405a87825 */ /* 0x044fe200078e02a8 */
[----:B-1----:R-:W1:Y:S04]  /*4f640*/  LDC R174, c[0x0][0x230] ;  /* 0x00008c00ffae7b82 */ /* 0x002e680000000800 */
[----:B------:R2:W-:Y:S04]  /*4f650*/  STL.64 [R1+0x110], R168 ;  /* 0x000110a801007387 */ /* 0x0005e80000100a00 */
[----:B------:R-:W-:Y:S01]  /*4f660*/  LDGSTS.E [R159+-0x53ff8], desc[UR60][R168.64], !P5 ;  /* 0xac008000a89f7fae */ /* 0x000fe2000e92187c */
[----:B------:R-:W-:-:S04]  /*4f670*/  IMAD.WIDE R10, R5, 0x4, R10 ;  /* 0x00000004050a7825 */ /* 0x000fc800078e020a */
[C---:B------:R-:W-:Y:S01]  /*4f680*/  IMAD.WIDE R164, R5.reuse, 0x4, R164 ;  /* 0x0000000405a47825 */ /* 0x040fe200078e02a4 */
[----:B------:R1:W-:Y:S03]  /*4f690*/  STL.64 [R1+0x108], R10 ;  /* 0x0001080a01007387 */ /* 0x0003e60000100a00 */
[----:B---3--:R-:W-:Y:S01]  /*4f6a0*/  IMAD.WIDE R162, R5, 0x4, R178 ;  /* 0x0000000405a27825 */ /* 0x008fe200078e02b2 */
[----:B------:R-:W3:Y:S04]  /*4f6b0*/  LDL.LU.64 R180, [R1+0x1d38] ;  /* 0x001d380001b47983 */ /* 0x000ee80000300a00 */
[----:B------:R4:W-:Y:S04]  /*4f6c0*/  STL.64 [R1+0x100], R164 ;  /* 0x000100a401007387 */ /* 0x0009e80000100a00 */
[----:B------:R3:W-:Y:S04]  /*4f6d0*/  STL.64 [R1+0xf8], R162 ;  /* 0x0000f8a201007387 */ /* 0x0007e80000100a00 */
[----:B------:R-:W3:Y:S04]  /*4f6e0*/  LDL.LU.64 R178, [R1+0x1d30] ;  /* 0x001d300001b27983 */ /* 0x000ee80000300a00 */
[----:B------:R4:W-:Y:S04]  /*4f6f0*/  LDGSTS.E [R158+-0x5fff4], desc[UR60][R10.64], !P6 ;  /* 0xa000c0000a9e7fae */ /* 0x0009e8000f12187c */
[----:B--2---:R-:W2:Y:S01]  /*4f700*/  LDL.LU.64 R168, [R1+0x1d28] ;  /* 0x001d280001a87983 */ /* 0x004ea20000300a00 */
[----:B------:R-:W-:-:S03]  /*4f710*/  VIADD R166, R166, 0xfffffe86 ;  /* 0xfffffe86a6a67836 */ /* 0x000fc60000000000 */
[----:B------:R4:W-:Y:S04]  /*4f720*/  LDGSTS.E [R157+-0x5bff4], desc[UR60][R164.64], !P6 ;  /* 0xa400c000a49d7fae */ /* 0x0009e8000f12187c */
[----:B-1----:R-:W3:Y:S01]  /*4f730*/  LDL.LU.64 R10, [R1+0x1d20] ;  /* 0x001d2000010a7983 */ /* 0x002ee20000300a00 */
[----:B----4-:R-:W-:-:S03]  /*4f740*/  IMAD.WIDE R170, R5, 0x4, R170 ;  /* 0x0000000405aa7825 */ /* 0x010fc600078e02aa */
[----:B------:R1:W-:Y:S04]  /*4f750*/  LDGSTS.E [R156+-0x57ff4], desc[UR60][R162.64], !P6 ;  /* 0xa800c000a29c7fae */ /* 0x0003e8000f12187c */
[----:B------:R4:W-:Y:S04]  /*4f760*/  STL.64 [R1+0xf0], R170 ;  /* 0x0000f0aa01007387 */ /* 0x0009e80000100a00 */
[----:B------:R-:W4:Y:S04]  /*4f770*/  LDL.LU.64 R194, [R1+0x1d18] ;  /* 0x001d180001c27983 */ /* 0x000f280000300a00 */
[----:B------:R-:W4:Y:S01]  /*4f780*/  LDL.LU.64 R188, [R1+0x1d10] ;  /* 0x001d100001bc7983 */ /* 0x000f220000300a00 */
[----:B------:R-:W-:-:S03]  /*4f790*/  IMAD.WIDE R158, R5, 0x4, R176 ;  /* 0x00000004059e7825 */ /* 0x000fc600078e02b0 */
[----:B------:R-:W4:Y:S04]  /*4f7a0*/  LDL.LU.64 R186, [R1+0x1d08] ;  /* 0x001d080001ba7983 */ /* 0x000f280000300a00 */
[----:B------:R-:W4:Y:S01]  /*4f7b0*/  LDL.LU.64 R176, [R1+0x1d00] ;  /* 0x001d000001b07983 */ /* 0x000f220000300a00 */
[----:B------:R-:W-:-:S03]  /*4f7c0*/  IADD3 R165, R14, 0x100000, RZ ;  /* 0x001000000ea57810 */ /* 0x000fc60007ffe0ff */
[----:B------:R-:W4:Y:S01]  /*4f7d0*/  LDL.LU.64 R202, [R1+0x1cf8] ;  /* 0x001cf80001ca7983 */ /* 0x000f220000300a00 */
[----:B-1----:R-:W-:-:S03]  /*4f7e0*/  IMAD.WIDE R156, R5, 0x4, R184 ;  /* 0x00000004059c7825 */ /* 0x002fc600078e02b8 */
[----:B------:R4:W-:Y:S01]  /*4f7f0*/  LDGSTS.E [R165+-0x53ff4], desc[UR60][R170.64], !P6 ;  /* 0xac00c000aaa57fae */ /* 0x0009e2000f12187c */
[----:B------:R-:W-:-:S03]  /*4f800*/  ISETP.GE.U32.AND P6, PT, R166, 0x7ffffe07, PT ;  /* 0x7ffffe07a600780c */ /* 0x000fc60003fc6070 */
[----:B------:R-:W4:Y:S04]  /*4f810*/  LDL.LU.64 R200, [R1+0x1cf0] ;  /* 0x001cf00001c87983 */ /* 0x000f280000300a00 */
[----:B------:R-:W4:Y:S01]  /*4f820*/  LDL.LU.64 R184, [R1+0x1ce8] ;  /* 0x001ce80001b87983 */ /* 0x000f220000300a00 */
[----:B--2---:R-:W-:-:S04]  /*4f830*/  IMAD.WIDE R166, R5, 0x4, R168 ;  /* 0x0000000405a67825 */ /* 0x004fc800078e02a8 */
[----:B---3--:R-:W-:Y:S02]  /*4f840*/  IMAD.WIDE R168, R5, 0x4, R10 ;  /* 0x0000000405a87825 */ /* 0x008fe400078e020a */
[----:B------:R-:W2:Y:S04]  /*4f850*/  LDL.LU.64 R10, [R1+0x1ce0] ;  /* 0x001ce000010a7983 */ /* 0x000ea80000300a00 */
[----:B------:R-:W3:Y:S04]  /*4f860*/  LDL.LU.64 R208, [R1+0x1cd8] ;  /* 0x001cd80001d07983 */ /* 0x000ee80000300a00 */
[----:B------:R-:W3:Y:S04]  /*4f870*/  LDL.LU.64 R198, [R1+0x2890] ;  /* 0x0028900001c67983 */ /* 0x000ee80000300a00 */
[----:B------:R-:W3:Y:S04]  /*4f880*/  LDL.LU.64 R206, [R1+0x2888] ;  /* 0x0028880001ce7983 */ /* 0x000ee80000300a00 */
[----:B------:R-:W3:Y:S01]  /*4f890*/  LDL.LU.64 R196, [R1+0x2880] ;  /* 0x0028800001c47983 */ /* 0x000ee20000300a00 */
[----:B------:R-:W-:Y:S01]  /*4f8a0*/  ISETP.GE.U32.AND P5, PT, R160, 0x7ffffe08, PT ;  /* 0x7ffffe08a000780c */ /* 0x000fe20003fa6070 */
[C---:B------:R-:W-:Y:S01]  /*4f8b0*/  VIADD R164, R14.reuse, 0x100000 ;  /* 0x001000000ea47836 */ /* 0x040fe20000000000 */
[C---:B------:R-:W-:Y:S01]  /*4f8c0*/  IADD3 R163, R14.reuse, 0x100000, RZ ;  /* 0x001000000ea37810 */ /* 0x040fe20007ffe0ff */
[----:B------:R-:W-:-:S02]  /*4f8d0*/  VIADD R162, R14, 0x100000 ;  /* 0x001000000ea27836 */ /* 0x000fc40000000000 */
[----:B------:R-:W-:Y:S01]  /*4f8e0*/  IMAD.WIDE R160, R5, 0x4, R172 ;  /* 0x0000000405a07825 */ /* 0x000fe200078e02ac */
[----:B------:R-:W-:-:S03]  /*4f8f0*/  IADD3 R174, R174, -0x17b, RZ ;  /* 0xfffffe85aeae7810 */ /* 0x000fc60007ffe0ff */
[----:B------:R-:W-:-:S04]  /*4f900*/  VIADD R173, R14, 0x100000 ;  /* 0x001000000ead7836 */ /* 0x000fc80000000000 */
[----:B------:R1:W-:Y:S04]  /*4f910*/  LDGSTS.E [R164+-0x50000], desc[UR60][R156.64], !P5 ;  /* 0xb00000009ca47fae */ /* 0x0003e8000e92187c */
[----:B------:R-:W-:Y:S04]  /*4f920*/  LDGSTS.E [R163+-0x4c000], desc[UR60][R158.64], !P5 ;  /* 0xb40000009ea37fae */ /* 0x000fe8000e92187c */
[----:B------:R1:W-:Y:S01]  /*4f930*/  LDGSTS.E [R162+-0x48000], desc[UR60][R160.64], !P5 ;  /* 0xb8000000a0a27fae */ /* 0x0003e2000e92187c */
[C---:B------:R-:W-:Y:S01]  /*4f940*/  IADD3 R172, R14.reuse, 0x100000, RZ ;  /* 0x001000000eac7810 */ /* 0x040fe20007ffe0ff */
[----:B----4-:R-:W-:-:S02]  /*4f950*/  VIADD R171, R14, 0x100000 ;  /* 0x001000000eab7836 */ /* 0x010fc40000000000 */
[----:B-1----:R-:W-:Y:S01]  /*4f960*/  IMAD.WIDE R164, R5, 0x4, R178 ;  /* 0x0000000405a47825 */ /* 0x002fe200078e02b2 */
[----:B------:R-:W-:-:S03]  /*4f970*/  IADD3 R170, R14, 0x100000, RZ ;  /* 0x001000000eaa7810 */ /* 0x000fc60007ffe0ff */
[----:B------:R-:W-:-:S05]  /*4f980*/  IMAD.WIDE R162, R5, 0x4, R180 ;  /* 0x0000000405a27825 */ /* 0x000fca00078e02b4 */
        /* <DEDUP_REMOVED lines=8> */
[----:B------:R-:W-:-:S04]  /*4fa10*/  IMAD.WIDE R174, R5, 0x4, R186 ;  /* 0x0000000405ae7825 */ /* 0x000fc800078e02ba */
[----:B-1----:R-:W-:-:S04]  /*4fa20*/  IMAD.WIDE R172, R5, 0x4, R188 ;  /* 0x0000000405ac7825 */ /* 0x002fc800078e02bc */
[----:B----4-:R-:W-:-:S04]  /*4fa30*/  IMAD.WIDE R170, R5, 0x4, R194 ;  /* 0x0000000405aa7825 */ /* 0x010fc800078e02c2 */
[----:B------:R-:W-:Y:S01]  /*4fa40*/  VIADD R178, R14, 0x100000 ;  /* 0x001000000eb27836 */ /* 0x000fe20000000000 */
[----:B------:R-:W-:Y:S01]  /*4fa50*/  LDGSTS.E [R181+-0x43ffc], desc[UR60][R170.64], !P6 ;  /* 0xbc004000aab57fae */ /* 0x000fe2000f12187c */
[----:B------:R-:W-:Y:S01]  /*4fa60*/  IMAD.WIDE R176, R5, 0x4, R176 ;  /* 0x0000000405b07825 */ /* 0x000fe200078e02b0 */
[----:B------:R-:W-:Y:S01]  /*4fa70*/  ISETP.GE.U32.AND P6, PT, R182, 0x7ffffe05, PT ;  /* 0x7ffffe05b600780c */ /* 0x000fe20003fc6070 */
[----:B------:R-:W1:Y:S01]  /*4fa80*/  LDC R195, c[0x0][0x230] ;  /* 0x00008c00ffc37b82 */ /* 0x000e620000000800 */
[----:B------:R4:W-:Y:S01]  /*4fa90*/  LDGSTS.E [R180+-0x4fff8], desc[UR60][R172.64], !P5 ;  /* 0xb0008000acb47fae */ /* 0x0009e2000e92187c */
[----:B------:R-:W-:-:S03]  /*4faa0*/  VIADD R189, R14, 0x100000 ;  /* 0x001000000ebd7836 */ /* 0x000fc60000000000 */
[----:B------:R-:W-:Y:S01]  /*4fab0*/  LDGSTS.E [R179+-0x4bff8], desc[UR60][R174.64], !P5 ;  /* 0xb4008000aeb37fae */ /* 0x000fe2000e92187c */
[C---:B------:R-:W-:Y:S01]  /*4fac0*/  IADD3 R188, R14.reuse, 0x100000, RZ ;  /* 0x001000000ebc7810 */ /* 0x040fe20007ffe0ff */
[C---:B------:R-:W-:Y:S01]  /*4fad0*/  VIADD R187, R14.reuse, 0x100000 ;  /* 0x001000000ebb7836 */ /* 0x040fe20000000000 */
[C---:B------:R-:W-:Y:S01]  /*4fae0*/  IADD3 R186, R14.reuse, 0x100000, RZ ;  /* 0x001000000eba7810 */ /* 0x040fe20007ffe0ff */
[----:B------:R4:W-:Y:S01]  /*4faf0*/  LDGSTS.E [R178+-0x47ff8], desc[UR60][R176.64], !P5 ;  /* 0xb8008000b0b27fae */ /* 0x0009e2000e92187c */
[C---:B------:R-:W-:Y:S01]  /*4fb00*/  IMAD.WIDE R182, R5.reuse, 0x4, R184 ;  /* 0x0000000405b67825 */ /* 0x040fe200078e02b8 */
[----:B------:R-:W-:Y:S01]  /*4fb10*/  IADD3 R191, R14, 0x100000, RZ ;  /* 0x001000000ebf7810 */ /* 0x000fe20007ffe0ff */
[----:B------:R-:W1:Y:S02]  /*4fb20*/  LDC R194, c[0x0][0x230] ;  /* 0x00008c00ffc27b82 */ /* 0x000e640000000800 */
[C---:B----4-:R-:W-:Y:S02]  /*4fb30*/  IMAD.WIDE R180, R5.reuse, 0x4, R200 ;  /* 0x0000000405b47825 */ /* 0x050fe400078e02c8 */
[----:B------:R-:W4:Y:S02]  /*4fb40*/  LDL.LU.64 R200, [R1+0x2878] ;  /* 0x0028780001c87983 */ /* 0x000f240000300a00 */
[----:B------:R-:W-:-:S05]  /*4fb50*/  IMAD.WIDE R178, R5, 0x4, R202 ;  /* 0x0000000405b27825 */ /* 0x000fca00078e02ca */
[----:B------:R1:W-:Y:S01]  /*4fb60*/  LDGSTS.E [R189+-0x43ff8], desc[UR60][R178.64], !P5 ;  /* 0xbc008000b2bd7fae */ /* 0x0003e2000e92187c */
[----:B------:R-:W-:-:S03]  /*4fb70*/  ISETP.GE.U32.AND P5, PT, R190, 0x7ffffe64, PT ;  /* 0x7ffffe64be00780c */ /* 0x000fc60003fa6070 */
[----:B------:R-:W-:Y:S01]  /*4fb80*/  LDGSTS.E [R188+-0x4fff4], desc[UR60][R180.64], !P6 ;  /* 0xb000c000b4bc7fae */ /* 0x000fe2000f12187c */
[----:B------:R-:W-:-:S03]  /*4fb90*/  VIADD R190, R12, 0x100000 ;  /* 0x001000000cbe7836 */ /* 0x000fc60000000000 */
[----:B------:R-:W-:Y:S01]  /*4fba0*/  LDGSTS.E [R187+-0x4bff4], desc[UR60][R182.64], !P6 ;  /* 0xb400c000b6bb7fae */ /* 0x000fe2000f12187c */
[----:B-1----:R-:W-:Y:S01]  /*4fbb0*/  IADD3 R189, R12, 0x100000, RZ ;  /* 0x001000000cbd7810 */ /* 0x002fe20007ffe0ff */
[C---:B--2---:R-:W-:Y:S02]  /*4fbc0*/  IMAD.WIDE R184, R5.reuse, 0x4, R10 ;  /* 0x0000000405b87825 */ /* 0x044fe400078e020a */
[----:B------:R-:W2:Y:S04]  /*4fbd0*/  LDL.LU.64 R10, [R1+0x2870] ;  /* 0x00287000010a7983 */ /* 0x000ea80000300a00 */
[----:B------:R1:W-:Y:S01]  /*4fbe0*/  LDGSTS.E [R186+-0x47ff4], desc[UR60][R184.64], !P6 ;  /* 0xb800c000b8ba7fae */ /* 0x0003e2000f12187c */
[----:B---3--:R-:W-:-:S03]  /*4fbf0*/  IMAD.WIDE R198, R5, 0x4, R198 ;  /* 0x0000000405c67825 */ /* 0x008fc600078e02c6 */
[----:B------:R-:W3:Y:S01]  /*4fc00*/  LDL.LU.64 R202, [R1+0x2868] ;  /* 0x0028680001ca7983 */ /* 0x000ee20000300a00 */
[----:B------:R-:W-:-:S03]  /*4fc10*/  IMAD.WIDE R206, R5, 0x4, R206 ;  /* 0x0000000405ce7825 */ /* 0x000fc600078e02ce */
[----:B------:R-:W3:Y:S01]  /*4fc20*/  LDL.LU.64 R204, [R1+0x2860] ;  /* 0x0028600001cc7983 */ /* 0x000ee20000300a00 */
[----:B------:R-:W-:-:S03]  /*4fc30*/  IMAD.WIDE R210, R5, 0x4, R196 ;  /* 0x0000000405d27825 */ /* 0x000fc600078e02c4 */
[----:B------:R-:W3:Y:S01]  /*4fc40*/  LDL.LU.64 R196, [R1+0x2858] ;  /* 0x0028580001c47983 */ /* 0x000ee20000300a00 */
[----:B-1----:R-:W-:-:S03]  /*4fc50*/  IMAD.WIDE R186, R5, 0x4, R208 ;  /* 0x0000000405ba7825 */ /* 0x002fc600078e02d0 */
[----:B------:R1:W-:Y:S04]  /*4fc60*/  STL.64 [R1+0x8e8], R198 ;  /* 0x0008e8c601007387 */ /* 0x0003e80000100a00 */
[----:B------:R1:W-:Y:S04]  /*4fc70*/  LDGSTS.E [R191+-0x43ff4], desc[UR60][R186.64], !P6 ;  /* 0xbc00c000babf7fae */ /* 0x0003e8000f12187c */
[----:B------:R1:W-:Y:S04]  /*4fc80*/  STL.64 [R1+0x8e0], R206 ;  /* 0x0008e0ce01007387 */ /* 0x0003e80000100a00 */
[----:B------:R-:W-:Y:S04]  /*4fc90*/  STL.64 [R1+0x8d8], R210 ;  /* 0x0008d8d201007387 */ /* 0x000fe80000100a00 */
[----:B------:R-:W-:Y:S04]  /*4fca0*/  LDGSTS.E [R190+-0x80000], desc[UR60][R198.64], !P5 ;  /* 0x80000000c6be7fae */ /* 0x000fe8000e92187c */
[----:B------:R-:W-:Y:S04]  /*4fcb0*/  LDGSTS.E [R189+-0x7c000], desc[UR60][R206.64], !P5 ;  /* 0x84000000cebd7fae */ /* 0x000fe8000e92187c */
[----:B-1----:R-:W3:Y:S04]  /*4fcc0*/  LDL.LU.64 R198, [R1+0x2850] ;  /* 0x0028500001c67983 */ /* 0x002ee80000300a00 */
[----:B------:R-:W3:Y:S04]  /*4fcd0*/  LDL.LU.64 R208, [R1+0x2848] ;  /* 0x0028480001d07983 */ /* 0x000ee80000300a00 */
[----:B------:R-:W3:Y:S01]  /*4fce0*/  LDL.LU.64 R206, [R1+0x2840] ;  /* 0x0028400001ce7983 */ /* 0x000ee20000300a00 */
[----:B------:R-:W-:-:S02]  /*4fcf0*/  VIADD R192, R192, 0xfffffee2 ;  /* 0xfffffee2c0c07836 */ /* 0x000fc40000000000 */
[----:B------:R-:W-:-:S03]  /*4fd00*/  VIADD R188, R12, 0x100000 ;  /* 0x001000000cbc7836 */ /* 0x000fc60000000000 */
[----:B------:R-:W-:Y:S01]  /*4fd10*/  ISETP.GE.U32.AND P6, PT, R192, 0x7ffffe63, PT ;  /* 0x7ffffe63c000780c */ /* 0x000fe20003fc6070 */
[----:B------:R-:W-:Y:S01]  /*4fd20*/  VIADD R191, R12, 0x100000 ;  /* 0x001000000cbf7836 */ /* 0x000fe20000000000 */
[----:B------:R1:W-:Y:S01]  /*4fd30*/  LDGSTS.E [R188+-0x78000], desc[UR60][R210.64], !P5 ;  /* 0x88000000d2bc7fae */ /* 0x0003e2000e92187c */
[----:B------:R-:W-:Y:S02]  /*4fd40*/  IADD3 R192, R195, -0x11f, RZ ;  /* 0xfffffee1c3c07810 */ /* 0x000fe40007ffe0ff */
[----:B------:R-:W1:Y:S01]  /*4fd50*/  LDC R195, c[0x0][0x230] ;  /* 0x00008c00ffc37b82 */ /* 0x000e620000000800 */
[----:B----4-:R-:W-:-:S05]  /*4fd60*/  IMAD.WIDE R200, R5, 0x4, R200 ;  /* 0x0000000405c87825 */ /* 0x010fca00078e02c8 */
[----:B------:R4:W-:Y:S04]  /*4fd70*/  STL.64 [R1+0x8d0], R200 ;  /* 0x0008d0c801007387 */ /* 0x0009e80000100a00 */
[----:B------:R-:W-:Y:S01]  /*4fd80*/  LDGSTS.E [R191+-0x74000], desc[UR60][R200.64], !P5 ;  /* 0x8c000000c8bf7fae */ /* 0x000fe2000e92187c */
[----:B------:R-:W-:Y:S01]  /*4fd90*/  ISETP.GE.U32.AND P5, PT, R192, 0x7ffffe62, PT ;  /* 0x7ffffe62c000780c */ /* 0x000fe20003fa6070 */
[----:B--2---:R-:W-:-:S05]  /*4fda0*/  IMAD.WIDE R10, R5, 0x4, R10 ;  /* 0x00000004050a7825 */ /* 0x004fca00078e020a */
[----:B------:R2:W-:Y:S01]  /*4fdb0*/  STL.64 [R1+0x8c8], R10 ;  /* 0x0008c80a01007387 */ /* 0x0005e20000100a00 */
[----:B---3--:R-:W-:-:S03]  /*4fdc0*/  IMAD.WIDE R202, R5, 0x4, R202 ;  /* 0x0000000405ca7825 */ /* 0x008fc600078e02ca */
[----:B----4-:R-:W3:Y:S01]  /*4fdd0*/  LDL.LU.64 R200, [R1+0x2838] ;  /* 0x0028380001c87983 */ /* 0x010ee20000300a00 */
[----:B-1----:R-:W-:-:S03]  /*4fde0*/  IMAD.WIDE R210, R5, 0x4, R204 ;  /* 0x0000000405d27825 */ /* 0x002fc600078e02cc */
[----:B------:R1:W-:Y:S01]  /*4fdf0*/  STL.64 [R1+0x8c0], R202 ;  /* 0x0008c0ca01007387 */ /* 0x0003e20000100a00 */
[----:B------:R-:W-:-:S03]  /*4fe00*/  IMAD.WIDE R196, R5, 0x4, R196 ;  /* 0x0000000405c47825 */ /* 0x000fc600078e02c4 */
[----:B------:R4:W-:Y:S04]  /*4fe10*/  STL.64 [R1+0x8b8], R210 ;  /* 0x0008b8d201007387 */ /* 0x0009e80000100a00 */
[----:B------:R-:W-:Y:S04]  /*4fe20*/  LDGSTS.E [R190+-0x7fffc], desc[UR60][R10.64], !P6 ;  /* 0x800040000abe7fae */ /* 0x000fe8000f12187c */
[----:B------:R-:W-:Y:S04]  /*4fe30*/  LDGSTS.E [R189+-0x7bffc], desc[UR60][R202.64], !P6 ;  /* 0x84004000cabd7fae */ /* 0x000fe8000f12187c */
[----:B------:R4:W-:Y:S04]  /*4fe40*/  LDGSTS.E [R188+-0x77ffc], desc[UR60][R210.64], !P6 ;  /* 0x88004000d2bc7fae */ /* 0x0009e8000f12187c */
[----:B--2---:R-:W2:Y:S04]  /*4fe50*/  LDL.LU.64 R10, [R1+0x2830] ;  /* 0x00283000010a7983 */ /* 0x004ea80000300a00 */
[----:B------:R-:W2:Y:S04]  /*4fe60*/  LDL.LU.64 R204, [R1+0x2828] ;  /* 0x0028280001cc7983 */ /* 0x000ea80000300a00 */
[----:B-1----:R-:W2:Y:S01]  /*4fe70*/  LDL.LU.64 R202, [R1+0x2820] ;  /* 0x0028200001ca7983 */ /* 0x002ea20000300a00 */
[----:B------:R-:W-:-:S03]  /*4fe80*/  IMAD.WIDE R198, R5, 0x4, R198 ;  /* 0x0000000405c67825 */ /* 0x000fc600078e02c6 */
[----:B------:R1:W-:Y:S01]  /*4fe90*/  STL.64 [R1+0x8b0], R196 ;  /* 0x0008b0c401007387 */ /* 0x0003e20000100a00 */
[----:B------:R-:W-:-:S03]  /*4fea0*/  IMAD.WIDE R208, R5, 0x4, R208 ;  /* 0x0000000405d07825 */ /* 0x000fc600078e02d0 */
[----:B------:R-:W-:Y:S01]  /*4feb0*/  LDGSTS.E [R191+-0x73ffc], desc[UR60][R196.64], !P6 ;  /* 0x8c004000c4bf7fae */ /* 0x000fe2000f12187c */
[----:B----4-:R-:W-:-:S03]  /*4fec0*/  IMAD.WIDE R210, R5, 0x4, R206 ;  /* 0x0000000405d27825 */ /* 0x010fc600078e02ce */
[----:B------:R4:W-:Y:S04]  /*4fed0*/  STL.64 [R1+0x8a8], R198 ;  /* 0x0008a8c601007387 */ /* 0x0009e80000100a00 */
[----:B------:R-:W-:Y:S04]  /*4fee0*/  LDGSTS.E [R190+-0x7fff8], desc[UR60][R198.64], !P5 ;  /* 0x80008000c6be7fae */ /* 0x000fe8000e92187c */
[----:B-1----:R-:W2:Y:S04]  /*4fef0*/  LDL.LU.64 R196, [R1+0x2818] ;  /* 0x0028180001c47983 */ /* 0x002ea80000300a00 */
[----:B------:R1:W-:Y:S04]  /*4ff00*/  STL.64 [R1+0x8a0], R208 ;  /* 0x0008a0d001007387 */ /* 0x0003e80000100a00 */
[----:B------:R2:W-:Y:S04]  /*4ff10*/  STL.64 [R1+0x898], R210 ;  /* 0x000898d201007387 */ /* 0x0005e80000100a00 */
[----:B------:R-:W2:Y:S04]  /*4ff20*/  LDL.LU.64 R206, [R1+0x2490] ;  /* 0x0024900001ce7983 */ /* 0x000ea80000300a00 */
[----:B----4-:R-:W4:Y:S04]  /*4ff30*/  LDL.LU.64 R198, [R1+0x2488] ;  /* 0x0024880001c67983 */ /* 0x010f280000300a00 */
[----:B------:R-:W-:Y:S01]  /*4ff40*/  LDGSTS.E [R189+-0x7bff8], desc[UR60][R208.64], !P5 ;  /* 0x84008000d0bd7fae */ /* 0x000fe2000e92187c */
[----:B------:R-:W-:-:S02]  /*4ff50*/  IADD3 R192, R194, -0x120, RZ ;  /* 0xfffffee0c2c07810 */ /* 0x000fc40007ffe0ff */
[----:B------:R-:W4:Y:S01]  /*4ff60*/  LDC R194, c[0x0][0x230] ;  /* 0x00008c00ffc27b82 */ /* 0x000f220000000800 */
[----:B------:R2:W-:Y:S04]  /*4ff70*/  LDGSTS.E [R188+-0x77ff8], desc[UR60][R210.64], !P5 ;  /* 0x88008000d2bc7fae */ /* 0x0005e8000e92187c */
[----:B-1----:R-:W4:Y:S01]  /*4ff80*/  LDL.LU.64 R208, [R1+0x2480] ;  /* 0x0024800001d07983 */ /* 0x002f220000300a00 */
[----:B------:R-:W-:Y:S01]  /*4ff90*/  ISETP.GE.U32.AND P6, PT, R192, 0x7ffffe61, PT ;  /* 0x7ffffe61c000780c */ /* 0x000fe20003fc6070 */
[----:B------:R-:W-:Y:S02]  /*4ffa0*/  VIADD R192, R193, 0xfffffec3 ;  /* 0xfffffec3c1c07836 */ /* 0x000fe40000000000 */
[----:B------:R-:W1:Y:S01]  /*4ffb0*/  LDC R193, c[0x0][0x230] ;  /* 0x00008c00ffc17b82 */ /* 0x000e620000000800 */
[----:B---3--:R-:W-:-:S05]  /*4ffc0*/  IMAD.WIDE R200, R5, 0x4, R200 ;  /* 0x0000000405c87825 */ /* 0x008fca00078e02c8 */
[----:B------:R-:W-:Y:S01]  /*4ffd0*/  LDGSTS.E [R191+-0x73ff8], desc[UR60][R200.64], !P5 ;  /* 0x8c008000c8bf7fae */ /* 0x000fe2000e92187c */
[----:B------:R-:W-:-:S03]  /*4ffe0*/  ISETP.GE.U32.AND P5, PT, R192, 0x7ffffe44, PT ;  /* 0x7ffffe44c000780c */ /* 0x000fc60003fa6070 */
[----:B------:R3:W-:Y:S01]  /*4fff0*/  STL.64 [R1+0x890], R200 ;  /* 0x000890c801007387 */ /* 0x0007e20000100a00 */
[----:B--2---:R-:W-:-:S04]  /*50000*/  IMAD.WIDE R10, R5, 0x4, R10 ;  /* 0x00000004050a7825 */ /* 0x004fc800078e020a */
[C---:B------:R-:W-:Y:S01]  /*50010*/  IMAD.WIDE R204, R5.reuse, 0x4, R204 ;  /* 0x0000000405cc7825 */ /* 0x040fe200078e02cc */
[----:B------:R2:W-:Y:S03]  /*50020*/  STL.64 [R1+0x888], R10 ;  /* 0x0008880a01007387 */ /* 0x0005e60000100a00 */
[C---:B------:R-:W-:Y:S01]  /*50030*/  IMAD.WIDE R210, R5.reuse, 0x4, R202 ;  /* 0x0000000405d27825 */ /* 0x040fe200078e02ca */
[----:B---3--:R-:W3:Y:S04]  /*50040*/  LDL.LU.64 R200, [R1+0x2478] ;  /* 0x0024780001c87983 */ /* 0x008ee80000300a00 */
[----:B------:R1:W-:Y:S04]  /*50050*/  STL.64 [R1+0x880], R204 ;  /* 0x000880cc01007387 */ /* 0x0003e80000100a00 */
[----:B------:R-:W-:Y:S04]  /*50060*/  STL.64 [R1+0x878], R210 ;  /* 0x000878d201007387 */ /* 0x000fe80000100a00 */
[----:B------:R-:W-:Y:S04]  /*50070*/  LDGSTS.E [R190+-0x7fff4], desc[UR60][R10.64], !P6 ;  /* 0x8000c0000abe7fae */ /* 0x000fe8000f12187c */
[----:B------:R-:W-:Y:S04]  /*50080*/  LDGSTS.E [R189+-0x7bff4], desc[UR60][R204.64], !P6 ;  /* 0x8400c000ccbd7fae */ /* 0x000fe8000f12187c */
[----:B------:R4:W-:Y:S01]  /*50090*/  LDGSTS.E [R188+-0x77ff4], desc[UR60][R210.64], !P6 ;  /* 0x8800c000d2bc7fae */ /* 0x0009e2000f12187c */
[----:B------:R-:W-:-:S03]  /*500a0*/  IMAD.WIDE R196, R5, 0x4, R196 ;  /* 0x0000000405c47825 */ /* 0x000fc600078e02c4 */
[----:B--2---:R-:W2:Y:S04]  /*500b0*/  LDL.LU.64 R10, [R1+0x2470] ;  /* 0x00247000010a7983 */ /* 0x004ea80000300a00 */
[----:B------:R-:W2:Y:S04]  /*500c0*/  LDL.LU.64 R202, [R1+0x2468] ;  /* 0x0024680001ca7983 */ /* 0x000ea80000300a00 */
[----:B-1----:R-:W2:Y:S01]  /*500d0*/  LDL.LU.64 R204, [R1+0x2460] ;  /* 0x0024600001cc7983 */ /* 0x002ea20000300a00 */
[----:B------:R-:W-:-:S03]  /*500e0*/  IMAD.WIDE R206, R5, 0x4, R206 ;  /* 0x0000000405ce7825 */ /* 0x000fc600078e02ce */
[----:B------:R1:W-:Y:S01]  /*500f0*/  STL.64 [R1+0x870], R196 ;  /* 0x000870c401007387 */ /* 0x0003e20000100a00 */
[----:B----4-:R-:W-:-:S03]  /*50100*/  IMAD.WIDE R198, R5, 0x4, R198 ;  /* 0x0000000405c67825 */ /* 0x010fc600078e02c6 */
[----:B------:R-:W-:Y:S04]  /*50110*/  LDGSTS.E [R191+-0x73ff4], desc[UR60][R196.64], !P6 ;  /* 0x8c00c000c4bf7fae */ /* 0x000fe8000f12187c */
[----:B------:R4:W-:Y:S04]  /*50120*/  STL.64 [R1+0x4e8], R206 ;  /* 0x0004e8ce01007387 */ /* 0x0009e80000100a00 */
[----:B------:R-:W-:Y:S04]  /*50130*/  LDGSTS.E [R190+-0x70000], desc[UR60][R206.64], !P5 ;  /* 0x90000000cebe7fae */ /* 0x000fe8000e92187c */
[----:B-1----:R-:W2:Y:S01]  /*50140*/  LDL.LU.64 R196, [R1+0x2458] ;  /* 0x0024580001c47983 */ /* 0x002ea20000300a00 */
[----:B------:R-:W-:-:S03]  /*50150*/  IMAD.WIDE R210, R5, 0x4, R208 ;  /* 0x0000000405d27825 */ /* 0x000fc600078e02d0 */
[----:B------:R1:W-:Y:S04]  /*50160*/  STL.64 [R1+0x4e0], R198 ;  /* 0x0004e0c601007387 */ /* 0x0003e80000100a00 */
[----:B------:R2:W-:Y:S04]  /*50170*/  STL.64 [R1+0x4d8], R210 ;  /* 0x0004d8d201007387 */ /* 0x0005e80000100a00 */
[----:B----4-:R-:W4:Y:S04]  /*50180*/  LDL.LU.64 R206, [R1+0x2450] ;  /* 0x0024500001ce7983 */ /* 0x010f280000300a00 */
[----:B------:R-:W4:Y:S04]  /*50190*/  LDL.LU.64 R208, [R1+0x2448] ;  /* 0x0024480001d07983 */ /* 0x000f280000300a00 */
        /* <DEDUP_REMOVED lines=9> */
[----:B------:R3:W-:Y:S04]  /*50230*/  STL.64 [R1+0x4d0], R200 ;  /* 0x0004d0c801007387 */ /* 0x0007e80000100a00 */
[----:B------:R-:W-:Y:S01]  /*50240*/  LDGSTS.E [R191+-0x64000], desc[UR60][R200.64], !P5 ;  /* 0x9c000000c8bf7fae */ /* 0x000fe2000e92187c */
[----:B------:R-:W-:Y:S01]  /*50250*/  ISETP.GE.U32.AND P5, PT, R192, 0x7ffffe42, PT ;  /* 0x7ffffe42c000780c */ /* 0x000fe20003fa6070 */
[----:B--2---:R-:W-:-:S04]  /*50260*/  IMAD.WIDE R10, R5, 0x4, R10 ;  /* 0x00000004050a7825 */ /* 0x004fc800078e020a */
[C---:B------:R-:W-:Y:S01]  /*50270*/  IMAD.WIDE R202, R5.reuse, 0x4, R202 ;  /* 0x0000000405ca7825 */ /* 0x040fe200078e02ca */
[----:B------:R2:W-:Y:S03]  /*50280*/  STL.64 [R1+0x4c8], R10 ;  /* 0x0004c80a01007387 */ /* 0x0005e60000100a00 */
[C---:B------:R-:W-:Y:S01]  /*50290*/  IMAD.WIDE R210, R5.reuse, 0x4, R204 ;  /* 0x0000000405d27825 */ /* 0x040fe200078e02cc */
[----:B---3--:R-:W3:Y:S04]  /*502a0*/  LDL.LU.64 R200, [R1+0x2438] ;  /* 0x0024380001c87983 */ /* 0x008ee80000300a00 */
[----:B------:R1:W-:Y:S04]  /*502b0*/  STL.64 [R1+0x4c0], R202 ;  /* 0x0004c0ca01007387 */ /* 0x0003e80000100a00 */
[----:B------:R1:W-:Y:S04]  /*502c0*/  STL.64 [R1+0x4b8], R210 ;  /* 0x0004b8d201007387 */ /* 0x0003e80000100a00 */
[----:B------:R-:W-:Y:S04]  /*502d0*/  LDGSTS.E [R190+-0x6fffc], desc[UR60][R10.64], !P6 ;  /* 0x900040000abe7fae */ /* 0x000fe8000f12187c */
[----:B------:R-:W-:Y:S01]  /*502e0*/  LDGSTS.E [R189+-0x6bffc], desc[UR60][R202.64], !P6 ;  /* 0x94004000cabd7fae */ /* 0x000fe2000f12187c */
[----:B------:R-:W-:-:S03]  /*502f0*/  IMAD.WIDE R196, R5, 0x4, R196 ;  /* 0x0000000405c47825 */ /* 0x000fc600078e02c4 */
[----:B------:R1:W-:Y:S04]  /*50300*/  LDGSTS.E [R188+-0x67ffc], desc[UR60][R210.64], !P6 ;  /* 0x98004000d2bc7fae */ /* 0x0003e8000f12187c */
[----:B--2---:R-:W2:Y:S04]  /*50310*/  LDL.LU.64 R10, [R1+0x2430] ;  /* 0x00243000010a7983 */ /* 0x004ea80000300a00 */
[----:B------:R-:W2:Y:S01]  /*50320*/  LDL.LU.64 R204, [R1+0x2428] ;  /* 0x0024280001cc7983 */ /* 0x000ea20000300a00 */
[----:B----4-:R-:W-:-:S03]  /*50330*/  IMAD.WIDE R206, R5, 0x4, R206 ;  /* 0x0000000405ce7825 */ /* 0x010fc600078e02ce */
[----:B-1----:R-:W4:Y:S01]  /*50340*/  LDL.LU.64 R202, [R1+0x2420] ;  /* 0x0024200001ca7983 */ /* 0x002f220000300a00 */
[----:B------:R-:W-:-:S03]  /*50350*/  IMAD.WIDE R212, R5, 0x4, R208 ;  /* 0x0000000405d47825 */ /* 0x000fc600078e02d0 */
[----:B------:R1:W-:Y:S04]  /*50360*/  STL.64 [R1+0x4b0], R196 ;  /* 0x0004b0c401007387 */ /* 0x0003e80000100a00 */
[----:B------:R1:W-:Y:S04]  /*50370*/  STL.64 [R1+0x4a8], R206 ;  /* 0x0004a8ce01007387 */ /* 0x0003e80000100a00 */
[----:B------:R-:W-:Y:S04]  /*50380*/  LDGSTS.E [R191+-0x63ffc], desc[UR60][R196.64], !P6 ;  /* 0x9c004000c4bf7fae */ /* 0x000fe8000f12187c */
[----:B------:R-:W-:Y:S01]  /*50390*/  LDGSTS.E [R190+-0x6fff8], desc[UR60][R206.64], !P5 ;  /* 0x90008000cebe7fae */ /* 0x000fe2000e92187c */
[----:B------:R-:W-:Y:S01]  /*503a0*/  IMAD.WIDE R210, R5, 0x4, R198 ;  /* 0x0000000405d27825 */ /* 0x000fe200078e02c6 */
[----:B------:R-:W-:-:S02]  /*503b0*/  IADD3 R192, R193, -0x140, RZ ;  /* 0xfffffec0c1c07810 */ /* 0x000fc40007ffe0ff */
[----:B------:R-:W4:Y:S01]  /*503c0*/  LDL.LU.64 R198, [R1+0x2418] ;  /* 0x0024180001c67983 */ /* 0x000f220000300a00 */
[----:B------:R-:W4:Y:S03]  /*503d0*/  LDC R193, c[0x0][0x230] ;  /* 0x00008c00ffc17b82 */ /* 0x000f260000000800 */
[----:B------:R2:W-:Y:S04]  /*503e0*/  STL.64 [R1+0x4a0], R212 ;  /* 0x0004a0d401007387 */ /* 0x0005e80000100a00 */
[----:B-1----:R-:W4:Y:S04]  /*503f0*/  LDL.LU.64 R196, [R1+0x2090] ;  /* 0x0020900001c47983 */ /* 0x002f280000300a00 */
[----:B------:R4:W-:Y:S04]  /*50400*/  STL.64 [R1+0x498], R210 ;  /* 0x000498d201007387 */ /* 0x0009e80000100a00 */
[----:B------:R-:W4:Y:S04]  /*50410*/  LDL.LU.64 R208, [R1+0x2088] ;  /* 0x0020880001d07983 */ /* 0x000f280000300a00 */
[----:B------:R-:W4:Y:S01]  /*50420*/  LDL.LU.64 R206, [R1+0x2080] ;  /* 0x0020800001ce7983 */ /* 0x000f220000300a00 */
[----:B------:R-:W-:Y:S01]  /*50430*/  ISETP.GE.U32.AND P6, PT, R192, 0x7ffffe41, PT ;  /* 0x7ffffe41c000780c */ /* 0x000fe20003fc6070 */
[----:B------:R-:W-:-:S02]  /*50440*/  VIADD R192, R195, 0xfffffea3 ;  /* 0xfffffea3c3c07836 */ /* 0x000fc40000000000 */
[----:B------:R1:W-:Y:S04]  /*50450*/  LDGSTS.E [R189+-0x6bff8], desc[UR60][R212.64], !P5 ;  /* 0x94008000d4bd7fae */ /* 0x0003e8000e92187c */
[----:B------:R4:W-:Y:S01]  /*50460*/  LDGSTS.E [R188+-0x67ff8], desc[UR60][R210.64], !P5 ;  /* 0x98008000d2bc7fae */ /* 0x0009e2000e92187c */
[----:B---3--:R-:W-:-:S05]  /*50470*/  IMAD.WIDE R200, R5, 0x4, R200 ;  /* 0x0000000405c87825 */ /* 0x008fca00078e02c8 */
[----:B------:R3:W-:Y:S04]  /*50480*/  STL.64 [R1+0x490], R200 ;  /* 0x000490c801007387 */ /* 0x0007e80000100a00 */
[----:B------:R-:W-:Y:S01]  /*50490*/  LDGSTS.E [R191+-0x63ff8], desc[UR60][R200.64], !P5 ;  /* 0x9c008000c8bf7fae */ /* 0x000fe2000e92187c */
[----:B------:R-:W-:Y:S02]  /*504a0*/  ISETP.GE.U32.AND P5, PT, R192, 0x7ffffe24, PT ;  /* 0x7ffffe24c000780c */ /* 0x000fe40003fa6070 */
[----:B------:R-:W-:Y:S01]  /*504b0*/  IADD3 R192, R194, -0x15e, RZ ;  /* 0xfffffea2c2c07810 */ /* 0x000fe20007ffe0ff */
[----:B--2---:R-:W-:-:S04]  /*504c0*/  IMAD.WIDE R10, R5, 0x4, R10 ;  /* 0x00000004050a7825 */ /* 0x004fc800078e020a */
[C---:B-1----:R-:W-:Y:S01]  /*504d0*/  IMAD.WIDE R212, R5.reuse, 0x4, R204 ;  /* 0x0000000405d47825 */ /* 0x042fe200078e02cc */
[----:B------:R1:W-:Y:S03]  /*504e0*/  STL.64 [R1+0x488], R10 ;  /* 0x0004880a01007387 */ /* 0x0003e60000100a00 */
[C---:B----4-:R-:W-:Y:S01]  /*504f0*/  IMAD.WIDE R210, R5.reuse, 0x4, R202 ;  /* 0x0000000405d27825 */ /* 0x050fe200078e02ca */
[----:B------:R-:W-:Y:S04]  /*50500*/  LDGSTS.E [R190+-0x6fff4], desc[UR60][R10.64], !P6 ;  /* 0x9000c0000abe7fae */ /* 0x000fe8000f12187c */
[----:B------:R-:W2:Y:S04]  /*50510*/  LDL.LU.64 R202, [R1+0x2078] ;  /* 0x0020780001ca7983 */ /* 0x000ea80000300a00 */
[----:B------:R-:W-:Y:S04]  /*50520*/  STL.64 [R1+0x480], R212 ;  /* 0x000480d401007387 */ /* 0x000fe80000100a00 */
[----:B---3--:R-:W3:Y:S04]  /*50530*/  LDL.LU.64 R200, [R1+0x2070] ;  /* 0x0020700001c87983 */ /* 0x008ee80000300a00 */
[----:B------:R-:W-:Y:S01]  /*50540*/  LDGSTS.E [R189+-0x6bff4], desc[UR60][R212.64], !P6 ;  /* 0x9400c000d4bd7fae */ /* 0x000fe2000f12187c */
[----:B------:R-:W-:-:S03]  /*50550*/  IMAD.WIDE R198, R5, 0x4, R198 ;  /* 0x0000000405c67825 */ /* 0x000fc600078e02c6 */
[----:B------:R4:W-:Y:S04]  /*50560*/  STL.64 [R1+0x478], R210 ;  /* 0x000478d201007387 */ /* 0x0009e80000100a00 */
[----:B------:R4:W-:Y:S01]  /*50570*/  LDGSTS.E [R188+-0x67ff4], desc[UR60][R210.64], !P6 ;  /* 0x9800c000d2bc7fae */ /* 0x0009e2000f12187c */
[----:B------:R-:W-:-:S03]  /*50580*/  IMAD.WIDE R196, R5, 0x4, R196 ;  /* 0x0000000405c47825 */ /* 0x000fc600078e02c4 */
[----:B------:R-:W3:Y:S04]  /*50590*/  LDL.LU.64 R204, [R1+0x2068] ;  /* 0x0020680001cc7983 */ /* 0x000ee80000300a00 */
[----:B-1----:R-:W3:Y:S01]  /*505a0*/  LDL.LU.64 R10, [R1+0x2060] ;  /* 0x00206000010a7983 */ /* 0x002ee20000300a00 */
[----:B----4-:R-:W-:-:S03]  /*505b0*/  IMAD.WIDE R210, R5, 0x4, R208 ;  /* 0x0000000405d27825 */ /* 0x010fc600078e02d0 */
[----:B------:R1:W-:Y:S01]  /*505c0*/  STL.64 [R1+0x470], R198 ;  /* 0x000470c601007387 */ /* 0x0003e20000100a00 */
[----:B------:R-:W-:-:S03]  /*505d0*/  IMAD.WIDE R194, R5, 0x4, R206 ;  /* 0x0000000405c27825 */ /* 0x000fc600078e02ce */
[----:B------:R4:W-:Y:S04]  /*505e0*/  STL.64 [R1+0xe8], R196 ;  /* 0x0000e8c401007387 */ /* 0x0009e80000100a00 */
[----:B------:R4:W-:Y:S04]  /*505f0*/  STL.64 [R1+0xe0], R210 ;  /* 0x0000e0d201007387 */ /* 0x0009e80000100a00 */
[----:B------:R3:W-:Y:S04]  /*50600*/  STL.64 [R1+0xd8], R194 ;  /* 0x0000d8c201007387 */ /* 0x0007e80000100a00 */
[----:B------:R-:W-:Y:S04]  /*50610*/  LDGSTS.E [R191+-0x63ff4], desc[UR60][R198.64], !P6 ;  /* 0x9c00c000c6bf7fae */ /* 0x000fe8000f12187c */
[----:B------:R-:W3:Y:S04]  /*50620*/  LDL.LU.64 R208, [R1+0x2058] ;  /* 0x0020580001d07983 */ /* 0x000ee80000300a00 */
[----:B------:R-:W-:Y:S04]  /*50630*/  LDGSTS.E [R190+-0x60000], desc[UR60][R196.64], !P5 ;  /* 0xa0000000c4be7fae */ /* 0x000fe8000e92187c */
[----:B-1----:R-:W3:Y:S04]  /*50640*/  LDL.LU.64 R198, [R1+0x2050] ;  /* 0x0020500001c67983 */ /* 0x002ee80000300a00 */
[----:B------:R-:W-:Y:S04]  /*50650*/  LDGSTS.E [R189+-0x5c000], desc[UR60][R210.64], !P5 ;  /* 0xa4000000d2bd7fae */ /* 0x000fe8000e92187c */
[----:B----4-:R-:W4:Y:S04]  /*50660*/  LDL.LU.64 R196, [R1+0x2048] ;  /* 0x0020480001c47983 */ /* 0x010f280000300a00 */
[----:B------:R-:W4:Y:S04]  /*50670*/  LDL.LU.64 R206, [R1+0x2040] ;  /* 0x0020400001ce7983 */ /* 0x000f280000300a00 */
[----:B------:R-:W4:Y:S01]  /*50680*/  LDL.LU.64 R210, [R1+0x2038] ;  /* 0x0020380001d27983 */ /* 0x000f220000300a00 */
[----:B------:R-:W-:-:S03]  /*50690*/  ISETP.GE.U32.AND P6, PT, R192, 0x7ffffe23, PT ;  /* 0x7ffffe23c000780c */ /* 0x000fc60003fc6070 */
[----:B------:R1:W-:Y:S01]  /*506a0*/  LDGSTS.E [R188+-0x58000], desc[UR60][R194.64], !P5 ;  /* 0xa8000000c2bc7fae */ /* 0x0003e2000e92187c */
[----:B--2---:R-:W-:-:S04]  /*506b0*/  IMAD.WIDE R202, R5, 0x4, R202 ;  /* 0x0000000405ca7825 */ /* 0x004fc800078e02ca */
[C---:B---3--:R-:W-:Y:S01]  /*506c0*/  IMAD.WIDE R200, R5.reuse, 0x4, R200 ;  /* 0x0000000405c87825 */ /* 0x048fe200078e02c8 */
[----:B------:R2:W-:Y:S04]  /*506d0*/  STL.64 [R1+0xd0], R202 ;  /* 0x0000d0ca01007387 */ /* 0x0005e80000100a00 */
[----:B------:R3:W-:Y:S04]  /*506e0*/  STL.64 [R1+0xc8], R200 ;  /* 0x0000c8c801007387 */ /* 0x0007e80000100a00 */
[----:B------:R-:W-:Y:S04]  /*506f0*/  LDGSTS.E [R191+-0x54000], desc[UR60][R202.64], !P5 ;  /* 0xac000000cabf7fae */ /* 0x000fe8000e92187c */
[----:B------:R-:W-:Y:S01]  /*50700*/  LDGSTS.E [R190+-0x5fffc], desc[UR60][R200.64], !P6 ;  /* 0xa0004000c8be7fae */ /* 0x000fe2000f12187c */
[----:B-1----:R-:W-:-:S04]  /*50710*/  IMAD.WIDE R194, R5, 0x4, R204 ;  /* 0x0000000405c27825 */ /* 0x002fc800078e02cc */
[C---:B------:R-:W-:Y:S01]  /*50720*/  IMAD.WIDE R10, R5.reuse, 0x4, R10 ;  /* 0x00000004050a7825 */ /* 0x040fe200078e020a */
[----:B------:R-:W-:Y:S04]  /*50730*/  STL.64 [R1+0xc0], R194 ;  /* 0x0000c0c201007387 */ /* 0x000fe80000100a00 */
[----:B------:R1:W-:Y:S04]  /*50740*/  STL.64 [R1+0xb8], R10 ;  /* 0x0000b80a01007387 */ /* 0x0003e80000100a00 */
[----:B------:R-:W4:Y:S04]  /*50750*/  LDL.LU.64 R204, [R1+0x1cc8] ;  /* 0x001cc80001cc7983 */ /* 0x000f280000300a00 */
[----:B------:R4:W-:Y:S04]  /*50760*/  LDGSTS.E [R189+-0x5bffc], desc[UR60][R194.64], !P6 ;  /* 0xa4004000c2bd7fae */ /* 0x0009e8000f12187c */
[----:B--2---:R-:W2:Y:S04]  /*50770*/  LDL.LU.64 R202, [R1+0x1c60] ;  /* 0x001c600001ca7983 */ /* 0x004ea80000300a00 */
[----:B------:R-:W-:Y:S01]  /*50780*/  LDGSTS.E [R188+-0x57ffc], desc[UR60][R10.64], !P6 ;  /* 0xa80040000abc7fae */ /* 0x000fe2000f12187c */
[----:B------:R-:W-:-:S03]  /*50790*/  IMAD.WIDE R208, R5, 0x4, R208 ;  /* 0x0000000405d07825 */ /* 0x000fc600078e02d0 */
[----:B---3--:R-:W3:Y:S01]  /*507a0*/  LDL.LU.64 R200, [R1+0x1c58] ;  /* 0x001c580001c87983 */ /* 0x008ee20000300a00 */
[----:B------:R-:W-:-:S03]  /*507b0*/  IMAD.WIDE R198, R5, 0x4, R198 ;  /* 0x0000000405c67825 */ /* 0x000fc600078e02c6 */
[----:B-1----:R-:W3:Y:S04]  /*507c0*/  LDL.LU.64 R10, [R1+0x1c50] ;  /* 0x001c5000010a7983 */ /* 0x002ee80000300a00 */
[----:B------:R-:W3:Y:S01]  /*507d0*/  LDL.LU.64 R218, [R1+0x2c18] ;  /* 0x002c180001da7983 */ /* 0x000ee20000300a00 */
[----:B----4-:R-:W-:-:S03]  /*507e0*/  IMAD.WIDE R196, R5, 0x4, R196 ;  /* 0x0000000405c47825 */ /* 0x010fc600078e02c4 */
[----:B------:R1:W-:Y:S01]  /*507f0*/  STL.64 [R1+0xb0], R208 ;  /* 0x0000b0d001007387 */ /* 0x0003e20000100a00 */
[----:B------:R-:W-:-:S03]  /*50800*/  IMAD.WIDE R206, R5, 0x4, R206 ;  /* 0x0000000405ce7825 */ /* 0x000fc600078e02ce */
[----:B------:R-:W-:Y:S01]  /*50810*/  STL.64 [R1+0xa8], R198 ;  /* 0x0000a8c601007387 */ /* 0x000fe20000100a00 */
[----:B------:R-:W-:-:S03]  /*50820*/  IMAD.WIDE R194, R5, 0x4, R210 ;  /* 0x0000000405c27825 */ /* 0x000fc600078e02d2 */
[----:B------:R4:W-:Y:S04]  /*50830*/  STL.64 [R1+0xa0], R196 ;  /* 0x0000a0c401007387 */ /* 0x0009e80000100a00 */
[----:B------:R-:W-:Y:S04]  /*50840*/  STL.64 [R1+0x98], R206 ;  /* 0x000098ce01007387 */ /* 0x000fe80000100a00 */
[----:B------:R4:W-:Y:S04]  /*50850*/  STL.64 [R1+0x90], R194 ;  /* 0x000090c201007387 */ /* 0x0009e80000100a00 */
[----:B------:R-:W3:Y:S01]  /*50860*/  LDL.LU.64 R216, [R1+0x1c48] ;  /* 0x001c480001d87983 */ /* 0x000ee20000300a00 */
[----:B------:R-:W-:-:S03]  /*50870*/  VIADD R192, R193, 0xfffffea1 ;  /* 0xfffffea1c1c07836 */ /* 0x000fc60000000000 */
[----:B------:R-:W3:Y:S02]  /*50880*/  LDL.LU.64 R210, [R1+0x1c40] ;  /* 0x001c400001d27983 */ /* 0x000ee40000300a00 */
[----:B------:R-:W-:Y:S02]  /*50890*/  ISETP.GE.U32.AND P5, PT, R192, 0x7ffffe22, PT ;  /* 0x7ffffe22c000780c */ /* 0x000fe40003fa6070 */
[----:B------:R-:W-:-:S05]  /*508a0*/  IADD3 R192, R12, 0x100000, RZ ;  /* 0x001000000cc07810 */ /* 0x000fca0007ffe0ff */
[----:B------:R-:W-:Y:S01]  /*508b0*/  LDGSTS.E [R192+-0x53ffc], desc[UR60][R208.64], !P6 ;  /* 0xac004000d0c07fae */ /* 0x000fe2000f12187c */
[----:B------:R-:W-:-:S05]  /*508c0*/  IADD3 R193, R12, 0x100000, RZ ;  /* 0x001000000cc17810 */ /* 0x000fca0007ffe0ff */
[----:B------:R-:W-:Y:S04]  /*508d0*/  LDGSTS.E [R191+-0x5fff8], desc[UR60][R198.64], !P5 ;  /* 0xa0008000c6bf7fae */ /* 0x000fe8000e92187c */
[----:B------:R-:W-:Y:S04]  /*508e0*/  LDGSTS.E [R190+-0x5bff8], desc[UR60][R196.64], !P5 ;  /* 0xa4008000c4be7fae */ /* 0x000fe8000e92187c */
[----:B------:R-:W-:Y:S04]  /*508f0*/  LDGSTS.E [R189+-0x57ff8], desc[UR60][R206.64], !P5 ;  /* 0xa8008000cebd7fae */ /* 0x000fe8000e92187c */
[----:B------:R4:W-:Y:S04]  /*50900*/  LDGSTS.E [R188+-0x53ff8], desc[UR60][R194.64], !P5 ;  /* 0xac008000c2bc7fae */ /* 0x0009e8000e92187c */
[----:B-1----:R-:W3:Y:S04]  /*50910*/  LDL.64 R208, [R1+0x1c38] ;  /* 0x001c380001d07983 */ /* 0x002ee80000100a00 */
[----:B----4-:R-:W4:Y:S01]  /*50920*/  LDL.LU.64 R196, [R1+0x2c20] ;  /* 0x002c200001c47983 */ /* 0x010f220000300a00 */
[----:B------:R-:W-:-:S03]  /*50930*/  VIADD R194, R12, 0x100000 ;  /* 0x001000000cc27836 */ /* 0x000fc60000000000 */
[----:B------:R-:W4:Y:S01]  /*50940*/  LDL.LU.64 R198, [R1+0x1c80] ;  /* 0x001c800001c67983 */ /* 0x000f220000300a00 */
[----:B------:R-:W-:-:S05]  /*50950*/  IMAD.WIDE R206, R5, 0x4, R204 ;  /* 0x0000000405ce7825 */ /* 0x000fca00078e02cc */
[----:B------:R-:W-:Y:S01]  /*50960*/  LDGSTS.E [R194+-0x5fff4], desc[UR60][R206.64], !P4 ;  /* 0xa000c000cec27fae */ /* 0x000fe2000e12187c */
[----:B--2---:R-:W-:-:S03]  /*50970*/  IMAD.WIDE R204, R5, 0x4, R202 ;  /* 0x0000000405cc7825 */ /* 0x004fc600078e02ca */
[----:B------:R-:W-:Y:S04]  /*50980*/  STL.64 [R1+0x88], R206 ;  /* 0x000088ce01007387 */ /* 0x000fe80000100a00 */
[----:B------:R1:W-:Y:S01]  /*50990*/  LDGSTS.E [R193+-0x5bff4], desc[UR60][R204.64], !P4 ;  /* 0xa400c000ccc17fae */ /* 0x0003e2000e12187c */
[----:B---3--:R-:W-:-:S03]  /*509a0*/  IMAD.WIDE R202, R5, 0x4, R200 ;  /* 0x0000000405ca7825 */ /* 0x008fc600078e02c8 */
[----:B------:R-:W2:Y:S04]  /*509b0*/  LDL.LU.64 R212, [R1+0x1c70] ;  /* 0x001c700001d47983 */ /* 0x000ea80000300a00 */
[----:B------:R-:W-:Y:S01]  /*509c0*/  LDGSTS.E [R192+-0x57ff4], desc[UR60][R202.64], !P4 ;  /* 0xa800c000cac07fae */ /* 0x000fe2000e12187c */
[----:B------:R-:W-:-:S04]  /*509d0*/  IMAD.WIDE R200, R5, 0x4, R10 ;  /* 0x0000000405c87825 */ /* 0x000fc800078e020a */
[----:B------:R-:W-:Y:S01]  /*509e0*/  IMAD.WIDE R188, R5, 0x4, R218 ;  /* 0x0000000405bc7825 */ /* 0x000fe200078e02da */
[----:B------:R-:W-:Y:S04]  /*509f0*/  LDGSTS.E [R191+-0x53ff4], desc[UR60][R200.64], !P4 ;  /* 0xac00c000c8bf7fae */ /* 0x000fe8000e12187c */
[----:B------:R1:W-:Y:S04]  /*50a00*/  STL.64 [R1+0x80], R204 ;  /* 0x000080cc01007387 */ /* 0x0003e80000100a00 */
[----:B------:R3:W-:Y:S04]  /*50a10*/  LDGSTS.E [R190+-0x50000], desc[UR60][R188.64], !P2 ;  /* 0xb0000000bcbe7fae */ /* 0x0007e8000d12187c */
[----:B------:R-:W2:Y:S01]  /*50a20*/  LDL.LU.64 R10, [R1+0x2c28] ;  /* 0x002c2800010a7983 */ /* 0x000ea20000300a00 */
[----:B-1----:R-:W-:-:S03]  /*50a30*/  VIADD R204, R12, 0x100000 ;  /* 0x001000000ccc7836 */ /* 0x002fc60000000000 */
[----:B------:R1:W-:Y:S04]  /*50a40*/  STL.64 [R1+0x78], R202 ;  /* 0x000078ca01007387 */ /* 0x0003e80000100a00 */
[----:B------:R1:W-:Y:S01]  /*50a50*/  STL.64 [R1+0x70], R200 ;  /* 0x000070c801007387 */ /* 0x0003e20000100a00 */
[----:B---3--:R-:W-:-:S03]  /*50a60*/  IMAD.WIDE R190, R5, 0x4, R216 ;  /* 0x0000000405be7825 */ /* 0x008fc600078e02d8 */
[----:B------:R-:W3:Y:S04]  /*50a70*/  LDL.LU.64 R206, [R1+0x1ca0] ;  /* 0x001ca00001ce7983 */ /* 0x000ee80000300a00 */
[----:B------:R-:W3:Y:S04]  /*50a80*/  LDL.LU.64 R216, [R1+0x1cb0] ;  /* 0x001cb00001d87983 */ /* 0x000ee80000300a00 */
[----:B------:R-:W3:Y:S04]  /*50a90*/  LDL.LU.64 R218, [R1+0x2c30] ;  /* 0x002c300001da7983 */ /* 0x000ee80000300a00 */
[----:B------:R-:W-:Y:S04]  /*50aa0*/  LDGSTS.E [R204+-0x4c000], desc[UR60][R190.64], !P2 ;  /* 0xb4000000becc7fae */ /* 0x000fe8000d12187c */
[----:B------:R-:W3:Y:S01]  /*50ab0*/  LDL.LU.64 R204, [R1+0x1c78] ;  /* 0x001c780001cc7983 */ /* 0x000ee20000300a00 */
[C---:B-1----:R-:W-:Y:S01]  /*50ac0*/  IADD3 R203, R12.reuse, 0x100000, RZ ;  /* 0x001000000ccb7810 */ /* 0x042fe20007ffe0ff */
[----:B------:R-:W-:Y:S01]  /*50ad0*/  IMAD.WIDE R192, R5, 0x4, R210 ;  /* 0x0000000405c07825 */ /* 0x000fe200078e02d2 */
[----:B------:R-:W-:-:S03]  /*50ae0*/  IADD3 R201, R12, 0x100000, RZ ;  /* 0x001000000cc97810 */ /* 0x000fc60007ffe0ff */
[----:B------:R-:W-:Y:S01]  /*50af0*/  VIADD R202, R12, 0x100000 ;  /* 0x001000000cca7836 */ /* 0x000fe20000000000 */
[----:B------:R-:W-:Y:S01]  /*50b00*/  LDGSTS.E [R203+-0x48000], desc[UR60][R192.64], !P2 ;  /* 0xb8000000c0cb7fae */ /* 0x000fe2000d12187c */
[----:B------:R-:W-:-:S04]  /*50b10*/  IMAD.WIDE R194, R5, 0x4, R208 ;  /* 0x0000000405c27825 */ /* 0x000fc800078e02d0 */
[C---:B----4-:R-:W-:Y:S01]  /*50b20*/  IMAD.WIDE R196, R5.reuse, 0x4, R196 ;  /* 0x0000000405c47825 */ /* 0x050fe200078e02c4 */
[----:B------:R2:W-:Y:S03]  /*50b30*/  LDGSTS.E [R202+-0x44000], desc[UR60][R194.64], !P2 ;  /* 0xbc000000c2ca7fae */ /* 0x0005e6000d12187c */
[C---:B------:R-:W-:Y:S01]  /*50b40*/  VIADD R200, R12.reuse, 0x100000 ;  /* 0x001000000cc87836 */ /* 0x040fe20000000000 */
[----:B------:R-:W-:Y:S01]  /*50b50*/  LDGSTS.E [R201+-0x4fffc], desc[UR60][R196.64], !P1 ;  /* 0xb0004000c4c97fae */ /* 0x000fe2000c92187c */
[----:B------:R-:W-:Y:S01]  /*50b60*/  IMAD.WIDE R198, R5, 0x4, R198 ;  /* 0x0000000405c67825 */ /* 0x000fe200078e02c6 */
[----:B------:R-:W-:-:S03]  /*50b70*/  IADD3 R210, R12, 0x100000, RZ ;  /* 0x001000000cd27810 */ /* 0x000fc60007ffe0ff */
[C---:B------:R-:W-:Y:S01]  /*50b80*/  VIADD R211, R12.reuse, 0x100000 ;  /* 0x001000000cd37836 */ /* 0x040fe20000000000 */
[----:B------:R1:W-:Y:S01]  /*50b90*/  LDGSTS.E [R200+-0x4bffc], desc[UR60][R198.64], !P1 ;  /* 0xb4004000c6c87fae */ /* 0x0003e2000c92187c */
[C---:B------:R-:W-:Y:S01]  /*50ba0*/  VIADD R209, R12.reuse, 0x100000 ;  /* 0x001000000cd17836 */ /* 0x040fe20000000000 */
[----:B------:R-:W-:Y:S01]  /*50bb0*/  IADD3 R208, R12, 0x100000, RZ ;  /* 0x001000000cd07810 */ /* 0x000fe20007ffe0ff */
[----:B--2---:R-:W-:-:S04]  /*50bc0*/  IMAD.WIDE R202, R5, 0x4, R212 ;  /* 0x0000000405ca7825 */ /* 0x004fc800078e02d4 */
[----:B---3--:R-:W-:-:S04]  /*50bd0*/  IMAD.WIDE R206, R5, 0x4, R206 ;  /* 0x0000000405ce7825 */ /* 0x008fc800078e02ce */
[----:B-1----:R-:W-:-:S04]  /*50be0*/  IMAD.WIDE R200, R5, 0x4, R204 ;  /* 0x0000000405c87825 */ /* 0x002fc800078e02cc */
[----:B------:R-:W-:Y:S01]  /*50bf0*/  IMAD.WIDE R204, R5, 0x4, R10 ;  /* 0x0000000405cc7825 */ /* 0x000fe200078e020a */
[----:B------:R-:W-:Y:S04]  /*50c00*/  LDGSTS.E [R211+-0x47ffc], desc[UR60][R200.64], !P1 ;  /* 0xb8004000c8d37fae */ /* 0x000fe8000c92187c */
[----:B------:R1:W-:Y:S04]  /*50c10*/  LDGSTS.E [R210+-0x43ffc], desc[UR60][R202.64], !P1 ;  /* 0xbc004000cad27fae */ /* 0x0003e8000c92187c */
[----:B------:R-:W2:Y:S04]  /*50c20*/  LDL.LU.64 R10, [R1+0x2c48] ;  /* 0x002c4800010a7983 */ /* 0x000ea80000300a00 */
[----:B------:R-:W-:Y:S04]  /*50c30*/  LDGSTS.E [R209+-0x4fff8], desc[UR60][R204.64], !P0 ;  /* 0xb0008000ccd17fae */ /* 0x000fe8000c12187c */
[----:B------:R-:W1:Y:S04]  /*50c40*/  LDL.LU.64 R210, [R1+0x1c90] ;  /* 0x001c900001d27983 */ /* 0x000e680000300a00 */
[----:B------:R3:W-:Y:S04]  /*50c50*/  LDGSTS.E [R208+-0x4bff8], desc[UR60][R206.64], !P0 ;  /* 0xb4008000ced07fae */ /* 0x0007e8000c12187c */
[----:B------:R-:W3:Y:S01]  /*50c60*/  LDL.LU.64 R208, [R1+0x1c98] ;  /* 0x001c980001d07983 */ /* 0x000ee20000300a00 */
[----:B------:R-:W4:Y:S01]  /*50c70*/  S2R R13, SR_TID.X ;  /* 0x00000000000d7919 */ /* 0x000f220000002100 */
[----:B------:R-:W-:-:S02]  /*50c80*/  IADD3 R215, R215, -0x180, RZ ;  /* 0xfffffe80d7d77810 */ /* 0x000fc40007ffe0ff */
[----:B----4-:R-:W-:-:S04]  /*50c90*/  LOP3.LUT R13, R13, 0x7f, RZ, 0xc0, !PT ;  /* 0x0000007f0d0d7812 */ /* 0x010fc800078ec0ff */
[----:B------:R-:W-:Y:S02]  /*50ca0*/  ISETP.GE.AND P2, PT, R13, R215, PT ;  /* 0x000000d70d00720c */ /* 0x000fe40003f46270 */
[----:B------:R-:W4:Y:S01]  /*50cb0*/  LDC R13, c[0x0][0x230] ;  /* 0x00008c00ff0d7b82 */ /* 0x000f220000000800 */
[C---:B------:R-:W-:Y:S01]  /*50cc0*/  VIADD R214, R12.reuse, 0x100000 ;  /* 0x001000000cd67836 */ /* 0x040fe20000000000 */
[----:B------:R-:W-:Y:S01]  /*50cd0*/  SEL R212, RZ, 0x4, P2 ;  /* 0x00000004ffd47807 */ /* 0x000fe20001000000 */
[----:B------:R-:W-:Y:S01]  /*50ce0*/  VIADD R213, R12, 0x100000 ;  /* 0x001000000cd57836 */ /* 0x000fe20000000000 */
[----:B------:R-:W-:Y:S02]  /*50cf0*/  ISETP.GE.U32.AND P2, PT, R215, 0x7ffffe01, PT ;  /* 0x7ffffe01d700780c */ /* 0x000fe40003f46070 */
[----:B----4-:R-:W-:-:S04]  /*50d00*/  IADD3 R13, R13, 0x7f, RZ ;  /* 0x0000007f0d0d7810 */ /* 0x010fc80007ffe0ff */
[----:B------:R-:W-:-:S04]  /*50d10*/  ISETP.GT.AND P1, PT, R13, 0x1ff, PT ;  /* 0x000001ff0d00780c */ /* 0x000fc80003f24270 */
[----:B------:R-:W-:Y:S01]  /*50d20*/  SEL R252, R212, RZ, P1 ;  /* 0x000000ffd4fc7207 */ /* 0x000fe20000800000 */
[----:B-1----:R-:W-:-:S04]  /*50d30*/  IMAD.WIDE R210, R5, 0x4, R210 ;  /* 0x0000000405d27825 */ /* 0x002fc800078e02d2 */
[----:B---3--:R-:W-:-:S05]  /*50d40*/  IMAD.WIDE R208, R5, 0x4, R208 ;  /* 0x0000000405d07825 */ /* 0x008fca00078e02d0 */
[----:B------:R1:W-:Y:S04]  /*50d50*/  LDGSTS.E [R214+-0x47ff8], desc[UR60][R208.64], !P0 ;  /* 0xb8008000d0d67fae */ /* 0x0003e8000c12187c */
[----:B------:R3:W-:Y:S04]  /*50d60*/  LDGSTS.E [R213+-0x43ff8], desc[UR60][R210.64], !P0 ;  /* 0xbc008000d2d57fae */ /* 0x0007e8000c12187c */
[----:B------:R-:W1:Y:S04]  /*50d70*/  LDL.LU.64 R214, [R1+0x1cb8] ;  /* 0x001cb80001d67983 */ /* 0x000e680000300a00 */
[----:B------:R-:W3:Y:S01]  /*50d80*/  LDL.LU.64 R212, [R1+0x2c38] ;  /* 0x002c380001d47983 */ /* 0x000ee20000300a00 */
[----:B------:R-:W-:Y:S01]  /*50d90*/  IADD3 R13, R12, 0x100000, RZ ;  /* 0x001000000c0d7810 */ /* 0x000fe20007ffe0ff */
[----:B------:R-:W-:-:S04]  /*50da0*/  IMAD.WIDE R216, R5, 0x4, R216 ;  /* 0x0000000405d87825 */ /* 0x000fc800078e02d8 */
[----:B------:R-:W-:-:S04]  /*50db0*/  IMAD.WIDE R218, R5, 0x4, R218 ;  /* 0x0000000405da7825 */ /* 0x000fc800078e02da */
[----:B------:R-:W-:Y:S02]  /*50dc0*/  VIADD R6, R12, 0x100000 ;  /* 0x001000000c067836 */ /* 0x000fe40000000000 */
[----:B-1----:R-:W-:-:S04]  /*50dd0*/  IMAD.WIDE R214, R5, 0x4, R214 ;  /* 0x0000000405d67825 */ /* 0x002fc800078e02d6 */
[----:B---3--:R-:W-:Y:S01]  /*50de0*/  IMAD.WIDE R212, R5, 0x4, R212 ;  /* 0x0000000405d47825 */ /* 0x008fe200078e02d4 */
[----:B------:R-:W-:-:S04]  /*50df0*/  IADD3 R5, R12, 0x100000, RZ ;  /* 0x001000000c057810 */ /* 0x000fc80007ffe0ff */
[----:B------:R-:W-:Y:S04]  /*50e00*/  LDGSTS.E [R13+-0x4fff4], desc[UR60][R212.64], !P2 ;  /* 0xb000c000d40d7fae */ /* 0x000fe8000d12187c */
[----:B------:R1:W-:Y:S04]  /*50e10*/  LDGSTS.E [R5+-0x4bff4], desc[UR60][R214.64], !P2 ;  /* 0xb400c000d6057fae */ /* 0x0003e8000d12187c */
[----:B------:R3:W-:Y:S04]  /*50e20*/  LDGSTS.E [R6+-0x47ff4], desc[UR60][R216.64], !P2 ;  /* 0xb800c000d8067fae */ /* 0x0007e8000d12187c */
[----:B------:R-:W5:Y:S01]  /*50e30*/  LDL.LU R13, [R1+0x4b08] ;  /* 0x004b0800010d7983 */ /* 0x000f620000300800 */
[----:B-1----:R-:W1:Y:S08]  /*50e40*/  LDC R5, c[0x0][0x238] ;  /* 0x00008e00ff057b82 */ /* 0x002e700000000800 */
[----:B---3--:R-:W3:Y:S02]  /*50e50*/  LDC R6, c[0x0][0x23c] ;  /* 0x00008f00ff067b82 */ /* 0x008ee40000000800 */
[----:B---3--:R-:W-:-:S04]  /*50e60*/  IMAD.SHL.U32 R6, R6, 0x80, RZ ;  /* 0x0000008006067824 */ /* 0x008fc800078e00ff */
[----:B--2---:R-:W-:-:S05]  /*50e70*/  IMAD.WIDE R10, R6, 0x4, R10 ;  /* 0x00000004060a7825 */ /* 0x004fca00078e020a */
[----:B------:R2:W-:Y:S04]  /*50e80*/  STL.64 [R1+0x1c40], R10 ;  /* 0x001c400a01007387 */ /* 0x0005e80000100a00 */
[----:B--2---:R-:W2:Y:S02]  /*50e90*/  LDL.LU.64 R10, [R1+0x4b00] ;  /* 0x004b0000010a7983 */ /* 0x004ea40000300a00 */
[----:B--2---:R-:W-:-:S05]  /*50ea0*/  IMAD.WIDE R10, R6, 0x4, R10 ;  /* 0x00000004060a7825 */ /* 0x004fca00078e020a */
[----:B------:R2:W-:Y:S04]  /*50eb0*/  STL.64 [R1+0x2c30], R10 ;  /* 0x002c300a01007387 */ /* 0x0005e80000100a00 */
[----:B--2---:R-:W2:Y:S04]  /*50ec0*/  LDL.LU.64 R10, [R1+0x4af8] ;  /* 0x004af800010a7983 */ /* 0x004ea80000300a00 */
[----:B------:R3:W-:Y:S04]  /*50ed0*/  STL.64 [R1+0x4b68], R192 ;  /* 0x004b68c001007387 */ /* 0x0007e80000100a00 */
[----:B---3--:R-:W3:Y:S04]  /*50ee0*/  LDL.LU.64 R192, [R1+0x1cc0] ;  /* 0x001cc00001c07983 */ /* 0x008ee80000300a00 */
[----:B------:R4:W-:Y:S04]  /*50ef0*/  STL.64 [R1+0x4b60], R194 ;  /* 0x004b60c201007387 */ /* 0x0009e80000100a00 */
[----:B----4-:R-:W4:Y:S04]  /*50f00*/  LDL.LU.64 R194, [R1+0x1c68] ;  /* 0x001c680001c27983 */ /* 0x010f280000300a00 */
[----:B------:R1:W-:Y:S04]  /*50f10*/  STL.64 [R1+0x4b58], R196 ;  /* 0x004b58c401007387 */ /* 0x0003e80000100a00 */
[----:B-1----:R-:W4:Y:S04]  /*50f20*/  LDL.LU.64 R196, [R1+0x1c28] ;  /* 0x001c280001c47983 */ /* 0x002f280000300a00 */
        /* <DEDUP_REMOVED lines=11> */
[----:B-1----:R-:W4:Y:S04]  /*50fe0*/  LDL.64 R208, [R1+0x1c40] ;  /* 0x001c400001d07983 */ /* 0x002f280000100a00 */
[----:B------:R1:W-:Y:S04]  /*50ff0*/  STL.64 [R1+0x4b20], R210 ;  /* 0x004b20d201007387 */ /* 0x0003e80000100a00 */
[----:B-1----:R-:W4:Y:S04]  /*51000*/  LDL.LU.64 R210, [R1+0x1c88] ;  /* 0x001c880001d27983 */ /* 0x002f280000300a00 */
[----:B------:R-:W-:Y:S04]  /*51010*/  STL.64 [R1+0x4b18], R212 ;  /* 0x004b18d401007387 */ /* 0x000fe80000100a00 */
[----:B------:R-:W-:Y:S04]  /*51020*/  STL.64 [R1+0x4b10], R214 ;  /* 0x004b10d601007387 */ /* 0x000fe80000100a00 */
[----:B------:R-:W-:Y:S04]  /*51030*/  STL.64 [R1+0x4b08], R216 ;  /* 0x004b08d801007387 */ /* 0x000fe80000100a00 */
[----:B------:R-:W-:Y:S04]  /*51040*/  STL.64 [R1+0x4b00], R218 ;  /* 0x004b00da01007387 */ /* 0x000fe80000100a00 */
[----:B--2---:R3:W-:Y:S02]  /*51050*/  STL.64 [R1+0x4af8], R10 ;  /* 0x004af80a01007387 */ /* 0x0047e40000100a00 */
[----:B---3--:R-:W-:-:S04]  /*51060*/  IMAD.WIDE R10, R6, 0x4, R192 ;  /* 0x00000004060a7825 */ /* 0x008fc800078e02c0 */
[----:B----4-:R-:W-:Y:S02]  /*51070*/  IMAD.WIDE R212, R6, 0x4, R200 ;  /* 0x0000000406d47825 */ /* 0x010fe400078e02c8 */
[----:B------:R-:W2:Y:S04]  /*51080*/  LDL.LU.64 R200, [R1+0x1c18] ;  /* 0x001c180001c87983 */ /* 0x000ea80000300a00 */
[----:B------:R-:W3:Y:S01]  /*51090*/  LDL.LU.64 R192, [R1+0x1c10] ;  /* 0x001c100001c07983 */ /* 0x000ee20000300a00 */
[----:B------:R-:W-:Y:S01]  /*510a0*/  ISETP.NE.U32.AND P0, PT, R252, RZ, PT ;  /* 0x000000fffc00720c */ /* 0x000fe20003f05070 */
[----:B------:R-:W-:Y:S01]  /*510b0*/  VIADD R252, R12, 0x100000 ;  /* 0x001000000cfc7836 */ /* 0x000fe20000000000 */
[----:B------:R-:W-:Y:S01]  /*510c0*/  SHF.L.U32 R5, R5, 0x7, RZ ;  /* 0x0000000705057819 */ /* 0x000fe200000006ff */
[----:B------:R-:W-:-:S03]  /*510d0*/  VIADD R5, R7, 0x200000 ;  /* 0x0020000007057836 */ /* 0x000fc60000000000 */
[----:B------:R1:W-:Y:S04]  /*510e0*/  LDGSTS.E [R252+-0x43ff4], desc[UR60][R218.64], !P2 ;  /* 0xbc00c000dafc7fae */ /* 0x0003e8000d12187c */
[----:B------:R-:W0:Y:S01]  /*510f0*/  LDGDEPBAR ;  /* 0x00000000000079af */ /* 0x000e220000000000 */
[----:B-1----:R-:W-:-:S03]  /*51100*/  IADD3 R252, R7, 0x200000, RZ ;  /* 0x0020000007fc7810 */ /* 0x002fc60007ffe0ff */
[----:B------:R1:W-:Y:S01]  /*51110*/  STL.64 [R1+0x2bf0], R212 ;  /* 0x002bf0d401007387 */ /* 0x0003e20000100a00 */
[----:B------:R-:W-:-:S04]  /*51120*/  IMAD.WIDE R214, R6, 0x4, R194 ;  /* 0x0000000406d67825 */ /* 0x000fc800078e02c2 */
[C---:B------:R-:W-:Y:S01]  /*51130*/  IMAD.WIDE R204, R6.reuse, 0x4, R204 ;  /* 0x0000000406cc7825 */ /* 0x040fe200078e02cc */
[----:B------:R4:W-:Y:S04]  /*51140*/  LDGSTS.E [R5], desc[UR60][R208.64], P3 ;  /* 0x00000000d0057fae */ /* 0x0009e8000992187c */
[----:B------:R1:W-:Y:S01]  /*51150*/  LDGSTS.E [R252+0x400], desc[UR60][R206.64], P3 ;  /* 0x00400000cefc7fae */ /* 0x0003e2000992187c */
[C---:B----4-:R-:W-:Y:S01]  /*51160*/  IADD3 R209, R7.reuse, 0x200000, RZ ;  /* 0x0020000007d17810 */ /* 0x050fe20007ffe0ff */
[----:B------:R-:W-:Y:S02]  /*51170*/  VIADD R208, R7, 0x200000 ;  /* 0x0020000007d07836 */ /* 0x000fe40000000000 */
[C---:B-1----:R-:W-:Y:S02]  /*51180*/  IMAD.WIDE R206, R6.reuse, 0x4, R202 ;  /* 0x0000000406ce7825 */ /* 0x042fe400078e02ca */
[----:B------:R1:W-:Y:S04]  /*51190*/  LDGSTS.E [R209+0x800], desc[UR60][R212.64], P3 ;  /* 0x00800000d4d17fae */ /* 0x0003e8000992187c */
[----:B------:R-:W4:Y:S01]  /*511a0*/  LDL.LU.64 R202, [R1+0x1c08] ;  /* 0x001c080001ca7983 */ /* 0x000f220000300a00 */
[----:B------:R-:W-:-:S03]  /*511b0*/  IMAD.WIDE R210, R6, 0x4, R210 ;  /* 0x0000000406d27825 */ /* 0x000fc600078e02d2 */
[----:B------:R-:W-:Y:S04]  /*511c0*/  STL.64 [R1+0x2b70], R206 ;  /* 0x002b70ce01007387 */ /* 0x000fe80000100a00 */
[----:B------:R-:W-:Y:S01]  /*511d0*/  LDGSTS.E [R208+0xc00], desc[UR60][R10.64], P3 ;  /* 0x00c000000ad07fae */ /* 0x000fe2000992187c */
[----:B-1----:R-:W-:-:S03]  /*511e0*/  IMAD.WIDE R212, R6, 0x4, R198 ;  /* 0x0000000406d47825 */ /* 0x002fc600078e02c6 */
[----:B------:R-:W-:Y:S04]  /*511f0*/  LDGSTS.E [R5+0x1000], desc[UR60][R206.64], P3 ;  /* 0x01000000ce057fae */ /* 0x000fe8000992187c */
[----:B------:R1:W-:Y:S04]  /*51200*/  LDGSTS.E [R252+0x1400], desc[UR60][R210.64], P3 ;  /* 0x01400000d2fc7fae */ /* 0x0003e8000992187c */
[----:B------:R-:W4:Y:S04]  /*51210*/  LDL.LU.64 R208, [R1+0x1c00] ;  /* 0x001c000001d07983 */ /* 0x000f280000300a00 */
[----:B------:R1:W-:Y:S04]  /*51220*/  STL.64 [R1+0x2b30], R210 ;  /* 0x002b30d201007387 */ /* 0x0003e80000100a00 */
[----:B------:R-:W4:Y:S04]  /*51230*/  LDL.LU.64 R194, [R1+0x1bf8] ;  /* 0x001bf80001c27983 */ /* 0x000f280000300a00 */
[----:B------:R-:W4:Y:S04]  /*51240*/  LDL.LU.64 R198, [R1+0x1bf0] ;  /* 0x001bf00001c67983 */ /* 0x000f280000300a00 */
[----:B------:R2:W-:Y:S01]  /*51250*/  STL.64 [R1+0x2af0], R214 ;  /* 0x002af0d601007387 */ /* 0x0005e20000100a00 */
[----:B-1----:R-:W-:-:S03]  /*51260*/  IMAD.WIDE R210, R6, 0x4, R196 ;  /* 0x0000000406d27825 */ /* 0x002fc600078e02c4 */
[----:B------:R-:W4:Y:S01]  /*51270*/  LDL.LU.64 R196, [R1+0x1be8] ;  /* 0x001be80001c47983 */ /* 0x000f220000300a00 */
[C---:B------:R-:W-:Y:S01]  /*51280*/  IADD3 R207, R7.reuse, 0x200000, RZ ;  /* 0x0020000007cf7810 */ /* 0x040fe20007ffe0ff */
[----:B------:R-:W-:Y:S02]  /*51290*/  VIADD R206, R7, 0x200000 ;  /* 0x0020000007ce7836 */ /* 0x000fe40000000000 */
[----:B------:R3:W-:Y:S04]  /*512a0*/  STL.64 [R1+0x2ab0], R212 ;  /* 0x002ab0d401007387 */ /* 0x0007e80000100a00 */
[----:B------:R2:W-:Y:S04]  /*512b0*/  LDGSTS.E [R207+0x1800], desc[UR60][R214.64], P3 ;  /* 0x01800000d6cf7fae */ /* 0x0005e8000992187c */
[----:B------:R1:W-:Y:S04]  /*512c0*/  STL.64 [R1+0x2a70], R210 ;  /* 0x002a70d201007387 */ /* 0x0003e80000100a00 */
[----:B------:R3:W-:Y:S04]  /*512d0*/  LDGSTS.E [R206+0x1c00], desc[UR60][R212.64], P3 ;  /* 0x01c00000d4ce7fae */ /* 0x0007e8000992187c */
[----:B------:R1:W-:Y:S04]  /*512e0*/  LDGSTS.E [R5+0x2000], desc[UR60][R210.64], P3 ;  /* 0x02000000d2057fae */ /* 0x0003e8000992187c */
[----:B------:R4:W-:Y:S04]  /*512f0*/  LDGSTS.E [R252+0x2400], desc[UR60][R204.64], P3 ;  /* 0x02400000ccfc7fae */ /* 0x0009e8000992187c */
[----:B------:R-:W4:Y:S04]  /*51300*/  LDL.LU.64 R206, [R1+0x1be0] ;  /* 0x001be00001ce7983 */ /* 0x000f280000300a00 */
[----:B------:R4:W-:Y:S01]  /*51310*/  STL.64 [R1+0x2a30], R204 ;  /* 0x002a30cc01007387 */ /* 0x0009e20000100a00 */
[----:B--2---:R-:W-:-:S03]  /*51320*/  IMAD.WIDE R214, R6, 0x4, R200 ;  /* 0x0000000406d67825 */ /* 0x004fc600078e02c8 */
[----:B------:R-:W2:Y:S01]  /*51330*/  LDL.LU.64 R200, [R1+0x1bd8] ;  /* 0x001bd80001c87983 */ /* 0x000ea20000300a00 */
[----:B---3--:R-:W-:-:S03]  /*51340*/  IMAD.WIDE R212, R6, 0x4, R192 ;  /* 0x0000000406d47825 */ /* 0x008fc600078e02c0 */
[----:B------:R-:W3:Y:S01]  /*51350*/  LDL.LU.64 R192, [R1+0x1bd0] ;  /* 0x001bd00001c07983 */ /* 0x000ee20000300a00 */
[C---:B-1----:R-:W-:Y:S01]  /*51360*/  IADD3 R211, R7.reuse, 0x200000, RZ ;  /* 0x0020000007d37810 */ /* 0x042fe20007ffe0ff */
[----:B------:R-:W-:Y:S02]  /*51370*/  VIADD R210, R7, 0x200000 ;  /* 0x0020000007d27836 */ /* 0x000fe40000000000 */
[----:B------:R1:W-:Y:S04]  /*51380*/  STL.64 [R1+0x29f0], R214 ;  /* 0x0029f0d601007387 */ /* 0x0003e80000100a00 */
[----:B------:R1:W-:Y:S04]  /*51390*/  LDGSTS.E [R211+0x2800], desc[UR60][R214.64], P3 ;  /* 0x02800000d6d37fae */ /* 0x0003e8000992187c */
[----:B------:R1:W-:Y:S01]  /*513a0*/  LDGSTS.E [R210+0x2c00], desc[UR60][R212.64], P3 ;  /* 0x02c00000d4d27fae */ /* 0x0003e2000992187c */
[----:B----4-:R-:W-:-:S03]  /*513b0*/  IMAD.WIDE R204, R6, 0x4, R202 ;  /* 0x0000000406cc7825 */ /* 0x010fc600078e02ca */
[----:B------:R-:W4:Y:S04]  /*513c0*/  LDL.LU.64 R202, [R1+0x1bc8] ;  /* 0x001bc80001ca7983 */ /* 0x000f280000300a00 */
[----:B------:R1:W-:Y:S04]  /*513d0*/  STL.64 [R1+0x29b0], R212 ;  /* 0x0029b0d401007387 */ /* 0x0003e80000100a00 */
[----:B------:R-:W-:Y:S04]  /*513e0*/  STL.64 [R1+0x2970], R204 ;  /* 0x002970cc01007387 */ /* 0x000fe80000100a00 */
[----:B------:R-:W4:Y:S04]  /*513f0*/  LDL.LU.64 R210, [R1+0x1bc0] ;  /* 0x001bc00001d27983 */ /* 0x000f280000300a00 */
[----:B------:R-:W-:Y:S01]  /*51400*/  LDGSTS.E [R5+0x3000], desc[UR60][R204.64], P3 ;  /* 0x03000000cc057fae */ /* 0x000fe2000992187c */
[----:B------:R-:W-:-:S05]  /*51410*/  IMAD.WIDE R208, R6, 0x4, R208 ;  /* 0x0000000406d07825 */ /* 0x000fca00078e02d0 */
[----:B------:R1:W-:Y:S02]  /*51420*/  STL.64 [R1+0x2930], R208 ;  /* 0x002930d001007387 */ /* 0x0003e40000100a00 */
[C---:B-1----:R-:W-:Y:S02]  /*51430*/  IMAD.WIDE R214, R6.reuse, 0x4, R194 ;  /* 0x0000000406d67825 */ /* 0x042fe400078e02c2 */
[----:B------:R1:W-:Y:S04]  /*51440*/  LDGSTS.E [R252+0x3400], desc[UR60][R208.64], P3 ;  /* 0x03400000d0fc7fae */ /* 0x0003e8000992187c */
[----:B------:R-:W4:Y:S01]  /*51450*/  LDL.LU.64 R194, [R1+0x1bb8] ;  /* 0x001bb80001c27983 */ /* 0x000f220000300a00 */
[----:B------:R-:W-:-:S03]  /*51460*/  IMAD.WIDE R212, R6, 0x4, R198 ;  /* 0x0000000406d47825 */ /* 0x000fc600078e02c6 */
        /* <DEDUP_REMOVED lines=10> */
[----:B------:R1:W-:Y:S01]  /*51510*/  LDGSTS.E [R5+0x4000], desc[UR60][R208.64], P3 ;  /* 0x04000000d0057fae */ /* 0x0003e2000992187c */
[----:B------:R-:W-:-:S03]  /*51520*/  IMAD.WIDE R206, R6, 0x4, R206 ;  /* 0x0000000406ce7825 */ /* 0x000fc600078e02ce */
[----:B------:R-:W4:Y:S04]  /*51530*/  LDL.LU.64 R204, [R1+0x1ba0] ;  /* 0x001ba00001cc7983 */ /* 0x000f280000300a00 */
[----:B------:R4:W-:Y:S01]  /*51540*/  STL.64 [R1+0x2830], R206 ;  /* 0x002830ce01007387 */ /* 0x0009e20000100a00 */
[----:B--2---:R-:W-:-:S04]  /*51550*/  IMAD.WIDE R214, R6, 0x4, R200 ;  /* 0x0000000406d67825 */ /* 0x004fc800078e02c8 */
[C---:B---3--:R-:W-:Y:S01]  /*51560*/  IMAD.WIDE R212, R6.reuse, 0x4, R192 ;  /* 0x0000000406d47825 */ /* 0x048fe200078e02c0 */
[----:B------:R-:W2:Y:S04]  /*51570*/  LDL.LU.64 R200, [R1+0x1b98] ;  /* 0x001b980001c87983 */ /* 0x000ea80000300a00 */
[----:B------:R-:W3:Y:S01]  /*51580*/  LDL.LU.64 R192, [R1+0x1b90] ;  /* 0x001b900001c07983 */ /* 0x000ee20000300a00 */
[C---:B-1----:R-:W-:Y:S01]  /*51590*/  IADD3 R209, R7.reuse, 0x200000, RZ ;  /* 0x0020000007d17810 */ /* 0x042fe20007ffe0ff */
[----:B------:R-:W-:Y:S02]  /*515a0*/  VIADD R208, R7, 0x200000 ;  /* 0x0020000007d07836 */ /* 0x000fe40000000000 */
[----:B------:R4:W-:Y:S04]  /*515b0*/  LDGSTS.E [R252+0x4400], desc[UR60][R206.64], P3 ;  /* 0x04400000cefc7fae */ /* 0x0009e8000992187c */
[----:B------:R1:W-:Y:S04]  /*515c0*/  STL.64 [R1+0x27f0], R214 ;  /* 0x0027f0d601007387 */ /* 0x0003e80000100a00 */
[----:B------:R1:W-:Y:S04]  /*515d0*/  LDGSTS.E [R209+0x4800], desc[UR60][R214.64], P3 ;  /* 0x04800000d6d17fae */ /* 0x0003e8000992187c */
[----:B------:R1:W-:Y:S01]  /*515e0*/  LDGSTS.E [R208+0x4c00], desc[UR60][R212.64], P3 ;  /* 0x04c00000d4d07fae */ /* 0x0003e2000992187c */
[----:B----4-:R-:W-:-:S03]  /*515f0*/  IMAD.WIDE R206, R6, 0x4, R202 ;  /* 0x0000000406ce7825 */ /* 0x010fc600078e02ca */
[----:B------:R-:W4:Y:S04]  /*51600*/  LDL.LU.64 R202, [R1+0x1b88] ;  /* 0x001b880001ca7983 */ /* 0x000f280000300a00 */
[----:B------:R1:W-:Y:S04]  /*51610*/  STL.64 [R1+0x27b0], R212 ;  /* 0x0027b0d401007387 */ /* 0x0003e80000100a00 */
[----:B------:R-:W-:Y:S01]  /*51620*/  STL.64 [R1+0x2770], R206 ;  /* 0x002770ce01007387 */ /* 0x000fe20000100a00 */
[----:B------:R-:W-:-:S03]  /*51630*/  IMAD.WIDE R210, R6, 0x4, R210 ;  /* 0x0000000406d27825 */ /* 0x000fc600078e02d2 */
[----:B------:R-:W4:Y:S04]  /*51640*/  LDL.LU.64 R208, [R1+0x1b80] ;  /* 0x001b800001d07983 */ /* 0x000f280000300a00 */
[----:B------:R1:W-:Y:S04]  /*51650*/  STL.64 [R1+0x2730], R210 ;  /* 0x002730d201007387 */ /* 0x0003e80000100a00 */
[----:B------:R-:W-:Y:S04]  /*51660*/  LDGSTS.E [R5+0x5000], desc[UR60][R206.64], P3 ;  /* 0x05000000ce057fae */ /* 0x000fe8000992187c */
[----:B------:R1:W-:Y:S02]  /*51670*/  LDGSTS.E [R252+0x5400], desc[UR60][R210.64], P3 ;  /* 0x05400000d2fc7fae */ /* 0x0003e4000992187c */
[----:B-1----:R-:W-:-:S02]  /*51680*/  IMAD.WIDE R214, R6, 0x4, R194 ;  /* 0x0000000406d67825 */ /* 0x002fc400078e02c2 */
[----:B------:R-:W4:Y:S02]  /*51690*/  LDL.LU.64 R194, [R1+0x1b78] ;  /* 0x001b780001c27983 */ /* 0x000f240000300a00 */
[C---:B------:R-:W-:Y:S02]  /*516a0*/  IMAD.WIDE R212, R6.reuse, 0x4, R198 ;  /* 0x0000000406d47825 */ /* 0x040fe400078e02c6 */
[----:B------:R-:W4:Y:S04]  /*516b0*/  LDL.LU.64 R198, [R1+0x1b70] ;  /* 0x001b700001c67983 */ /* 0x000f280000300a00 */
[----:B------:R2:W-:Y:S01]  /*516c0*/  STL.64 [R1+0x26f0], R214 ;  /* 0x0026f0d601007387 */ /* 0x0005e20000100a00 */
[----:B------:R-:W-:-:S03]  /*516d0*/  IMAD.WIDE R210, R6, 0x4, R196 ;  /* 0x0000000406d27825 */ /* 0x000fc600078e02c4 */
        /* <DEDUP_REMOVED lines=186> */
[----:B------:R3:W-:Y:S01]  /*52280*/  LDGSTS.E [R204+0x27c00], desc[UR60][R212.64], P3 ;  /* 0x27c00000d4cc7fae */ /* 0x0007e2000992187c */
[----:B------:R-:W-:-:S03]  /*52290*/  IMAD.WIDE R206, R6, 0x4, R206 ;  /* 0x0000000406ce7825 */ /* 0x000fc600078e02ce */
[----:B------:R-:W4:Y:S04]  /*522a0*/  LDL.LU.64 R204, [R1+0x1a20] ;  /* 0x001a200001cc7983 */ /* 0x000f280000300a00 */
[----:B------:R4:W-:Y:S01]  /*522b0*/  STL.64 [R1+0x2c28], R206 ;  /* 0x002c28ce01007387 */ /* 0x0009e20000100a00 */
[----:B--2---:R-:W-:-:S03]  /*522c0*/  IMAD.WIDE R214, R6, 0x4, R200 ;  /* 0x0000000406d67825 */ /* 0x004fc600078e02c8 */
[----:B------:R-:W2:Y:S01]  /*522d0*/  LDL.LU.64 R200, [R1+0x1a18] ;  /* 0x001a180001c87983 */ /* 0x000ea20000300a00 */
[----:B---3--:R-:W-:-:S03]  /*522e0*/  IMAD.WIDE R212, R6, 0x4, R192 ;  /* 0x0000000406d47825 */ /* 0x008fc600078e02c0 */
[----:B------:R-:W3:Y:S01]  /*522f0*/  LDL.LU.64 R192, [R1+0x1a10] ;  /* 0x001a100001c07983 */ /* 0x000ee20000300a00 */
[C---:B------:R-:W-:Y:S01]  /*52300*/  IADD3 R5, R4.reuse, 0x200000, RZ ;  /* 0x0020000004057810 */ /* 0x040fe20007ffe0ff */
[C---:B------:R-:W-:Y:S02]  /*52310*/  VIADD R252, R4.reuse, 0x200000 ;  /* 0x0020000004fc7836 */ /* 0x040fe40000000000 */
[----:B------:R4:W-:Y:S04]  /*52320*/  STL.64 [R1+0x2be8], R214 ;  /* 0x002be8d601007387 */ /* 0x0009e80000100a00 */
[----:B------:R1:W-:Y:S04]  /*52330*/  LDGSTS.E [R5+0x80], desc[UR60][R208.64], P3 ;  /* 0x00080000d0057fae */ /* 0x0003e8000992187c */
[----:B------:R4:W-:Y:S01]  /*52340*/  LDGSTS.E [R252+0x480], desc[UR60][R206.64], P3 ;  /* 0x00480000cefc7fae */ /* 0x0009e2000992187c */
[C---:B-1----:R-:W-:Y:S01]  /*52350*/  IADD3 R209, R4.reuse, 0x200000, RZ ;  /* 0x0020000004d17810 */ /* 0x042fe20007ffe0ff */
[----:B------:R-:W-:-:S04]  /*52360*/  VIADD R208, R4, 0x200000 ;  /* 0x0020000004d07836 */ /* 0x000fc80000000000 */
        /* <DEDUP_REMOVED lines=29> */
[----:B---3--:R-:W-:Y:S01]  /*52540*/  IMAD.WIDE R212, R6, 0x4, R192 ;  /* 0x0000000406d47825 */ /* 0x008fe200078e02c0 */
        /* <DEDUP_REMOVED lines=38> */
[----:B-1----:R-:W-:-:S03]  /*527b0*/  IADD3 R209, R4, 0x200000, RZ ;  /* 0x0020000004d17810 */ /* 0x002fc60007ffe0ff */
[----:B------:R4:W-:Y:S01]  /*527c0*/  LDGSTS.E [R252+0x4480], desc[UR60][R206.64], P3 ;  /* 0x04480000cefc7fae */ /* 0x0009e2000992187c */
[----:B------:R-:W-:-:S03]  /*527d0*/  VIADD R208, R4, 0x200000 ;  /* 0x0020000004d07836 */ /* 0x000fc60000000000 */
[----:B------:R-:W-:Y:S04]  /*527e0*/  STL.64 [R1+0x27e8], R214 ;  /* 0x0027e8d601007387 */ /* 0x000fe80000100a00 */
[----:B------:R-:W-:Y:S04]  /*527f0*/  LDGSTS.E [R209+0x4880], desc[UR60][R214.64], P3 ;  /* 0x04880000d6d17fae */ /* 0x000fe8000992187c */
[----:B------:R-:W-:Y:S01]  /*52800*/  LDGSTS.E [R208+0x4c80], desc[UR60][R212.64], P3 ;  /* 0x04c80000d4d07fae */ /* 0x000fe2000992187c */
[----:B----4-:R-:W-:-:S03]  /*52810*/  IMAD.WIDE R206, R6, 0x4, R202 ;  /* 0x0000000406ce7825 */ /* 0x010fc600078e02ca */
[----:B------:R-:W4:Y:S04]  /*52820*/  LDL.LU.64 R202, [R1+0x1988] ;  /* 0x0019880001ca7983 */ /* 0x000f280000300a00 */
[----:B------:R-:W-:Y:S04]  /*52830*/  STL.64 [R1+0x27a8], R212 ;  /* 0x0027a8d401007387 */ /* 0x000fe80000100a00 */
[----:B------:R1:W-:Y:S04]  /*52840*/  STL.64 [R1+0x2768], R206 ;  /* 0x002768ce01007387 */ /* 0x0003e80000100a00 */
[----:B------:R-:W4:Y:S04]  /*52850*/  LDL.LU.64 R208, [R1+0x1980] ;  /* 0x0019800001d07983 */ /* 0x000f280000300a00 */
[----:B------:R1:W-:Y:S01]  /*52860*/  LDGSTS.E [R5+0x5080], desc[UR60][R206.64], P3 ;  /* 0x05080000ce057fae */ /* 0x0003e2000992187c */
[----:B------:R-:W-:-:S05]  /*52870*/  IMAD.WIDE R210, R6, 0x4, R210 ;  /* 0x0000000406d27825 */ /* 0x000fca00078e02d2 */
[----:B------:R1:W-:Y:S04]  /*52880*/  STL.64 [R1+0x2728], R210 ;  /* 0x002728d201007387 */ /* 0x0003e80000100a00 */
[----:B------:R1:W-:Y:S02]  /*52890*/  LDGSTS.E [R252+0x5480], desc[UR60][R210.64], P3 ;  /* 0x05480000d2fc7fae */ /* 0x0003e4000992187c */
[C---:B-1----:R-:W-:Y:S01]  /*528a0*/  IADD3 R207, R4.reuse, 0x200000, RZ ;  /* 0x0020000004cf7810 */ /* 0x042fe20007ffe0ff */
[----:B------:R-:W-:Y:S02]  /*528b0*/  VIADD R206, R4, 0x200000 ;  /* 0x0020000004ce7836 */ /* 0x000fe40000000000 */
[C---:B------:R-:W-:Y:S02]  /*528c0*/  IMAD.WIDE R214, R6.reuse, 0x4, R194 ;  /* 0x0000000406d67825 */ /* 0x040fe400078e02c2 */
[----:B------:R-:W4:Y:S04]  /*528d0*/  LDL.LU.64 R194, [R1+0x1978] ;  /* 0x0019780001c27983 */ /* 0x000f280000300a00 */
[----:B------:R2:W-:Y:S01]  /*528e0*/  LDGSTS.E [R207+0x5880], desc[UR60][R214.64], P3 ;  /* 0x05880000d6cf7fae */ /* 0x0005e2000992187c */
[----:B------:R-:W-:-:S03]  /*528f0*/  IMAD.WIDE R212, R6, 0x4, R198 ;  /* 0x0000000406d47825 */ /* 0x000fc600078e02c6 */
[----:B------:R-:W4:Y:S04]  /*52900*/  LDL.LU.64 R198, [R1+0x1970] ;  /* 0x0019700001c67983 */ /* 0x000f280000300a00 */
[----:B------:R2:W-:Y:S04]  /*52910*/  STL.64 [R1+0x26e8], R214 ;  /* 0x0026e8d601007387 */ /* 0x0005e80000100a00 */
[----:B------:R3:W-:Y:S01]  /*52920*/  LDGSTS.E [R206+0x5c80], desc[UR60][R212.64], P3 ;  /* 0x05c80000d4ce7fae */ /* 0x0007e2000992187c */
[----:B------:R-:W-:-:S03]  /*52930*/  IMAD.WIDE R210, R6, 0x4, R196 ;  /* 0x0000000406d27825 */ /* 0x000fc600078e02c4 */
[----:B------:R-:W4:Y:S04]  /*52940*/  LDL.LU.64 R196, [R1+0x1968] ;  /* 0x0019680001c47983 */ /* 0x000f280000300a00 */
[----:B------:R3:W-:Y:S04]  /*52950*/  STL.64 [R1+0x26a8], R212 ;  /* 0x0026a8d401007387 */ /* 0x0007e80000100a00 */
[----:B------:R1:W-:Y:S04]  /*52960*/  STL.64 [R1+0x2668], R210 ;  /* 0x002668d201007387 */ /* 0x0003e80000100a00 */
[----:B------:R1:W-:Y:S04]  /*52970*/  LDGSTS.E [R5+0x6080], desc[UR60][R210.64], P3 ;  /* 0x06080000d2057fae */ /* 0x0003e8000992187c */
[----:B------:R-:W4:Y:S01]  /*52980*/  LDL.LU.64 R206, [R1+0x1960] ;  /* 0x0019600001ce7983 */ /* 0x000f220000300a00 */
[----:B------:R-:W-:-:S05]  /*52990*/  IMAD.WIDE R204, R6, 0x4, R204 ;  /* 0x0000000406cc7825 */ /* 0x000fca00078e02cc */
        /* <DEDUP_REMOVED lines=13> */
[----:B------:R-:W-:Y:S01]  /*52a70*/  STL.64 [R1+0x25a8], R212 ;  /* 0x0025a8d401007387 */ /* 0x000fe20000100a00 */
[----:B------:R-:W-:-:S03]  /*52a80*/  IMAD.WIDE R208, R6, 0x4, R208 ;  /* 0x0000000406d07825 */ /* 0x000fc600078e02d0 */
[----:B------:R1:W-:Y:S04]  /*52a90*/  STL.64 [R1+0x2568], R204 ;  /* 0x002568cc01007387 */ /* 0x0003e80000100a00 */
[----:B------:R-:W4:Y:S04]  /*52aa0*/  LDL.LU.64 R210, [R1+0x1940] ;  /* 0x0019400001d27983 */ /* 0x000f280000300a00 */
[----:B------:R1:W-:Y:S04]  /*52ab0*/  STL.64 [R1+0x2528], R208 ;  /* 0x002528d001007387 */ /* 0x0003e80000100a00 */
[----:B------:R1:W-:Y:S04]  /*52ac0*/  LDGSTS.E [R5+0x7080], desc[UR60][R204.64], P3 ;  /* 0x07080000cc057fae */ /* 0x0003e8000992187c */
[----:B------:R1:W-:Y:S02]  /*52ad0*/  LDGSTS.E [R252+0x7480], desc[UR60][R208.64], P3 ;  /* 0x07480000d0fc7fae */ /* 0x0003e4000992187c */
[----:B-1----:R-:W-:Y:S01]  /*52ae0*/  IADD3 R205, R4, 0x200000, RZ ;  /* 0x0020000004cd7810 */ /* 0x002fe20007ffe0ff */
[----:B------:R-:W-:-:S02]  /*52af0*/  IMAD.WIDE R214, R6, 0x4, R194 ;  /* 0x0000000406d67825 */ /* 0x000fc400078e02c2 */
[----:B------:R-:W4:Y:S02]  /*52b00*/  LDL.LU.64 R194, [R1+0x1938] ;  /* 0x0019380001c27983 */ /* 0x000f240000300a00 */
[----:B------:R-:W-:Y:S02]  /*52b10*/  IMAD.WIDE R212, R6, 0x4, R198 ;  /* 0x0000000406d47825 */ /* 0x000fe400078e02c6 */
[----:B------:R-:W4:Y:S04]  /*52b20*/  LDL.LU.64 R198, [R1+0x1930] ;  /* 0x0019300001c67983 */ /* 0x000f280000300a00 */
[----:B------:R2:W-:Y:S01]  /*52b30*/  STL.64 [R1+0x24e8], R214 ;  /* 0x0024e8d601007387 */ /* 0x0005e20000100a00 */
[----:B------:R-:W-:-:S03]  /*52b40*/  VIADD R204, R4, 0x200000 ;  /* 0x0020000004cc7836 */ /* 0x000fc60000000000 */
[----:B------:R2:W-:Y:S04]  /*52b50*/  LDGSTS.E [R205+0x7880], desc[UR60][R214.64], P3 ;  /* 0x07880000d6cd7fae */ /* 0x0005e8000992187c */
[----:B------:R3:W-:Y:S01]  /*52b60*/  LDGSTS.E [R204+0x7c80], desc[UR60][R212.64], P3 ;  /* 0x07c80000d4cc7fae */ /* 0x0007e2000992187c */
[----:B------:R-:W-:-:S03]  /*52b70*/  IMAD.WIDE R208, R6, 0x4, R196 ;  /* 0x0000000406d07825 */ /* 0x000fc600078e02c4 */
[----:B------:R-:W4:Y:S04]  /*52b80*/  LDL.LU.64 R196, [R1+0x1928] ;  /* 0x0019280001c47983 */ /* 0x000f280000300a00 */
[----:B------:R3:W-:Y:S04]  /*52b90*/  STL.64 [R1+0x24a8], R212 ;  /* 0x0024a8d401007387 */ /* 0x0007e80000100a00 */
[----:B------:R1:W-:Y:S04]  /*52ba0*/  STL.64 [R1+0x2468], R208 ;  /* 0x002468d001007387 */ /* 0x0003e80000100a00 */
[----:B------:R1:W-:Y:S01]  /*52bb0*/  LDGSTS.E [R5+0x20080], desc[UR60][R208.64], P3 ;  /* 0x20080000d0057fae */ /* 0x0003e2000992187c */
[----:B------:R-:W-:-:S03]  /*52bc0*/  IMAD.WIDE R206, R6, 0x4, R206 ;  /* 0x0000000406ce7825 */ /* 0x000fc600078e02ce */
[----:B------:R-:W4:Y:S04]  /*52bd0*/  LDL.LU.64 R204, [R1+0x1920] ;  /* 0x0019200001cc7983 */ /* 0x000f280000300a00 */
[----:B------:R4:W-:Y:S04]  /*52be0*/  STL.64 [R1+0x2428], R206 ;  /* 0x002428ce01007387 */ /* 0x0009e80000100a00 */
[----:B------:R4:W-:Y:S01]  /*52bf0*/  LDGSTS.E [R252+0x20480], desc[UR60][R206.64], P3 ;  /* 0x20480000cefc7fae */ /* 0x0009e2000992187c */
[----:B--2---:R-:W-:-:S03]  /*52c00*/  IMAD.WIDE R214, R6, 0x4, R200 ;  /* 0x0000000406d67825 */ /* 0x004fc600078e02c8 */
[----:B------:R-:W2:Y:S01]  /*52c10*/  LDL.LU.64 R200, [R1+0x1918] ;  /* 0x0019180001c87983 */ /* 0x000ea20000300a00 */
[----:B---3--:R-:W-:-:S03]  /*52c20*/  IMAD.WIDE R212, R6, 0x4, R192 ;  /* 0x0000000406d47825 */ /* 0x008fc600078e02c0 */
[----:B------:R-:W3:Y:S01]  /*52c30*/  LDL.LU.64 R192, [R1+0x1910] ;  /* 0x0019100001c07983 */ /* 0x000ee20000300a00 */
[C---:B-1----:R-:W-:Y:S01]  /*52c40*/  IADD3 R209, R4.reuse, 0x200000, RZ ;  /* 0x0020000004d17810 */ /* 0x042fe20007ffe0ff */
[----:B------:R-:W-:Y:S02]  /*52c50*/  VIADD R208, R4, 0x200000 ;  /* 0x0020000004d07836 */ /* 0x000fe40000000000 */
        /* <DEDUP_REMOVED lines=19> */
[----:B------:R2:W-:Y:S01]  /*52d90*/  LDGSTS.E [R207+0x21880], desc[UR60][R214.64], P3 ;  /* 0x21880000d6cf7fae */ /* 0x0005e2000992187c */
[----:B------:R-:W-:-:S03]  /*52da0*/  IMAD.WIDE R210, R6, 0x4, R196 ;  /* 0x0000000406d27825 */ /* 0x000fc600078e02c4 */
[----:B------:R3:W-:Y:S04]  /*52db0*/  LDGSTS.E [R206+0x21c80], desc[UR60][R212.64], P3 ;  /* 0x21c80000d4ce7fae */ /* 0x0007e8000992187c */
        /* <DEDUP_REMOVED lines=110> */
[----:B------:R1:W-:Y:S01]  /*534a0*/  STL.64 [R1+0x2c60], R208 ;  /* 0x002c60d001007387 */ /* 0x0003e20000100a00 */
        /* <DEDUP_REMOVED lines=9> */
[----:B------:R-:W-:Y:S04]  /*53540*/  STL.64 [R1+0x2be0], R214 ;  /* 0x002be0d601007387 */ /* 0x000fe80000100a00 */
[----:B------:R1:W-:Y:S04]  /*53550*/  LDGSTS.E [R5+0x100], desc[UR60][R208.64], P3 ;  /* 0x00100000d0057fae */ /* 0x0003e8000992187c */
[----:B------:R4:W-:Y:S01]  /*53560*/  LDGSTS.E [R252+0x500], desc[UR60][R206.64], P3 ;  /* 0x00500000cefc7fae */ /* 0x0009e2000992187c */
[C---:B-1----:R-:W-:Y:S01]  /*53570*/  IADD3 R209, R3.reuse, 0x200000, RZ ;  /* 0x0020000003d17810 */ /* 0x042fe20007ffe0ff */
[----:B------:R-:W-:-:S04]  /*53580*/  VIADD R208, R3, 0x200000 ;  /* 0x0020000003d07836 */ /* 0x000fc80000000000 */
        /* <DEDUP_REMOVED lines=1388> */
[----:B------:R-:W-:-:S04]  /*58c50*/  IMAD.WIDE R214, R6, 0x4, R194 ;  /* 0x0000000406d67825 */ /* 0x000fc800078e02c2 */
[----:B------:R-:W-:Y:S01]  /*58c60*/  IMAD.WIDE R212, R6, 0x4, R198 ;  /* 0x0000000406d47825 */ /* 0x000fe200078e02c6 */
[----:B------:R-:W4:Y:S04]  /*58c70*/  LDL.LU.64 R194, [R1+0xe78] ;  /* 0x000e780001c27983 */ /* 0x000f280000300a00 */
        /* <DEDUP_REMOVED lines=13> */
[----:B------:R-:W-:Y:S01]  /*58d50*/  LDGSTS.E [R252+0x26700], desc[UR60][R204.64], P3 ;  /* 0x26700000ccfc7fae */ /* 0x000fe2000992187c */
[----:B--2---:R-:W-:-:S03]  /*58d60*/  IMAD.WIDE R214, R6, 0x4, R200 ;  /* 0x0000000406d67825 */ /* 0x004fc600078e02c8 */
[----:B------:R-:W2:Y:S01]  /*58d70*/  LDL.LU.64 R200, [R1+0xe58] ;  /* 0x000e580001c87983 */ /* 0x000ea20000300a00 */
[----:B---3--:R-:W-:-:S03]  /*58d80*/  IMAD.WIDE R212, R6, 0x4, R192 ;  /* 0x0000000406d47825 */ /* 0x008fc600078e02c0 */
[----:B------:R-:W3:Y:S01]  /*58d90*/  LDL.LU.64 R192, [R1+0xe50] ;  /* 0x000e500001c07983 */ /* 0x000ee20000300a00 */
[C---:B-1----:R-:W-:Y:S01]  /*58da0*/  IADD3 R211, R250.reuse, 0x200000, RZ ;  /* 0x00200000fad37810 */ /* 0x042fe20007ffe0ff */
[C---:B------:R-:W-:Y:S02]  /*58db0*/  VIADD R210, R250.reuse, 0x200000 ;  /* 0x00200000fad27836 */ /* 0x040fe40000000000 */
[----:B------:R-:W-:Y:S04]  /*58dc0*/  STL.64 [R1+0x1dc0], R214 ;  /* 0x001dc0d601007387 */ /* 0x000fe80000100a00 */
[----:B------:R-:W3:Y:S04]  /*58dd0*/  LDL.LU.64 R204, [R1+0xe48] ;  /* 0x000e480001cc7983 */ /* 0x000ee80000300a00 */
[----:B------:R1:W-:Y:S04]  /*58de0*/  STL.64 [R1+0x1d80], R212 ;  /* 0x001d80d401007387 */ /* 0x0003e80000100a00 */
[----:B------:R-:W-:Y:S04]  /*58df0*/  LDGSTS.E [R211+0x26b00], desc[UR60][R214.64], P3 ;  /* 0x26b00000d6d37fae */ /* 0x000fe8000992187c */
[----:B------:R1:W-:Y:S02]  /*58e00*/  LDGSTS.E [R210+0x26f00], desc[UR60][R212.64], P3 ;  /* 0x26f00000d4d27fae */ /* 0x0003e4000992187c */
[----:B-1----:R-:W-:-:S02]  /*58e10*/  VIADD R212, R250, 0x200000 ;  /* 0x00200000fad47836 */ /* 0x002fc40000000000 */
[----:B----4-:R-:W-:-:S04]  /*58e20*/  IMAD.WIDE R202, R6, 0x4, R202 ;  /* 0x0000000406ca7825 */ /* 0x010fc800078e02ca */
[----:B------:R-:W-:Y:S01]  /*58e30*/  IMAD.WIDE R208, R6, 0x4, R208 ;  /* 0x0000000406d07825 */ /* 0x000fe200078e02d0 */
[----:B------:R1:W-:Y:S04]  /*58e40*/  STL.64 [R1+0x1d40], R202 ;  /* 0x001d40ca01007387 */ /* 0x0003e80000100a00 */
[----:B------:R-:W4:Y:S04]  /*58e50*/  LDL.LU.64 R210, [R1+0xe40] ;  /* 0x000e400001d27983 */ /* 0x000f280000300a00 */
[----:B------:R1:W-:Y:S04]  /*58e60*/  LDGSTS.E [R5+0x27300], desc[UR60][R202.64], P3 ;  /* 0x27300000ca057fae */ /* 0x0003e8000992187c */
[----:B------:R1:W-:Y:S04]  /*58e70*/  STL.64 [R1+0x1d00], R208 ;  /* 0x001d00d001007387 */ /* 0x0003e80000100a00 */
[----:B------:R-:W-:Y:S01]  /*58e80*/  LDGSTS.E [R252+0x27700], desc[UR60][R208.64], P3 ;  /* 0x27700000d0fc7fae */ /* 0x000fe2000992187c */
[----:B-1----:R-:W-:Y:S01]  /*58e90*/  IADD3 R202, R250, 0x200000, RZ ;  /* 0x00200000faca7810 */ /* 0x002fe20007ffe0ff */
[----:B------:R-:W-:-:S04]  /*58ea0*/  IMAD.WIDE R216, R6, 0x4, R194 ;  /* 0x0000000406d87825 */ /* 0x000fc800078e02c2 */
[C---:B------:R-:W-:Y:S01]  /*58eb0*/  IMAD.WIDE R214, R6.reuse, 0x4, R198 ;  /* 0x0000000406d67825 */ /* 0x040fe200078e02c6 */
[----:B------:R-:W4:Y:S04]  /*58ec0*/  LDL.LU.64 R194, [R1+0xe38] ;  /* 0x000e380001c27983 */ /* 0x000f280000300a00 */
[----:B------:R-:W4:Y:S04]  /*58ed0*/  LDL.LU.64 R198, [R1+0xe30] ;  /* 0x000e300001c67983 */ /* 0x000f280000300a00 */
[----:B------:R2:W-:Y:S04]  /*58ee0*/  STL.64 [R1+0x1cc0], R216 ;  /* 0x001cc0d801007387 */ /* 0x0005e80000100a00 */
[----:B------:R-:W4:Y:S04]  /*58ef0*/  LDL.LU.64 R208, [R1+0xe28] ;  /* 0x000e280001d07983 */ /* 0x000f280000300a00 */
[----:B------:R3:W-:Y:S04]  /*58f00*/  STL.64 [R1+0x1c80], R214 ;  /* 0x001c80d601007387 */ /* 0x0007e80000100a00 */
[----:B------:R2:W-:Y:S04]  /*58f10*/  LDGSTS.E [R202+0x27b00], desc[UR60][R216.64], P3 ;  /* 0x27b00000d8ca7fae */ /* 0x0005e8000992187c */
[----:B------:R3:W-:Y:S01]  /*58f20*/  LDGSTS.E [R212+0x27f00], desc[UR60][R214.64], P3 ;  /* 0x27f00000d6d47fae */ /* 0x0007e2000992187c */
[----:B------:R-:W-:-:S05]  /*58f30*/  IMAD.WIDE R196, R6, 0x4, R196 ;  /* 0x0000000406c47825 */ /* 0x000fca00078e02c4 */
[----:B------:R1:W-:Y:S04]  /*58f40*/  STL.64 [R1+0x2c38], R196 ;  /* 0x002c38c401007387 */ /* 0x0003e80000100a00 */
[----:B------:R-:W4:Y:S01]  /*58f50*/  LDL.LU.64 R202, [R1+0xe20] ;  /* 0x000e200001ca7983 */ /* 0x000f220000300a00 */
[----:B------:R-:W-:-:S05]  /*58f60*/  IMAD.WIDE R206, R6, 0x4, R206 ;  /* 0x0000000406ce7825 */ /* 0x000fca00078e02ce */
[----:B------:R1:W-:Y:S01]  /*58f70*/  STL.64 [R1+0x2bf8], R206 ;  /* 0x002bf8ce01007387 */ /* 0x0003e20000100a00 */
[----:B--2---:R-:W-:-:S03]  /*58f80*/  IMAD.WIDE R216, R6, 0x4, R200 ;  /* 0x0000000406d87825 */ /* 0x004fc600078e02c8 */
[----:B------:R-:W2:Y:S01]  /*58f90*/  LDL.LU.64 R200, [R1+0xe18] ;  /* 0x000e180001c87983 */ /* 0x000ea20000300a00 */
[----:B---3--:R-:W-:-:S03]  /*58fa0*/  IMAD.WIDE R214, R6, 0x4, R192 ;  /* 0x0000000406d67825 */ /* 0x008fc600078e02c0 */
[----:B------:R-:W3:Y:S01]  /*58fb0*/  LDL.LU.64 R192, [R1+0xe10] ;  /* 0x000e100001c07983 */ /* 0x000ee20000300a00 */
[C---:B------:R-:W-:Y:S01]  /*58fc0*/  IADD3 R5, R251.reuse, 0x200000, RZ ;  /* 0x00200000fb057810 */ /* 0x040fe20007ffe0ff */
[C---:B------:R-:W-:Y:S02]  /*58fd0*/  VIADD R252, R251.reuse, 0x200000 ;  /* 0x00200000fbfc7836 */ /* 0x040fe40000000000 */
[C---:B------:R-:W-:Y:S02]  /*58fe0*/  VIADD R212, R251.reuse, 0x200000 ;  /* 0x00200000fbd47836 */ /* 0x040fe40000000000 */
[----:B------:R1:W-:Y:S04]  /*58ff0*/  LDGSTS.E [R5+0x380], desc[UR60][R196.64], P3 ;  /* 0x00380000c4057fae */ /* 0x0003e8000992187c */
[----:B------:R1:W-:Y:S04]  /*59000*/  LDGSTS.E [R252+0x780], desc[UR60][R206.64], P3 ;  /* 0x00780000cefc7fae */ /* 0x0003e8000992187c */
[----:B------:R-:W-:Y:S01]  /*59010*/  STL.64 [R1+0x2bb8], R216 ;  /* 0x002bb8d801007387 */ /* 0x000fe20000100a00 */
[----:B-1----:R-:W-:Y:S01]  /*59020*/  IADD3 R196, R251, 0x200000, RZ ;  /* 0x00200000fbc47810 */ /* 0x002fe20007ffe0ff */
[----:B------:R-:W-:-:S02]  /*59030*/  IMAD.WIDE R206, R6, 0x4, R204 ;  /* 0x0000000406ce7825 */ /* 0x000fc400078e02cc */
[----:B------:R-:W3:Y:S04]  /*59040*/  LDL.LU.64 R204, [R1+0xe08] ;  /* 0x000e080001cc7983 */ /* 0x000ee80000300a00 */
[----:B------:R-:W-:Y:S04]  /*59050*/  STL.64 [R1+0x2b78], R214 ;  /* 0x002b78d601007387 */ /* 0x000fe80000100a00 */
[----:B------:R1:W-:Y:S04]  /*59060*/  STL.64 [R1+0x2b38], R206 ;  /* 0x002b38ce01007387 */ /* 0x0003e80000100a00 */
[----:B------:R-:W-:Y:S04]  /*59070*/  LDGSTS.E [R196+0xb80], desc[UR60][R216.64], P3 ;  /* 0x00b80000d8c47fae */ /* 0x000fe8000992187c */
[----:B------:R-:W-:Y:S04]  /*59080*/  LDGSTS.E [R212+0xf80], desc[UR60][R214.64], P3 ;  /* 0x00f80000d6d47fae */ /* 0x000fe8000992187c */
[----:B------:R1:W-:Y:S04]  /*59090*/  LDGSTS.E [R5+0x1380], desc[UR60][R206.64], P3 ;  /* 0x01380000ce057fae */ /* 0x0003e8000992187c */
[----:B------:R-:W3:Y:S01]  /*590a0*/  LDL.LU.64 R196, [R1+0xe00] ;  /* 0x000e000001c47983 */ /* 0x000ee20000300a00 */
[C---:B-1----:R-:W-:Y:S01]  /*590b0*/  IADD3 R207, R251.reuse, 0x200000, RZ ;  /* 0x00200000fbcf7810 */ /* 0x042fe20007ffe0ff */
[----:B------:R-:W-:-:S02]  /*590c0*/  VIADD R206, R251, 0x200000 ;  /* 0x00200000fbce7836 */ /* 0x000fc40000000000 */
[----:B----4-:R-:W-:-:S05]  /*590d0*/  IMAD.WIDE R210, R6, 0x4, R210 ;  /* 0x0000000406d27825 */ /* 0x010fca00078e02d2 */
[----:B------:R1:W-:Y:S04]  /*590e0*/  STL.64 [R1+0x2af8], R210 ;  /* 0x002af8d201007387 */ /* 0x0003e80000100a00 */
[----:B------:R1:W-:Y:S01]  /*590f0*/  LDGSTS.E [R252+0x1780], desc[UR60][R210.64], P3 ;  /* 0x01780000d2fc7fae */ /* 0x0003e2000992187c */
[----:B------:R-:W-:-:S04]  /*59100*/  IMAD.WIDE R214, R6, 0x4, R194 ;  /* 0x0000000406d67825 */ /* 0x000fc800078e02c2 */
[C---:B------:R-:W-:Y:S01]  /*59110*/  IMAD.WIDE R212, R6.reuse, 0x4, R198 ;  /* 0x0000000406d47825 */ /* 0x040fe200078e02c6 */
[----:B------:R-:W4:Y:S03]  /*59120*/  LDL.LU.64 R194, [R1+0xdf8] ;  /* 0x000df80001c27983 */ /* 0x000f260000300a00 */
[C---:B-1----:R-:W-:Y:S01]  /*59130*/  IMAD.WIDE R210, R6.reuse, 0x4, R208 ;  /* 0x0000000406d27825 */ /* 0x042fe200078e02d0 */
[----:B------:R-:W4:Y:S04]  /*59140*/  LDL.LU.64 R198, [R1+0xdf0] ;  /* 0x000df00001c67983 */ /* 0x000f280000300a00 */
[----:B------:R2:W-:Y:S04]  /*59150*/  STL.64 [R1+0x2ab8], R214 ;  /* 0x002ab8d601007387 */ /* 0x0005e80000100a00 */
[----:B------:R3:W-:Y:S04]  /*59160*/  STL.64 [R1+0x2a78], R212 ;  /* 0x002a78d401007387 */ /* 0x0007e80000100a00 */
[----:B------:R2:W-:Y:S04]  /*59170*/  LDGSTS.E [R207+0x1b80], desc[UR60][R214.64], P3 ;  /* 0x01b80000d6cf7fae */ /* 0x0005e8000992187c */
[----:B------:R3:W-:Y:S04]  /*59180*/  LDGSTS.E [R206+0x1f80], desc[UR60][R212.64], P3 ;  /* 0x01f80000d4ce7fae */ /* 0x0007e8000992187c */
[----:B------:R1:W-:Y:S01]  /*59190*/  LDGSTS.E [R5+0x2380], desc[UR60][R210.64], P3 ;  /* 0x02380000d2057fae */ /* 0x0003e2000992187c */
[----:B------:R-:W-:-:S03]  /*591a0*/  IMAD.WIDE R208, R6, 0x4, R202 ;  /* 0x0000000406d07825 */ /* 0x000fc600078e02ca */
[----:B------:R-:W4:Y:S04]  /*591b0*/  LDL.LU.64 R202, [R1+0xde8] ;  /* 0x000de80001ca7983 */ /* 0x000f280000300a00 */
[----:B------:R1:W-:Y:S04]  /*591c0*/  STL.64 [R1+0x2a38], R210 ;  /* 0x002a38d201007387 */ /* 0x0003e80000100a00 */
[----:B------:R1:W-:Y:S04]  /*591d0*/  STL.64 [R1+0x29f8], R208 ;  /* 0x0029f8d001007387 */ /* 0x0003e80000100a00 */
[----:B------:R-:W4:Y:S04]  /*591e0*/  LDL.LU.64 R206, [R1+0xde0] ;  /* 0x000de00001ce7983 */ /* 0x000f280000300a00 */
        /* <DEDUP_REMOVED lines=8> */
[----:B------:R-:W-:Y:S04]  /*59270*/  STL.64 [R1+0x2978], R212 ;  /* 0x002978d401007387 */ /* 0x000fe80000100a00 */
[----:B------:R4:W-:Y:S04]  /*59280*/  LDGSTS.E [R211+0x2b80], desc[UR60][R214.64], P3 ;  /* 0x02b80000d6d37fae */ /* 0x0009e8000992187c */
[----:B------:R1:W-:Y:S01]  /*59290*/  LDGSTS.E [R210+0x2f80], desc[UR60][R212.64], P3 ;  /* 0x02f80000d4d27fae */ /* 0x0003e2000992187c */
[----:B------:R-:W-:-:S05]  /*592a0*/  IMAD.WIDE R208, R6, 0x4, R204 ;  /* 0x0000000406d07825 */ /* 0x000fca00078e02cc */
[----:B------:R-:W-:Y:S01]  /*592b0*/  LDGSTS.E [R5+0x3380], desc[UR60][R208.64], P3 ;  /* 0x03380000d0057fae */ /* 0x000fe2000992187c */
[----:B------:R-:W-:-:S03]  /*592c0*/  IMAD.WIDE R204, R6, 0x4, R196 ;  /* 0x0000000406cc7825 */ /* 0x000fc600078e02c4 */
[----:B------:R-:W3:Y:S04]  /*592d0*/  LDL.LU.64 R196, [R1+0xdc8] ;  /* 0x000dc80001c47983 */ /* 0x000ee80000300a00 */
[----:B------:R1:W-:Y:S04]  /*592e0*/  STL.64 [R1+0x2938], R208 ;  /* 0x002938d001007387 */ /* 0x0003e80000100a00 */
[----:B------:R4:W-:Y:S04]  /*592f0*/  STL.64 [R1+0x28f8], R204 ;  /* 0x0028f8cc01007387 */ /* 0x0009e80000100a00 */
[----:B------:R-:W-:Y:S04]  /*59300*/  LDGSTS.E [R252+0x3780], desc[UR60][R204.64], P3 ;  /* 0x03780000ccfc7fae */ /* 0x000fe8000992187c */
[----:B-1----:R-:W3:Y:S01]  /*59310*/  LDL.LU.64 R208, [R1+0xdc0] ;  /* 0x000dc00001d07983 */ /* 0x002ee20000300a00 */
[----:B----4-:R-:W-:-:S04]  /*59320*/  IMAD.WIDE R214, R6, 0x4, R194 ;  /* 0x0000000406d67825 */ /* 0x010fc800078e02c2 */
[C---:B------:R-:W-:Y:S01]  /*59330*/  IMAD.WIDE R212, R6.reuse, 0x4, R198 ;  /* 0x0000000406d47825 */ /* 0x040fe200078e02c6 */
[----:B------:R-:W4:Y:S04]  /*59340*/  LDL.LU.64 R194, [R1+0xdb8] ;  /* 0x000db80001c27983 */ /* 0x000f280000300a00 */
[----:B------:R-:W4:Y:S04]  /*59350*/  LDL.LU.64 R204, [R1+0xdb0] ;  /* 0x000db00001cc7983 */ /* 0x000f280000300a00 */
[----:B------:R-:W-:Y:S04]  /*59360*/  STL.64 [R1+0x28b8], R214 ;  /* 0x0028b8d601007387 */ /* 0x000fe80000100a00 */
[----:B------:R-:W4:Y:S04]  /*59370*/  LDL.LU.64 R198, [R1+0xda8] ;  /* 0x000da80001c67983 */ /* 0x000f280000300a00 */
[----:B------:R-:W-:Y:S04]  /*59380*/  STL.64 [R1+0x2878], R212 ;  /* 0x002878d401007387 */ /* 0x000fe80000100a00 */
[----:B------:R3:W-:Y:S04]  /*59390*/  LDGSTS.E [R211+0x3b80], desc[UR60][R214.64], P3 ;  /* 0x03b80000d6d37fae */ /* 0x0007e8000992187c */
[----:B------:R1:W-:Y:S01]  /*593a0*/  LDGSTS.E [R210+0x3f80], desc[UR60][R212.64], P3 ;  /* 0x03f80000d4d27fae */ /* 0x0003e2000992187c */
[----:B------:R-:W-:-:S04]  /*593b0*/  IMAD.WIDE R202, R6, 0x4, R202 ;  /* 0x0000000406ca7825 */ /* 0x000fc800078e02ca */
[C---:B------:R-:W-:Y:S01]  /*593c0*/  IMAD.WIDE R206, R6.reuse, 0x4, R206 ;  /* 0x0000000406ce7825 */ /* 0x040fe200078e02ce */
[----:B------:R1:W-:Y:S04]  /*593d0*/  STL.64 [R1+0x2838], R202 ;  /* 0x002838ca01007387 */ /* 0x0003e80000100a00 */
[----:B------:R-:W-:Y:S04]  /*593e0*/  LDGSTS.E [R5+0x4380], desc[UR60][R202.64], P3 ;  /* 0x04380000ca057fae */ /* 0x000fe8000992187c */
[----:B------:R3:W-:Y:S04]  /*593f0*/  STL.64 [R1+0x27f8], R206 ;  /* 0x0027f8ce01007387 */ /* 0x0007e80000100a00 */
[----:B------:R-:W-:Y:S04]  /*59400*/  LDGSTS.E [R252+0x4780], desc[UR60][R206.64], P3 ;  /* 0x04780000cefc7fae */ /* 0x000fe8000992187c */
[----:B-1----:R-:W4:Y:S01]  /*59410*/  LDL.LU.64 R202, [R1+0xda0] ;  /* 0x000da00001ca7983 */ /* 0x002f220000300a00 */
[----:B--2---:R-:W-:-:S03]  /*59420*/  IMAD.WIDE R216, R6, 0x4, R200 ;  /* 0x0000000406d87825 */ /* 0x004fc600078e02c8 */
[----:B------:R-:W2:Y:S04]  /*59430*/  LDL.LU.64 R200, [R1+0xd98] ;  /* 0x000d980001c87983 */ /* 0x000ea80000300a00 */
[----:B---3--:R-:W3:Y:S01]  /*59440*/  LDL.LU.64 R206, [R1+0xd90] ;  /* 0x000d900001ce7983 */ /* 0x008ee20000300a00 */
[----:B------:R-:W-:-:S03]  /*59450*/  IMAD.WIDE R214, R6, 0x4, R192 ;  /* 0x0000000406d67825 */ /* 0x000fc600078e02c0 */
[----:B------:R-:W-:Y:S04]  /*59460*/  STL.64 [R1+0x27b8], R216 ;  /* 0x0027b8d801007387 */ /* 0x000fe80000100a00 */
[----:B------:R-:W3:Y:S01]  /*59470*/  LDL.LU.64 R192, [R1+0xd88] ;  /* 0x000d880001c07983 */ /* 0x000ee20000300a00 */
[C---:B------:R-:W-:Y:S01]  /*59480*/  IADD3 R213, R251.reuse, 0x200000, RZ ;  /* 0x00200000fbd57810 */ /* 0x040fe20007ffe0ff */
[----:B------:R-:W-:Y:S02]  /*59490*/  VIADD R212, R251, 0x200000 ;  /* 0x00200000fbd47836 */ /* 0x000fe40000000000 */
[----:B------:R-:W-:Y:S04]  /*594a0*/  STL.64 [R1+0x2778], R214 ;  /* 0x002778d601007387 */ /* 0x000fe80000100a00 */
[----:B------:R-:W-:Y:S04]  /*594b0*/  LDGSTS.E [R213+0x4b80], desc[UR60][R216.64], P3 ;  /* 0x04b80000d8d57fae */ /* 0x000fe8000992187c */
[----:B------:R-:W-:Y:S01]  /*594c0*/  LDGSTS.E [R212+0x4f80], desc[UR60][R214.64], P3 ;  /* 0x04f80000d6d47fae */ /* 0x000fe2000992187c */
[----:B------:R-:W-:-:S03]  /*594d0*/  IMAD.WIDE R210, R6, 0x4, R196 ;  /* 0x0000000406d27825 */ /* 0x000fc600078e02c4 */
[----:B------:R-:W3:Y:S04]  /*594e0*/  LDL.LU.64 R196, [R1+0xd80] ;  /* 0x000d800001c47983 */ /* 0x000ee80000300a00 */
[----:B------:R1:W-:Y:S04]  /*594f0*/  STL.64 [R1+0x2738], R210 ;  /* 0x002738d201007387 */ /* 0x0003e80000100a00 */
[----:B------:R1:W-:Y:S01]  /*59500*/  LDGSTS.E [R5+0x5380], desc[UR60][R210.64], P3 ;  /* 0x05380000d2057fae */ /* 0x0003e2000992187c */
[----:B------:R-:W-:-:S04]  /*59510*/  IMAD.WIDE R208, R6, 0x4, R208 ;  /* 0x0000000406d07825 */ /* 0x000fc800078e02d0 */
[C---:B-1----:R-:W-:Y:S01]  /*59520*/  VIADD R210, R251.reuse, 0x200000 ;  /* 0x00200000fbd27836 */ /* 0x042fe20000000000 */
[----:B------:R-:W-:Y:S01]  /*59530*/  IADD3 R211, R251, 0x200000, RZ ;  /* 0x00200000fbd37810 */ /* 0x000fe20007ffe0ff */
[----:B------:R1:W-:Y:S04]  /*59540*/  STL.64 [R1+0x26f8], R208 ;  /* 0x0026f8d001007387 */ /* 0x0003e80000100a00 */
[----:B------:R1:W-:Y:S01]  /*59550*/  LDGSTS.E [R252+0x5780], desc[UR60][R208.64], P3 ;  /* 0x05780000d0fc7fae */ /* 0x0003e2000992187c */
[----:B----4-:R-:W-:-:S04]  /*59560*/  IMAD.WIDE R216, R6, 0x4, R194 ;  /* 0x0000000406d87825 */ /* 0x010fc800078e02c2 */
[C---:B------:R-:W-:Y:S01]  /*59570*/  IMAD.WIDE R214, R6.reuse, 0x4, R204 ;  /* 0x0000000406d67825 */ /* 0x040fe200078e02cc */
[----:B------:R-:W4:Y:S03]  /*59580*/  LDL.LU.64 R194, [R1+0xd78] ;  /* 0x000d780001c27983 */ /* 0x000f260000300a00 */
[C---:B------:R-:W-:Y:S01]  /*59590*/  IMAD.WIDE R204, R6.reuse, 0x4, R198 ;  /* 0x0000000406cc7825 */ /* 0x040fe200078e02c6 */
[----:B------:R-:W-:Y:S04]  /*595a0*/  STL.64 [R1+0x26b8], R216 ;  /* 0x0026b8d801007387 */ /* 0x000fe80000100a00 */
[----:B------:R-:W4:Y:S04]  /*595b0*/  LDL.LU.64 R212, [R1+0xd70] ;  /* 0x000d700001d47983 */ /* 0x000f280000300a00 */
[----:B------:R-:W4:Y:S04]  /*595c0*/  LDL.LU.64 R198, [R1+0xd68] ;  /* 0x000d680001c67983 */ /* 0x000f280000300a00 */
[----:B------:R2:W-:Y:S04]  /*595d0*/  STL.64 [R1+0x2678], R214 ;  /* 0x002678d601007387 */ /* 0x0005e80000100a00 */
[----:B------:R-:W-:Y:S04]  /*595e0*/  STL.64 [R1+0x2638], R204 ;  /* 0x002638cc01007387 */ /* 0x000fe80000100a00 */
[----:B------:R-:W-:Y:S04]  /*595f0*/  LDGSTS.E [R211+0x5b80], desc[UR60][R216.64], P3 ;  /* 0x05b80000d8d37fae */ /* 0x000fe8000992187c */
[----:B------:R2:W-:Y:S04]  /*59600*/  LDGSTS.E [R210+0x5f80], desc[UR60][R214.64], P3 ;  /* 0x05f80000d6d27fae */ /* 0x0005e8000992187c */
[----:B------:R3:W-:Y:S01]  /*59610*/  LDGSTS.E [R5+0x6380], desc[UR60][R204.64], P3 ;  /* 0x06380000cc057fae */ /* 0x0007e2000992187c */
[----:B-1----:R-:W-:-:S03]  /*59620*/  IMAD.WIDE R208, R6, 0x4, R202 ;  /* 0x0000000406d07825 */ /* 0x002fc600078e02ca */
[----:B------:R-:W4:Y:S04]  /*59630*/  LDL.LU.64 R202, [R1+0xd60] ;  /* 0x000d600001ca7983 */ /* 0x000f280000300a00 */
[----:B------:R1:W-:Y:S04]  /*59640*/  STL.64 [R1+0x25f8], R208 ;  /* 0x0025f8d001007387 */ /* 0x0003e80000100a00 */
[----:B------:R-:W-:Y:S01]  /*59650*/  LDGSTS.E [R252+0x6780], desc[UR60][R208.64], P3 ;  /* 0x06780000d0fc7fae */ /* 0x000fe2000992187c */
[----:B--2---:R-:W-:-:S04]  /*59660*/  IMAD.WIDE R214, R6, 0x4, R200 ;  /* 0x0000000406d67825 */ /* 0x004fc800078e02c8 */
[----:B---3--:R-:W-:-:S04]  /*59670*/  IMAD.WIDE R210, R6, 0x4, R206 ;  /* 0x0000000406d27825 */ /* 0x008fc800078e02ce */
[----:B------:R-:W-:Y:S01]  /*59680*/  IMAD.WIDE R192, R6, 0x4, R192 ;  /* 0x0000000406c07825 */ /* 0x000fe200078e02c0 */
[----:B------:R-:W2:Y:S04]  /*59690*/  LDL.LU.64 R200, [R1+0xd58] ;  /* 0x000d580001c87983 */ /* 0x000ea80000300a00 */
[----:B------:R-:W-:Y:S04]  /*596a0*/  STL.64 [R1+0x25b8], R214 ;  /* 0x0025b8d601007387 */ /* 0x000fe80000100a00 */
[----:B------:R3:W-:Y:S04]  /*596b0*/  STL.64 [R1+0x2578], R210 ;  /* 0x002578d201007387 */ /* 0x0007e80000100a00 */
[----:B-1----:R-:W2:Y:S04]  /*596c0*/  LDL.LU.64 R208, [R1+0xd50] ;  /* 0x000d500001d07983 */ /* 0x002ea80000300a00 */
[----:B------:R1:W-:Y:S04]  /*596d0*/  STL.64 [R1+0x2538], R192 ;  /* 0x002538c001007387 */ /* 0x0003e80000100a00 */
[----:B------:R-:W2:Y:S01]  /*596e0*/  LDL.LU.64 R206, [R1+0xd48] ;  /* 0x000d480001ce7983 */ /* 0x000ea20000300a00 */
[C---:B------:R-:W-:Y:S01]  /*596f0*/  IADD3 R205, R251.reuse, 0x200000, RZ ;  /* 0x00200000fbcd7810 */ /* 0x040fe20007ffe0ff */
[----:B------:R-:W-:-:S04]  /*59700*/  VIADD R204, R251, 0x200000 ;  /* 0x00200000fbcc7836 */ /* 0x000fc80000000000 */
[----:B------:R-:W-:Y:S04]  /*59710*/  LDGSTS.E [R205+0x6b80], desc[UR60][R214.64], P3 ;  /* 0x06b80000d6cd7fae */ /* 0x000fe8000992187c */
[----:B------:R3:W-:Y:S04]  /*59720*/  LDGSTS.E [R204+0x6f80], desc[UR60][R210.64], P3 ;  /* 0x06f80000d2cc7fae */ /* 0x0007e8000992187c */
[----:B------:R1:W-:Y:S01]  /*59730*/  LDGSTS.E [R5+0x7380], desc[UR60][R192.64], P3 ;  /* 0x07380000c0057fae */ /* 0x0003e2000992187c */
[C---:B---3--:R-:W-:Y:S01]  /*59740*/  VIADD R210, R251.reuse, 0x200000 ;  /* 0x00200000fbd27836 */ /* 0x048fe20000000000 */
[----:B-1----:R-:W-:Y:S01]  /*59750*/  IADD3 R192, R251, 0x200000, RZ ;  /* 0x00200000fbc07810 */ /* 0x002fe20007ffe0ff */
[----:B------:R-:W-:-:S05]  /*59760*/  IMAD.WIDE R196, R6, 0x4, R196 ;  /* 0x0000000406c47825 */ /* 0x000fca00078e02c4 */
[----:B------:R1:W-:Y:S04]  /*59770*/  STL.64 [R1+0x24f8], R196 ;  /* 0x0024f8c401007387 */ /* 0x0003e80000100a00 */
[----:B------:R-:W3:Y:S04]  /*59780*/  LDL.LU.64 R204, [R1+0xd40] ;  /* 0x000d400001cc7983 */ /* 0x000ee80000300a00 */
[----:B------:R-:W-:Y:S04]  /*59790*/  LDGSTS.E [R252+0x7780], desc[UR60][R196.64], P3 ;  /* 0x07780000c4fc7fae */ /* 0x000fe8000992187c */
[----:B-1----:R-:W3:Y:S01]  /*597a0*/  LDL.LU.64 R196, [R1+0xd38] ;  /* 0x000d380001c47983 */ /* 0x002ee20000300a00 */
[----:B----4-:R-:W-:-:S04]  /*597b0*/  IMAD.WIDE R214, R6, 0x4, R194 ;  /* 0x0000000406d67825 */ /* 0x010fc800078e02c2 */
[----:B------:R-:W-:-:S04]  /*597c0*/  IMAD.WIDE R212, R6, 0x4, R212 ;  /* 0x0000000406d47825 */ /* 0x000fc800078e02d4 */
[C---:B------:R-:W-:Y:S01]  /*597d0*/  IMAD.WIDE R198, R6.reuse, 0x4, R198 ;  /* 0x0000000406c67825 */ /* 0x040fe200078e02c6 */
[----:B------:R-:W4:Y:S04]  /*597e0*/  LDL.LU.64 R194, [R1+0xd30] ;  /* 0x000d300001c27983 */ /* 0x000f280000300a00 */
[----:B------:R-:W-:Y:S04]  /*597f0*/  STL.64 [R1+0x24b8], R214 ;  /* 0x0024b8d601007387 */ /* 0x000fe80000100a00 */
[----:B------:R-:W-:Y:S04]  /*59800*/  STL.64 [R1+0x2478], R212 ;  /* 0x002478d401007387 */ /* 0x000fe80000100a00 */
[----:B------:R1:W-:Y:S04]  /*59810*/  LDGSTS.E [R192+0x7b80], desc[UR60][R214.64], P3 ;  /* 0x07b80000d6c07fae */ /* 0x0003e8000992187c */
[----:B------:R1:W-:Y:S04]  /*59820*/  STL.64 [R1+0x2438], R198 ;  /* 0x002438c601007387 */ /* 0x0003e80000100a00 */
[----:B------:R2:W-:Y:S04]  /*59830*/  LDGSTS.E [R210+0x7f80], desc[UR60][R212.64], P3 ;  /* 0x07f80000d4d27fae */ /* 0x0005e8000992187c */
[----:B------:R-:W-:Y:S04]  /*59840*/  LDGSTS.E [R5+0x20380], desc[UR60][R198.64], P3 ;  /* 0x20380000c6057fae */ /* 0x000fe8000992187c */
[----:B------:R-:W4:Y:S01]  /*59850*/  LDL.LU.64 R192, [R1+0xd28] ;  /* 0x000d280001c07983 */ /* 0x000f220000300a00 */
[----:B------:R-:W-:-:S05]  /*59860*/  IMAD.WIDE R202, R6, 0x4, R202 ;  /* 0x0000000406ca7825 */ /* 0x000fca00078e02ca */
[----:B------:R2:W-:Y:S04]  /*59870*/  STL.64 [R1+0x23f8], R202 ;  /* 0x0023f8ca01007387 */ /* 0x0005e80000100a00 */
[----:B-1----:R-:W4:Y:S04]  /*59880*/  LDL.LU.64 R198, [R1+0xd20] ;  /* 0x000d200001c67983 */ /* 0x002f280000300a00 */
[----:B------:R-:W-:Y:S04]  /*59890*/  LDGSTS.E [R252+0x20780], desc[UR60][R202.64], P3 ;  /* 0x20780000cafc7fae */ /* 0x000fe8000992187c */
[----:B--2---:R-:W2:Y:S04]  /*598a0*/  LDL.LU.64 R202, [R1+0xd18] ;  /* 0x000d180001ca7983 */ /* 0x004ea80000300a00 */
[----:B------:R-:W2:Y:S01]  /*598b0*/  LDL.LU.64 R210, [R1+0xd10] ;  /* 0x000d100001d27983 */ /* 0x000ea20000300a00 */
[----:B------:R-:W-:-:S04]  /*598c0*/  IMAD.WIDE R216, R6, 0x4, R200 ;  /* 0x0000000406d87825 */ /* 0x000fc800078e02c8 */
[C---:B------:R-:W-:Y:S01]  /*598d0*/  IMAD.WIDE R214, R6.reuse, 0x4, R208 ;  /* 0x0000000406d67825 */ /* 0x040fe200078e02d0 */
[----:B------:R-:W2:Y:S04]  /*598e0*/  LDL.LU.64 R200, [R1+0xd08] ;  /* 0x000d080001c87983 */ /* 0x000ea80000300a00 */
[----:B------:R-:W-:Y:S01]  /*598f0*/  STL.64 [R1+0x23b8], R216 ;  /* 0x0023b8d801007387 */ /* 0x000fe20000100a00 */
[----:B------:R-:W-:-:S03]  /*59900*/  IMAD.WIDE R208, R6, 0x4, R206 ;  /* 0x0000000406d07825 */ /* 0x000fc600078e02ce */
[----:B------:R-:W2:Y:S01]  /*59910*/  LDL.LU.64 R206, [R1+0xd00] ;  /* 0x000d000001ce7983 */ /* 0x000ea20000300a00 */
[C---:B------:R-:W-:Y:S01]  /*59920*/  IADD3 R213, R251.reuse, 0x200000, RZ ;  /* 0x00200000fbd57810 */ /* 0x040fe20007ffe0ff */
[----:B------:R-:W-:Y:S02]  /*59930*/  VIADD R212, R251, 0x200000 ;  /* 0x00200000fbd47836 */ /* 0x000fe40000000000 */
[----:B------:R-:W-:Y:S04]  /*59940*/  STL.64 [R1+0x2378], R214 ;  /* 0x002378d601007387 */ /* 0x000fe80000100a00 */
[----:B------:R1:W-:Y:S04]  /*59950*/  STL.64 [R1+0x2338], R208 ;  /* 0x002338d001007387 */ /* 0x0003e80000100a00 */
[----:B------:R1:W-:Y:S04]  /*59960*/  LDGSTS.E [R213+0x20b80], desc[UR60][R216.64], P3 ;  /* 0x20b80000d8d57fae */ /* 0x0003e8000992187c */
[----:B------:R4:W-:Y:S04]  /*59970*/  LDGSTS.E [R212+0x20f80], desc[UR60][R214.64], P3 ;  /* 0x20f80000d6d47fae */ /* 0x0009e8000992187c */
[----:B------:R-:W-:Y:S01]  /*59980*/  LDGSTS.E [R5+0x21380], desc[UR60][R208.64], P3 ;  /* 0x21380000d0057fae */ /* 0x000fe2000992187c */
[----:B---3--:R-:W-:-:S05]  /*59990*/  IMAD.WIDE R204, R6, 0x4, R204 ;  /* 0x0000000406cc7825 */ /* 0x008fca00078e02cc */
[----:B------:R3:W-:Y:S04]  /*599a0*/  STL.64 [R1+0x22f8], R204 ;  /* 0x0022f8cc01007387 */ /* 0x0007e80000100a00 */
[----:B------:R-:W-:Y:S04]  /*599b0*/  LDGSTS.E [R252+0x21780], desc[UR60][R204.64], P3 ;  /* 0x21780000ccfc7fae */ /* 0x000fe8000992187c */
[----:B-1----:R-:W2:Y:S01]  /*599c0*/  LDL.LU.64 R208, [R1+0xcf8] ;  /* 0x000cf80001d07983 */ /* 0x002ea20000300a00 */
[----:B------:R-:W-:-:S03]  /*599d0*/  IMAD.WIDE R216, R6, 0x4, R196 ;  /* 0x0000000406d87825 */ /* 0x000fc600078e02c4 */
[----:B---3--:R-:W3:Y:S04]  /*599e0*/  LDL.LU.64 R204, [R1+0xcf0] ;  /* 0x000cf00001cc7983 */ /* 0x008ee80000300a00 */
[----:B------:R-:W-:Y:S04]  /*599f0*/  STL.64 [R1+0x22b8], R216 ;  /* 0x0022b8d801007387 */ /* 0x000fe80000100a00 */
[----:B------:R-:W-:Y:S01]  /*59a00*/  LDGSTS.E [R213+0x21b80], desc[UR60][R216.64], P3 ;  /* 0x21b80000d8d57fae */ /* 0x000fe2000992187c */
[----:B----4-:R-:W-:-:S03]  /*59a10*/  IMAD.WIDE R214, R6, 0x4, R194 ;  /* 0x0000000406d67825 */ /* 0x010fc600078e02c2 */
[----:B------:R-:W4:Y:S04]  /*59a20*/  LDL.LU.64 R194, [R1+0xce8] ;  /* 0x000ce80001c27983 */ /* 0x000f280000300a00 */
[----:B------:R-:W-:Y:S04]  /*59a30*/  STL.64 [R1+0x2278], R214 ;  /* 0x002278d601007387 */ /* 0x000fe80000100a00 */
[----:B------:R-:W-:Y:S04]  /*59a40*/  LDGSTS.E [R212+0x21f80], desc[UR60][R214.64], P3 ;  /* 0x21f80000d6d47fae */ /* 0x000fe8000992187c */
[----:B------:R-:W4:Y:S01]  /*59a50*/  LDL.LU.64 R196, [R1+0xce0] ;  /* 0x000ce00001c47983 */ /* 0x000f220000300a00 */
[----:B------:R-:W-:-:S05]  /*59a60*/  IMAD.WIDE R192, R6, 0x4, R192 ;  /* 0x0000000406c07825 */ /* 0x000fca00078e02c0 */
[----:B------:R1:W-:Y:S04]  /*59a70*/  STL.64 [R1+0x2238], R192 ;  /* 0x002238c001007387 */ /* 0x0003e80000100a00 */
[----:B------:R1:W-:Y:S01]  /*59a80*/  LDGSTS.E [R5+0x22380], desc[UR60][R192.64], P3 ;  /* 0x22380000c0057fae */ /* 0x0003e2000992187c */
[----:B------:R-:W-:Y:S01]  /*59a90*/  IMAD.WIDE R198, R6, 0x4, R198 ;  /* 0x0000000406c67825 */ /* 0x000fe200078e02c6 */
[----:B-1----:R-:W-:-:S04]  /*59aa0*/  IADD3 R192, R251, 0x200000, RZ ;  /* 0x00200000fbc07810 */ /* 0x002fc80007ffe0ff */
[----:B------:R1:W-:Y:S04]  /*59ab0*/  STL.64 [R1+0x21f8], R198 ;  /* 0x0021f8c601007387 */ /* 0x0003e80000100a00 */
[----:B------:R1:W-:Y:S01]  /*59ac0*/  LDGSTS.E [R252+0x22780], desc[UR60][R198.64], P3 ;  /* 0x22780000c6fc7fae */ /* 0x0003e2000992187c */
[----:B--2---:R-:W-:-:S04]  /*59ad0*/  IMAD.WIDE R202, R6, 0x4, R202 ;  /* 0x0000000406ca7825 */ /* 0x004fc800078e02ca */
[----:B------:R-:W-:Y:S01]  /*59ae0*/  IMAD.WIDE R214, R6, 0x4, R210 ;  /* 0x0000000406d67825 */ /* 0x000fe200078e02d2 */
[----:B------:R2:W-:Y:S04]  /*59af0*/  STL.64 [R1+0x21b8], R202 ;  /* 0x0021b8ca01007387 */ /* 0x0005e80000100a00 */
[----:B------:R-:W-:Y:S04]  /*59b00*/  STL.64 [R1+0x2178], R214 ;  /* 0x002178d601007387 */ /* 0x000fe80000100a00 */
[----:B------:R-:W-:Y:S01]  /*59b10*/  LDGSTS.E [R192+0x22b80], desc[UR60][R202.64], P3 ;  /* 0x22b80000cac07fae */ /* 0x000fe2000992187c */
[----:B-1----:R-:W-:-:S05]  /*59b20*/  VIADD R198, R251, 0x200000 ;  /* 0x00200000fbc67836 */ /* 0x002fca0000000000 */
[----:B------:R-:W-:Y:S01]  /*59b30*/  LDGSTS.E [R198+0x22f80], desc[UR60][R214.64], P3 ;  /* 0x22f80000d6c67fae */ /* 0x000fe2000992187c */
[----:B------:R-:W-:-:S04]  /*59b40*/  IMAD.WIDE R200, R6, 0x4, R200 ;  /* 0x0000000406c87825 */ /* 0x000fc800078e02c8 */
[----:B------:R-:W-:Y:S01]  /*59b50*/  IMAD.WIDE R212, R6, 0x4, R206 ;  /* 0x0000000406d47825 */ /* 0x000fe200078e02ce */
[----:B------:R1:W-:Y:S04]  /*59b60*/  STL.64 [R1+0x2138], R200 ;  /* 0x002138c801007387 */ /* 0x0003e80000100a00 */
[----:B------:R-:W4:Y:S04]  /*59b70*/  LDL.LU.64 R206, [R1+0xcd8] ;  /* 0x000cd80001ce7983 */ /* 0x000f280000300a00 */
[----:B------:R-:W4:Y:S04]  /*59b80*/  LDL.LU.64 R192, [R1+0xcd0] ;  /* 0x000cd00001c07983 */ /* 0x000f280000300a00 */
[----:B------:R1:W-:Y:S04]  /*59b90*/  LDGSTS.E [R5+0x23380], desc[UR60][R200.64], P3 ;  /* 0x23380000c8057fae */ /* 0x0003e8000992187c */
[----:B------:R-:W-:Y:S04]  /*59ba0*/  STL.64 [R1+0x20f8], R212 ;  /* 0x0020f8d401007387 */ /* 0x000fe80000100a00 */
[----:B------:R-:W4:Y:S04]  /*59bb0*/  LDL.LU.64 R210, [R1+0xcc8] ;  /* 0x000cc80001d27983 */ /* 0x000f280000300a00 */
[----:B--2---:R-:W2:Y:S04]  /*59bc0*/  LDL.LU.64 R202, [R1+0xcc0] ;  /* 0x000cc00001ca7983 */ /* 0x004ea80000300a00 */
[----:B------:R-:W2:Y:S04]  /*59bd0*/  LDL.LU.64 R198, [R1+0xcb8] ;  /* 0x000cb80001c67983 */ /* 0x000ea80000300a00 */
[----:B------:R-:W-:Y:S01]  /*59be0*/  LDGSTS.E [R252+0x23780], desc[UR60][R212.64], P3 ;  /* 0x23780000d4fc7fae */ /* 0x000fe2000992187c */
[C---:B-1----:R-:W-:Y:S01]  /*59bf0*/  IADD3 R201, R251.reuse, 0x200000, RZ ;  /* 0x00200000fbc97810 */ /* 0x042fe20007ffe0ff */
[----:B------:R-:W-:-:S02]  /*59c00*/  VIADD R200, R251, 0x200000 ;  /* 0x00200000fbc87836 */ /* 0x000fc40000000000 */
[----:B------:R-:W-:-:S05]  /*59c10*/  IMAD.WIDE R208, R6, 0x4, R208 ;  /* 0x0000000406d07825 */ /* 0x000fca00078e02d0 */
[----:B------:R1:W-:Y:S04]  /*59c20*/  STL.64 [R1+0x20b8], R208 ;  /* 0x0020b8d001007387 */ /* 0x0003e80000100a00 */
[----:B------:R-:W-:Y:S01]  /*59c30*/  LDGSTS.E [R201+0x23b80], desc[UR60][R208.64], P3 ;  /* 0x23b80000d0c97fae */ /* 0x000fe2000992187c */
[----:B---3--:R-:W-:-:S05]  /*59c40*/  IMAD.WIDE R204, R6, 0x4, R204 ;  /* 0x0000000406cc7825 */ /* 0x008fca00078e02cc */
[----:B------:R-:W-:Y:S04]  /*59c50*/  STL.64 [R1+0x2078], R204 ;  /* 0x002078cc01007387 */ /* 0x000fe80000100a00 */
[----:B------:R3:W-:Y:S02]  /*59c60*/  LDGSTS.E [R200+0x23f80], desc[UR60][R204.64], P3 ;  /* 0x23f80000ccc87fae */ /* 0x0007e4000992187c */
[----:B---3--:R-:W3:Y:S01]  /*59c70*/  LDC R200, c[0x0][0x230] ;  /* 0x00008c00ffc87b82 */ /* 0x008ee20000000800 */
[----:B----4-:R-:W-:-:S04]  /*59c80*/  IMAD.WIDE R194, R6, 0x4, R194 ;  /* 0x0000000406c27825 */ /* 0x010fc800078e02c2 */
[----:B------:R-:W-:Y:S01]  /*59c90*/  IMAD.WIDE R196, R6, 0x4, R196 ;  /* 0x0000000406c47825 */ /* 0x000fe200078e02c4 */
[----:B------:R4:W-:Y:S04]  /*59ca0*/  STL.64 [R1+0x2038], R194 ;  /* 0x002038c201007387 */ /* 0x0009e80000100a00 */
[----:B------:R3:W-:Y:S04]  /*59cb0*/  STL.64 [R1+0x1ff8], R196 ;  /* 0x001ff8c401007387 */ /* 0x0007e80000100a00 */
[----:B------:R-:W-:Y:S04]  /*59cc0*/  LDGSTS.E [R5+0x24380], desc[UR60][R194.64], P3 ;  /* 0x24380000c2057fae */ /* 0x000fe8000992187c */
[----:B-1----:R-:W2:Y:S04]  /*59cd0*/  LDL.LU.64 R208, [R1+0xcb0] ;  /* 0x000cb00001d07983 */ /* 0x002ea80000300a00 */
[----:B------:R3:W-:Y:S04]  /*59ce0*/  LDGSTS.E [R252+0x24780], desc[UR60][R196.64], P3 ;  /* 0x24780000c4fc7fae */ /* 0x0007e8000992187c */
[----:B----4-:R-:W4:Y:S04]  /*59cf0*/  LDL.LU.64 R194, [R1+0xca8] ;  /* 0x000ca80001c27983 */ /* 0x010f280000300a00 */
[----:B------:R-:W4:Y:S04]  /*59d00*/  LDL.LU.64 R216, [R1+0xca0] ;  /* 0x000ca00001d87983 */ /* 0x000f280000300a00 */
[----:B------:R-:W4:Y:S04]  /*59d10*/  LDL.LU.64 R214, [R1+0xc98] ;  /* 0x000c980001d67983 */ /* 0x000f280000300a00 */
[----:B------:R-:W4:Y:S01]  /*59d20*/  LDL.LU.64 R204, [R1+0xc90] ;  /* 0x000c900001cc7983 */ /* 0x000f220000300a00 */
[C---:B---3--:R-:W-:Y:S01]  /*59d30*/  IADD3 R197, R251.reuse, 0x200000, RZ ;  /* 0x00200000fbc57810 */ /* 0x048fe20007ffe0ff */
[----:B------:R-:W-:-:S02]  /*59d40*/  VIADD R196, R251, 0x200000 ;  /* 0x00200000fbc47836 */ /* 0x000fc40000000000 */
[----:B------:R-:W-:-:S04]  /*59d50*/  IMAD.WIDE R206, R6, 0x4, R206 ;  /* 0x0000000406ce7825 */ /* 0x000fc800078e02ce */
[----:B------:R-:W-:-:S04]  /*59d60*/  IMAD.WIDE R192, R6, 0x4, R192 ;  /* 0x0000000406c07825 */ /* 0x000fc800078e02c0 */
[----:B------:R-:W-:-:S04]  /*59d70*/  IMAD.WIDE R218, R6, 0x4, R210 ;  /* 0x0000000406da7825 */ /* 0x000fc800078e02d2 */
[----:B--2---:R-:W-:-:S04]  /*59d80*/  IMAD.WIDE R202, R6, 0x4, R202 ;  /* 0x0000000406ca7825 */ /* 0x004fc800078e02ca */
[C---:B------:R-:W-:Y:S01]  /*59d90*/  IMAD.WIDE R198, R6.reuse, 0x4, R198 ;  /* 0x0000000406c67825 */ /* 0x040fe200078e02c6 */
[----:B------:R1:W-:Y:S04]  /*59da0*/  STL.64 [R1+0x1fb8], R206 ;  /* 0x001fb8ce01007387 */ /* 0x0003e80000100a00 */
[----:B------:R2:W-:Y:S04]  /*59db0*/  STL.64 [R1+0x1f78], R192 ;  /* 0x001f78c001007387 */ /* 0x0005e80000100a00 */
[----:B------:R-:W-:Y:S04]  /*59dc0*/  LDGSTS.E [R201+0x24b80], desc[UR60][R206.64], P3 ;  /* 0x24b80000cec97fae */ /* 0x000fe8000992187c */
[----:B------:R-:W-:Y:S04]  /*59dd0*/  STL.64 [R1+0x1f38], R218 ;  /* 0x001f38da01007387 */ /* 0x000fe80000100a00 */
[----:B------:R-:W-:Y:S04]  /*59de0*/  LDGSTS.E [R197+0x24f80], desc[UR60][R192.64], P3 ;  /* 0x24f80000c0c57fae */ /* 0x000fe8000992187c */
[----:B------:R-:W-:Y:S04]  /*59df0*/  LDGSTS.E [R196+0x25380], desc[UR60][R218.64], P3 ;  /* 0x25380000dac47fae */ /* 0x000fe8000992187c */
[----:B------:R3:W-:Y:S04]  /*59e00*/  LDGSTS.E [R5+0x25780], desc[UR60][R202.64], P3 ;  /* 0x25780000ca057fae */ /* 0x0007e8000992187c */
[----:B------:R3:W-:Y:S04]  /*59e10*/  LDGSTS.E [R252+0x25b80], desc[UR60][R198.64], P3 ;  /* 0x25b80000c6fc7fae */ /* 0x0007e8000992187c */
[----:B-1----:R-:W4:Y:S04]  /*59e20*/  LDL.LU.64 R206, [R1+0xc88] ;  /* 0x000c880001ce7983 */ /* 0x002f280000300a00 */
[----:B------:R3:W-:Y:S04]  /*59e30*/  STL.64 [R1+0x1ef8], R202 ;  /* 0x001ef8ca01007387 */ /* 0x0007e80000100a00 */
[----:B------:R-:W4:Y:S04]  /*59e40*/  LDL.LU.64 R212, [R1+0xc80] ;  /* 0x000c800001d47983 */ /* 0x000f280000300a00 */
[----:B------:R1:W-:Y:S04]  /*59e50*/  STL.64 [R1+0x1eb8], R198 ;  /* 0x001eb8c601007387 */ /* 0x0003e80000100a00 */
[----:B------:R-:W4:Y:S04]  /*59e60*/  LDL.LU.64 R210, [R1+0xc78] ;  /* 0x000c780001d27983 */ /* 0x000f280000300a00 */
[----:B--2---:R-:W2:Y:S04]  /*59e70*/  LDL.LU.64 R192, [R1+0x4b68] ;  /* 0x004b680001c07983 */ /* 0x004ea80000300a00 */
[----:B------:R-:W2:Y:S01]  /*59e80*/  LDL.LU.64 R196, [R1+0xc70] ;  /* 0x000c700001c47983 */ /* 0x000ea20000300a00 */
[C---:B---3--:R-:W-:Y:S01]  /*59e90*/  VIADD R203, R251.reuse, 0x200000 ;  /* 0x00200000fbcb7836 */ /* 0x048fe20000000000 */
[----:B------:R-:W3:Y:S01]  /*59ea0*/  LDC R202, c[0x0][0x230] ;  /* 0x00008c00ffca7b82 */ /* 0x000ee20000000800 */
[----:B-1----:R-:W-:Y:S01]  /*59eb0*/  IADD3 R198, R251, 0x200000, RZ ;  /* 0x00200000fbc67810 */ /* 0x002fe20007ffe0ff */
[----:B------:R-:W-:-:S05]  /*59ec0*/  IMAD.WIDE R208, R6, 0x4, R208 ;  /* 0x0000000406d07825 */ /* 0x000fca00078e02d0 */
[----:B------:R1:W-:Y:S04]  /*59ed0*/  STL.64 [R1+0x1e78], R208 ;  /* 0x001e78d001007387 */ /* 0x0003e80000100a00 */
[----:B------:R-:W-:Y:S01]  /*59ee0*/  LDGSTS.E [R198+0x25f80], desc[UR60][R208.64], P3 ;  /* 0x25f80000d0c67fae */ /* 0x000fe2000992187c */
[----:B----4-:R-:W-:-:S04]  /*59ef0*/  IMAD.WIDE R194, R6, 0x4, R194 ;  /* 0x0000000406c27825 */ /* 0x010fc800078e02c2 */
[----:B------:R-:W-:-:S04]  /*59f00*/  IMAD.WIDE R218, R6, 0x4, R216 ;  /* 0x0000000406da7825 */ /* 0x000fc800078e02d8 */
[----:B------:R-:W-:-:S04]  /*59f10*/  IMAD.WIDE R216, R6, 0x4, R214 ;  /* 0x0000000406d87825 */ /* 0x000fc800078e02d6 */
[----:B------:R-:W-:Y:S01]  /*59f20*/  IMAD.WIDE R204, R6, 0x4, R204 ;  /* 0x0000000406cc7825 */ /* 0x000fe200078e02cc */
[----:B------:R4:W-:Y:S04]  /*59f30*/  STL.64 [R1+0x1e38], R194 ;  /* 0x001e38c201007387 */ /* 0x0009e80000100a00 */
[----:B------:R3:W-:Y:S04]  /*59f40*/  STL.64 [R1+0x1df8], R218 ;  /* 0x001df8da01007387 */ /* 0x0007e80000100a00 */
[----:B------:R-:W2:Y:S04]  /*59f50*/  LDL.LU.64 R214, [R1+0xc68] ;  /* 0x000c680001d67983 */ /* 0x000ea80000300a00 */
[----:B------:R3:W-:Y:S04]  /*59f60*/  LDGSTS.E [R5+0x26380], desc[UR60][R194.64], P3 ;  /* 0x26380000c2057fae */ /* 0x0007e8000992187c */
[----:B------:R3:W-:Y:S04]  /*59f70*/  STL.64 [R1+0x1db8], R216 ;  /* 0x001db8d801007387 */ /* 0x0007e80000100a00 */
[----:B------:R3:W-:Y:S04]  /*59f80*/  LDGSTS.E [R203+0x26780], desc[UR60][R218.64], P3 ;  /* 0x26780000dacb7fae */ /* 0x0007e8000992187c */
[----:B-1----:R-:W2:Y:S04]  /*59f90*/  LDL.LU.64 R208, [R1+0xc60] ;  /* 0x000c600001d07983 */ /* 0x002ea80000300a00 */
[----:B------:R-:W-:Y:S04]  /*59fa0*/  STL.64 [R1+0x1d78], R204 ;  /* 0x001d78cc01007387 */ /* 0x000fe80000100a00 */
[----:B------:R1:W-:Y:S04]  /*59fb0*/  LDGSTS.E [R201+0x26b80], desc[UR60][R216.64], P3 ;  /* 0x26b80000d8c97fae */ /* 0x0003e8000992187c */
[----:B------:R-:W2:Y:S04]  /*59fc0*/  LDL.LU.64 R198, [R1+0xc58] ;  /* 0x000c580001c67983 */ /* 0x000ea80000300a00 */
[----:B------:R2:W-:Y:S04]  /*59fd0*/  LDGSTS.E [R252+0x26f80], desc[UR60][R204.64], P3 ;  /* 0x26f80000ccfc7fae */ /* 0x0005e8000992187c */
[----:B----4-:R-:W4:Y:S01]  /*59fe0*/  LDL.LU.64 R194, [R1+0x4b60] ;  /* 0x004b600001c27983 */ /* 0x010f220000300a00 */
[----:B---3--:R-:W3:Y:S01]  /*59ff0*/  LDC R5, c[0x0][0x238] ;  /* 0x00008e00ff057b82 */ /* 0x008ee20000000800 */
[----:B------:R-:W-:Y:S01]  /*5a000*/  VIADD R203, R200, 0xfffffe7f ;  /* 0xfffffe7fc8cb7836 */ /* 0x000fe20000000000 */
[----:B------:R-:W-:Y:S01]  /*5a010*/  IADD3 R200, R251, 0x200000, RZ ;  /* 0x00200000fbc87810 */ /* 0x000fe20007ffe0ff */
[----:B------:R-:W-:-:S04]  /*5a020*/  IMAD.WIDE R206, R6, 0x4, R206 ;  /* 0x0000000406ce7825 */ /* 0x000fc800078e02ce */
[----:B------:R-:W-:-:S04]  /*5a030*/  IMAD.WIDE R218, R6, 0x4, R212 ;  /* 0x0000000406da7825 */ /* 0x000fc800078e02d4 */
[C---:B-1----:R-:W-:Y:S01]  /*5a040*/  IMAD.WIDE R216, R6.reuse, 0x4, R210 ;  /* 0x0000000406d87825 */ /* 0x042fe200078e02d2 */
[----:B------:R1:W-:Y:S03]  /*5a050*/  STL.64 [R1+0x1d38], R206 ;  /* 0x001d38ce01007387 */ /* 0x0003e60000100a00 */
[----:B--2---:R-:W-:Y:S01]  /*5a060*/  IMAD.WIDE R196, R6, 0x4, R196 ;  /* 0x0000000406c47825 */ /* 0x004fe200078e02c4 */
[----:B------:R-:W-:Y:S04]  /*5a070*/  STL.64 [R1+0x1cf8], R218 ;  /* 0x001cf8da01007387 */ /* 0x000fe80000100a00 */
[----:B------:R-:W2:Y:S04]  /*5a080*/  LDL.LU.64 R212, [R1+0xc50] ;  /* 0x000c500001d47983 */ /* 0x000ea80000300a00 */
[----:B------:R-:W-:Y:S04]  /*5a090*/  STL.64 [R1+0x1cb8], R216 ;  /* 0x001cb8d801007387 */ /* 0x000fe80000100a00 */
[----:B------:R-:W-:Y:S04]  /*5a0a0*/  LDGSTS.E [R201+0x27380], desc[UR60][R206.64], P3 ;  /* 0x27380000cec97fae */ /* 0x000fe8000992187c */
[----:B------:R-:W-:Y:S04]  /*5a0b0*/  LDGSTS.E [R200+0x27780], desc[UR60][R218.64], P3 ;  /* 0x27780000dac87fae */ /* 0x000fe8000992187c */
[----:B-1----:R-:W4:Y:S04]  /*5a0c0*/  LDL.LU.64 R206, [R1+0xc48] ;  /* 0x000c480001ce7983 */ /* 0x002f280000300a00 */
[----:B------:R1:W-:Y:S04]  /*5a0d0*/  STL.64 [R1+0x1c78], R196 ;  /* 0x001c78c401007387 */ /* 0x0003e80000100a00 */
[----:B------:R-:W4:Y:S04]  /*5a0e0*/  LDL.LU.64 R210, [R1+0xc40] ;  /* 0x000c400001d27983 */ /* 0x000f280000300a00 */
[----:B------:R-:W4:Y:S01]  /*5a0f0*/  LDL.LU.64 R200, [R1+0xc38] ;  /* 0x000c380001c87983 */ /* 0x000f220000300a00 */
[----:B------:R-:W-:-:S05]  /*5a100*/  VIADD R204, R251, 0x200000 ;  /* 0x00200000fbcc7836 */ /* 0x000fca0000000000 */
[----:B------:R1:W-:Y:S04]  /*5a110*/  LDGSTS.E [R204+0x27b80], desc[UR60][R216.64], P3 ;  /* 0x27b80000d8cc7fae */ /* 0x0003e8000992187c */
[----:B------:R1:W-:Y:S04]  /*5a120*/  LDGSTS.E [R252+0x27f80], desc[UR60][R196.64], P3 ;  /* 0x27f80000c4fc7fae */ /* 0x0003e8000992187c */
[----:B------:R-:W0:Y:S01]  /*5a130*/  LDGDEPBAR ;  /* 0x00000000000079af */ /* 0x000e220000000000 */
[----:B------:R-:W-:Y:S01]  /*5a140*/  BAR.SYNC.DEFER_BLOCKING 0x0 ;  /* 0x0000000000007b1d */ /* 0x000fe20000010000 */
[----:B------:R-:W-:-:S02]  /*5a150*/  ISETP.GE.U32.AND P1, PT, R203, 0x7ffffe00, PT ;  /* 0x7ffffe00cb00780c */ /* 0x000fc40003f26070 */
[----:B---3--:R-:W-:Y:S02]  /*5a160*/  SHF.L.U32 R5, R5, 0x7, RZ ;  /* 0x0000000705057819 */ /* 0x008fe400000006ff */
[----:B------:R-:W-:Y:S01]  /*5a170*/  IADD3 R202, R202, -0x182, RZ ;  /* 0xfffffe7ecaca7810 */ /* 0x000fe20007ffe0ff */
[----:B------:R-:W-:-:S03]  /*5a180*/  VIADD R203, R248, 0x100000 ;  /* 0x00100000f8cb7836 */ /* 0x000fc60000000000 */
[----:B------:R-:W-:Y:S02]  /*5a190*/  ISETP.GE.U32.AND P2, PT, R202, 0x7ffffdff, PT ;  /* 0x7ffffdffca00780c */ /* 0x000fe40003f46070 */
[C---:B-1----:R-:W-:Y:S01]  /*5a1a0*/  IADD3 R204, R248.reuse, 0x100000, RZ ;  /* 0x00100000f8cc7810 */ /* 0x042fe20007ffe0ff */
[----:B------:R-:W-:Y:S01]  /*5a1b0*/  VIADD R252, R248, 0x100000 ;  /* 0x00100000f8fc7836 */ /* 0x000fe20000000000 */
[----:B------:R-:W1:Y:S08]  /*5a1c0*/  LDC R196, c[0x0][0x230] ;  /* 0x00008c00ffc47b82 */ /* 0x000e700000000800 */
[----:B------:R-:W3:Y:S01]  /*5a1d0*/  LDC R197, c[0x0][0x230] ;  /* 0x00008c00ffc57b82 */ /* 0x000ee20000000800 */
[----:B------:R-:W-:-:S04]  /*5a1e0*/  IMAD.WIDE R214, R5, 0x4, R214 ;  /* 0x0000000405d67825 */ /* 0x000fc800078e02d6 */
[----:B------:R-:W-:-:S04]  /*5a1f0*/  IMAD.WIDE R208, R5, 0x4, R208 ;  /* 0x0000000405d07825 */ /* 0x000fc800078e02d0 */
[----:B------:R-:W-:Y:S01]  /*5a200*/  IMAD.WIDE R198, R5, 0x4, R198 ;  /* 0x0000000405c67825 */ /* 0x000fe200078e02c6 */
[----:B------:R1:W-:Y:S04]  /*5a210*/  STL.64 [R1+0x1c70], R214 ;  /* 0x001c70d601007387 */ /* 0x0003e80000100a00 */
[----:B------:R3:W-:Y:S04]  /*5a220*/  STL.64 [R1+0x1c68], R208 ;  /* 0x001c68d001007387 */ /* 0x0007e80000100a00 */
[----:B------:R-:W-:Y:S01]  /*5a230*/  @!PT LDS RZ, [RZ] ;  /* 0x00000000fffff984 */ /* 0x000fe20000000800 */
[----:B------:R-:W-:Y:S01]  /*5a240*/  @!PT LDS RZ, [RZ] ;  /* 0x00000000fffff984 */ /* 0x000fe20000000800 */
[----:B------:R-:W-:Y:S01]  /*5a250*/  @!PT LDS RZ, [RZ] ;  /* 0x00000000fffff984 */ /* 0x000fe20000000800 */
[----:B------:R-:W-:Y:S04]  /*5a260*/  LDGSTS.E [R203+-0x40000], desc[UR60][R214.64], !P1 ;  /* 0xc0000000d6cb7fae */ /* 0x000fe8000c92187c */
[----:B------:R3:W-:Y:S04]  /*5a270*/  STL.64 [R1+0x1c60], R198 ;  /* 0x001c60c601007387 */ /* 0x0007e80000100a00 */
[----:B------:R-:W4:Y:S04]  /*5a280*/  LDL.LU.64 R216, [R1+0xc30] ;  /* 0x000c300001d87983 */ /* 0x000f280000300a00 */
[----:B------:R-:W-:Y:S04]  /*5a290*/  LDGSTS.E [R204+-0x3c000], desc[UR60][R208.64], !P1 ;  /* 0xc4000000d0cc7fae */ /* 0x000fe8000c92187c */
[----:B------:R3:W-:Y:S04]  /*5a2a0*/  LDGSTS.E [R252+-0x38000], desc[UR60][R198.64], !P1 ;  /* 0xc8000000c6fc7fae */ /* 0x0007e8000c92187c */
[----:B-1----:R-:W4:Y:S04]  /*5a2b0*/  LDL.LU.64 R214, [R1+0xc28] ;  /* 0x000c280001d67983 */ /* 0x002f280000300a00 */
[----:B------:R-:W4:Y:S04]  /*5a2c0*/  LDL.LU.64 R202, [R1+0xc20] ;  /* 0x000c200001ca7983 */ /* 0x000f280000300a00 */
[----:B---3--:R-:W3:Y:S01]  /*5a2d0*/  LDL.LU.64 R208, [R1+0xc18] ;  /* 0x000c180001d07983 */ /* 0x008ee20000300a00 */
[C---:B------:R-:W-:Y:S01]  /*5a2e0*/  IADD3 R199, R248.reuse, 0x100000, RZ ;  /* 0x00100000f8c77810 */ /* 0x040fe20007ffe0ff */
[----:B------:R-:W-:-:S02]  /*5a2f0*/  VIADD R198, R248, 0x100000 ;  /* 0x00100000f8c67836 */ /* 0x000fc40000000000 */
[----:B--2---:R-:W-:-:S05]  /*5a300*/  IMAD.WIDE R212, R5, 0x4, R212 ;  /* 0x0000000405d47825 */ /* 0x004fca00078e02d4 */
[----:B------:R1:W-:Y:S04]  /*5a310*/  STL.64 [R1+0x1c58], R212 ;  /* 0x001c58d401007387 */ /* 0x0003e80000100a00 */
[----:B------:R-:W-:Y:S01]  /*5a320*/  LDGSTS.E [R199+-0x34000], desc[UR60][R212.64], !P1 ;  /* 0xcc000000d4c77fae */ /* 0x000fe2000c92187c */
[----:B----4-:R-:W-:-:S04]  /*5a330*/  IMAD.WIDE R206, R5, 0x4, R206 ;  /* 0x0000000405ce7825 */ /* 0x010fc800078e02ce */
[----:B------:R-:W-:-:S04]  /*5a340*/  IMAD.WIDE R210, R5, 0x4, R210 ;  /* 0x0000000405d27825 */ /* 0x000fc800078e02d2 */
[----:B------:R-:W-:Y:S01]  /*5a350*/  IMAD.WIDE R200, R5, 0x4, R200 ;  /* 0x0000000405c87825 */ /* 0x000fe200078e02c8 */
[----:B------:R2:W-:Y:S04]  /*5a360*/  STL.64 [R1+0x1c50], R206 ;  /* 0x001c50ce01007387 */ /* 0x0005e80000100a00 */
[----:B------:R4:W-:Y:S04]  /*5a370*/  STL.64 [R1+0x1c48], R210 ;  /* 0x001c48d201007387 */ /* 0x0009e80000100a00 */
[----:B-1----:R-:W3:Y:S04]  /*5a380*/  LDL.LU.64 R212, [R1+0xc10] ;  /* 0x000c100001d47983 */ /* 0x002ee80000300a00 */
[----:B------:R1:W-:Y:S04]  /*5a390*/  STL.64 [R1+0x1c38], R200 ;  /* 0x001c38c801007387 */ /* 0x0003e80000100a00 */
[----:B------:R-:W-:Y:S04]  /*5a3a0*/  LDGSTS.E [R198+-0x3fffc], desc[UR60][R206.64], !P2 ;  /* 0xc0004000cec67fae */ /* 0x000fe8000d12187c */
[----:B------:R4:W-:Y:S01]  /*5a3b0*/  LDGSTS.E [R204+-0x3bffc], desc[UR60][R210.64], !P2 ;  /* 0xc4004000d2cc7fae */ /* 0x0009e2000d12187c */
[----:B------:R-:W-:-:S03]  /*5a3c0*/  IADD3 R196, R196, -0x183, RZ ;  /* 0xfffffe7dc4c47810 */ /* 0x000fc60007ffe0ff */
[----:B------:R1:W-:Y:S04]  /*5a3d0*/  LDGSTS.E [R252+-0x37ffc], desc[UR60][R200.64], !P2 ;  /* 0xc8004000c8fc7fae */ /* 0x0003e8000d12187c */
[----:B--2---:R-:W2:Y:S04]  /*5a3e0*/  LDL.LU.64 R206, [R1+0xc08] ;  /* 0x000c080001ce7983 */ /* 0x004ea80000300a00 */
[----:B------:R-:W2:Y:S04]  /*5a3f0*/  LDL.LU.64 R198, [R1+0xc00] ;  /* 0x000c000001c67983 */ /* 0x000ea80000300a00 */
[----:B------:R-:W2:Y:S01]  /*5a400*/  LDL.LU.64 R204, [R1+0xbf8] ;  /* 0x000bf80001cc7983 */ /* 0x000ea20000300a00 */
[----:B------:R-:W-:-:S02]  /*5a410*/  ISETP.GE.U32.AND P1, PT, R196, 0x7ffffdfe, PT ;  /* 0x7ffffdfec400780c */ /* 0x000fc40003f26070 */
[C---:B----4-:R-:W-:Y:S01]  /*5a420*/  IADD3 R211, R248.reuse, 0x100000, RZ ;  /* 0x00100000f8d37810 */ /* 0x050fe20007ffe0ff */
[----:B-1----:R-:W-:Y:S02]  /*5a430*/  VIADD R201, R197, 0xfffffe7c ;  /* 0xfffffe7cc5c97836 */ /* 0x002fe40000000000 */
[C---:B------:R-:W-:Y:S01]  /*5a440*/  VIADD R210, R248.reuse, 0x100000 ;  /* 0x00100000f8d27836 */ /* 0x040fe20000000000 */
[----:B------:R-:W-:Y:S01]  /*5a450*/  IADD3 R197, R248, 0x100000, RZ ;  /* 0x00100000f8c57810 */ /* 0x000fe20007ffe0ff */
[----:B------:R-:W1:Y:S08]  /*5a460*/  LDC R196, c[0x0][0x230] ;  /* 0x00008c00ffc47b82 */ /* 0x000e700000000800 */
[----:B------:R-:W4:Y:S01]  /*5a470*/  LDC R200, c[0x0][0x230] ;  /* 0x00008c00ffc87b82 */ /* 0x000f220000000800 */
[----:B------:R-:W-:-:S05]  /*5a480*/  IMAD.WIDE R216, R5, 0x4, R216 ;  /* 0x0000000405d87825 */ /* 0x000fca00078e02d8 */
[----:B------:R1:W-:Y:S04]  /*5a490*/  STL.64 [R1+0x1c30], R216 ;  /* 0x001c30d801007387 */ /* 0x0003e80000100a00 */
[----:B------:R-:W-:Y:S01]  /*5a4a0*/  LDGSTS.E [R211+-0x33ffc], desc[UR60][R216.64], !P2 ;  /* 0xcc004000d8d37fae */ /* 0x000fe2000d12187c */
[----:B------:R-:W-:-:S04]  /*5a4b0*/  IMAD.WIDE R214, R5, 0x4, R214 ;  /* 0x0000000405d67825 */ /* 0x000fc800078e02d6 */
[----:B------:R-:W-:-:S04]  /*5a4c0*/  IMAD.WIDE R202, R5, 0x4, R202 ;  /* 0x0000000405ca7825 */ /* 0x000fc800078e02ca */
[----:B---3--:R-:W-:Y:S01]  /*5a4d0*/  IMAD.WIDE R208, R5, 0x4, R208 ;  /* 0x0000000405d07825 */ /* 0x008fe200078e02d0 */
[----:B------:R-:W-:Y:S01]  /*5a4e0*/  ISETP.GE.U32.AND P2, PT, R201, 0x7ffffdfd, PT ;  /* 0x7ffffdfdc900780c */ /* 0x000fe20003f46070 */
[----:B------:R3:W-:Y:S04]  /*5a4f0*/  STL.64 [R1+0x1c28], R214 ;  /* 0x001c28d601007387 */ /* 0x0007e80000100a00 */
[----:B------:R-:W-:Y:S04]  /*5a500*/  STL.64 [R1+0x1c20], R202 ;  /* 0x001c20ca01007387 */ /* 0x000fe80000100a00 */
[----:B------:R-:W-:Y:S04]  /*5a510*/  LDGSTS.E [R210+-0x3fff8], desc[UR60][R214.64], !P1 ;  /* 0xc0008000d6d27fae */ /* 0x000fe8000c92187c */
[----:B-1----:R-:W4:Y:S04]  /*5a520*/  LDL.LU.64 R216, [R1+0xbf0] ;  /* 0x000bf00001d87983 */ /* 0x002f280000300a00 */
[----:B------:R1:W-:Y:S04]  /*5a530*/  STL.64 [R1+0x1c18], R208 ;  /* 0x001c18d001007387 */ /* 0x0003e80000100a00 */
[----:B------:R-:W-:Y:S04]  /*5a540*/  LDGSTS.E [R197+-0x3bff8], desc[UR60][R202.64], !P1 ;  /* 0xc4008000cac57fae */ /* 0x000fe8000c92187c */
[----:B------:R1:W-:Y:S01]  /*5a550*/  LDGSTS.E [R252+-0x37ff8], desc[UR60][R208.64], !P1 ;  /* 0xc8008000d0fc7fae */ /* 0x0003e2000c92187c */
[----:B------:R-:W-:-:S03]  /*5a560*/  IADD3 R201, R248, 0x100000, RZ ;  /* 0x00100000f8c97810 */ /* 0x000fc60007ffe0ff */
[----:B---3--:R-:W3:Y:S04]  /*5a570*/  LDL.LU.64 R214, [R1+0x868] ;  /* 0x0008680001d67983 */ /* 0x008ee80000300a00 */
[----:B------:R-:W3:Y:S01]  /*5a580*/  LDL.LU.64 R210, [R1+0x860] ;  /* 0x0008600001d27983 */ /* 0x000ee20000300a00 */
[----:B-1----:R-:W-:-:S03]  /*5a590*/  VIADD R208, R248, 0x100000 ;  /* 0x00100000f8d07836 */ /* 0x002fc60000000000 */
[----:B------:R-:W3:Y:S01]  /*5a5a0*/  LDL.LU.64 R202, [R1+0x858] ;  /* 0x0008580001ca7983 */ /* 0x000ee20000300a00 */
[----:B------:R-:W-:-:S05]  /*5a5b0*/  IMAD.WIDE R212, R5, 0x4, R212 ;  /* 0x0000000405d47825 */ /* 0x000fca00078e02d4 */
[----:B------:R1:W-:Y:S04]  /*5a5c0*/  STL.64 [R1+0x1c10], R212 ;  /* 0x001c10d401007387 */ /* 0x0003e80000100a00 */
[----:B------:R-:W-:Y:S01]  /*5a5d0*/  LDGSTS.E [R208+-0x33ff8], desc[UR60][R212.64], !P1 ;  /* 0xcc008000d4d07fae */ /* 0x000fe2000c92187c */
[----:B--2---:R-:W-:-:S04]  /*5a5e0*/  IMAD.WIDE R206, R5, 0x4, R206 ;  /* 0x0000000405ce7825 */ /* 0x004fc800078e02ce */
[----:B------:R-:W-:-:S04]  /*5a5f0*/  IMAD.WIDE R198, R5, 0x4, R198 ;  /* 0x0000000405c67825 */ /* 0x000fc800078e02c6 */
[----:B------:R-:W-:Y:S01]  /*5a600*/  IMAD.WIDE R204, R5, 0x4, R204 ;  /* 0x0000000405cc7825 */ /* 0x000fe200078e02cc */
[----:B------:R2:W-:Y:S04]  /*5a610*/  STL.64 [R1+0x1c08], R206 ;  /* 0x001c08ce01007387 */ /* 0x0005e80000100a00 */
[----:B------:R2:W-:Y:S04]  /*5a620*/  STL.64 [R1+0x1c00], R198 ;  /* 0x001c00c601007387 */ /* 0x0005e80000100a00 */
[----:B-1----:R-:W3:Y:S04]  /*5a630*/  LDL.LU.64 R212, [R1+0x850] ;  /* 0x0008500001d47983 */ /* 0x002ee80000300a00 */
[----:B------:R1:W-:Y:S04]  /*5a640*/  STL.64 [R1+0x1bf8], R204 ;  /* 0x001bf8cc01007387 */ /* 0x0003e80000100a00 */
[----:B------:R-:W-:Y:S04]  /*5a650*/  LDGSTS.E [R201+-0x3fff4], desc[UR60][R206.64], !P2 ;  /* 0xc000c000cec97fae */ /* 0x000fe8000d12187c */
[----:B------:R-:W3:Y:S04]  /*5a660*/  LDL.LU.64 R208, [R1+0x848] ;  /* 0x0008480001d07983 */ /* 0x000ee80000300a00 */
[----:B------:R-:W-:Y:S01]  /*5a670*/  LDGSTS.E [R197+-0x3bff4], desc[UR60][R198.64], !P2 ;  /* 0xc400c000c6c57fae */ /* 0x000fe2000d12187c */
[----:B------:R-:W-:-:S03]  /*5a680*/  VIADD R196, R196, 0xfffffe5f ;  /* 0xfffffe5fc4c47836 */ /* 0x000fc60000000000 */
[----:B------:R1:W-:Y:S04]  /*5a690*/  LDGSTS.E [R252+-0x37ff4], desc[UR60][R204.64], !P2 ;  /* 0xc800c000ccfc7fae */ /* 0x0003e8000d12187c */
[----:B--2---:R-:W2:Y:S04]  /*5a6a0*/  LDL.LU.64 R206, [R1+0x840] ;  /* 0x0008400001ce7983 */ /* 0x004ea80000300a00 */
[----:B------:R-:W2:Y:S01]  /*5a6b0*/  LDL.LU.64 R198, [R1+0x838] ;  /* 0x0008380001c67983 */ /* 0x000ea20000300a00 */
[----:B------:R-:W-:Y:S01]  /*5a6c0*/  ISETP.GE.U32.AND P1, PT, R196, 0x7ffffde0, PT ;  /* 0x7ffffde0c400780c */ /* 0x000fe20003f26070 */
[----:B-1----:R-:W-:Y:S01]  /*5a6d0*/  VIADD R205, R248, 0x100000 ;  /* 0x00100000f8cd7836 */ /* 0x002fe20000000000 */
[----:B----4-:R-:W-:-:S02]  /*5a6e0*/  IADD3 R200, R200, -0x1a2, RZ ;  /* 0xfffffe5ec8c87810 */ /* 0x010fc40007ffe0ff */
[----:B------:R-:W-:Y:S01]  /*5a6f0*/  IADD3 R204, R248, 0x100000, RZ ;  /* 0x00100000f8cc7810 */ /* 0x000fe20007ffe0ff */
[----:B------:R-:W1:Y:S08]  /*5a700*/  LDC R196, c[0x0][0x230] ;  /* 0x00008c00ffc47b82 */ /* 0x000e700000000800 */
[----:B------:R-:W4:Y:S01]  /*5a710*/  LDC R197, c[0x0][0x230] ;  /* 0x00008c00ffc57b82 */ /* 0x000f220000000800 */
[----:B------:R-:W-:-:S05]  /*5a720*/  IMAD.WIDE R216, R5, 0x4, R216 ;  /* 0x0000000405d87825 */ /* 0x000fca00078e02d8 */
[----:B------:R-:W-:Y:S04]  /*5a730*/  LDGSTS.E [R205+-0x33ff4], desc[UR60][R216.64], !P2 ;  /* 0xcc00c000d8cd7fae */ /* 0x000fe8000d12187c */
[----:B------:R1:W-:Y:S01]  /*5a740*/  STL.64 [R1+0x1bf0], R216 ;  /* 0x001bf0d801007387 */ /* 0x0003e20000100a00 */
[----:B------:R-:W-:Y:S01]  /*5a750*/  ISETP.GE.U32.AND P2, PT, R200, 0x7ffffddf, PT ;  /* 0x7ffffddfc800780c */ /* 0x000fe20003f46070 */
[----:B---3--:R-:W-:-:S04]  /*5a760*/  IMAD.WIDE R214, R5, 0x4, R214 ;  /* 0x0000000405d67825 */ /* 0x008fc800078e02d6 */
[----:B------:R-:W-:-:S04]  /*5a770*/  IMAD.WIDE R210, R5, 0x4, R210 ;  /* 0x0000000405d27825 */ /* 0x000fc800078e02d2 */
[----:B------:R-:W-:Y:S01]  /*5a780*/  IMAD.WIDE R202, R5, 0x4, R202 ;  /* 0x0000000405ca7825 */ /* 0x000fe200078e02ca */
[----:B------:R3:W-:Y:S04]  /*5a790*/  STL.64 [R1+0x1be8], R214 ;  /* 0x001be8d601007387 */ /* 0x0007e80000100a00 */
[----:B------:R-:W-:Y:S04]  /*5a7a0*/  STL.64 [R1+0x1be0], R210 ;  /* 0x001be0d201007387 */ /* 0x000fe80000100a00 */
[----:B------:R-:W-:Y:S04]  /*5a7b0*/  LDGSTS.E [R201+-0x30000], desc[UR60][R214.64], !P1 ;  /* 0xd0000000d6c97fae */ /* 0x000fe8000c92187c */
[----:B-1----:R-:W4:Y:S04]  /*5a7c0*/  LDL.LU.64 R216, [R1+0x830] ;  /* 0x0008300001d87983 */ /* 0x002f280000300a00 */
[----:B------:R1:W-:Y:S04]  /*5a7d0*/  STL.64 [R1+0x1bd8], R202 ;  /* 0x001bd8ca01007387 */ /* 0x0003e80000100a00 */
[----:B------:R-:W-:Y:S04]  /*5a7e0*/  LDGSTS.E [R204+-0x2c000], desc[UR60][R210.64], !P1 ;  /* 0xd4000000d2cc7fae */ /* 0x000fe8000c92187c */
[----:B------:R1:W-:Y:S04]  /*5a7f0*/  LDGSTS.E [R252+-0x28000], desc[UR60][R202.64], !P1 ;  /* 0xd8000000cafc7fae */ /* 0x0003e8000c92187c */
[----:B---3--:R-:W3:Y:S04]  /*5a800*/  LDL.LU.64 R214, [R1+0x828] ;  /* 0x0008280001d67983 */ /* 0x008ee80000300a00 */
[----:B------:R-:W3:Y:S01]  /*5a810*/  LDL.LU.64 R200, [R1+0x820] ;  /* 0x0008200001c87983 */ /* 0x000ee20000300a00 */
[----:B-1----:R-:W-:-:S03]  /*5a820*/  VIADD R203, R248, 0x100000 ;  /* 0x00100000f8cb7836 */ /* 0x002fc60000000000 */
[----:B------:R-:W3:Y:S01]  /*5a830*/  LDL.LU.64 R210, [R1+0x818] ;  /* 0x0008180001d27983 */ /* 0x000ee20000300a00 */
[----:B------:R-:W-:Y:S01]  /*5a840*/  IADD3 R202, R248, 0x100000, RZ ;  /* 0x00100000f8ca7810 */ /* 0x000fe20007ffe0ff */
[----:B------:R-:W-:-:S04]  /*5a850*/  IMAD.WIDE R212, R5, 0x4, R212 ;  /* 0x0000000405d47825 */ /* 0x000fc800078e02d4 */
[C---:B------:R-:W-:Y:S01]  /*5a860*/  IMAD.WIDE R208, R5.reuse, 0x4, R208 ;  /* 0x0000000405d07825 */ /* 0x040fe200078e02d0 */
[----:B------:R1:W-:Y:S04]  /*5a870*/  STL.64 [R1+0x1bd0], R212 ;  /* 0x001bd0d401007387 */ /* 0x0003e80000100a00 */
[----:B------:R1:W-:Y:S04]  /*5a880*/  STL.64 [R1+0x1bc8], R208 ;  /* 0x001bc8d001007387 */ /* 0x0003e80000100a00 */
[----:B------:R-:W-:Y:S04]  /*5a890*/  LDGSTS.E [R203+-0x24000], desc[UR60][R212.64], !P1 ;  /* 0xdc000000d4cb7fae */ /* 0x000fe8000c92187c */
[----:B------:R-:W-:Y:S01]  /*5a8a0*/  LDGSTS.E [R202+-0x2fffc], desc[UR60][R208.64], !P2 ;  /* 0xd0004000d0ca7fae */ /* 0x000fe2000d12187c */
[----:B--2---:R-:W-:-:S04]  /*5a8b0*/  IMAD.WIDE R206, R5, 0x4, R206 ;  /* 0x0000000405ce7825 */ /* 0x004fc800078e02ce */
[----:B------:R-:W-:Y:S01]  /*5a8c0*/  IMAD.WIDE R198, R5, 0x4, R198 ;  /* 0x0000000405c67825 */ /* 0x000fe200078e02c6 */
[----:B------:R2:W-:Y:S04]  /*5a8d0*/  STL.64 [R1+0x1bc0], R206 ;  /* 0x001bc0ce01007387 */ /* 0x0005e80000100a00 */
[----:B-1----:R-:W3:Y:S04]  /*5a8e0*/  LDL.LU.64 R212, [R1+0x810] ;  /* 0x0008100001d47983 */ /* 0x002ee80000300a00 */
[----:B------:R4:W-:Y:S04]  /*5a8f0*/  STL.64 [R1+0x1bb8], R198 ;  /* 0x001bb8c601007387 */ /* 0x0009e80000100a00 */
[----:B------:R-:W3:Y:S04]  /*5a900*/  LDL.LU.64 R208, [R1+0x808] ;  /* 0x0008080001d07983 */ /* 0x000ee80000300a00 */
[----:B------:R-:W3:Y:S04]  /*5a910*/  LDL.LU.64 R202, [R1+0x800] ;  /* 0x0008000001ca7983 */ /* 0x000ee80000300a00 */
[----:B------:R2:W-:Y:S01]  /*5a920*/  LDGSTS.E [R204+-0x2bffc], desc[UR60][R206.64], !P2 ;  /* 0xd4004000cecc7fae */ /* 0x0005e2000d12187c */
[----:B------:R-:W-:-:S03]  /*5a930*/  VIADD R196, R196, 0xfffffe5d ;  /* 0xfffffe5dc4c47836 */ /* 0x000fc60000000000 */
[----:B------:R4:W-:Y:S04]  /*5a940*/  LDGSTS.E [R252+-0x27ffc], desc[UR60][R198.64], !P2 ;  /* 0xd8004000c6fc7fae */ /* 0x0009e8000d12187c */
[----:B------:R-:W3:Y:S01]  /*5a950*/  LDL.LU.64 R204, [R1+0x7f8] ;  /* 0x0007f80001cc7983 */ /* 0x000ee20000300a00 */
[----:B------:R-:W-:Y:S01]  /*5a960*/  ISETP.GE.U32.AND P1, PT, R196, 0x7ffffdde, PT ;  /* 0x7ffffddec400780c */ /* 0x000fe20003f26070 */
[C---:B--2---:R-:W-:Y:S01]  /*5a970*/  VIADD R207, R248.reuse, 0x100000 ;  /* 0x00100000f8cf7836 */ /* 0x044fe20000000000 */
[----:B----4-:R-:W-:Y:S02]  /*5a980*/  IADD3 R199, R197, -0x1a4, RZ ;  /* 0xfffffe5cc5c77810 */ /* 0x010fe40007ffe0ff */
[C---:B------:R-:W-:Y:S01]  /*5a990*/  IADD3 R206, R248.reuse, 0x100000, RZ ;  /* 0x00100000f8ce7810 */ /* 0x040fe20007ffe0ff */
[----:B------:R-:W-:Y:S01]  /*5a9a0*/  VIADD R197, R248, 0x100000 ;  /* 0x00100000f8c57836 */ /* 0x000fe20000000000 */
[----:B------:R-:W1:Y:S08]  /*5a9b0*/  LDC R196, c[0x0][0x230] ;  /* 0x00008c00ffc47b82 */ /* 0x000e700000000800 */
[----:B------:R-:W2:Y:S01]  /*5a9c0*/  LDC R198, c[0x0][0x230] ;  /* 0x00008c00ffc67b82 */ /* 0x000ea20000000800 */
        /* <DEDUP_REMOVED lines=8> */
[----:B------:R1:W-:Y:S04]  /*5aa50*/  STL.64 [R1+0x1ba0], R200 ;  /* 0x001ba0c801007387 */ /* 0x0003e80000100a00 */
[----:B------:R-:W-:Y:S04]  /*5aa60*/  LDGSTS.E [R206+-0x2fff8], desc[UR60][R214.64], !P1 ;  /* 0xd0008000d6ce7fae */ /* 0x000fe8000c92187c */
[----:B----4-:R-:W4:Y:S04]  /*5aa70*/  LDL.LU.64 R216, [R1+0x7f0] ;  /* 0x0007f00001d87983 */ /* 0x010f280000300a00 */
[----:B------:R2:W-:Y:S04]  /*5aa80*/  STL.64 [R1+0x1b98], R210 ;  /* 0x001b98d201007387 */ /* 0x0005e80000100a00 */
[----:B------:R-:W-:Y:S04]  /*5aa90*/  LDGSTS.E [R197+-0x2bff8], desc[UR60][R200.64], !P1 ;  /* 0xd4008000c8c57fae */ /* 0x000fe8000c92187c */
[----:B------:R2:W-:Y:S01]  /*5aaa0*/  LDGSTS.E [R252+-0x27ff8], desc[UR60][R210.64], !P1 ;  /* 0xd8008000d2fc7fae */ /* 0x0005e2000c92187c */
[----:B------:R-:W-:-:S03]  /*5aab0*/  VIADD R199, R248, 0x100000 ;  /* 0x00100000f8c77836 */ /* 0x000fc60000000000 */
[----:B---3--:R-:W3:Y:S04]  /*5aac0*/  LDL.LU.64 R214, [R1+0x468] ;  /* 0x0004680001d67983 */ /* 0x008ee80000300a00 */
[----:B------:R-:W3:Y:S04]  /*5aad0*/  LDL.LU.64 R206, [R1+0x460] ;  /* 0x0004600001ce7983 */ /* 0x000ee80000300a00 */
[----:B-1----:R-:W3:Y:S01]  /*5aae0*/  LDL.LU.64 R200, [R1+0x458] ;  /* 0x0004580001c87983 */ /* 0x002ee20000300a00 */
[----:B--2---:R-:W-:Y:S01]  /*5aaf0*/  IADD3 R210, R248, 0x100000, RZ ;  /* 0x00100000f8d27810 */ /* 0x004fe20007ffe0ff */
[----:B------:R-:W-:-:S04]  /*5ab00*/  IMAD.WIDE R212, R5, 0x4, R212 ;  /* 0x0000000405d47825 */ /* 0x000fc800078e02d4 */
[----:B------:R-:W-:-:S04]  /*5ab10*/  IMAD.WIDE R208, R5, 0x4, R208 ;  /* 0x0000000405d07825 */ /* 0x000fc800078e02d0 */
[C---:B------:R-:W-:Y:S01]  /*5ab20*/  IMAD.WIDE R202, R5.reuse, 0x4, R202 ;  /* 0x0000000405ca7825 */ /* 0x040fe200078e02ca */
[----:B------:R-:W-:Y:S04]  /*5ab30*/  STL.64 [R1+0x1b90], R212 ;  /* 0x001b90d401007387 */ /* 0x000fe80000100a00 */
[----:B------:R1:W-:Y:S04]  /*5ab40*/  STL.64 [R1+0x1b88], R208 ;  /* 0x001b88d001007387 */ /* 0x0003e80000100a00 */
[----:B------:R-:W-:Y:S04]  /*5ab50*/  LDGSTS.E [R210+-0x23ff8], desc[UR60][R212.64], !P1 ;  /* 0xdc008000d4d27fae */ /* 0x000fe8000c92187c */
[----:B------:R2:W-:Y:S04]  /*5ab60*/  STL.64 [R1+0x1b80], R202 ;  /* 0x001b80ca01007387 */ /* 0x0005e80000100a00 */
[----:B------:R-:W-:Y:S04]  /*5ab70*/  LDGSTS.E [R199+-0x2fff4], desc[UR60][R208.64], !P2 ;  /* 0xd000c000d0c77fae */ /* 0x000fe8000d12187c */
[----:B------:R2:W-:Y:S01]  /*5ab80*/  LDGSTS.E [R197+-0x2bff4], desc[UR60][R202.64], !P2 ;  /* 0xd400c000cac57fae */ /* 0x0005e2000d12187c */
[----:B------:R-:W-:-:S03]  /*5ab90*/  IMAD.WIDE R204, R5, 0x4, R204 ;  /* 0x0000000405cc7825 */ /* 0x000fc600078e02cc */
[----:B------:R-:W3:Y:S04]  /*5aba0*/  LDL.LU.64 R210, [R1+0x450] ;  /* 0x0004500001d27983 */ /* 0x000ee80000300a00 */
[----:B------:R2:W-:Y:S04]  /*5abb0*/  STL.64 [R1+0x1b78], R204 ;  /* 0x001b78cc01007387 */ /* 0x0005e80000100a00 */
[----:B-1----:R-:W3:Y:S04]  /*5abc0*/  LDL.LU.64 R208, [R1+0x448] ;  /* 0x0004480001d07983 */ /* 0x002ee80000300a00 */
[----:B------:R-:W3:Y:S04]  /*5abd0*/  LDL.LU.64 R212, [R1+0x440] ;  /* 0x0004400001d47983 */ /* 0x000ee80000300a00 */
[----:B--2---:R-:W2:Y:S01]  /*5abe0*/  LDL.LU.64 R202, [R1+0x438] ;  /* 0x0004380001ca7983 */ /* 0x004ea20000300a00 */
[----:B------:R-:W-:-:S03]  /*5abf0*/  IADD3 R196, R196, -0x1c1, RZ ;  /* 0xfffffe3fc4c47810 */ /* 0x000fc60007ffe0ff */
[----:B------:R1:W-:Y:S01]  /*5ac00*/  LDGSTS.E [R252+-0x27ff4], desc[UR60][R204.64], !P2 ;  /* 0xd800c000ccfc7fae */ /* 0x0003e2000d12187c */
[----:B------:R-:W-:Y:S01]  /*5ac10*/  VIADD R198, R198, 0xfffffe3e ;  /* 0xfffffe3ec6c67836 */ /* 0x000fe20000000000 */
[----:B------:R-:W2:Y:S01]  /*5ac20*/  LDC R197, c[0x0][0x230] ;  /* 0x00008c00ffc57b82 */ /* 0x000ea20000000800 */
[----:B------:R-:W-:-:S07]  /*5ac30*/  ISETP.GE.U32.AND P1, PT, R196, 0x7ffffdc0, PT ;  /* 0x7ffffdc0c400780c */ /* 0x000fce0003f26070 */
[----:B------:R-:W2:Y:S01]  /*5ac40*/  LDC R196, c[0x0][0x230] ;  /* 0x00008c00ffc47b82 */ /* 0x000ea20000000800 */
[C---:B-1----:R-:W-:Y:S01]  /*5ac50*/  IADD3 R205, R248.reuse, 0x100000, RZ ;  /* 0x00100000f8cd7810 */ /* 0x042fe20007ffe0ff */
[----:B------:R-:W-:Y:S02]  /*5ac60*/  VIADD R204, R248, 0x100000 ;  /* 0x00100000f8cc7836 */ /* 0x000fe40000000000 */
[----:B----4-:R-:W-:-:S05]  /*5ac70*/  IMAD.WIDE R216, R5, 0x4, R216 ;  /* 0x0000000405d87825 */ /* 0x010fca00078e02d8 */
        /* <DEDUP_REMOVED lines=9> */
[----:B-1----:R-:W2:Y:S04]  /*5ad10*/  LDL.LU.64 R216, [R1+0x430] ;  /* 0x0004300001d87983 */ /* 0x002ea80000300a00 */
[----:B------:R1:W-:Y:S04]  /*5ad20*/  STL.64 [R1+0x1b58], R200 ;  /* 0x001b58c801007387 */ /* 0x0003e80000100a00 */
[----:B------:R-:W-:Y:S04]  /*5ad30*/  LDGSTS.E [R204+-0x1c000], desc[UR60][R206.64], !P1 ;  /* 0xe4000000cecc7fae */ /* 0x000fe8000c92187c */
[----:B------:R1:W-:Y:S04]  /*5ad40*/  LDGSTS.E [R252+-0x18000], desc[UR60][R200.64], !P1 ;  /* 0xe8000000c8fc7fae */ /* 0x0003e8000c92187c */
[----:B---3--:R-:W3:Y:S04]  /*5ad50*/  LDL.LU.64 R214, [R1+0x428] ;  /* 0x0004280001d67983 */ /* 0x008ee80000300a00 */
[----:B------:R-:W3:Y:S04]  /*5ad60*/  LDL.LU.64 R198, [R1+0x420] ;  /* 0x0004200001c67983 */ /* 0x000ee80000300a00 */
[----:B----4-:R-:W4:Y:S01]  /*5ad70*/  LDL.LU.64 R206, [R1+0x418] ;  /* 0x0004180001ce7983 */ /* 0x010f220000300a00 */
[C---:B-1----:R-:W-:Y:S01]  /*5ad80*/  IADD3 R201, R248.reuse, 0x100000, RZ ;  /* 0x00100000f8c97810 */ /* 0x042fe20007ffe0ff */
[----:B------:R-:W-:-:S02]  /*5ad90*/  VIADD R200, R248, 0x100000 ;  /* 0x00100000f8c87836 */ /* 0x000fc40000000000 */
[----:B------:R-:W-:-:S04]  /*5ada0*/  IMAD.WIDE R210, R5, 0x4, R210 ;  /* 0x0000000405d27825 */ /* 0x000fc800078e02d2 */
[----:B------:R-:W-:-:S04]  /*5adb0*/  IMAD.WIDE R208, R5, 0x4, R208 ;  /* 0x0000000405d07825 */ /* 0x000fc800078e02d0 */
[----:B------:R-:W-:-:S04]  /*5adc0*/  IMAD.WIDE R212, R5, 0x4, R212 ;  /* 0x0000000405d47825 */ /* 0x000fc800078e02d4 */
[----:B--2---:R-:W-:Y:S01]  /*5add0*/  IMAD.WIDE R202, R5, 0x4, R202 ;  /* 0x0000000405ca7825 */ /* 0x004fe200078e02ca */
[----:B------:R1:W-:Y:S04]  /*5ade0*/  STL.64 [R1+0x1b50], R210 ;  /* 0x001b50d201007387 */ /* 0x0003e80000100a00 */
[----:B------:R2:W-:Y:S04]  /*5adf0*/  STL.64 [R1+0x1b48], R208 ;  /* 0x001b48d001007387 */ /* 0x0005e80000100a00 */
[----:B------:R-:W-:Y:S04]  /*5ae00*/  LDGSTS.E [R201+-0x14000], desc[UR60][R210.64], !P1 ;  /* 0xec000000d2c97fae */ /* 0x000fe8000c92187c */
[----:B------:R2:W-:Y:S04]  /*5ae10*/  STL.64 [R1+0x1b40], R212 ;  /* 0x001b40d401007387 */ /* 0x0005e80000100a00 */
[----:B------:R-:W-:Y:S04]  /*5ae20*/  LDGSTS.E [R200+-0x1fffc], desc[UR60][R208.64], !P2 ;  /* 0xe0004000d0c87fae */ /* 0x000fe8000d12187c */
[----:B------:R2:W-:Y:S01]  /*5ae30*/  LDGSTS.E [R204+-0x1bffc], desc[UR60][R212.64], !P2 ;  /* 0xe4004000d4cc7fae */ /* 0x0005e2000d12187c */
[----:B------:R-:W-:-:S03]  /*5ae40*/  IADD3 R196, R196, -0x1c3, RZ ;  /* 0xfffffe3dc4c47810 */ /* 0x000fc60007ffe0ff */
[----:B------:R2:W-:Y:S04]  /*5ae50*/  LDGSTS.E [R252+-0x17ffc], desc[UR60][R202.64], !P2 ;  /* 0xe8004000cafc7fae */ /* 0x0005e8000d12187c */
[----:B-1----:R-:W4:Y:S04]  /*5ae60*/  LDL.LU.64 R210, [R1+0x410] ;  /* 0x0004100001d27983 */ /* 0x002f280000300a00 */
[----:B------:R1:W-:Y:S04]  /*5ae70*/  STL.64 [R1+0x1b38], R202 ;  /* 0x001b38ca01007387 */ /* 0x0003e80000100a00 */
[----:B--2---:R-:W2:Y:S04]  /*5ae80*/  LDL.LU.64 R208, [R1+0x408] ;  /* 0x0004080001d07983 */ /* 0x004ea80000300a00 */
[----:B------:R-:W2:Y:S04]  /*5ae90*/  LDL.LU.64 R200, [R1+0x400] ;  /* 0x0004000001c87983 */ /* 0x000ea80000300a00 */
[----:B------:R-:W2:Y:S01]  /*5aea0*/  LDL.LU.64 R204, [R1+0x3f8] ;  /* 0x0003f80001cc7983 */ /* 0x000ea20000300a00 */
[----:B------:R-:W-:-:S02]  /*5aeb0*/  ISETP.GE.U32.AND P1, PT, R196, 0x7ffffdbe, PT ;  /* 0x7ffffdbec400780c */ /* 0x000fc40003f26070 */
[C---:B------:R-:W-:Y:S01]  /*5aec0*/  IADD3 R213, R248.reuse, 0x100000, RZ ;  /* 0x00100000f8d57810 */ /* 0x040fe20007ffe0ff */
[C---:B------:R-:W-:Y:S01]  /*5aed0*/  VIADD R212, R248.reuse, 0x100000 ;  /* 0x00100000f8d47836 */ /* 0x040fe20000000000 */
[----:B------:R-:W2:Y:S08]  /*5aee0*/  LDC R196, c[0x0][0x230] ;  /* 0x00008c00ffc47b82 */ /* 0x000eb00000000800 */
[----:B-1----:R-:W1:Y:S01]  /*5aef0*/  LDC R202, c[0x0][0x230] ;  /* 0x00008c00ffca7b82 */ /* 0x002e620000000800 */
[----:B------:R-:W-:Y:S01]  /*5af00*/  VIADD R203, R197, 0xfffffe3c ;  /* 0xfffffe3cc5cb7836 */ /* 0x000fe20000000000 */
[----:B------:R-:W-:Y:S01]  /*5af10*/  IADD3 R197, R248, 0x100000, RZ ;  /* 0x00100000f8c57810 */ /* 0x000fe20007ffe0ff */
[----:B------:R-:W-:-:S05]  /*5af20*/  IMAD.WIDE R216, R5, 0x4, R216 ;  /* 0x0000000405d87825 */ /* 0x000fca00078e02d8 */
[----:B------:R-:W-:Y:S04]  /*5af30*/  STL.64 [R1+0x1b30], R216 ;  /* 0x001b30d801007387 */ /* 0x000fe80000100a00 */
[----:B------:R-:W-:Y:S01]  /*5af40*/  LDGSTS.E [R213+-0x13ffc], desc[UR60][R216.64], !P2 ;  /* 0xec004000d8d57fae */ /* 0x000fe2000d12187c */
[----:B---3--:R-:W-:-:S04]  /*5af50*/  IMAD.WIDE R214, R5, 0x4, R214 ;  /* 0x0000000405d67825 */ /* 0x008fc800078e02d6 */
[----:B------:R-:W-:-:S04]  /*5af60*/  IMAD.WIDE R198, R5, 0x4, R198 ;  /* 0x0000000405c67825 */ /* 0x000fc800078e02c6 */
[----:B----4-:R-:W-:Y:S01]  /*5af70*/  IMAD.WIDE R206, R5, 0x4, R206 ;  /* 0x0000000405ce7825 */ /* 0x010fe200078e02ce */
[----:B------:R-:W-:Y:S01]  /*5af80*/  ISETP.GE.U32.AND P2, PT, R203, 0x7ffffdbd, PT ;  /* 0x7ffffdbdcb00780c */ /* 0x000fe20003f46070 */
[----:B------:R3:W-:Y:S04]  /*5af90*/  STL.64 [R1+0x1b28], R214 ;  /* 0x001b28d601007387 */ /* 0x0007e80000100a00 */
[----:B------:R-:W-:Y:S04]  /*5afa0*/  LDGSTS.E [R212+-0x1fff8], desc[UR60][R214.64], !P1 ;  /* 0xe0008000d6d47fae */ /* 0x000fe8000c92187c */
[----:B------:R4:W-:Y:S04]  /*5afb0*/  STL.64 [R1+0x1b20], R198 ;  /* 0x001b20c601007387 */ /* 0x0009e80000100a00 */
[----:B------:R-:W-:Y:S04]  /*5afc0*/  LDGSTS.E [R197+-0x1bff8], desc[UR60][R198.64], !P1 ;  /* 0xe4008000c6c57fae */ /* 0x000fe8000c92187c */
[----:B------:R1:W-:Y:S01]  /*5afd0*/  LDGSTS.E [R252+-0x17ff8], desc[UR60][R206.64], !P1 ;  /* 0xe8008000cefc7fae */ /* 0x0003e2000c92187c */
[----:B------:R-:W-:-:S03]  /*5afe0*/  IADD3 R203, R248, 0x100000, RZ ;  /* 0x00100000f8cb7810 */ /* 0x000fc60007ffe0ff */
[----:B---3--:R-:W3:Y:S04]  /*5aff0*/  LDL.LU.64 R214, [R1+0x3f0] ;  /* 0x0003f00001d67983 */ /* 0x008ee80000300a00 */
[----:B------:R1:W-:Y:S04]  /*5b000*/  STL.64 [R1+0x1b18], R206 ;  /* 0x001b18ce01007387 */ /* 0x0003e80000100a00 */
[----:B------:R-:W3:Y:S04]  /*5b010*/  LDL.LU.64 R212, [R1+0x68] ;  /* 0x0000680001d47983 */ /* 0x000ee80000300a00 */
[----:B------:R-:W3:Y:S04]  /*5b020*/  LDL.LU.64 R218, [R1+0x60] ;  /* 0x0000600001da7983 */ /* 0x000ee80000300a00 */
[----:B----4-:R-:W4:Y:S01]  /*5b030*/  LDL.LU.64 R198, [R1+0x58] ;  /* 0x0000580001c67983 */ /* 0x010f220000300a00 */
[----:B-1----:R-:W-:-:S02]  /*5b040*/  VIADD R206, R248, 0x100000 ;  /* 0x00100000f8ce7836 */ /* 0x002fc40000000000 */
[----:B------:R-:W-:-:S04]  /*5b050*/  IMAD.WIDE R210, R5, 0x4, R210 ;  /* 0x0000000405d27825 */ /* 0x000fc800078e02d2 */
[----:B--2---:R-:W-:-:S04]  /*5b060*/  IMAD.WIDE R208, R5, 0x4, R208 ;  /* 0x0000000405d07825 */ /* 0x004fc800078e02d0 */
[----:B------:R-:W-:-:S04]  /*5b070*/  IMAD.WIDE R200, R5, 0x4, R200 ;  /* 0x0000000405c87825 */ /* 0x000fc800078e02c8 */
[----:B------:R-:W-:Y:S01]  /*5b080*/  IMAD.WIDE R204, R5, 0x4, R204 ;  /* 0x0000000405cc7825 */ /* 0x000fe200078e02cc */
[----:B------:R-:W-:Y:S04]  /*5b090*/  STL.64 [R1+0x1b10], R210 ;  /* 0x001b10d201007387 */ /* 0x000fe80000100a00 */
[----:B------:R1:W-:Y:S04]  /*5b0a0*/  STL.64 [R1+0x1b08], R208 ;  /* 0x001b08d001007387 */ /* 0x0003e80000100a00 */
[----:B------:R-:W-:Y:S04]  /*5b0b0*/  LDGSTS.E [R206+-0x13ff8], desc[UR60][R210.64], !P1 ;  /* 0xec008000d2ce7fae */ /* 0x000fe8000c92187c */
[----:B------:R2:W-:Y:S04]  /*5b0c0*/  STL.64 [R1+0x1b00], R200 ;  /* 0x001b00c801007387 */ /* 0x0005e80000100a00 */
[----:B------:R2:W-:Y:S04]  /*5b0d0*/  LDGSTS.E [R203+-0x1fff4], desc[UR60][R208.64], !P2 ;  /* 0xe000c000d0cb7fae */ /* 0x0005e8000d12187c */
[----:B------:R2:W-:Y:S01]  /*5b0e0*/  LDGSTS.E [R197+-0x1bff4], desc[UR60][R200.64], !P2 ;  /* 0xe400c000c8c57fae */ /* 0x0005e2000d12187c */
[----:B------:R-:W-:-:S03]  /*5b0f0*/  VIADD R196, R196, 0xfffffe1f ;  /* 0xfffffe1fc4c47836 */ /* 0x000fc60000000000 */
[----:B------:R2:W-:Y:S04]  /*5b100*/  LDGSTS.E [R252+-0x17ff4], desc[UR60][R204.64], !P2 ;  /* 0xe800c000ccfc7fae */ /* 0x0005e8000d12187c */
[----:B------:R-:W4:Y:S04]  /*5b110*/  LDL.LU.64 R206, [R1+0x50] ;  /* 0x0000500001ce7983 */ /* 0x000f280000300a00 */
[----:B------:R2:W-:Y:S04]  /*5b120*/  STL.64 [R1+0x1af8], R204 ;  /* 0x001af8cc01007387 */ /* 0x0005e80000100a00 */
[----:B------:R-:W4:Y:S04]  /*5b130*/  LDL.LU.64 R216, [R1+0x48] ;  /* 0x0000480001d87983 */ /* 0x000f280000300a00 */
[----:B-1----:R-:W4:Y:S04]  /*5b140*/  LDL.LU.64 R208, [R1+0x40] ;  /* 0x0000400001d07983 */ /* 0x002f280000300a00 */
[----:B--2---:R-:W2:Y:S01]  /*5b150*/  LDL.LU.64 R200, [R1+0x38] ;  /* 0x0000380001c87983 */ /* 0x004ea20000300a00 */
[----:B------:R-:W-:-:S02]  /*5b160*/  ISETP.GE.U32.AND P1, PT, R196, 0x7ffffda0, PT ;  /* 0x7ffffda0c400780c */ /* 0x000fc40003f26070 */
[----:B------:R-:W-:Y:S02]  /*5b170*/  IADD3 R203, R202, -0x1e2, RZ ;  /* 0xfffffe1ecacb7810 */ /* 0x000fe40007ffe0ff */
[C---:B------:R-:W-:Y:S01]  /*5b180*/  IADD3 R210, R248.reuse, 0x100000, RZ ;  /* 0x00100000f8d27810 */ /* 0x040fe20007ffe0ff */
[C---:B------:R-:W-:Y:S01]  /*5b190*/  VIADD R202, R248.reuse, 0x100000 ;  /* 0x00100000f8ca7836 */ /* 0x040fe20000000000 */
[----:B------:R-:W1:Y:S08]  /*5b1a0*/  LDC R197, c[0x0][0x230] ;  /* 0x00008c00ffc57b82 */ /* 0x000e700000000800 */
[----:B------:R-:W1:Y:S01]  /*5b1b0*/  LDC R196, c[0x0][0x230] ;  /* 0x00008c00ffc47b82 */ /* 0x000e620000000800 */
[----:B------:R-:W-:-:S02]  /*5b1c0*/  VIADD R204, R248, 0x100000 ;  /* 0x00100000f8cc7836 */ /* 0x000fc40000000000 */
[----:B---3--:R-:W-:-:S04]  /*5b1d0*/  IMAD.WIDE R214, R5, 0x4, R214 ;  /* 0x0000000405d67825 */ /* 0x008fc800078e02d6 */
[----:B------:R-:W-:-:S04]  /*5b1e0*/  IMAD.WIDE R212, R5, 0x4, R212 ;  /* 0x0000000405d47825 */ /* 0x000fc800078e02d4 */
[----:B------:R-:W-:-:S04]  /*5b1f0*/  IMAD.WIDE R218, R5, 0x4, R218 ;  /* 0x0000000405da7825 */ /* 0x000fc800078e02da */
[C---:B----4-:R-:W-:Y:S01]  /*5b200*/  IMAD.WIDE R198, R5.reuse, 0x4, R198 ;  /* 0x0000000405c67825 */ /* 0x050fe200078e02c6 */
[----:B------:R3:W-:Y:S04]  /*5b210*/  STL.64 [R1+0x1af0], R214 ;  /* 0x001af0d601007387 */ /* 0x0007e80000100a00 */
[----:B------:R4:W-:Y:S04]  /*5b220*/  STL.64 [R1+0x1ae8], R212 ;  /* 0x001ae8d401007387 */ /* 0x0009e80000100a00 */
[----:B------:R-:W-:Y:S04]  /*5b230*/  LDGSTS.E [R204+-0x13ff4], desc[UR60][R214.64], !P2 ;  /* 0xec00c000d6cc7fae */ /* 0x000fe8000d12187c */
[----:B------:R-:W-:Y:S04]  /*5b240*/  LDGSTS.E [R210+-0x10000], desc[UR60][R212.64], !P1 ;  /* 0xf0000000d4d27fae */ /* 0x000fe8000c92187c */
[----:B------:R-:W-:Y:S04]  /*5b250*/  LDGSTS.E [R202+-0xc000], desc[UR60][R218.64], !P1 ;  /* 0xf4000000daca7fae */ /* 0x000fe8000c92187c */
[----:B------:R1:W-:Y:S04]  /*5b260*/  LDGSTS.E [R252+-0x8000], desc[UR60][R198.64], !P1 ;  /* 0xf8000000c6fc7fae */ /* 0x0003e8000c92187c */
[----:B---3--:R-:W3:Y:S04]  /*5b270*/  LDL.LU.64 R214, [R1+0x30] ;  /* 0x0000300001d67983 */ /* 0x008ee80000300a00 */
[----:B------:R-:W-:Y:S04]  /*5b280*/  STL.64 [R1+0x1ae0], R218 ;  /* 0x001ae0da01007387 */ /* 0x000fe80000100a00 */
[----:B------:R-:W3:Y:S04]  /*5b290*/  LDL.LU.64 R204, [R1+0x28] ;  /* 0x0000280001cc7983 */ /* 0x000ee80000300a00 */
[----:B------:R1:W-:Y:S04]  /*5b2a0*/  STL.64 [R1+0x1ad8], R198 ;  /* 0x001ad8c601007387 */ /* 0x0003e80000100a00 */
[----:B----4-:R-:W4:Y:S04]  /*5b2b0*/  LDL.LU.64 R212, [R1+0x20] ;  /* 0x0000200001d47983 */ /* 0x010f280000300a00 */
[----:B------:R-:W4:Y:S01]  /*5b2c0*/  LDL.LU.64 R210, [R1+0x18] ;  /* 0x0000180001d27983 */ /* 0x000f220000300a00 */
[----:B-1----:R-:W-:Y:S01]  /*5b2d0*/  IADD3 R198, R248, 0x100000, RZ ;  /* 0x00100000f8c67810 */ /* 0x002fe20007ffe0ff */
[----:B------:R-:W-:-:S04]  /*5b2e0*/  IMAD.WIDE R206, R5, 0x4, R206 ;  /* 0x0000000405ce7825 */ /* 0x000fc800078e02ce */
[----:B------:R-:W-:-:S04]  /*5b2f0*/  IMAD.WIDE R218, R5, 0x4, R216 ;  /* 0x0000000405da7825 */ /* 0x000fc800078e02d8 */
[----:B------:R-:W-:-:S04]  /*5b300*/  IMAD.WIDE R216, R5, 0x4, R208 ;  /* 0x0000000405d87825 */ /* 0x000fc800078e02d0 */
[----:B--2---:R-:W-:Y:S01]  /*5b310*/  IMAD.WIDE R200, R5, 0x4, R200 ;  /* 0x0000000405c87825 */ /* 0x004fe200078e02c8 */
[----:B------:R1:W-:Y:S04]  /*5b320*/  STL.64 [R1+0x1ad0], R206 ;  /* 0x001ad0ce01007387 */ /* 0x0003e80000100a00 */
[----:B------:R-:W2:Y:S04]  /*5b330*/  LDL.LU.64 R208, [R1+0x10] ;  /* 0x0000100001d07983 */ /* 0x000ea80000300a00 */
[----:B------:R-:W-:Y:S04]  /*5b340*/  STL.64 [R1+0x1ac8], R218 ;  /* 0x001ac8da01007387 */ /* 0x000fe80000100a00 */
[----:B------:R-:W-:Y:S04]  /*5b350*/  LDGSTS.E [R198+-0x4000], desc[UR60][R206.64], !P1 ;  /* 0xfc000000cec67fae */ /* 0x000fe8000c92187c */
[----:B------:R-:W-:Y:S04]  /*5b360*/  STL.64 [R1+0x1ac0], R216 ;  /* 0x001ac0d801007387 */ /* 0x000fe80000100a00 */
[----:B------:R-:W2:Y:S04]  /*5b370*/  LDL.LU.64 R198, [R1+0x8] ;  /* 0x0000080001c67983 */ /* 0x000ea80000300a00 */
[----:B------:R1:W-:Y:S04]  /*5b380*/  STL.64 [R1+0x1ab8], R200 ;  /* 0x001ab8c801007387 */ /* 0x0003e80000100a00 */
[----:B-1----:R-:W2:Y:S01]  /*5b390*/  LDL.LU.64 R206, [R1] ;  /* 0x0000000001ce7983 */ /* 0x002ea20000300a00 */
[----:B------:R-:W-:-:S02]  /*5b3a0*/  ISETP.GE.U32.AND P2, PT, R203, 0x7ffffd9f, PT ;  /* 0x7ffffd9fcb00780c */ /* 0x000fc40003f46070 */
[----:B------:R-:W-:Y:S01]  /*5b3b0*/  IADD3 R197, R197, -0x1e3, RZ ;  /* 0xfffffe1dc5c57810 */ /* 0x000fe20007ffe0ff */
[----:B------:R-:W-:-:S03]  /*5b3c0*/  VIADD R203, R248, 0x100000 ;  /* 0x00100000f8cb7836 */ /* 0x000fc60000000000 */
[----:B------:R-:W-:Y:S02]  /*5b3d0*/  ISETP.GE.U32.AND P1, PT, R197, 0x7ffffd9e, PT ;  /* 0x7ffffd9ec500780c */ /* 0x000fe40003f26070 */
[----:B------:R-:W1:Y:S05]  /*5b3e0*/  LDC R197, c[0x0][0x230] ;  /* 0x00008c00ffc57b82 */ /* 0x000e6a0000000800 */
[----:B------:R1:W-:Y:S04]  /*5b3f0*/  LDGSTS.E [R203+-0xfffc], desc[UR60][R218.64], !P2 ;  /* 0xf0004000dacb7fae */ /* 0x0003e8000d12187c */
[----:B------:R1:W-:Y:S04]  /*5b400*/  LDGSTS.E [R202+-0xbffc], desc[UR60][R216.64], !P2 ;  /* 0xf4004000d8ca7fae */ /* 0x0003e8000d12187c */
[----:B------:R1:W-:Y:S02]  /*5b410*/  LDGSTS.E [R252+-0x7ffc], desc[UR60][R200.64], !P2 ;  /* 0xf8004000c8fc7fae */ /* 0x0003e4000d12187c */
[----:B-1----:R-:W-:Y:S01]  /*5b420*/  VIADD R203, R196, 0xfffffe1c ;  /* 0xfffffe1cc4cb7836 */ /* 0x002fe20000000000 */
[----:B------:R-:W1:Y:S01]  /*5b430*/  LDC R202, c[0x0][0x230] ;  /* 0x00008c00ffca7b82 */ /* 0x000e620000000800 */
[C---:B------:R-:W-:Y:S01]  /*5b440*/  IADD3 R201, R248.reuse, 0x100000, RZ ;  /* 0x00100000f8c97810 */ /* 0x040fe20007ffe0ff */
[C---:B------:R-:W-:Y:S01]  /*5b450*/  VIADD R200, R248.reuse, 0x100000 ;  /* 0x00100000f8c87836 */ /* 0x040fe20000000000 */
[----:B------:R-:W-:Y:S01]  /*5b460*/  IADD3 R196, R248, 0x100000, RZ ;  /* 0x00100000f8c47810 */ /* 0x000fe20007ffe0ff */
[----:B---3--:R-:W-:-:S04]  /*5b470*/  IMAD.WIDE R214, R5, 0x4, R214 ;  /* 0x0000000405d67825 */ /* 0x008fc800078e02d6 */
[----:B------:R-:W-:-:S04]  /*5b480*/  IMAD.WIDE R204, R5, 0x4, R204 ;  /* 0x0000000405cc7825 */ /* 0x000fc800078e02cc */
[----:B----4-:R-:W-:-:S04]  /*5b490*/  IMAD.WIDE R212, R5, 0x4, R212 ;  /* 0x0000000405d47825 */ /* 0x010fc800078e02d4 */
[----:B------:R-:W-:Y:S01]  /*5b4a0*/  IMAD.WIDE R210, R5, 0x4, R210 ;  /* 0x0000000405d27825 */ /* 0x000fe200078e02d2 */
[----:B------:R-:W-:Y:S01]  /*5b4b0*/  LDGSTS.E [R201+-0x3ffc], desc[UR60][R214.64], !P2 ;  /* 0xfc004000d6c97fae */ /* 0x000fe2000d12187c */
[----:B------:R-:W-:-:S03]  /*5b4c0*/  ISETP.GE.U32.AND P2, PT, R203, 0x7ffffd9d, PT ;  /* 0x7ffffd9dcb00780c */ /* 0x000fc60003f46070 */
[----:B------:R-:W-:Y:S04]  /*5b4d0*/  STL.64 [R1+0x1ab0], R214 ;  /* 0x001ab0d601007387 */ /* 0x000fe80000100a00 */
[----:B------:R3:W-:Y:S04]  /*5b4e0*/  STL.64 [R1+0x1aa8], R204 ;  /* 0x001aa8cc01007387 */ /* 0x0007e80000100a00 */
[----:B------:R-:W-:Y:S04]  /*5b4f0*/  LDGSTS.E [R200+-0xfff8], desc[UR60][R204.64], !P1 ;  /* 0xf0008000ccc87fae */ /* 0x000fe8000c92187c */
[----:B------:R-:W-:Y:S04]  /*5b500*/  STL.64 [R1+0x1aa0], R212 ;  /* 0x001aa0d401007387 */ /* 0x000fe80000100a00 */
[----:B------:R-:W-:Y:S04]  /*5b510*/  LDGSTS.E [R196+-0xbff8], desc[UR60][R212.64], !P1 ;  /* 0xf4008000d4c47fae */ /* 0x000fe8000c92187c */
[----:B------:R4:W-:Y:S04]  /*5b520*/  LDGSTS.E [R252+-0x7ff8], desc[UR60][R210.64], !P1 ;  /* 0xf8008000d2fc7fae */ /* 0x0009e8000c92187c */
[----:B------:R-:W2:Y:S04]  /*5b530*/  LDL.LU.64 R200, [R1+0xbe8] ;  /* 0x000be80001c87983 */ /* 0x000ea80000300a00 */
[----:B------:R4:W-:Y:S04]  /*5b540*/  STL.64 [R1+0x1a98], R210 ;  /* 0x001a98d201007387 */ /* 0x0009e80000100a00 */
[----:B---3--:R-:W3:Y:S04]  /*5b550*/  LDL.LU.64 R204, [R1+0xbe0] ;  /* 0x000be00001cc7983 */ /* 0x008ee80000300a00 */
[----:B------:R-:W3:Y:S01]  /*5b560*/  LDL.LU.64 R214, [R1+0xbd8] ;  /* 0x000bd80001d67983 */ /* 0x000ee20000300a00 */
[----:B----4-:R-:W-:-:S02]  /*5b570*/  VIADD R210, R248, 0x100000 ;  /* 0x00100000f8d27836 */ /* 0x010fc40000000000 */
[----:B--2---:R-:W-:-:S05]  /*5b580*/  IMAD.WIDE R212, R5, 0x4, R208 ;  /* 0x0000000405d47825 */ /* 0x004fca00078e02d0 */
[----:B------:R-:W-:Y:S04]  /*5b590*/  STL.64 [R1+0x1a90], R212 ;  /* 0x001a90d401007387 */ /* 0x000fe80000100a00 */
[----:B------:R-:W-:Y:S01]  /*5b5a0*/  LDGSTS.E [R210+-0x3ff8], desc[UR60][R212.64], !P1 ;  /* 0xfc008000d4d27fae */ /* 0x000fe2000c92187c */
[----:B------:R-:W-:-:S04]  /*5b5b0*/  IMAD.WIDE R198, R5, 0x4, R198 ;  /* 0x0000000405c67825 */ /* 0x000fc800078e02c6 */
[----:B------:R-:W-:-:S04]  /*5b5c0*/  IMAD.WIDE R208, R5, 0x4, R206 ;  /* 0x0000000405d07825 */ /* 0x000fc800078e02ce */
[----:B------:R-:W-:Y:S01]  /*5b5d0*/  IMAD.WIDE R206, R5, 0x4, R242 ;  /* 0x0000000405ce7825 */ /* 0x000fe200078e02f2 */
[----:B------:R2:W-:Y:S04]  /*5b5e0*/  STL.64 [R1+0x1a88], R198 ;  /* 0x001a88c601007387 */ /* 0x0005e80000100a00 */
[----:B------:R4:W-:Y:S04]  /*5b5f0*/  STL.64 [R1+0x1a80], R208 ;  /* 0x001a80d001007387 */ /* 0x0009e80000100a00 */
[----:B------:R-:W3:Y:S01]  /*5b600*/  LDL.LU.64 R210, [R1+0xbd0] ;  /* 0x000bd00001d27983 */ /* 0x000ee20000300a00 */
[----:B------:R-:W-:-:S03]  /*5b610*/  VIADD R242, R197, 0xfffffe7b ;  /* 0xfffffe7bc5f27836 */ /* 0x000fc60000000000 */
[----:B------:R1:W-:Y:S04]  /*5b620*/  STL.64 [R1+0x1a78], R206 ;  /* 0x001a78ce01007387 */ /* 0x0003e80000100a00 */
[----:B------:R-:W-:Y:S04]  /*5b630*/  LDGSTS.E [R196+-0xfff4], desc[UR60][R198.64], !P2 ;  /* 0xf000c000c6c47fae */ /* 0x000fe8000d12187c */
[----:B------:R-:W3:Y:S04]  /*5b640*/  LDL.LU.64 R196, [R1+0xbc8] ;  /* 0x000bc80001c47983 */ /* 0x000ee80000300a00 */
[----:B--2---:R-:W2:Y:S04]  /*5b650*/  LDL.LU.64 R198, [R1+0xbc0] ;  /* 0x000bc00001c67983 */ /* 0x004ea80000300a00 */
[----:B------:R-:W2:Y:S01]  /*5b660*/  LDL.LU.64 R212, [R1+0xbb8] ;  /* 0x000bb80001d47983 */ /* 0x000ea20000300a00 */
[----:B------:R-:W-:-:S02]  /*5b670*/  IADD3 R203, R248, 0x100000, RZ ;  /* 0x00100000f8cb7810 */ /* 0x000fc40007ffe0ff */
[----:B------:R-:W-:-:S03]  /*5b680*/  ISETP.GE.U32.AND P1, PT, R242, 0x7ffffdfc, PT ;  /* 0x7ffffdfcf200780c */ /* 0x000fc60003f26070 */
[----:B------:R4:W-:Y:S04]  /*5b690*/  LDGSTS.E [R203+-0xbff4], desc[UR60][R208.64], !P2 ;  /* 0xf400c000d0cb7fae */ /* 0x0009e8000d12187c */
[----:B------:R1:W-:Y:S01]  /*5b6a0*/  LDGSTS.E [R252+-0x7ff4], desc[UR60][R206.64], !P2 ;  /* 0xf800c000cefc7fae */ /* 0x0003e2000d12187c */
[C---:B------:R-:W-:Y:S01]  /*5b6b0*/  VIADD R243, R247.reuse, 0x100000 ;  /* 0x00100000f7f37836 */ /* 0x040fe20000000000 */
[----:B------:R-:W-:Y:S01]  /*5b6c0*/  IADD3 R242, R247, 0x100000, RZ ;  /* 0x00100000f7f27810 */ /* 0x000fe20007ffe0ff */
[----:B----4-:R-:W4:Y:S01]  /*5b6d0*/  LDC R208, c[0x0][0x230] ;  /* 0x00008c00ffd07b82 */ /* 0x010f220000000800 */
[----:B-1----:R-:W-:Y:S01]  /*5b6e0*/  IADD3 R206, R202, -0x186, RZ ;  /* 0xfffffe7acace7810 */ /* 0x002fe20007ffe0ff */
[----:B------:R-:W-:-:S04]  /*5b6f0*/  IMAD.WIDE R202, R5, 0x4, R240 ;  /* 0x0000000405ca7825 */ /* 0x000fc800078e02f0 */
[C---:B------:R-:W-:Y:S02]  /*5b700*/  VIADD R240, R247.reuse, 0x100000 ;  /* 0x00100000f7f07836 */ /* 0x040fe40000000000 */
[----:B------:R-:W1:Y:S01]  /*5b710*/  LDC R209, c[0x0][0x230] ;  /* 0x00008c00ffd17b82 */ /* 0x000e620000000800 */
[----:B------:R-:W-:Y:S04]  /*5b720*/  LDGSTS.E [R252+-0x3ff4], desc[UR60][R202.64], !P2 ;  /* 0xfc00c000cafc7fae */ /* 0x000fe8000d12187c */
[----:B------:R3:W-:Y:S01]  /*5b730*/  STL.64 [R1+0x1a70], R202 ;  /* 0x001a70ca01007387 */ /* 0x0007e20000100a00 */
[----:B------:R-:W-:Y:S02]  /*5b740*/  ISETP.GE.U32.AND P2, PT, R206, 0x7ffffdfb, PT ;  /* 0x7ffffdfbce00780c */ /* 0x000fe40003f46070 */
[----:B------:R-:W-:Y:S01]  /*5b750*/  IADD3 R241, R247, 0x100000, RZ ;  /* 0x00100000f7f17810 */ /* 0x000fe20007ffe0ff */
[----:B------:R-:W-:-:S04]  /*5b760*/  IMAD.WIDE R200, R5, 0x4, R200 ;  /* 0x0000000405c87825 */ /* 0x000fc800078e02c8 */
[----:B---3--:R-:W-:-:S04]  /*5b770*/  IMAD.WIDE R204, R5, 0x4, R204 ;  /* 0x0000000405cc7825 */ /* 0x008fc800078e02cc */
[C---:B------:R-:W-:Y:S01]  /*5b780*/  IMAD.WIDE R214, R5.reuse, 0x4, R214 ;  /* 0x0000000405d67825 */ /* 0x040fe200078e02d6 */
[----:B------:R3:W-:Y:S04]  /*5b790*/  STL.64 [R1+0x1a68], R200 ;  /* 0x001a68c801007387 */ /* 0x0007e80000100a00 */
[----:B------:R4:W-:Y:S04]  /*5b7a0*/  STL.64 [R1+0x1a60], R204 ;  /* 0x001a60cc01007387 */ /* 0x0009e80000100a00 */
[----:B------:R-:W2:Y:S04]  /*5b7b0*/  LDL.LU.64 R202, [R1+0xbb0] ;  /* 0x000bb00001ca7983 */ /* 0x000ea80000300a00 */
[----:B------:R-:W-:Y:S04]  /*5b7c0*/  LDGSTS.E [R243+-0x40000], desc[UR60][R200.64], !P1 ;  /* 0xc0000000c8f37fae */ /* 0x000fe8000c92187c */
[----:B------:R1:W-:Y:S04]  /*5b7d0*/  STL.64 [R1+0x1a58], R214 ;  /* 0x001a58d601007387 */ /* 0x0003e80000100a00 */
[----:B------:R-:W-:Y:S04]  /*5b7e0*/  LDGSTS.E [R242+-0x3c000], desc[UR60][R204.64], !P1 ;  /* 0xc4000000ccf27fae */ /* 0x000fe8000c92187c */
[----:B------:R1:W-:Y:S04]  /*5b7f0*/  LDGSTS.E [R240+-0x38000], desc[UR60][R214.64], !P1 ;  /* 0xc8000000d6f07fae */ /* 0x0003e8000c92187c */
[----:B---3--:R-:W3:Y:S04]  /*5b800*/  LDL.LU.64 R200, [R1+0xba8] ;  /* 0x000ba80001c87983 */ /* 0x008ee80000300a00 */
[----:B------:R-:W3:Y:S04]  /*5b810*/  LDL.LU.64 R206, [R1+0xba0] ;  /* 0x000ba00001ce7983 */ /* 0x000ee80000300a00 */
[----:B----4-:R-:W4:Y:S01]  /*5b820*/  LDL.LU.64 R204, [R1+0xb98] ;  /* 0x000b980001cc7983 */ /* 0x010f220000300a00 */
[----:B------:R-:W-:-:S05]  /*5b830*/  IMAD.WIDE R210, R5, 0x4, R210 ;  /* 0x0000000405d27825 */ /* 0x000fca00078e02d2 */
[----:B------:R1:W-:Y:S04]  /*5b840*/  STL.64 [R1+0x1a50], R210 ;  /* 0x001a50d201007387 */ /* 0x0003e80000100a00 */
[----:B------:R1:W-:Y:S01]  /*5b850*/  LDGSTS.E [R243+-0x34000], desc[UR60][R210.64], !P1 ;  /* 0xcc000000d2f37fae */ /* 0x0003e2000c92187c */
[----:B------:R-:W-:-:S04]  /*5b860*/  IMAD.WIDE R196, R5, 0x4, R196 ;  /* 0x0000000405c47825 */ /* 0x000fc800078e02c4 */
[----:B--2---:R-:W-:-:S04]  /*5b870*/  IMAD.WIDE R198, R5, 0x4, R198 ;  /* 0x0000000405c67825 */ /* 0x004fc800078e02c6 */
[----:B-1----:R-:W-:Y:S01]  /*5b880*/  IMAD.WIDE R214, R5, 0x4, R212 ;  /* 0x0000000405d67825 */ /* 0x002fe200078e02d4 */
[----:B------:R1:W-:Y:S04]  /*5b890*/  STL.64 [R1+0x1a48], R196 ;  /* 0x001a48c401007387 */ /* 0x0003e80000100a00 */
[----:B------:R2:W-:Y:S04]  /*5b8a0*/  STL.64 [R1+0x1a40], R198 ;  /* 0x001a40c601007387 */ /* 0x0005e80000100a00 */
[----:B------:R-:W4:Y:S04]  /*5b8b0*/  LDL.LU.64 R210, [R1+0xb90] ;  /* 0x000b900001d27983 */ /* 0x000f280000300a00 */
[----:B------:R2:W-:Y:S04]  /*5b8c0*/  STL.64 [R1+0x1a38], R214 ;  /* 0x001a38d601007387 */ /* 0x0005e80000100a00 */
[----:B------:R-:W-:Y:S04]  /*5b8d0*/  LDGSTS.E [R242+-0x3fffc], desc[UR60][R196.64], !P2 ;  /* 0xc0004000c4f27fae */ /* 0x000fe8000d12187c */
[----:B------:R-:W-:Y:S01]  /*5b8e0*/  LDGSTS.E [R241+-0x3bffc], desc[UR60][R198.64], !P2 ;  /* 0xc4004000c6f17fae */ /* 0x000fe2000d12187c */
[----:B------:R-:W-:Y:S01]  /*5b8f0*/  VIADD R243, R208, 0xfffffe79 ;  /* 0xfffffe79d0f37836 */ /* 0x000fe20000000000 */
[----:B------:R-:W-:Y:S01]  /*5b900*/  IADD3 R252, R209, -0x188, RZ ;  /* 0xfffffe78d1fc7810 */ /* 0x000fe20007ffe0ff */
[----:B------:R-:W4:Y:S01]  /*5b910*/  LDC R208, c[0x0][0x230] ;  /* 0x00008c00ffd07b82 */ /* 0x000f220000000800 */
[----:B------:R2:W-:Y:S04]  /*5b920*/  LDGSTS.E [R240+-0x37ffc], desc[UR60][R214.64], !P2 ;  /* 0xc8004000d6f07fae */ /* 0x0005e8000d12187c */
[----:B-1----:R-:W4:Y:S04]  /*5b930*/  LDL.LU.64 R196, [R1+0xb88] ;  /* 0x000b880001c47983 */ /* 0x002f280000300a00 */
[----:B------:R-:W4:Y:S04]  /*5b940*/  LDL.LU.64 R212, [R1+0xb80] ;  /* 0x000b800001d47983 */ /* 0x000f280000300a00 */
[----:B--2---:R-:W2:Y:S01]  /*5b950*/  LDL.LU.64 R198, [R1+0xb78] ;  /* 0x000b780001c67983 */ /* 0x004ea20000300a00 */
[----:B------:R-:W-:Y:S01]  /*5b960*/  ISETP.GE.U32.AND P1, PT, R243, 0x7ffffdfa, PT ;  /* 0x7ffffdfaf300780c */ /* 0x000fe20003f26070 */
[----:B------:R-:W-:Y:S01]  /*5b970*/  VIADD R243, R247, 0x100000 ;  /* 0x00100000f7f37836 */ /* 0x000fe20000000000 */
[----:B------:R-:W1:Y:S01]  /*5b980*/  LDC R214, c[0x0][0x230] ;  /* 0x00008c00ffd67b82 */ /* 0x000e620000000800 */
[----:B------:R-:W-:-:S05]  /*5b990*/  IMAD.WIDE R202, R5, 0x4, R202 ;  /* 0x0000000405ca7825 */ /* 0x000fca00078e02ca */
[----:B------:R-:W-:Y:S04]  /*5b9a0*/  LDGSTS.E [R243+-0x33ffc], desc[UR60][R202.64], !P2 ;  /* 0xcc004000caf37fae */ /* 0x000fe8000d12187c */
[----:B------:R1:W-:Y:S01]  /*5b9b0*/  STL.64 [R1+0x1a30], R202 ;  /* 0x001a30ca01007387 */ /* 0x0003e20000100a00 */
[----:B------:R-:W-:Y:S01]  /*5b9c0*/  ISETP.GE.U32.AND P2, PT, R252, 0x7ffffdf9, PT ;  /* 0x7ffffdf9fc00780c */ /* 0x000fe20003f46070 */
[----:B---3--:R-:W-:-:S04]  /*5b9d0*/  IMAD.WIDE R200, R5, 0x4, R200 ;  /* 0x0000000405c87825 */ /* 0x008fc800078e02c8 */
[----:B------:R-:W-:-:S04]  /*5b9e0*/  IMAD.WIDE R206, R5, 0x4, R206 ;  /* 0x0000000405ce7825 */ /* 0x000fc800078e02ce */
[C---:B----4-:R-:W-:Y:S01]  /*5b9f0*/  IMAD.WIDE R216, R5.reuse, 0x4, R204 ;  /* 0x0000000405d87825 */ /* 0x050fe200078e02cc */
[----:B------:R3:W-:Y:S04]  /*5ba00*/  STL.64 [R1+0x1a28], R200 ;  /* 0x001a28c801007387 */ /* 0x0007e80000100a00 */
[----:B------:R4:W-:Y:S04]  /*5ba10*/  STL.64 [R1+0x1a20], R206 ;  /* 0x001a20ce01007387 */ /* 0x0009e80000100a00 */
[----:B-1----:R-:W2:Y:S04]  /*5ba20*/  LDL.LU.64 R202, [R1+0xb70] ;  /* 0x000b700001ca7983 */ /* 0x002ea80000300a00 */
[----:B------:R-:W-:Y:S04]  /*5ba30*/  LDGSTS.E [R242+-0x3fff8], desc[UR60][R200.64], !P1 ;  /* 0xc0008000c8f27fae */ /* 0x000fe8000c92187c */
[----:B------:R-:W-:Y:S04]  /*5ba40*/  STL.64 [R1+0x1a18], R216 ;  /* 0x001a18d801007387 */ /* 0x000fe80000100a00 */
[----:B------:R-:W-:Y:S04]  /*5ba50*/  LDGSTS.E [R241+-0x3bff8], desc[UR60][R206.64], !P1 ;  /* 0xc4008000cef17fae */ /* 0x000fe8000c92187c */
[----:B------:R-:W-:Y:S04]  /*5ba60*/  LDGSTS.E [R240+-0x37ff8], desc[UR60][R216.64], !P1 ;  /* 0xc8008000d8f07fae */ /* 0x000fe8000c92187c */
[----:B---3--:R-:W3:Y:S04]  /*5ba70*/  LDL.LU.64 R200, [R1+0x7e8] ;  /* 0x0007e80001c87983 */ /* 0x008ee80000300a00 */
[----:B------:R-:W3:Y:S04]  /*5ba80*/  LDL.LU.64 R204, [R1+0x7e0] ;  /* 0x0007e00001cc7983 */ /* 0x000ee80000300a00 */
[----:B----4-:R-:W4:Y:S01]  /*5ba90*/  LDL.LU.64 R206, [R1+0x7d8] ;  /* 0x0007d80001ce7983 */ /* 0x010f220000300a00 */
[----:B------:R-:W-:-:S05]  /*5baa0*/  IMAD.WIDE R210, R5, 0x4, R210 ;  /* 0x0000000405d27825 */ /* 0x000fca00078e02d2 */
[----:B------:R-:W-:Y:S04]  /*5bab0*/  STL.64 [R1+0x1a10], R210 ;  /* 0x001a10d201007387 */ /* 0x000fe80000100a00 */
[----:B------:R1:W-:Y:S01]  /*5bac0*/  LDGSTS.E [R243+-0x33ff8], desc[UR60][R210.64], !P1 ;  /* 0xcc008000d2f37fae */ /* 0x0003e2000c92187c */
[----:B------:R-:W-:-:S04]  /*5bad0*/  IMAD.WIDE R196, R5, 0x4, R196 ;  /* 0x0000000405c47825 */ /* 0x000fc800078e02c4 */
[----:B------:R-:W-:-:S04]  /*5bae0*/  IMAD.WIDE R212, R5, 0x4, R212 ;  /* 0x0000000405d47825 */ /* 0x000fc800078e02d4 */
[----:B--2---:R-:W-:Y:S01]  /*5baf0*/  IMAD.WIDE R198, R5, 0x4, R198 ;  /* 0x0000000405c67825 */ /* 0x004fe200078e02c6 */
[----:B-1----:R-:W-:Y:S01]  /*5bb00*/  IADD3 R243, R208, -0x1a5, RZ ;  /* 0xfffffe5bd0f37810 */ /* 0x002fe20007ffe0ff */
[----:B------:R1:W-:Y:S04]  /*5bb10*/  STL.64 [R1+0x1a08], R196 ;  /* 0x001a08c401007387 */ /* 0x0003e80000100a00 */
[----:B------:R2:W-:Y:S04]  /*5bb20*/  STL.64 [R1+0x1a00], R212 ;  /* 0x001a00d401007387 */ /* 0x0005e80000100a00 */
[----:B------:R-:W4:Y:S04]  /*5bb30*/  LDL.LU.64 R208, [R1+0x7d0] ;  /* 0x0007d00001d07983 */ /* 0x000f280000300a00 */
[----:B------:R2:W-:Y:S04]  /*5bb40*/  STL.64 [R1+0x19f8], R198 ;  /* 0x0019f8c601007387 */ /* 0x0005e80000100a00 */
[----:B------:R-:W-:Y:S04]  /*5bb50*/  LDGSTS.E [R242+-0x3fff4], desc[UR60][R196.64], !P2 ;  /* 0xc000c000c4f27fae */ /* 0x000fe8000d12187c */
[----:B------:R-:W-:Y:S01]  /*5bb60*/  LDGSTS.E [R241+-0x3bff4], desc[UR60][R212.64], !P2 ;  /* 0xc400c000d4f17fae */ /* 0x000fe2000d12187c */
[----:B------:R-:W-:-:S03]  /*5bb70*/  ISETP.GE.U32.AND P1, PT, R243, 0x7ffffddc, PT ;  /* 0x7ffffddcf300780c */ /* 0x000fc60003f26070 */
[----:B-1----:R-:W4:Y:S04]  /*5bb80*/  LDL.LU.64 R196, [R1+0x7c8] ;  /* 0x0007c80001c47983 */ /* 0x002f280000300a00 */
[----:B------:R-:W4:Y:S04]  /*5bb90*/  LDL.LU.64 R210, [R1+0x7c0] ;  /* 0x0007c00001d27983 */ /* 0x000f280000300a00 */
[----:B--2---:R-:W2:Y:S01]  /*5bba0*/  LDL.LU.64 R212, [R1+0x7b8] ;  /* 0x0007b80001d47983 */ /* 0x004ea20000300a00 */
[----:B------:R-:W-:Y:S01]  /*5bbb0*/  IADD3 R243, R247, 0x100000, RZ ;  /* 0x00100000f7f37810 */ /* 0x000fe20007ffe0ff */
[----:B------:R-:W-:-:S02]  /*5bbc0*/  VIADD R252, R214, 0xfffffe5a ;  /* 0xfffffe5ad6fc7836 */ /* 0x000fc40000000000 */
[----:B------:R1:W-:Y:S02]  /*5bbd0*/  LDGSTS.E [R240+-0x37ff4], desc[UR60][R198.64], !P2 ;  /* 0xc800c000c6f07fae */ /* 0x0003e4000d12187c */
[----:B-1----:R-:W1:Y:S08]  /*5bbe0*/  LDC R198, c[0x0][0x230] ;  /* 0x00008c00ffc67b82 */ /* 0x002e700000000800 */
        /* <DEDUP_REMOVED lines=19> */
[----:B------:R1:W-:Y:S04]  /*5bd20*/  STL.64 [R1+0x19d0], R208 ;  /* 0x0019d0d001007387 */ /* 0x0003e80000100a00 */
[----:B------:R1:W-:Y:S01]  /*5bd30*/  LDGSTS.E [R243+-0x24000], desc[UR60][R208.64], !P1 ;  /* 0xdc000000d0f37fae */ /* 0x0003e2000c92187c */
[----:B------:R-:W-:-:S04]  /*5bd40*/  IMAD.WIDE R196, R5, 0x4, R196 ;  /* 0x0000000405c47825 */ /* 0x000fc800078e02c4 */
[----:B------:R-:W-:-:S04]  /*5bd50*/  IMAD.WIDE R210, R5, 0x4, R210 ;  /* 0x0000000405d27825 */ /* 0x000fc800078e02d2 */
[----:B--2---:R-:W-:Y:S01]  /*5bd60*/  IMAD.WIDE R212, R5, 0x4, R212 ;  /* 0x0000000405d47825 */ /* 0x004fe200078e02d4 */
[----:B------:R2:W-:Y:S04]  /*5bd70*/  STL.64 [R1+0x19c8], R196 ;  /* 0x0019c8c401007387 */ /* 0x0005e80000100a00 */
[----:B------:R2:W-:Y:S04]  /*5bd80*/  STL.64 [R1+0x19c0], R210 ;  /* 0x0019c0d201007387 */ /* 0x0005e80000100a00 */
[----:B-1----:R-:W4:Y:S04]  /*5bd90*/  LDL.LU.64 R208, [R1+0x790] ;  /* 0x0007900001d07983 */ /* 0x002f280000300a00 */
[----:B------:R1:W-:Y:S04]  /*5bda0*/  STL.64 [R1+0x19b8], R212 ;  /* 0x0019b8d401007387 */ /* 0x0003e80000100a00 */
[----:B------:R-:W-:Y:S04]  /*5bdb0*/  LDGSTS.E [R242+-0x2fffc], desc[UR60][R196.64], !P2 ;  /* 0xd0004000c4f27fae */ /* 0x000fe8000d12187c */
[----:B------:R-:W-:Y:S01]  /*5bdc0*/  LDGSTS.E [R241+-0x2bffc], desc[UR60][R210.64], !P2 ;  /* 0xd4004000d2f17fae */ /* 0x000fe2000d12187c */
[----:B------:R-:W-:-:S03]  /*5bdd0*/  VIADD R243, R198, 0xfffffe59 ;  /* 0xfffffe59c6f37836 */ /* 0x000fc60000000000 */
[----:B------:R1:W-:Y:S01]  /*5bde0*/  LDGSTS.E [R240+-0x27ffc], desc[UR60][R212.64], !P2 ;  /* 0xd8004000d4f07fae */ /* 0x0003e2000d12187c */
[----:B------:R-:W4:Y:S03]  /*5bdf0*/  LDC R198, c[0x0][0x230] ;  /* 0x00008c00ffc67b82 */ /* 0x000f260000000800 */
[----:B--2---:R-:W2:Y:S04]  /*5be00*/  LDL.LU.64 R196, [R1+0x788] ;  /* 0x0007880001c47983 */ /* 0x004ea80000300a00 */
[----:B------:R-:W2:Y:S04]  /*5be10*/  LDL.LU.64 R214, [R1+0x780] ;  /* 0x0007800001d67983 */ /* 0x000ea80000300a00 */
[----:B------:R-:W2:Y:S01]  /*5be20*/  LDL.LU.64 R210, [R1+0x778] ;  /* 0x0007780001d27983 */ /* 0x000ea20000300a00 */
[----:B------:R-:W-:Y:S01]  /*5be30*/  ISETP.GE.U32.AND P1, PT, R243, 0x7ffffdda, PT ;  /* 0x7ffffddaf300780c */ /* 0x000fe20003f26070 */
[----:B------:R-:W-:Y:S01]  /*5be40*/  VIADD R243, R247, 0x100000 ;  /* 0x00100000f7f37836 */ /* 0x000fe20000000000 */
[----:B------:R-:W-:Y:S01]  /*5be50*/  IADD3 R252, R199, -0x1a8, RZ ;  /* 0xfffffe58c7fc7810 */ /* 0x000fe20007ffe0ff */
[----:B-1----:R-:W1:Y:S01]  /*5be60*/  LDC R212, c[0x0][0x230] ;  /* 0x00008c00ffd47b82 */ /* 0x002e620000000800 */
[----:B------:R-:W-:-:S05]  /*5be70*/  IMAD.WIDE R202, R5, 0x4, R202 ;  /* 0x0000000405ca7825 */ /* 0x000fca00078e02ca */
[----:B------:R1:W-:Y:S04]  /*5be80*/  STL.64 [R1+0x19b0], R202 ;  /* 0x0019b0ca01007387 */ /* 0x0003e80000100a00 */
[----:B------:R-:W-:Y:S01]  /*5be90*/  LDGSTS.E [R243+-0x23ffc], desc[UR60][R202.64], !P2 ;  /* 0xdc004000caf37fae */ /* 0x000fe2000d12187c */
[----:B---3--:R-:W-:-:S04]  /*5bea0*/  IMAD.WIDE R200, R5, 0x4, R200 ;  /* 0x0000000405c87825 */ /* 0x008fc800078e02c8 */
[----:B------:R-:W-:-:S04]  /*5beb0*/  IMAD.WIDE R206, R5, 0x4, R206 ;  /* 0x0000000405ce7825 */ /* 0x000fc800078e02ce */
[----:B----4-:R-:W-:Y:S01]  /*5bec0*/  IMAD.WIDE R216, R5, 0x4, R204 ;  /* 0x0000000405d87825 */ /* 0x010fe200078e02cc */
[----:B------:R3:W-:Y:S04]  /*5bed0*/  STL.64 [R1+0x19a8], R200 ;  /* 0x0019a8c801007387 */ /* 0x0007e80000100a00 */
[----:B------:R4:W-:Y:S04]  /*5bee0*/  STL.64 [R1+0x19a0], R206 ;  /* 0x0019a0ce01007387 */ /* 0x0009e80000100a00 */
[----:B-1----:R-:W2:Y:S04]  /*5bef0*/  LDL.LU.64 R202, [R1+0x770] ;  /* 0x0007700001ca7983 */ /* 0x002ea80000300a00 */
[----:B------:R-:W-:Y:S04]  /*5bf00*/  LDGSTS.E [R242+-0x2fff8], desc[UR60][R200.64], !P1 ;  /* 0xd0008000c8f27fae */ /* 0x000fe8000c92187c */
[----:B------:R1:W-:Y:S01]  /*5bf10*/  STL.64 [R1+0x1998], R216 ;  /* 0x001998d801007387 */ /* 0x0003e20000100a00 */
[----:B------:R-:W-:-:S03]  /*5bf20*/  ISETP.GE.U32.AND P2, PT, R252, 0x7ffffdd9, PT ;  /* 0x7ffffdd9fc00780c */ /* 0x000fc60003f46070 */
[----:B------:R-:W-:Y:S04]  /*5bf30*/  LDGSTS.E [R241+-0x2bff8], desc[UR60][R206.64], !P1 ;  /* 0xd4008000cef17fae */ /* 0x000fe8000c92187c */
[----:B------:R1:W-:Y:S04]  /*5bf40*/  LDGSTS.E [R240+-0x27ff8], desc[UR60][R216.64], !P1 ;  /* 0xd8008000d8f07fae */ /* 0x0003e8000c92187c */
[----:B---3--:R-:W3:Y:S04]  /*5bf50*/  LDL.LU.64 R200, [R1+0x3e8] ;  /* 0x0003e80001c87983 */ /* 0x008ee80000300a00 */
[----:B------:R-:W3:Y:S04]  /*5bf60*/  LDL.LU.64 R204, [R1+0x3e0] ;  /* 0x0003e00001cc7983 */ /* 0x000ee80000300a00 */
[----:B----4-:R-:W4:Y:S01]  /*5bf70*/  LDL.LU.64 R206, [R1+0x3d8] ;  /* 0x0003d80001ce7983 */ /* 0x010f220000300a00 */
[----:B-1----:R-:W1:Y:S08]  /*5bf80*/  LDC R217, c[0x0][0x230] ;  /* 0x00008c00ffd97b82 */ /* 0x002e700000000800 */
[----:B------:R-:W1:Y:S01]  /*5bf90*/  LDC R216, c[0x0][0x230] ;  /* 0x00008c00ffd87b82 */ /* 0x000e620000000800 */
[----:B------:R-:W-:-:S05]  /*5bfa0*/  IMAD.WIDE R208, R5, 0x4, R208 ;  /* 0x0000000405d07825 */ /* 0x000fca00078e02d0 */
[----:B------:R1:W-:Y:S04]  /*5bfb0*/  STL.64 [R1+0x1990], R208 ;  /* 0x001990d001007387 */ /* 0x0003e80000100a00 */
[----:B------:R1:W-:Y:S01]  /*5bfc0*/  LDGSTS.E [R243+-0x23ff8], desc[UR60][R208.64], !P1 ;  /* 0xdc008000d0f37fae */ /* 0x0003e2000c92187c */
[----:B--2---:R-:W-:-:S04]  /*5bfd0*/  IMAD.WIDE R196, R5, 0x4, R196 ;  /* 0x0000000405c47825 */ /* 0x004fc800078e02c4 */
[C---:B------:R-:W-:Y:S01]  /*5bfe0*/  IMAD.WIDE R214, R5.reuse, 0x4, R214 ;  /* 0x0000000405d67825 */ /* 0x040fe200078e02d6 */
[----:B------:R2:W-:Y:S04]  /*5bff0*/  STL.64 [R1+0x1988], R196 ;  /* 0x001988c401007387 */ /* 0x0005e80000100a00 */
[----:B------:R-:W-:Y:S04]  /*5c000*/  STL.64 [R1+0x1980], R214 ;  /* 0x001980d601007387 */ /* 0x000fe80000100a00 */
[----:B-1----:R-:W4:Y:S01]  /*5c010*/  LDL.LU.64 R208, [R1+0x3d0] ;  /* 0x0003d00001d07983 */ /* 0x002f220000300a00 */
[----:B------:R-:W-:-:S03]  /*5c020*/  IMAD.WIDE R210, R5, 0x4, R210 ;  /* 0x0000000405d27825 */ /* 0x000fc600078e02d2 */
[----:B------:R-:W-:Y:S01]  /*5c030*/  LDGSTS.E [R242+-0x2fff4], desc[UR60][R196.64], !P2 ;  /* 0xd000c000c4f27fae */ /* 0x000fe2000d12187c */
[----:B------:R-:W-:-:S03]  /*5c040*/  IADD3 R243, R198, -0x1c5, RZ ;  /* 0xfffffe3bc6f37810 */ /* 0x000fc60007ffe0ff */
[----:B------:R1:W-:Y:S04]  /*5c050*/  LDGSTS.E [R241+-0x2bff4], desc[UR60][R214.64], !P2 ;  /* 0xd400c000d6f17fae */ /* 0x0003e8000d12187c */
[----:B------:R1:W-:Y:S04]  /*5c060*/  STL.64 [R1+0x1978], R210 ;  /* 0x001978d201007387 */ /* 0x0003e80000100a00 */
[----:B------:R-:W-:Y:S04]  /*5c070*/  LDGSTS.E [R240+-0x27ff4], desc[UR60][R210.64], !P2 ;  /* 0xd800c000d2f07fae */ /* 0x000fe8000d12187c */
[----:B--2---:R-:W2:Y:S04]  /*5c080*/  LDL.LU.64 R196, [R1+0x3c8] ;  /* 0x0003c80001c47983 */ /* 0x004ea80000300a00 */
[----:B------:R-:W2:Y:S04]  /*5c090*/  LDL.LU.64 R198, [R1+0x3c0] ;  /* 0x0003c00001c67983 */ /* 0x000ea80000300a00 */
[----:B-1----:R-:W2:Y:S01]  /*5c0a0*/  LDL.LU.64 R210, [R1+0x3b8] ;  /* 0x0003b80001d27983 */ /* 0x002ea20000300a00 */
[----:B------:R-:W-:-:S02]  /*5c0b0*/  ISETP.GE.U32.AND P1, PT, R243, 0x7ffffdbc, PT ;  /* 0x7ffffdbcf300780c */ /* 0x000fc40003f26070 */
[----:B------:R-:W-:Y:S01]  /*5c0c0*/  IADD3 R243, R247, 0x100000, RZ ;  /* 0x00100000f7f37810 */ /* 0x000fe20007ffe0ff */
[----:B------:R-:W-:Y:S02]  /*5c0d0*/  VIADD R252, R212, 0xfffffe3a ;  /* 0xfffffe3ad4fc7836 */ /* 0x000fe40000000000 */
[----:B------:R-:W-:-:S05]  /*5c0e0*/  IMAD.WIDE R202, R5, 0x4, R202 ;  /* 0x0000000405ca7825 */ /* 0x000fca00078e02ca */
[----:B------:R-:W-:Y:S04]  /*5c0f0*/  STL.64 [R1+0x1970], R202 ;  /* 0x001970ca01007387 */ /* 0x000fe80000100a00 */
[----:B------:R-:W-:Y:S01]  /*5c100*/  LDGSTS.E [R243+-0x23ff4], desc[UR60][R202.64], !P2 ;  /* 0xdc00c000caf37fae */ /* 0x000fe2000d12187c */
[----:B---3--:R-:W-:-:S04]  /*5c110*/  IMAD.WIDE R200, R5, 0x4, R200 ;  /* 0x0000000405c87825 */ /* 0x008fc800078e02c8 */
[----:B------:R-:W-:-:S04]  /*5c120*/  IMAD.WIDE R204, R5, 0x4, R204 ;  /* 0x0000000405cc7825 */ /* 0x000fc800078e02cc */
[----:B----4-:R-:W-:Y:S01]  /*5c130*/  IMAD.WIDE R206, R5, 0x4, R206 ;  /* 0x0000000405ce7825 */ /* 0x010fe200078e02ce */
[----:B------:R1:W-:Y:S04]  /*5c140*/  STL.64 [R1+0x1968], R200 ;  /* 0x001968c801007387 */ /* 0x0003e80000100a00 */
[----:B------:R-:W-:Y:S04]  /*5c150*/  LDGSTS.E [R242+-0x20000], desc[UR60][R200.64], !P1 ;  /* 0xe0000000c8f27fae */ /* 0x000fe8000c92187c */
[----:B------:R3:W-:Y:S04]  /*5c160*/  STL.64 [R1+0x1960], R204 ;  /* 0x001960cc01007387 */ /* 0x0007e80000100a00 */
[----:B------:R-:W-:Y:S04]  /*5c170*/  LDGSTS.E [R241+-0x1c000], desc[UR60][R204.64], !P1 ;  /* 0xe4000000ccf17fae */ /* 0x000fe8000c92187c */
[----:B------:R-:W-:Y:S01]  /*5c180*/  LDGSTS.E [R240+-0x18000], desc[UR60][R206.64], !P1 ;  /* 0xe8000000cef07fae */ /* 0x000fe2000c92187c */
[----:B------:R-:W-:-:S03]  /*5c190*/  ISETP.GE.U32.AND P2, PT, R252, 0x7ffffdbb, PT ;  /* 0x7ffffdbbfc00780c */ /* 0x000fc60003f46070 */
[----:B-1----:R-:W4:Y:S04]  /*5c1a0*/  LDL.LU.64 R200, [R1+0x3b0] ;  /* 0x0003b00001c87983 */ /* 0x002f280000300a00 */
[----:B------:R1:W-:Y:S04]  /*5c1b0*/  STL.64 [R1+0x1958], R206 ;  /* 0x001958ce01007387 */ /* 0x0003e80000100a00 */
[----:B------:R-:W4:Y:S04]  /*5c1c0*/  LDL.LU.64 R202, [R1+0x3a8] ;  /* 0x0003a80001ca7983 */ /* 0x000f280000300a00 */
[----:B---3--:R-:W3:Y:S04]  /*5c1d0*/  LDL.LU.64 R204, [R1+0x3a0] ;  /* 0x0003a00001cc7983 */ /* 0x008ee80000300a00 */
[----:B-1----:R-:W3:Y:S01]  /*5c1e0*/  LDL.LU.64 R206, [R1+0x398] ;  /* 0x0003980001ce7983 */ /* 0x002ee20000300a00 */
[----:B------:R-:W-:Y:S01]  /*5c1f0*/  IADD3 R252, R216, -0x1c8, RZ ;  /* 0xfffffe38d8fc7810 */ /* 0x000fe20007ffe0ff */
[----:B------:R-:W-:-:S05]  /*5c200*/  IMAD.WIDE R214, R5, 0x4, R208 ;  /* 0x0000000405d67825 */ /* 0x000fca00078e02d0 */
[----:B------:R1:W-:Y:S04]  /*5c210*/  STL.64 [R1+0x1950], R214 ;  /* 0x001950d601007387 */ /* 0x0003e80000100a00 */
[----:B------:R-:W3:Y:S04]  /*5c220*/  LDL.LU.64 R208, [R1+0x390] ;  /* 0x0003900001d07983 */ /* 0x000ee80000300a00 */
[----:B------:R1:W-:Y:S01]  /*5c230*/  LDGSTS.E [R243+-0x14000], desc[UR60][R214.64], !P1 ;  /* 0xec000000d6f37fae */ /* 0x0003e2000c92187c */
[----:B--2---:R-:W-:-:S04]  /*5c240*/  IMAD.WIDE R196, R5, 0x4, R196 ;  /* 0x0000000405c47825 */ /* 0x004fc800078e02c4 */
[----:B------:R-:W-:-:S04]  /*5c250*/  IMAD.WIDE R198, R5, 0x4, R198 ;  /* 0x0000000405c67825 */ /* 0x000fc800078e02c6 */
[----:B------:R-:W-:Y:S01]  /*5c260*/  IMAD.WIDE R218, R5, 0x4, R210 ;  /* 0x0000000405da7825 */ /* 0x000fe200078e02d2 */
[----:B------:R2:W-:Y:S04]  /*5c270*/  STL.64 [R1+0x1948], R196 ;  /* 0x001948c401007387 */ /* 0x0005e80000100a00 */
[----:B------:R-:W3:Y:S04]  /*5c280*/  LDL.LU.64 R210, [R1+0x388] ;  /* 0x0003880001d27983 */ /* 0x000ee80000300a00 */
[----:B------:R2:W-:Y:S04]  /*5c290*/  STL.64 [R1+0x1940], R198 ;  /* 0x001940c601007387 */ /* 0x0005e80000100a00 */
[----:B------:R-:W3:Y:S04]  /*5c2a0*/  LDL.LU.64 R212, [R1+0x380] ;  /* 0x0003800001d47983 */ /* 0x000ee80000300a00 */
[----:B------:R2:W-:Y:S04]  /*5c2b0*/  STL.64 [R1+0x1938], R218 ;  /* 0x001938da01007387 */ /* 0x0005e80000100a00 */
[----:B-1----:R-:W3:Y:S04]  /*5c2c0*/  LDL.LU.64 R214, [R1+0x378] ;  /* 0x0003780001d67983 */ /* 0x002ee80000300a00 */
[----:B------:R-:W-:Y:S04]  /*5c2d0*/  LDGSTS.E [R242+-0x1fffc], desc[UR60][R196.64], !P2 ;  /* 0xe0004000c4f27fae */ /* 0x000fe8000d12187c */
[----:B------:R-:W-:Y:S01]  /*5c2e0*/  LDGSTS.E [R241+-0x1bffc], desc[UR60][R198.64], !P2 ;  /* 0xe4004000c6f17fae */ /* 0x000fe2000d12187c */
[----:B------:R-:W-:-:S03]  /*5c2f0*/  VIADD R243, R217, 0xfffffe39 ;  /* 0xfffffe39d9f37836 */ /* 0x000fc60000000000 */
[----:B------:R1:W-:Y:S04]  /*5c300*/  LDGSTS.E [R240+-0x17ffc], desc[UR60][R218.64], !P2 ;  /* 0xe8004000daf07fae */ /* 0x0003e8000d12187c */
[----:B--2---:R-:W2:Y:S04]  /*5c310*/  LDL.LU.64 R196, [R1+0x4b58] ;  /* 0x004b580001c47983 */ /* 0x004ea80000300a00 */
[----:B------:R-:W2:Y:S04]  /*5c320*/  LDL.LU.64 R198, [R1+0x4b50] ;  /* 0x004b500001c67983 */ /* 0x000ea80000300a00 */
[----:B------:R-:W2:Y:S01]  /*5c330*/  LDL.LU.64 R216, [R1+0x370] ;  /* 0x0003700001d87983 */ /* 0x000ea20000300a00 */
[----:B-1----:R-:W1:Y:S01]  /*5c340*/  LDC R219, c[0x0][0x230] ;  /* 0x00008c00ffdb7b82 */ /* 0x002e620000000800 */
[----:B------:R-:W-:-:S07]  /*5c350*/  ISETP.GE.U32.AND P1, PT, R243, 0x7ffffdba, PT ;  /* 0x7ffffdbaf300780c */ /* 0x000fce0003f26070 */
[----:B------:R-:W1:Y:S01]  /*5c360*/  LDC R218, c[0x0][0x230] ;  /* 0x00008c00ffda7b82 */ /* 0x000e620000000800 */
[----:B------:R-:W-:Y:S02]  /*5c370*/  VIADD R243, R247, 0x100000 ;  /* 0x00100000f7f37836 */ /* 0x000fe40000000000 */
[----:B------:R-:W-:-:S04]  /*5c380*/  IMAD.WIDE R236, R5, 0x4, R236 ;  /* 0x0000000405ec7825 */ /* 0x000fc800078e02ec */
        /* <DEDUP_REMOVED lines=8> */
[----:B----4-:R-:W-:-:S04]  /*5c410*/  IMAD.WIDE R200, R5, 0x4, R200 ;  /* 0x0000000405c87825 */ /* 0x010fc800078e02c8 */
[----:B------:R-:W-:-:S04]  /*5c420*/  IMAD.WIDE R202, R5, 0x4, R202 ;  /* 0x0000000405ca7825 */ /* 0x000fc800078e02ca */
[----:B---3--:R-:W-:Y:S01]  /*5c430*/  IMAD.WIDE R204, R5, 0x4, R204 ;  /* 0x0000000405cc7825 */ /* 0x008fe200078e02cc */
[----:B------:R-:W-:Y:S04]  /*5c440*/  LDGSTS.E [R243+-0x13ffc], desc[UR60][R200.64], !P2 ;  /* 0xec004000c8f37fae */ /* 0x000fe8000d12187c */
[----:B------:R-:W-:Y:S01]  /*5c450*/  LDGSTS.E [R242+-0x1fff8], desc[UR60][R202.64], !P1 ;  /* 0xe0008000caf27fae */ /* 0x000fe2000c92187c */
[----:B------:R-:W-:-:S03]  /*5c460*/  ISETP.GE.U32.AND P2, PT, R252, 0x7ffffdb9, PT ;  /* 0x7ffffdb9fc00780c */ /* 0x000fc60003f46070 */
[----:B------:R-:W-:Y:S01]  /*5c470*/  LDGSTS.E [R241+-0x1bff8], desc[UR60][R204.64], !P1 ;  /* 0xe4008000ccf17fae */ /* 0x000fe2000c92187c */
[----:B------:R-:W3:Y:S01]  /*5c480*/  LDC R252, c[0x0][0x230] ;  /* 0x00008c00fffc7b82 */ /* 0x000ee20000000800 */
[C---:B------:R-:W-:Y:S02]  /*5c490*/  IMAD.WIDE R206, R5.reuse, 0x4, R206 ;  /* 0x0000000405ce7825 */ /* 0x040fe400078e02ce */
[----:B------:R4:W-:Y:S04]  /*5c4a0*/  STL.64 [R1+0x1930], R200 ;  /* 0x001930c801007387 */ /* 0x0009e80000100a00 */
[----:B------:R1:W-:Y:S04]  /*5c4b0*/  STL.64 [R1+0x1928], R202 ;  /* 0x001928ca01007387 */ /* 0x0003e80000100a00 */
[----:B------:R-:W-:Y:S04]  /*5c4c0*/  LDGSTS.E [R240+-0x17ff8], desc[UR60][R206.64], !P1 ;  /* 0xe8008000cef07fae */ /* 0x000fe8000c92187c */
[----:B----4-:R-:W4:Y:S04]  /*5c4d0*/  LDL.LU.64 R200, [R1+0x4b48] ;  /* 0x004b480001c87983 */ /* 0x010f280000300a00 */
[----:B-1----:R-:W4:Y:S04]  /*5c4e0*/  LDL.LU.64 R202, [R1+0x4b40] ;  /* 0x004b400001ca7983 */ /* 0x002f280000300a00 */
[----:B------:R1:W-:Y:S04]  /*5c4f0*/  STL.64 [R1+0x1920], R204 ;  /* 0x001920cc01007387 */ /* 0x0003e80000100a00 */
[----:B------:R1:W-:Y:S04]  /*5c500*/  STL.64 [R1+0x1918], R206 ;  /* 0x001918ce01007387 */ /* 0x0003e80000100a00 */
[----:B-1----:R-:W4:Y:S04]  /*5c510*/  LDL.LU.64 R204, [R1+0x4b38] ;  /* 0x004b380001cc7983 */ /* 0x002f280000300a00 */
[----:B------:R-:W4:Y:S01]  /*5c520*/  LDL.LU.64 R206, [R1+0x4b30] ;  /* 0x004b300001ce7983 */ /* 0x000f220000300a00 */
[----:B------:R-:W-:-:S04]  /*5c530*/  IMAD.WIDE R22, R5, 0x4, R22 ;  /* 0x0000000405167825 */ /* 0x000fc800078e0216 */
[----:B------:R-:W-:-:S04]  /*5c540*/  IMAD.WIDE R24, R5, 0x4, R24 ;  /* 0x0000000405187825 */ /* 0x000fc800078e0218 */
[----:B------:R-:W-:-:S05]  /*5c550*/  IMAD.WIDE R208, R5, 0x4, R208 ;  /* 0x0000000405d07825 */ /* 0x000fca00078e02d0 */
[----:B------:R1:W-:Y:S04]  /*5c560*/  LDGSTS.E [R243+-0x13ff8], desc[UR60][R208.64], !P1 ;  /* 0xec008000d0f37fae */ /* 0x0003e8000c92187c */
[----:B------:R3:W-:Y:S01]  /*5c570*/  STL.64 [R1+0x1910], R208 ;  /* 0x001910d001007387 */ /* 0x0007e20000100a00 */
[----:B-1----:R-:W-:Y:S01]  /*5c580*/  IADD3 R243, R219, -0x1e5, RZ ;  /* 0xfffffe1bdbf37810 */ /* 0x002fe20007ffe0ff */
[----:B------:R-:W-:-:S04]  /*5c590*/  IMAD.WIDE R210, R5, 0x4, R210 ;  /* 0x0000000405d27825 */ /* 0x000fc800078e02d2 */
[----:B------:R-:W-:-:S04]  /*5c5a0*/  IMAD.WIDE R212, R5, 0x4, R212 ;  /* 0x0000000405d47825 */ /* 0x000fc800078e02d4 */
[----:B------:R-:W-:Y:S01]  /*5c5b0*/  IMAD.WIDE R214, R5, 0x4, R214 ;  /* 0x0000000405d67825 */ /* 0x000fe200078e02d6 */
[----:B------:R-:W-:Y:S01]  /*5c5c0*/  ISETP.GE.U32.AND P1, PT, R243, 0x7ffffd9c, PT ;  /* 0x7ffffd9cf300780c */ /* 0x000fe20003f26070 */
[----:B---3--:R-:W3:Y:S04]  /*5c5d0*/  LDL.LU.64 R208, [R1+0x4b28] ;  /* 0x004b280001d07983 */ /* 0x008ee80000300a00 */
[----:B------:R1:W-:Y:S04]  /*5c5e0*/  STL.64 [R1+0x1908], R210 ;  /* 0x001908d201007387 */ /* 0x0003e80000100a00 */
[----:B------:R1:W-:Y:S04]  /*5c5f0*/  STL.64 [R1+0x1900], R212 ;  /* 0x001900d401007387 */ /* 0x0003e80000100a00 */
[----:B------:R-:W-:Y:S01]  /*5c600*/  LDGSTS.E [R242+-0x1fff4], desc[UR60][R210.64], !P2 ;  /* 0xe000c000d2f27fae */ /* 0x000fe2000d12187c */
[----:B------:R-:W-:-:S02]  /*5c610*/  VIADD R243, R218, 0xfffffe1a ;  /* 0xfffffe1adaf37836 */ /* 0x000fc40000000000 */
[C---:B------:R-:W-:Y:S01]  /*5c620*/  IMAD.WIDE R218, R5.reuse, 0x4, R238 ;  /* 0x0000000405da7825 */ /* 0x040fe200078e02ee */
[----:B------:R-:W-:Y:S04]  /*5c630*/  LDGSTS.E [R241+-0x1bff4], desc[UR60][R212.64], !P2 ;  /* 0xe400c000d4f17fae */ /* 0x000fe8000d12187c */
[----:B------:R-:W-:Y:S01]  /*5c640*/  LDGSTS.E [R240+-0x17ff4], desc[UR60][R214.64], !P2 ;  /* 0xe800c000d6f07fae */ /* 0x000fe2000d12187c */
[----:B--2---:R-:W-:-:S03]  /*5c650*/  IMAD.WIDE R216, R5, 0x4, R216 ;  /* 0x0000000405d87825 */ /* 0x004fc600078e02d8 */
[----:B-1----:R-:W2:Y:S04]  /*5c660*/  LDL.LU.64 R210, [R1+0x4b20] ;  /* 0x004b200001d27983 */ /* 0x002ea80000300a00 */
[----:B------:R1:W-:Y:S04]  /*5c670*/  STL.64 [R1+0x18f8], R214 ;  /* 0x0018f8d601007387 */ /* 0x0003e80000100a00 */
[----:B------:R-:W3:Y:S04]  /*5c680*/  LDL.LU.64 R212, [R1+0x4b18] ;  /* 0x004b180001d47983 */ /* 0x000ee80000300a00 */
[----:B------:R1:W-:Y:S01]  /*5c690*/  LDGSTS.E [R242+-0x13ff4], desc[UR60][R216.64], !P2 ;  /* 0xec00c000d8f27fae */ /* 0x0003e2000d12187c */
[----:B------:R-:W-:-:S02]  /*5c6a0*/  ISETP.GE.U32.AND P2, PT, R243, 0x7ffffd9b, PT ;  /* 0x7ffffd9bf300780c */ /* 0x000fc40003f46070 */
[----:B------:R-:W-:Y:S01]  /*5c6b0*/  IADD3 R238, R247, 0x100000, RZ ;  /* 0x00100000f7ee7810 */ /* 0x000fe20007ffe0ff */
[----:B------:R-:W-:Y:S04]  /*5c6c0*/  LDGSTS.E [R241+-0x10000], desc[UR60][R218.64], !P1 ;  /* 0xf0000000daf17fae */ /* 0x000fe8000c92187c */
[----:B------:R1:W-:Y:S04]  /*5c6d0*/  LDGSTS.E [R240+-0xc000], desc[UR60][R236.64], !P1 ;  /* 0xf4000000ecf07fae */ /* 0x0003e8000c92187c */
[----:B------:R1:W-:Y:S01]  /*5c6e0*/  LDGSTS.E [R238+-0x8000], desc[UR60][R234.64], !P1 ;  /* 0xf8000000eaee7fae */ /* 0x0003e2000c92187c */
[----:B------:R-:W1:Y:S03]  /*5c6f0*/  LDC R239, c[0x0][0x230] ;  /* 0x00008c00ffef7b82 */ /* 0x000e660000000800 */
[----:B-1----:R-:W2:Y:S04]  /*5c700*/  LDL.LU.64 R214, [R1+0x4b10] ;  /* 0x004b100001d67983 */ /* 0x002ea80000300a00 */
[----:B------:R1:W-:Y:S04]  /*5c710*/  STL.64 [R1+0x18f0], R216 ;  /* 0x0018f0d801007387 */ /* 0x0003e80000100a00 */
[----:B------:R1:W-:Y:S01]  /*5c720*/  STL.64 [R1+0x18e8], R218 ;  /* 0x0018e8da01007387 */ /* 0x0003e20000100a00 */
[----:B------:R-:W-:-:S04]  /*5c730*/  IMAD.WIDE R242, R5, 0x4, R232 ;  /* 0x0000000405f27825 */ /* 0x000fc800078e02e8 */
[----:B------:R-:W-:-:S04]  /*5c740*/  IMAD.WIDE R240, R5, 0x4, R226 ;  /* 0x0000000405f07825 */ /* 0x000fc800078e02e2 */
[----:B------:R-:W-:Y:S01]  /*5c750*/  VIADD R226, R252, 0xfffffe19 ;  /* 0xfffffe19fce27836 */ /* 0x000fe20000000000 */
[----:B-1----:R-:W2:Y:S04]  /*5c760*/  LDL.LU.64 R216, [R1+0x4b08] ;  /* 0x004b080001d87983 */ /* 0x002ea80000300a00 */
[----:B------:R-:W2:Y:S04]  /*5c770*/  LDL.LU.64 R218, [R1+0x4b00] ;  /* 0x004b000001da7983 */ /* 0x000ea80000300a00 */
[----:B------:R1:W-:Y:S04]  /*5c780*/  STL.64 [R1+0x18e0], R236 ;  /* 0x0018e0ec01007387 */ /* 0x0003e80000100a00 */
[----:B------:R1:W-:Y:S01]  /*5c790*/  STL.64 [R1+0x18d8], R234 ;  /* 0x0018d8ea01007387 */ /* 0x0003e20000100a00 */
[----:B------:R-:W-:-:S03]  /*5c7a0*/  IADD3 R232, R247, 0x100000, RZ ;  /* 0x00100000f7e87810 */ /* 0x000fc60007ffe0ff */
[----:B------:R-:W-:Y:S01]  /*5c7b0*/  STL.64 [R1+0x18d0], R242 ;  /* 0x0018d0f201007387 */ /* 0x000fe20000100a00 */
[C---:B-1----:R-:W-:Y:S01]  /*5c7c0*/  VIADD R236, R247.reuse, 0x100000 ;  /* 0x00100000f7ec7836 */ /* 0x042fe20000000000 */
[C---:B------:R-:W-:Y:S01]  /*5c7d0*/  IADD3 R235, R247.reuse, 0x100000, RZ ;  /* 0x00100000f7eb7810 */ /* 0x040fe20007ffe0ff */
[----:B------:R-:W-:-:S03]  /*5c7e0*/  VIADD R234, R247, 0x100000 ;  /* 0x00100000f7ea7836 */ /* 0x000fc60000000000 */
[----:B------:R-:W-:Y:S01]  /*5c7f0*/  LDGSTS.E [R236+-0x4000], desc[UR60][R242.64], !P1 ;  /* 0xfc000000f2ec7fae */ /* 0x000fe2000c92187c */
[----:B------:R-:W-:-:S03]  /*5c800*/  ISETP.GE.U32.AND P1, PT, R226, 0x7ffffd9a, PT ;  /* 0x7ffffd9ae200780c */ /* 0x000fc60003f26070 */
[----:B------:R1:W-:Y:S04]  /*5c810*/  LDGSTS.E [R235+-0xfffc], desc[UR60][R230.64], !P2 ;  /* 0xf0004000e6eb7fae */ /* 0x0003e8000d12187c */
[----:B------:R-:W-:Y:S04]  /*5c820*/  LDGSTS.E [R234+-0xbffc], desc[UR60][R228.64], !P2 ;  /* 0xf4004000e4ea7fae */ /* 0x000fe8000d12187c */
[----:B------:R1:W-:Y:S04]  /*5c830*/  STL.64 [R1+0x18c8], R230 ;  /* 0x0018c8e601007387 */ /* 0x0003e80000100a00 */
[----:B------:R1:W-:Y:S04]  /*5c840*/  LDGSTS.E [R232+-0x7ffc], desc[UR60][R240.64], !P2 ;  /* 0xf8004000f0e87fae */ /* 0x0003e8000d12187c */
[----:B------:R1:W-:Y:S04]  /*5c850*/  STL.64 [R1+0x18c0], R228 ;  /* 0x0018c0e401007387 */ /* 0x0003e80000100a00 */
[----:B------:R-:W-:Y:S01]  /*5c860*/  STL.64 [R1+0x18b8], R240 ;  /* 0x0018b8f001007387 */ /* 0x000fe20000100a00 */
[----:B------:R-:W-:-:S03]  /*5c870*/  IADD3 R227, R247, 0x100000, RZ ;  /* 0x00100000f7e37810 */ /* 0x000fc60007ffe0ff */
[----:B------:R1:W-:Y:S02]  /*5c880*/  STL.64 [R1+0x18b0], R224 ;  /* 0x0018b0e001007387 */ /* 0x0003e40000100a00 */
[----:B-1----:R-:W1:Y:S01]  /*5c890*/  LDC R230, c[0x0][0x230] ;  /* 0x00008c00ffe67b82 */ /* 0x002e620000000800 */
[----:B------:R-:W-:-:S04]  /*5c8a0*/  IMAD.WIDE R232, R5, 0x4, R222 ;  /* 0x0000000405e87825 */ /* 0x000fc800078e02de */
[C---:B------:R-:W-:Y:S02]  /*5c8b0*/  VIADD R228, R247.reuse, 0x100000 ;  /* 0x00100000f7e47836 */ /* 0x040fe40000000000 */
[----:B------:R-:W-:Y:S01]  /*5c8c0*/  VIADD R226, R247, 0x100000 ;  /* 0x00100000f7e27836 */ /* 0x000fe20000000000 */
[----:B------:R-:W4:Y:S01]  /*5c8d0*/  LDC R231, c[0x0][0x230] ;  /* 0x00008c00ffe77b82 */ /* 0x000f220000000800 */
[----:B------:R1:W-:Y:S04]  /*5c8e0*/  STL.64 [R1+0x18a8], R232 ;  /* 0x0018a8e801007387 */ /* 0x0003e80000100a00 */
[----:B------:R-:W-:Y:S04]  /*5c8f0*/  LDGSTS.E [R228+-0x3ffc], desc[UR60][R224.64], !P2 ;  /* 0xfc004000e0e47fae */ /* 0x000fe8000d12187c */
[----:B------:R1:W-:Y:S04]  /*5c900*/  STL.64 [R1+0x18a0], R220 ;  /* 0x0018a0dc01007387 */ /* 0x0003e80000100a00 */
[----:B------:R-:W-:Y:S01]  /*5c910*/  LDGSTS.E [R227+-0xfff8], desc[UR60][R232.64], !P1 ;  /* 0xf0008000e8e37fae */ /* 0x000fe2000c92187c */
[----:B------:R-:W-:-:S02]  /*5c920*/  IADD3 R229, R239, -0x1e8, RZ ;  /* 0xfffffe18efe57810 */ /* 0x000fc40007ffe0ff */
[C---:B------:R-:W-:Y:S01]  /*5c930*/  IADD3 R222, R247.reuse, 0x100000, RZ ;  /* 0x00100000f7de7810 */ /* 0x040fe20007ffe0ff */
[----:B------:R1:W-:Y:S04]  /*5c940*/  LDGSTS.E [R226+-0xbff8], desc[UR60][R220.64], !P1 ;  /* 0xf4008000dce27fae */ /* 0x0003e8000c92187c */
[----:B------:R-:W4:Y:S04]  /*5c950*/  LDL.LU.64 R224, [R1+0xb68] ;  /* 0x000b680001e07983 */ /* 0x000f280000300a00 */
[----:B------:R1:W-:Y:S04]  /*5c960*/  STL.64 [R1+0x1898], R8 ;  /* 0x0018980801007387 */ /* 0x0003e80000100a00 */
[----:B-1----:R-:W3:Y:S04]  /*5c970*/  LDL.LU.64 R232, [R1+0xb60] ;  /* 0x000b600001e87983 */ /* 0x002ee80000300a00 */
[----:B------:R-:W2:Y:S04]  /*5c980*/  LDL.LU.64 R234, [R1+0xb58] ;  /* 0x000b580001ea7983 */ /* 0x000ea80000300a00 */
[----:B------:R1:W-:Y:S04]  /*5c990*/  STL.64 [R1+0x1890], R18 ;  /* 0x0018901201007387 */ /* 0x0003e80000100a00 */
[----:B------:R1:W-:Y:S04]  /*5c9a0*/  STL.64 [R1+0x1888], R20 ;  /* 0x0018881401007387 */ /* 0x0003e80000100a00 */
[----:B------:R-:W2:Y:S04]  /*5c9b0*/  LDL.LU.64 R236, [R1+0xb50] ;  /* 0x000b500001ec7983 */ /* 0x000ea80000300a00 */
[----:B------:R-:W-:Y:S04]  /*5c9c0*/  STL.64 [R1+0x1880], R22 ;  /* 0x0018801601007387 */ /* 0x000fe80000100a00 */
[----:B------:R2:W-:Y:S04]  /*5c9d0*/  STL.64 [R1+0x1878], R24 ;  /* 0x0018781801007387 */ /* 0x0005e80000100a00 */
[----:B------:R-:W2:Y:S04]  /*5c9e0*/  LDL.LU.64 R238, [R1+0xb48] ;  /* 0x000b480001ee7983 */ /* 0x000ea80000300a00 */
[----:B------:R-:W2:Y:S04]  /*5c9f0*/  LDL.LU.64 R240, [R1+0xb40] ;  /* 0x000b400001f07983 */ /* 0x000ea80000300a00 */
[----:B------:R-:W2:Y:S01]  /*5ca00*/  LDL.LU.64 R242, [R1+0xb38] ;  /* 0x000b380001f27983 */ /* 0x000ea20000300a00 */
[----:B------:R-:W-:Y:S01]  /*5ca10*/  VIADD R221, R247, 0x100000 ;  /* 0x00100000f7dd7836 */ /* 0x000fe20000000000 */
[----:B------:R-:W-:-:S02]  /*5ca20*/  ISETP.GE.U32.AND P2, PT, R229, 0x7ffffd99, PT ;  /* 0x7ffffd99e500780c */ /* 0x000fc40003f46070 */
[----:B------:R1:W-:Y:S04]  /*5ca30*/  LDGSTS.E [R222+-0x7ff8], desc[UR60][R8.64], !P1 ;  /* 0xf800800008de7fae */ /* 0x0003e8000c92187c */
[----:B------:R1:W-:Y:S01]  /*5ca40*/  LDGSTS.E [R221+-0x3ff8], desc[UR60][R18.64], !P1 ;  /* 0xfc00800012dd7fae */ /* 0x0003e2000c92187c */
[C---:B------:R-:W-:Y:S01]  /*5ca50*/  IADD3 R220, R247.reuse, 0x100000, RZ ;  /* 0x00100000f7dc7810 */ /* 0x040fe20007ffe0ff */
[C---:B-1----:R-:W-:Y:S02]  /*5ca60*/  VIADD R9, R247.reuse, 0x100000 ;  /* 0x00100000f7097836 */ /* 0x042fe40000000000 */
[----:B------:R-:W-:Y:S01]  /*5ca70*/  VIADD R18, R230, 0xfffffe77 ;  /* 0xfffffe77e6127836 */ /* 0x000fe20000000000 */
[----:B------:R-:W-:Y:S02]  /*5ca80*/  IADD3 R8, R247, 0x100000, RZ ;  /* 0x00100000f7087810 */ /* 0x000fe40007ffe0ff */
[----:B------:R1:W-:Y:S01]  /*5ca90*/  LDGSTS.E [R220+-0xfff4], desc[UR60][R20.64], !P2 ;  /* 0xf000c00014dc7fae */ /* 0x0003e2000d12187c */
[----:B------:R-:W-:-:S03]  /*5caa0*/  IMAD.WIDE R222, R5, 0x4, R26 ;  /* 0x0000000405de7825 */ /* 0x000fc600078e021a */
[----:B------:R-:W-:Y:S01]  /*5cab0*/  LDGSTS.E [R9+-0xbff4], desc[UR60][R22.64], !P2 ;  /* 0xf400c00016097fae */ /* 0x000fe2000d12187c */
[----:B------:R-:W-:-:S03]  /*5cac0*/  ISETP.GE.U32.AND P1, PT, R18, 0x7ffffdf8, PT ;  /* 0x7ffffdf81200780c */ /* 0x000fc60003f26070 */
[----:B------:R2:W-:Y:S01]  /*5cad0*/  LDGSTS.E [R8+-0x7ff4], desc[UR60][R24.64], !P2 ;  /* 0xf800c00018087fae */ /* 0x0005e2000d12187c */
[----:B------:R-:W-:Y:S01]  /*5cae0*/  VIADD R19, R247, 0x100000 ;  /* 0x00100000f7137836 */ /* 0x000fe20000000000 */
[----:B------:R-:W-:Y:S02]  /*5caf0*/  IADD3 R18, R246, 0x100000, RZ ;  /* 0x00100000f6127810 */ /* 0x000fe40007ffe0ff */
[----:B------:R2:W-:Y:S04]  /*5cb00*/  STL.64 [R1+0x1870], R222 ;  /* 0x001870de01007387 */ /* 0x0005e80000100a00 */
[----:B------:R2:W-:Y:S01]  /*5cb10*/  LDGSTS.E [R19+-0x3ff4], desc[UR60][R222.64], !P2 ;  /* 0xfc00c000de137fae */ /* 0x0005e2000d12187c */
[----:B-1----:R-:W1:Y:S01]  /*5cb20*/  LDC R21, c[0x0][0x230] ;  /* 0x00008c00ff157b82 */ /* 0x002e620000000800 */
[----:B----4-:R-:W-:-:S04]  /*5cb30*/  IMAD.WIDE R220, R5, 0x4, R224 ;  /* 0x0000000405dc7825 */ /* 0x010fc800078e02e0 */
[----:B---3--:R-:W-:-:S04]  /*5cb40*/  IMAD.WIDE R26, R5, 0x4, R232 ;  /* 0x00000004051a7825 */ /* 0x008fc800078e02e8 */
[----:B--2---:R-:W-:-:S04]  /*5cb50*/  IMAD.WIDE R24, R5, 0x4, R234 ;  /* 0x0000000405187825 */ /* 0x004fc800078e02ea */
[C---:B------:R-:W-:Y:S01]  /*5cb60*/  VIADD R9, R246.reuse, 0x100000 ;  /* 0x00100000f6097836 */ /* 0x040fe20000000000 */
[----:B------:R-:W-:Y:S01]  /*5cb70*/  IADD3 R20, R231, -0x18a, RZ ;  /* 0xfffffe76e7147810 */ /* 0x000fe20007ffe0ff */
[----:B------:R2:W-:Y:S04]  /*5cb80*/  STL.64 [R1+0x1868], R220 ;  /* 0x001868dc01007387 */ /* 0x0005e80000100a00 */
[----:B------:R3:W-:Y:S01]  /*5cb90*/  STL.64 [R1+0x1860], R26 ;  /* 0x0018601a01007387 */ /* 0x0007e20000100a00 */
[----:B------:R-:W-:-:S03]  /*5cba0*/  IADD3 R8, R246, 0x100000, RZ ;  /* 0x00100000f6087810 */ /* 0x000fc60007ffe0ff */
[----:B------:R-:W4:Y:S04]  /*5cbb0*/  LDL.LU.64 R228, [R1+0xb30] ;  /* 0x000b300001e47983 */ /* 0x000f280000300a00 */
[----:B------:R1:W-:Y:S04]  /*5cbc0*/  STL.64 [R1+0x1858], R24 ;  /* 0x0018581801007387 */ /* 0x0003e80000100a00 */
[----:B------:R2:W-:Y:S04]  /*5cbd0*/  LDGSTS.E [R18+-0x40000], desc[UR60][R220.64], !P1 ;  /* 0xc0000000dc127fae */ /* 0x0005e8000c92187c */
[----:B------:R-:W4:Y:S01]  /*5cbe0*/  LDL.LU.64 R224, [R1+0xb28] ;  /* 0x000b280001e07983 */ /* 0x000f220000300a00 */
[----:B------:R-:W-:-:S03]  /*5cbf0*/  IMAD.WIDE R222, R5, 0x4, R236 ;  /* 0x0000000405de7825 */ /* 0x000fc600078e02ec */
[----:B------:R-:W4:Y:S04]  /*5cc00*/  LDL.LU.64 R232, [R1+0xb20] ;  /* 0x000b200001e87983 */ /* 0x000f280000300a00 */
[----:B------:R3:W-:Y:S04]  /*5cc10*/  LDGSTS.E [R9+-0x3c000], desc[UR60][R26.64], !P1 ;  /* 0xc40000001a097fae */ /* 0x0007e8000c92187c */
[----:B------:R-:W4:Y:S04]  /*5cc20*/  LDL.LU.64 R234, [R1+0xb18] ;  /* 0x000b180001ea7983 */ /* 0x000f280000300a00 */
[----:B------:R1:W-:Y:S04]  /*5cc30*/  LDGSTS.E [R8+-0x38000], desc[UR60][R24.64], !P1 ;  /* 0xc800000018087fae */ /* 0x0003e8000c92187c */
[----:B------:R4:W-:Y:S01]  /*5cc40*/  STL.64 [R1+0x1850], R222 ;  /* 0x001850de01007387 */ /* 0x0009e20000100a00 */
[----:B------:R-:W4:Y:S08]  /*5cc50*/  LDC R22, c[0x0][0x230] ;  /* 0x00008c00ff167b82 */ /* 0x000f300000000800 */
[----:B------:R-:W4:Y:S01]  /*5cc60*/  LDC R23, c[0x0][0x230] ;  /* 0x00008c00ff177b82 */ /* 0x000f220000000800 */
[----:B--2---:R-:W-:-:S04]  /*5cc70*/  IMAD.WIDE R220, R5, 0x4, R238 ;  /* 0x0000000405dc7825 */ /* 0x004fc800078e02ee */
[----:B---3--:R-:W-:-:S04]  /*5cc80*/  IMAD.WIDE R26, R5, 0x4, R240 ;  /* 0x00000004051a7825 */ /* 0x008fc800078e02f0 */
[----:B-1----:R-:W-:Y:S01]  /*5cc90*/  IMAD.WIDE R24, R5, 0x4, R242 ;  /* 0x0000000405187825 */ /* 0x002fe200078e02f2 */
[----:B------:R1:W-:Y:S04]  /*5cca0*/  STL.64 [R1+0x1848], R220 ;  /* 0x001848dc01007387 */ /* 0x0003e80000100a00 */
[----:B------:R-:W2:Y:S04]  /*5ccb0*/  LDL.LU.64 R236, [R1+0xb10] ;  /* 0x000b100001ec7983 */ /* 0x000ea80000300a00 */
[----:B------:R3:W-:Y:S04]  /*5ccc0*/  STL.64 [R1+0x1840], R26 ;  /* 0x0018401a01007387 */ /* 0x0007e80000100a00 */
[----:B------:R3:W-:Y:S04]  /*5ccd0*/  STL.64 [R1+0x1838], R24 ;  /* 0x0018381801007387 */ /* 0x0007e80000100a00 */
[----:B------:R-:W2:Y:S04]  /*5cce0*/  LDL.LU.64 R238, [R1+0xb08] ;  /* 0x000b080001ee7983 */ /* 0x000ea80000300a00 */
[----:B------:R-:W2:Y:S04]  /*5ccf0*/  LDL.LU.64 R240, [R1+0xb00] ;  /* 0x000b000001f07983 */ /* 0x000ea80000300a00 */
[----:B------:R-:W2:Y:S01]  /*5cd00*/  LDL.LU.64 R242, [R1+0xaf8] ;  /* 0x000af80001f27983 */ /* 0x000ea20000300a00 */
[----:B------:R-:W-:Y:S01]  /*5cd10*/  ISETP.GE.U32.AND P2, PT, R20, 0x7ffffdf7, PT ;  /* 0x7ffffdf71400780c */ /* 0x000fe20003f46070 */
[----:B------:R-:W-:-:S05]  /*5cd20*/  VIADD R19, R246, 0x100000 ;  /* 0x00100000f6137836 */ /* 0x000fca0000000000 */
[----:B------:R1:W-:Y:S07]  /*5cd30*/  LDGSTS.E [R19+-0x34000], desc[UR60][R222.64], !P1 ;  /* 0xcc000000de137fae */ /* 0x0003ee000c92187c */
[----:B------:R3:W-:Y:S04]  /*5cd40*/  LDGSTS.E [R18+-0x3fffc], desc[UR60][R220.64], !P2 ;  /* 0xc0004000dc127fae */ /* 0x0007e8000d12187c */
[----:B------:R3:W-:Y:S04]  /*5cd50*/  LDGSTS.E [R9+-0x3bffc], desc[UR60][R26.64], !P2 ;  /* 0xc40040001a097fae */ /* 0x0007e8000d12187c */
[----:B------:R3:W-:Y:S01]  /*5cd60*/  LDGSTS.E [R8+-0x37ffc], desc[UR60][R24.64], !P2 ;  /* 0xc800400018087fae */ /* 0x0007e2000d12187c */
[----:B-1----:R-:W-:-:S02]  /*5cd70*/  IADD3 R19, R21, -0x18b, RZ ;  /* 0xfffffe7515137810 */ /* 0x002fc40007ffe0ff */
[----:B------:R-:W1:Y:S02]  /*5cd80*/  LDC R21, c[0x0][0x230] ;  /* 0x00008c00ff157b82 */ /* 0x000e640000000800 */
[----:B------:R-:W-:Y:S02]  /*5cd90*/  ISETP.GE.U32.AND P1, PT, R19, 0x7ffffdf6, PT ;  /* 0x7ffffdf61300780c */ /* 0x000fe40003f26070 */
[----:B------:R-:W-:Y:S01]  /*5cda0*/  IADD3 R19, R246, 0x100000, RZ ;  /* 0x00100000f6137810 */ /* 0x000fe20007ffe0ff */
[----:B----4-:R-:W-:-:S04]  /*5cdb0*/  IMAD.WIDE R222, R5, 0x4, R228 ;  /* 0x0000000405de7825 */ /* 0x010fc800078e02e4 */
[----:B---3--:R-:W-:-:S04]  /*5cdc0*/  IMAD.WIDE R220, R5, 0x4, R224 ;  /* 0x0000000405dc7825 */ /* 0x008fc800078e02e0 */
[----:B------:R-:W-:-:S04]  /*5cdd0*/  IMAD.WIDE R26, R5, 0x4, R232 ;  /* 0x00000004051a7825 */ /* 0x000fc800078e02e8 */
[C---:B------:R-:W-:Y:S01]  /*5cde0*/  IMAD.WIDE R24, R5.reuse, 0x4, R234 ;  /* 0x0000000405187825 */ /* 0x040fe200078e02ea */
[----:B------:R2:W-:Y:S04]  /*5cdf0*/  STL.64 [R1+0x1830], R222 ;  /* 0x001830de01007387 */ /* 0x0005e80000100a00 */
[----:B------:R3:W-:Y:S04]  /*5ce00*/  STL.64 [R1+0x1828], R220 ;  /* 0x001828dc01007387 */ /* 0x0007e80000100a00 */
[----:B------:R4:W-:Y:S04]  /*5ce10*/  STL.64 [R1+0x1820], R26 ;  /* 0x0018201a01007387 */ /* 0x0009e80000100a00 */
[----:B------:R-:W4:Y:S04]  /*5ce20*/  LDL.LU.64 R228, [R1+0xaf0] ;  /* 0x000af00001e47983 */ /* 0x000f280000300a00 */
[----:B------:R2:W-:Y:S04]  /*5ce30*/  LDGSTS.E [R19+-0x33ffc], desc[UR60][R222.64], !P2 ;  /* 0xcc004000de137fae */ /* 0x0005e8000d12187c */
[----:B------:R1:W-:Y:S04]  /*5ce40*/  STL.64 [R1+0x1818], R24 ;  /* 0x0018181801007387 */ /* 0x0003e80000100a00 */
[----:B------:R3:W-:Y:S04]  /*5ce50*/  LDGSTS.E [R18+-0x3fff8], desc[UR60][R220.64], !P1 ;  /* 0xc0008000dc127fae */ /* 0x0007e8000c92187c */
[----:B------:R-:W4:Y:S04]  /*5ce60*/  LDL.LU.64 R224, [R1+0x768] ;  /* 0x0007680001e07983 */ /* 0x000f280000300a00 */
[----:B------:R-:W4:Y:S04]  /*5ce70*/  LDL.LU.64 R232, [R1+0x760] ;  /* 0x0007600001e87983 */ /* 0x000f280000300a00 */
[----:B------:R4:W-:Y:S04]  /*5ce80*/  LDGSTS.E [R9+-0x3bff8], desc[UR60][R26.64], !P1 ;  /* 0xc40080001a097fae */ /* 0x0009e8000c92187c */
[----:B------:R-:W4:Y:S04]  /*5ce90*/  LDL.LU.64 R234, [R1+0x758] ;  /* 0x0007580001ea7983 */ /* 0x000f280000300a00 */
[----:B------:R1:W-:Y:S01]  /*5cea0*/  LDGSTS.E [R8+-0x37ff8], desc[UR60][R24.64], !P1 ;  /* 0xc800800018087fae */ /* 0x0003e2000c92187c */
[----:B--2---:R-:W-:-:S04]  /*5ceb0*/  IMAD.WIDE R222, R5, 0x4, R236 ;  /* 0x0000000405de7825 */ /* 0x004fc800078e02ec */
[----:B---3--:R-:W-:-:S04]  /*5cec0*/  IMAD.WIDE R220, R5, 0x4, R238 ;  /* 0x0000000405dc7825 */ /* 0x008fc800078e02ee */
[----:B----4-:R-:W-:-:S04]  /*5ced0*/  IMAD.WIDE R26, R5, 0x4, R240 ;  /* 0x00000004051a7825 */ /* 0x010fc800078e02f0 */
[----:B-1----:R-:W-:Y:S01]  /*5cee0*/  IMAD.WIDE R24, R5, 0x4, R242 ;  /* 0x0000000405187825 */ /* 0x002fe200078e02f2 */
[----:B------:R1:W-:Y:S04]  /*5cef0*/  STL.64 [R1+0x1810], R222 ;  /* 0x001810de01007387 */ /* 0x0003e80000100a00 */
[----:B------:R2:W-:Y:S04]  /*5cf00*/  STL.64 [R1+0x1808], R220 ;  /* 0x001808dc01007387 */ /* 0x0005e80000100a00 */
[----:B------:R-:W3:Y:S04]  /*5cf10*/  LDL.LU.64 R236, [R1+0x750] ;  /* 0x0007500001ec7983 */ /* 0x000ee80000300a00 */
[----:B------:R4:W-:Y:S04]  /*5cf20*/  STL.64 [R1+0x1800], R26 ;  /* 0x0018001a01007387 */ /* 0x0009e80000100a00 */
[----:B------:R4:W-:Y:S04]  /*5cf30*/  STL.64 [R1+0x17f8], R24 ;  /* 0x0017f81801007387 */ /* 0x0009e80000100a00 */
[----:B------:R-:W3:Y:S04]  /*5cf40*/  LDL.LU.64 R238, [R1+0x748] ;  /* 0x0007480001ee7983 */ /* 0x000ee80000300a00 */
[----:B------:R-:W3:Y:S04]  /*5cf50*/  LDL.LU.64 R240, [R1+0x740] ;  /* 0x0007400001f07983 */ /* 0x000ee80000300a00 */
[----:B------:R-:W3:Y:S01]  /*5cf60*/  LDL.LU.64 R242, [R1+0x738] ;  /* 0x0007380001f27983 */ /* 0x000ee20000300a00 */
[----:B------:R-:W-:-:S03]  /*5cf70*/  VIADD R20, R22, 0xfffffe74 ;  /* 0xfffffe7416147836 */ /* 0x000fc60000000000 */
[----:B------:R1:W-:Y:S01]  /*5cf80*/  LDGSTS.E [R19+-0x33ff8], desc[UR60][R222.64], !P1 ;  /* 0xcc008000de137fae */ /* 0x0003e2000c92187c */
[----:B------:R-:W3:Y:S01]  /*5cf90*/  LDC R22, c[0x0][0x230] ;  /* 0x00008c00ff167b82 */ /* 0x000ee20000000800 */
[----:B------:R-:W-:Y:S01]  /*5cfa0*/  ISETP.GE.U32.AND P2, PT, R20, 0x7ffffdf5, PT ;  /* 0x7ffffdf51400780c */ /* 0x000fe20003f46070 */
[----:B-1----:R-:W-:-:S06]  /*5cfb0*/  VIADD R19, R21, 0xfffffe57 ;  /* 0xfffffe5715137836 */ /* 0x002fcc0000000000 */
[----:B------:R-:W1:Y:S01]  /*5cfc0*/  LDC R21, c[0x0][0x230] ;  /* 0x00008c00ff157b82 */ /* 0x000e620000000800 */
[----:B------:R-:W-:-:S05]  /*5cfd0*/  ISETP.GE.U32.AND P1, PT, R19, 0x7ffffdd8, PT ;  /* 0x7ffffdd81300780c */ /* 0x000fca0003f26070 */
[----:B------:R2:W-:Y:S04]  /*5cfe0*/  LDGSTS.E [R18+-0x3fff4], desc[UR60][R220.64], !P2 ;  /* 0xc000c000dc127fae */ /* 0x0005e8000d12187c */
[----:B------:R4:W-:Y:S04]  /*5cff0*/  LDGSTS.E [R9+-0x3bff4], desc[UR60][R26.64], !P2 ;  /* 0xc400c0001a097fae */ /* 0x0009e8000d12187c */
[----:B------:R4:W-:Y:S01]  /*5d000*/  LDGSTS.E [R8+-0x37ff4], desc[UR60][R24.64], !P2 ;  /* 0xc800c00018087fae */ /* 0x0009e2000d12187c */
[----:B------:R-:W-:Y:S02]  /*5d010*/  VIADD R19, R246, 0x100000 ;  /* 0x00100000f6137836 */ /* 0x000fe40000000000 */
[----:B------:R-:W-:-:S04]  /*5d020*/  IMAD.WIDE R222, R5, 0x4, R228 ;  /* 0x0000000405de7825 */ /* 0x000fc800078e02e4 */
[----:B--2---:R-:W-:-:S04]  /*5d030*/  IMAD.WIDE R220, R5, 0x4, R224 ;  /* 0x0000000405dc7825 */ /* 0x004fc800078e02e0 */
[----:B----4-:R-:W-:-:S04]  /*5d040*/  IMAD.WIDE R26, R5, 0x4, R232 ;  /* 0x00000004051a7825 */ /* 0x010fc800078e02e8 */
        /* <DEDUP_REMOVED lines=13> */
[----:B---3--:R-:W-:-:S04]  /*5d120*/  IMAD.WIDE R222, R5, 0x4, R236 ;  /* 0x0000000405de7825 */ /* 0x008fc800078e02ec */
[----:B--2---:R-:W-:-:S04]  /*5d130*/  IMAD.WIDE R220, R5, 0x4, R238 ;  /* 0x0000000405dc7825 */ /* 0x004fc800078e02ee */
        /* <DEDUP_REMOVED lines=10> */
[----:B------:R-:W-:-:S03]  /*5d1e0*/  IADD3 R20, R23, -0x1aa, RZ ;  /* 0xfffffe5617147810 */ /* 0x000fc60007ffe0ff */
[----:B------:R1:W-:Y:S01]  /*5d1f0*/  LDGSTS.E [R19+-0x24000], desc[UR60][R222.64], !P1 ;  /* 0xdc000000de137fae */ /* 0x0003e2000c92187c */
[----:B------:R-:W3:Y:S01]  /*5d200*/  LDC R23, c[0x0][0x230] ;  /* 0x00008c00ff177b82 */ /* 0x000ee20000000800 */
[----:B------:R-:W-:Y:S02]  /*5d210*/  ISETP.GE.U32.AND P2, PT, R20, 0x7ffffdd7, PT ;  /* 0x7ffffdd71400780c */ /* 0x000fe40003f46070 */
[----:B-1----:R-:W-:-:S05]  /*5d220*/  IADD3 R19, R21, -0x1ab, RZ ;  /* 0xfffffe5515137810 */ /* 0x002fca0007ffe0ff */
[----:B------:R-:W1:Y:S01]  /*5d230*/  LDC R21, c[0x0][0x230] ;  /* 0x00008c00ff157b82 */ /* 0x000e620000000800 */
[----:B------:R-:W-:-:S05]  /*5d240*/  ISETP.GE.U32.AND P1, PT, R19, 0x7ffffdd6, PT ;  /* 0x7ffffdd61300780c */ /* 0x000fca0003f26070 */
[----:B------:R2:W-:Y:S04]  /*5d250*/  LDGSTS.E [R18+-0x2fffc], desc[UR60][R220.64], !P2 ;  /* 0xd0004000dc127fae */ /* 0x0005e8000d12187c */
[----:B------:R4:W-:Y:S04]  /*5d260*/  LDGSTS.E [R9+-0x2bffc], desc[UR60][R26.64], !P2 ;  /* 0xd40040001a097fae */ /* 0x0009e8000d12187c */
[----:B------:R4:W-:Y:S01]  /*5d270*/  LDGSTS.E [R8+-0x27ffc], desc[UR60][R24.64], !P2 ;  /* 0xd800400018087fae */ /* 0x0009e2000d12187c */
[----:B------:R-:W-:Y:S01]  /*5d280*/  IADD3 R19, R246, 0x100000, RZ ;  /* 0x00100000f6137810 */ /* 0x000fe20007ffe0ff */
        /* <DEDUP_REMOVED lines=13> */
[----:B------:R-:W4:Y:S04]  /*5d360*/  LDL.LU.64 R234, [R1+0x358] ;  /* 0x0003580001ea7983 */ /* 0x000f280000300a00 */
[----:B------:R4:W-:Y:S04]  /*5d370*/  LDGSTS.E [R9+-0x2bff8], desc[UR60][R26.64], !P1 ;  /* 0xd40080001a097fae */ /* 0x0009e8000c92187c */
[----:B------:R1:W-:Y:S01]  /*5d380*/  LDGSTS.E [R8+-0x27ff8], desc[UR60][R24.64], !P1 ;  /* 0xd800800018087fae */ /* 0x0003e2000c92187c */
[----:B---3--:R-:W-:-:S04]  /*5d390*/  IMAD.WIDE R222, R5, 0x4, R236 ;  /* 0x0000000405de7825 */ /* 0x008fc800078e02ec */
[C---:B--2---:R-:W-:Y:S01]  /*5d3a0*/  IMAD.WIDE R220, R5.reuse, 0x4, R238 ;  /* 0x0000000405dc7825 */ /* 0x044fe200078e02ee */
[----:B------:R2:W-:Y:S04]  /*5d3b0*/  STL.64 [R1+0x1790], R222 ;  /* 0x001790de01007387 */ /* 0x0005e80000100a00 */
[----:B------:R3:W-:Y:S04]  /*5d3c0*/  STL.64 [R1+0x1788], R220 ;  /* 0x001788dc01007387 */ /* 0x0007e80000100a00 */
[----:B------:R-:W3:Y:S01]  /*5d3d0*/  LDL.LU.64 R236, [R1+0x350] ;  /* 0x0003500001ec7983 */ /* 0x000ee20000300a00 */
[----:B----4-:R-:W-:-:S04]  /*5d3e0*/  IMAD.WIDE R26, R5, 0x4, R240 ;  /* 0x00000004051a7825 */ /* 0x010fc800078e02f0 */
[----:B-1----:R-:W-:-:S04]  /*5d3f0*/  IMAD.WIDE R24, R5, 0x4, R242 ;  /* 0x0000000405187825 */ /* 0x002fc800078e02f2 */
[----:B------:R-:W-:Y:S01]  /*5d400*/  VIADD R20, R22, 0xfffffe54 ;  /* 0xfffffe5416147836 */ /* 0x000fe20000000000 */
[----:B------:R1:W-:Y:S04]  /*5d410*/  LDGSTS.E [R19+-0x23ff8], desc[UR60][R222.64], !P1 ;  /* 0xdc008000de137fae */ /* 0x0003e8000c92187c */
[----:B------:R4:W-:Y:S04]  /*5d420*/  STL.64 [R1+0x1780], R26 ;  /* 0x0017801a01007387 */ /* 0x0009e80000100a00 */
[----:B------:R4:W-:Y:S04]  /*5d430*/  STL.64 [R1+0x1778], R24 ;  /* 0x0017781801007387 */ /* 0x0009e80000100a00 */
[----:B------:R-:W4:Y:S04]  /*5d440*/  LDL.LU.64 R238, [R1+0x348] ;  /* 0x0003480001ee7983 */ /* 0x000f280000300a00 */
[----:B------:R-:W4:Y:S04]  /*5d450*/  LDL.LU.64 R240, [R1+0x340] ;  /* 0x0003400001f07983 */ /* 0x000f280000300a00 */
[----:B------:R-:W4:Y:S01]  /*5d460*/  LDL.LU.64 R242, [R1+0x338] ;  /* 0x0003380001f27983 */ /* 0x000f220000300a00 */
[----:B------:R-:W-:Y:S01]  /*5d470*/  ISETP.GE.U32.AND P2, PT, R20, 0x7ffffdd5, PT ;  /* 0x7ffffdd51400780c */ /* 0x000fe20003f46070 */
[----:B------:R-:W4:Y:S01]  /*5d480*/  LDC R22, c[0x0][0x230] ;  /* 0x00008c00ff167b82 */ /* 0x000f220000000800 */
[----:B-1----:R-:W-:-:S07]  /*5d490*/  VIADD R19, R21, 0xfffffe37 ;  /* 0xfffffe3715137836 */ /* 0x002fce0000000000 */
[----:B------:R-:W1:Y:S01]  /*5d4a0*/  LDC R21, c[0x0][0x230] ;  /* 0x00008c00ff157b82 */ /* 0x000e620000000800 */
[----:B------:R-:W-:-:S03]  /*5d4b0*/  ISETP.GE.U32.AND P1, PT, R19, 0x7ffffdb8, PT ;  /* 0x7ffffdb81300780c */ /* 0x000fc60003f26070 */
[----:B------:R3:W-:Y:S04]  /*5d4c0*/  LDGSTS.E [R18+-0x2fff4], desc[UR60][R220.64], !P2 ;  /* 0xd000c000dc127fae */ /* 0x0007e8000d12187c */
[----:B------:R4:W-:Y:S01]  /*5d4d0*/  LDGSTS.E [R9+-0x2bff4], desc[UR60][R26.64], !P2 ;  /* 0xd400c0001a097fae */ /* 0x0009e2000d12187c */
[----:B------:R-:W-:-:S03]  /*5d4e0*/  VIADD R19, R246, 0x100000 ;  /* 0x00100000f6137836 */ /* 0x000fc60000000000 */
[----:B------:R4:W-:Y:S01]  /*5d4f0*/  LDGSTS.E [R8+-0x27ff4], desc[UR60][R24.64], !P2 ;  /* 0xd800c00018087fae */ /* 0x0009e2000d12187c */
[----:B--2---:R-:W-:-:S04]  /*5d500*/  IMAD.WIDE R222, R5, 0x4, R228 ;  /* 0x0000000405de7825 */ /* 0x004fc800078e02e4 */
[----:B---3--:R-:W-:-:S04]  /*5d510*/  IMAD.WIDE R220, R5, 0x4, R224 ;  /* 0x0000000405dc7825 */ /* 0x008fc800078e02e0 */
[----:B----4-:R-:W-:-:S04]  /*5d520*/  IMAD.WIDE R26, R5, 0x4, R232 ;  /* 0x00000004051a7825 */ /* 0x010fc800078e02e8 */
[C---:B------:R-:W-:Y:S01]  /*5d530*/  IMAD.WIDE R24, R5.reuse, 0x4, R234 ;  /* 0x0000000405187825 */ /* 0x040fe200078e02ea */
[----:B------:R2:W-:Y:S04]  /*5d540*/  STL.64 [R1+0x1770], R222 ;  /* 0x001770de01007387 */ /* 0x0005e80000100a00 */
[----:B------:R3:W-:Y:S04]  /*5d550*/  STL.64 [R1+0x1768], R220 ;  /* 0x001768dc01007387 */ /* 0x0007e80000100a00 */
[----:B------:R2:W-:Y:S04]  /*5d560*/  LDGSTS.E [R19+-0x23ff4], desc[UR60][R222.64], !P2 ;  /* 0xdc00c000de137fae */ /* 0x0005e8000d12187c */
[----:B------:R4:W-:Y:S04]  /*5d570*/  STL.64 [R1+0x1760], R26 ;  /* 0x0017601a01007387 */ /* 0x0009e80000100a00 */
[----:B------:R-:W4:Y:S04]  /*5d580*/  LDL.LU.64 R226, [R1+0x330] ;  /* 0x0003300001e27983 */ /* 0x000f280000300a00 */
[----:B------:R1:W-:Y:S04]  /*5d590*/  STL.64 [R1+0x1758], R24 ;  /* 0x0017581801007387 */ /* 0x0003e80000100a00 */
[----:B------:R-:W4:Y:S04]  /*5d5a0*/  LDL.LU.64 R228, [R1+0x328] ;  /* 0x0003280001e47983 */ /* 0x000f280000300a00 */
[----:B------:R-:W4:Y:S04]  /*5d5b0*/  LDL.LU.64 R224, [R1+0x320] ;  /* 0x0003200001e07983 */ /* 0x000f280000300a00 */
[----:B------:R-:W4:Y:S04]  /*5d5c0*/  LDL.LU.64 R232, [R1+0x318] ;  /* 0x0003180001e87983 */ /* 0x000f280000300a00 */
[----:B------:R3:W-:Y:S04]  /*5d5d0*/  LDGSTS.E [R18+-0x20000], desc[UR60][R220.64], !P1 ;  /* 0xe0000000dc127fae */ /* 0x0007e8000c92187c */
[----:B------:R4:W-:Y:S04]  /*5d5e0*/  LDGSTS.E [R9+-0x1c000], desc[UR60][R26.64], !P1 ;  /* 0xe40000001a097fae */ /* 0x0009e8000c92187c */
[----:B------:R1:W-:Y:S01]  /*5d5f0*/  LDGSTS.E [R8+-0x18000], desc[UR60][R24.64], !P1 ;  /* 0xe800000018087fae */ /* 0x0003e2000c92187c */
[----:B--2---:R-:W-:-:S05]  /*5d600*/  IMAD.WIDE R222, R5, 0x4, R236 ;  /* 0x0000000405de7825 */ /* 0x004fca00078e02ec */
[----:B------:R2:W-:Y:S04]  /*5d610*/  STL.64 [R1+0x1750], R222 ;  /* 0x001750de01007387 */ /* 0x0005e80000100a00 */
[----:B------:R-:W2:Y:S01]  /*5d620*/  LDL.LU.64 R234, [R1+0x310] ;  /* 0x0003100001ea7983 */ /* 0x000ea20000300a00 */
[----:B---3--:R-:W-:-:S04]  /*5d630*/  IMAD.WIDE R220, R5, 0x4, R238 ;  /* 0x0000000405dc7825 */ /* 0x008fc800078e02ee */
[----:B----4-:R-:W-:-:S04]  /*5d640*/  IMAD.WIDE R26, R5, 0x4, R240 ;  /* 0x00000004051a7825 */ /* 0x010fc800078e02f0 */
[----:B-1----:R-:W-:Y:S01]  /*5d650*/  IMAD.WIDE R24, R5, 0x4, R242 ;  /* 0x0000000405187825 */ /* 0x002fe200078e02f2 */
[----:B------:R-:W-:Y:S01]  /*5d660*/  IADD3 R20, R23, -0x1ca, RZ ;  /* 0xfffffe3617147810 */ /* 0x000fe20007ffe0ff */
[----:B------:R1:W-:Y:S04]  /*5d670*/  LDGSTS.E [R19+-0x14000], desc[UR60][R222.64], !P1 ;  /* 0xec000000de137fae */ /* 0x0003e8000c92187c */
[----:B------:R3:W-:Y:S04]  /*5d680*/  STL.64 [R1+0x1748], R220 ;  /* 0x001748dc01007387 */ /* 0x0007e80000100a00 */
[----:B------:R-:W4:Y:S04]  /*5d690*/  LDL.LU.64 R236, [R1+0x308] ;  /* 0x0003080001ec7983 */ /* 0x000f280000300a00 */
[----:B------:R3:W-:Y:S04]  /*5d6a0*/  STL.64 [R1+0x1740], R26 ;  /* 0x0017401a01007387 */ /* 0x0007e80000100a00 */
[----:B------:R-:W4:Y:S04]  /*5d6b0*/  LDL.LU.64 R238, [R1+0x300] ;  /* 0x0003000001ee7983 */ /* 0x000f280000300a00 */
[----:B------:R3:W-:Y:S04]  /*5d6c0*/  STL.64 [R1+0x1738], R24 ;  /* 0x0017381801007387 */ /* 0x0007e80000100a00 */
[----:B------:R-:W4:Y:S04]  /*5d6d0*/  LDL.LU.64 R240, [R1+0x2f8] ;  /* 0x0002f80001f07983 */ /* 0x000f280000300a00 */
[----:B------:R-:W4:Y:S01]  /*5d6e0*/  LDL.LU.64 R242, [R1+0x2f0] ;  /* 0x0002f00001f27983 */ /* 0x000f220000300a00 */
[----:B------:R-:W-:Y:S01]  /*5d6f0*/  ISETP.GE.U32.AND P2, PT, R20, 0x7ffffdb7, PT ;  /* 0x7ffffdb71400780c */ /* 0x000fe20003f46070 */
[----:B------:R-:W4:Y:S01]  /*5d700*/  LDC R23, c[0x0][0x230] ;  /* 0x00008c00ff177b82 */ /* 0x000f220000000800 */
[----:B-1----:R-:W-:-:S07]  /*5d710*/  IADD3 R19, R21, -0x1cb, RZ ;  /* 0xfffffe3515137810 */ /* 0x002fce0007ffe0ff */
[----:B------:R-:W1:Y:S01]  /*5d720*/  LDC R21, c[0x0][0x230] ;  /* 0x00008c00ff157b82 */ /* 0x000e620000000800 */
[----:B------:R-:W-:Y:S02]  /*5d730*/  ISETP.GE.U32.AND P1, PT, R19, 0x7ffffdb6, PT ;  /* 0x7ffffdb61300780c */ /* 0x000fe40003f26070 */
[----:B------:R-:W-:Y:S01]  /*5d740*/  IADD3 R19, R246, 0x100000, RZ ;  /* 0x00100000f6137810 */ /* 0x000fe20007ffe0ff */
[----:B------:R3:W-:Y:S04]  /*5d750*/  LDGSTS.E [R18+-0x1fffc], desc[UR60][R220.64], !P2 ;  /* 0xe0004000dc127fae */ /* 0x0007e8000d12187c */
[----:B------:R3:W-:Y:S04]  /*5d760*/  LDGSTS.E [R9+-0x1bffc], desc[UR60][R26.64], !P2 ;  /* 0xe40040001a097fae */ /* 0x0007e8000d12187c */
[----:B------:R3:W-:Y:S01]  /*5d770*/  LDGSTS.E [R8+-0x17ffc], desc[UR60][R24.64], !P2 ;  /* 0xe800400018087fae */ /* 0x0007e2000d12187c */
[----:B------:R-:W-:-:S02]  /*5d780*/  VIADD R20, R22, 0xfffffe34 ;  /* 0xfffffe3416147836 */ /* 0x000fc40000000000 */
[C---:B------:R-:W-:Y:S01]  /*5d790*/  IMAD.WIDE R28, R5.reuse, 0x4, R28 ;  /* 0x00000004051c7825 */ /* 0x040fe200078e021c */
[----:B------:R-:W4:Y:S03]  /*5d7a0*/  LDC R22, c[0x0][0x230] ;  /* 0x00008c00ff167b82 */ /* 0x000f260000000800 */
[----:B--2---:R-:W-:-:S04]  /*5d7b0*/  IMAD.WIDE R222, R5, 0x4, R226 ;  /* 0x0000000405de7825 */ /* 0x004fc800078e02e2 */
[----:B---3--:R-:W-:-:S04]  /*5d7c0*/  IMAD.WIDE R220, R5, 0x4, R228 ;  /* 0x0000000405dc7825 */ /* 0x008fc800078e02e4 */
[----:B------:R-:W-:-:S04]  /*5d7d0*/  IMAD.WIDE R26, R5, 0x4, R224 ;  /* 0x00000004051a7825 */ /* 0x000fc800078e02e0 */
[C---:B------:R-:W-:Y:S01]  /*5d7e0*/  IMAD.WIDE R24, R5.reuse, 0x4, R232 ;  /* 0x0000000405187825 */ /* 0x040fe200078e02e8 */
[----:B------:R2:W-:Y:S04]  /*5d7f0*/  STL.64 [R1+0x1730], R222 ;  /* 0x001730de01007387 */ /* 0x0005e80000100a00 */
[----:B------:R2:W-:Y:S04]  /*5d800*/  LDGSTS.E [R19+-0x13ffc], desc[UR60][R222.64], !P2 ;  /* 0xec004000de137fae */ /* 0x0005e8000d12187c */
[----:B------:R-:W-:Y:S04]  /*5d810*/  LDGSTS.E [R18+-0x1fff8], desc[UR60][R220.64], !P1 ;  /* 0xe0008000dc127fae */ /* 0x000fe8000c92187c */
[----:B------:R-:W-:Y:S04]  /*5d820*/  LDGSTS.E [R9+-0x1bff8], desc[UR60][R26.64], !P1 ;  /* 0xe40080001a097fae */ /* 0x000fe8000c92187c */
[----:B------:R-:W-:Y:S01]  /*5d830*/  LDGSTS.E [R8+-0x17ff8], desc[UR60][R24.64], !P1 ;  /* 0xe800800018087fae */ /* 0x000fe2000c92187c */
[----:B------:R-:W-:Y:S01]  /*5d840*/  ISETP.GE.U32.AND P2, PT, R20, 0x7ffffdb5, PT ;  /* 0x7ffffdb51400780c */ /* 0x000fe20003f46070 */
[----:B--2---:R-:W-:-:S05]  /*5d850*/  IMAD.WIDE R222, R5, 0x4, R234 ;  /* 0x0000000405de7825 */ /* 0x004fca00078e02ea */
[----:B------:R1:W-:Y:S04]  /*5d860*/  LDGSTS.E [R19+-0x13ff8], desc[UR60][R222.64], !P1 ;  /* 0xec008000de137fae */ /* 0x0003e8000c92187c */
[----:B------:R4:W-:Y:S04]  /*5d870*/  STL.64 [R1+0x1728], R220 ;  /* 0x001728dc01007387 */ /* 0x0009e80000100a00 */
[----:B------:R2:W-:Y:S01]  /*5d880*/  STL.64 [R1+0x1720], R26 ;  /* 0x0017201a01007387 */ /* 0x0005e20000100a00 */
[----:B-1----:R-:W-:Y:S02]  /*5d890*/  VIADD R19, R21, 0xfffffe17 ;  /* 0xfffffe1715137836 */ /* 0x002fe40000000000 */
[----:B------:R-:W1:Y:S01]  /*5d8a0*/  LDC R21, c[0x0][0x230] ;  /* 0x00008c00ff157b82 */ /* 0x000e620000000800 */
[----:B----4-:R-:W-:-:S02]  /*5d8b0*/  IMAD.WIDE R220, R5, 0x4, R236 ;  /* 0x0000000405dc7825 */ /* 0x010fc400078e02ec */
[----:B------:R-:W-:Y:S01]  /*5d8c0*/  ISETP.GE.U32.AND P1, PT, R19, 0x7ffffd98, PT ;  /* 0x7ffffd981300780c */ /* 0x000fe20003f26070 */
[----:B------:R3:W-:Y:S01]  /*5d8d0*/  STL.64 [R1+0x1718], R24 ;  /* 0x0017181801007387 */ /* 0x0007e20000100a00 */
[----:B--2---:R-:W-:-:S03]  /*5d8e0*/  IMAD.WIDE R26, R5, 0x4, R238 ;  /* 0x00000004051a7825 */ /* 0x004fc600078e02ee */
[----:B------:R-:W-:Y:S04]  /*5d8f0*/  STL.64 [R1+0x1710], R222 ;  /* 0x001710de01007387 */ /* 0x000fe80000100a00 */
[----:B------:R2:W-:Y:S04]  /*5d900*/  STL.64 [R1+0x1708], R220 ;  /* 0x001708dc01007387 */ /* 0x0005e80000100a00 */
[----:B------:R2:W-:Y:S01]  /*5d910*/  LDGSTS.E [R18+-0x1fff4], desc[UR60][R220.64], !P2 ;  /* 0xe000c000dc127fae */ /* 0x0005e2000d12187c */
[----:B------:R-:W-:-:S03]  /*5d920*/  VIADD R19, R246, 0x100000 ;  /* 0x00100000f6137836 */ /* 0x000fc60000000000 */
[----:B------:R4:W-:Y:S04]  /*5d930*/  STL.64 [R1+0x1700], R26 ;  /* 0x0017001a01007387 */ /* 0x0009e80000100a00 */
[----:B------:R4:W-:Y:S01]  /*5d940*/  LDGSTS.E [R9+-0x1bff4], desc[UR60][R26.64], !P2 ;  /* 0xe400c0001a097fae */ /* 0x0009e2000d12187c */
[----:B------:R-:W-:Y:S02]  /*5d950*/  IADD3 R20, R23, -0x1ea, RZ ;  /* 0xfffffe1617147810 */ /* 0x000fe40007ffe0ff */
[----:B------:R-:W1:Y:S01]  /*5d960*/  LDC R23, c[0x0][0x230] ;  /* 0x00008c00ff177b82 */ /* 0x000e620000000800 */
[----:B---3--:R-:W-:-:S04]  /*5d970*/  IMAD.WIDE R24, R5, 0x4, R240 ;  /* 0x0000000405187825 */ /* 0x008fc800078e02f0 */
[C---:B--2---:R-:W-:Y:S01]  /*5d980*/  IMAD.WIDE R220, R5.reuse, 0x4, R242 ;  /* 0x0000000405dc7825 */ /* 0x044fe200078e02f2 */
[----:B------:R2:W-:Y:S04]  /*5d990*/  STL.64 [R1+0x16f8], R24 ;  /* 0x0016f81801007387 */ /* 0x0005e80000100a00 */
[----:B------:R2:W-:Y:S01]  /*5d9a0*/  LDGSTS.E [R8+-0x17ff4], desc[UR60][R24.64], !P2 ;  /* 0xe800c00018087fae */ /* 0x0005e2000d12187c */
[----:B----4-:R-:W-:-:S03]  /*5d9b0*/  IMAD.WIDE R26, R5, 0x4, R30 ;  /* 0x00000004051a7825 */ /* 0x010fc600078e021e */
[----:B------:R-:W-:Y:S01]  /*5d9c0*/  LDGSTS.E [R19+-0x13ff4], desc[UR60][R220.64], !P2 ;  /* 0xec00c000dc137fae */ /* 0x000fe2000d12187c */
[C---:B------:R-:W-:Y:S01]  /*5d9d0*/  IMAD.WIDE R30, R5.reuse, 0x4, R34 ;  /* 0x00000004051e7825 */ /* 0x040fe200078e0222 */
[----:B------:R-:W-:Y:S02]  /*5d9e0*/  ISETP.GE.U32.AND P2, PT, R20, 0x7ffffd97, PT ;  /* 0x7ffffd971400780c */ /* 0x000fe40003f46070 */
[----:B------:R-:W-:Y:S04]  /*5d9f0*/  LDGSTS.E [R18+-0x10000], desc[UR60][R28.64], !P1 ;  /* 0xf00000001c127fae */ /* 0x000fe8000c92187c */
[----:B------:R-:W-:Y:S01]  /*5da00*/  LDGSTS.E [R9+-0xc000], desc[UR60][R26.64], !P1 ;  /* 0xf40000001a097fae */ /* 0x000fe2000c92187c */
[----:B--2---:R-:W-:-:S03]  /*5da10*/  IMAD.WIDE R24, R5, 0x4, R32 ;  /* 0x0000000405187825 */ /* 0x004fc600078e0220 */
[----:B------:R-:W-:Y:S04]  /*5da20*/  STL.64 [R1+0x16f0], R220 ;  /* 0x0016f0dc01007387 */ /* 0x000fe80000100a00 */
[----:B------:R-:W-:Y:S04]  /*5da30*/  LDGSTS.E [R8+-0x8000], desc[UR60][R24.64], !P1 ;  /* 0xf800000018087fae */ /* 0x000fe8000c92187c */
[----:B------:R1:W-:Y:S04]  /*5da40*/  LDGSTS.E [R19+-0x4000], desc[UR60][R30.64], !P1 ;  /* 0xfc0000001e137fae */ /* 0x0003e8000c92187c */
[----:B------:R2:W-:Y:S04]  /*5da50*/  STL.64 [R1+0x16e8], R28 ;  /* 0x0016e81c01007387 */ /* 0x0005e80000100a00 */
[----:B------:R3:W-:Y:S04]  /*5da60*/  STL.64 [R1+0x16e0], R26 ;  /* 0x0016e01a01007387 */ /* 0x0007e80000100a00 */
[----:B------:R4:W-:Y:S04]  /*5da70*/  STL.64 [R1+0x16d8], R24 ;  /* 0x0016d81801007387 */ /* 0x0009e80000100a00 */
[----:B------:R4:W-:Y:S01]  /*5da80*/  STL.64 [R1+0x16d0], R30 ;  /* 0x0016d01e01007387 */ /* 0x0009e20000100a00 */
[----:B-1----:R-:W-:Y:S01]  /*5da90*/  IADD3 R19, R21, -0x1eb, RZ ;  /* 0xfffffe1515137810 */ /* 0x002fe20007ffe0ff */
[----:B--2---:R-:W-:-:S04]  /*5daa0*/  IMAD.WIDE R28, R5, 0x4, R36 ;  /* 0x00000004051c7825 */ /* 0x004fc800078e0224 */
[----:B---3--:R-:W-:-:S04]  /*5dab0*/  IMAD.WIDE R26, R5, 0x4, R38 ;  /* 0x00000004051a7825 */ /* 0x008fc800078e0226 */
[----:B----4-:R-:W-:Y:S01]  /*5dac0*/  IMAD.WIDE R24, R5, 0x4, R40 ;  /* 0x0000000405187825 */ /* 0x010fe200078e0228 */
[----:B------:R-:W-:-:S03]  /*5dad0*/  ISETP.GE.U32.AND P1, PT, R19, 0x7ffffd96, PT ;  /* 0x7ffffd961300780c */ /* 0x000fc60003f26070 */
[----:B------:R-:W-:Y:S01]  /*5dae0*/  IMAD.WIDE R30, R5, 0x4, R42 ;  /* 0x00000004051e7825 */ /* 0x000fe200078e022a */
[----:B------:R1:W-:Y:S04]  /*5daf0*/  STL.64 [R1+0x16c8], R28 ;  /* 0x0016c81c01007387 */ /* 0x0003e80000100a00 */
[----:B------:R1:W-:Y:S04]  /*5db00*/  LDGSTS.E [R18+-0xfffc], desc[UR60][R28.64], !P2 ;  /* 0xf00040001c127fae */ /* 0x0003e8000d12187c */
[----:B------:R2:W-:Y:S04]  /*5db10*/  STL.64 [R1+0x16c0], R26 ;  /* 0x0016c01a01007387 */ /* 0x0005e80000100a00 */
[----:B------:R2:W-:Y:S04]  /*5db20*/  LDGSTS.E [R9+-0xbffc], desc[UR60][R26.64], !P2 ;  /* 0xf40040001a097fae */ /* 0x0005e8000d12187c */
[----:B------:R3:W-:Y:S04]  /*5db30*/  STL.64 [R1+0x16b8], R24 ;  /* 0x0016b81801007387 */ /* 0x0007e80000100a00 */
[----:B------:R3:W-:Y:S01]  /*5db40*/  LDGSTS.E [R8+-0x7ffc], desc[UR60][R24.64], !P2 ;  /* 0xf800400018087fae */ /* 0x0007e2000d12187c */
[----:B------:R-:W-:-:S03]  /*5db50*/  IADD3 R19, R246, 0x100000, RZ ;  /* 0x00100000f6137810 */ /* 0x000fc60007ffe0ff */
[----:B------:R4:W-:Y:S01]  /*5db60*/  STL.64 [R1+0x16b0], R30 ;  /* 0x0016b01e01007387 */ /* 0x0009e20000100a00 */
[----:B------:R-:W4:Y:S03]  /*5db70*/  LDC R21, c[0x0][0x230] ;  /* 0x00008c00ff157b82 */ /* 0x000f260000000800 */
[----:B------:R4:W-:Y:S01]  /*5db80*/  LDGSTS.E [R19+-0x3ffc], desc[UR60][R30.64], !P2 ;  /* 0xfc0040001e137fae */ /* 0x0009e2000d12187c */
[----:B-1----:R-:W-:-:S04]  /*5db90*/  IMAD.WIDE R28, R5, 0x4, R44 ;  /* 0x00000004051c7825 */ /* 0x002fc800078e022c */
[----:B--2---:R-:W-:-:S04]  /*5dba0*/  IMAD.WIDE R26, R5, 0x4, R46 ;  /* 0x00000004051a7825 */ /* 0x004fc800078e022e */
[C---:B---3--:R-:W-:Y:S01]  /*5dbb0*/  IMAD.WIDE R24, R5.reuse, 0x4, R48 ;  /* 0x0000000405187825 */ /* 0x048fe200078e0230 */
[----:B------:R1:W-:Y:S04]  /*5dbc0*/  STL.64 [R1+0x16a8], R28 ;  /* 0x0016a81c01007387 */ /* 0x0003e80000100a00 */
[----:B------:R2:W-:Y:S04]  /*5dbd0*/  STL.64 [R1+0x16a0], R26 ;  /* 0x0016a01a01007387 */ /* 0x0005e80000100a00 */
[----:B------:R-:W3:Y:S04]  /*5dbe0*/  LDL.LU.64 R224, [R1+0xae8] ;  /* 0x000ae80001e07983 */ /* 0x000ee80000300a00 */
[----:B------:R1:W-:Y:S04]  /*5dbf0*/  LDGSTS.E [R18+-0xfff8], desc[UR60][R28.64], !P1 ;  /* 0xf00080001c127fae */ /* 0x0003e8000c92187c */
[----:B------:R2:W-:Y:S01]  /*5dc00*/  STL.64 [R1+0x1698], R24 ;  /* 0x0016981801007387 */ /* 0x0005e20000100a00 */
[----:B----4-:R-:W-:-:S03]  /*5dc10*/  IMAD.WIDE R30, R5, 0x4, R50 ;  /* 0x00000004051e7825 */ /* 0x010fc600078e0232 */
[----:B------:R-:W4:Y:S04]  /*5dc20*/  LDL.LU.64 R232, [R1+0xae0] ;  /* 0x000ae00001e87983 */ /* 0x000f280000300a00 */
[----:B------:R2:W-:Y:S04]  /*5dc30*/  LDGSTS.E [R9+-0xbff8], desc[UR60][R26.64], !P1 ;  /* 0xf40080001a097fae */ /* 0x0005e8000c92187c */
[----:B------:R-:W4:Y:S04]  /*5dc40*/  LDL.LU.64 R234, [R1+0xad8] ;  /* 0x000ad80001ea7983 */ /* 0x000f280000300a00 */
[----:B------:R2:W-:Y:S04]  /*5dc50*/  LDGSTS.E [R8+-0x7ff8], desc[UR60][R24.64], !P1 ;  /* 0xf800800018087fae */ /* 0x0005e8000c92187c */
[----:B------:R2:W-:Y:S01]  /*5dc60*/  STL.64 [R1+0x1690], R30 ;  /* 0x0016901e01007387 */ /* 0x0005e20000100a00 */
[----:B------:R-:W-:-:S03]  /*5dc70*/  VIADD R20, R22, 0xfffffe14 ;  /* 0xfffffe1416147836 */ /* 0x000fc60000000000 */
[----:B------:R2:W-:Y:S01]  /*5dc80*/  LDGSTS.E [R19+-0x3ff8], desc[UR60][R30.64], !P1 ;  /* 0xfc0080001e137fae */ /* 0x0005e2000c92187c */
[----:B------:R-:W4:Y:S01]  /*5dc90*/  LDC R22, c[0x0][0x230] ;  /* 0x00008c00ff167b82 */ /* 0x000f220000000800 */
[----:B-1----:R-:W-:-:S04]  /*5dca0*/  IMAD.WIDE R28, R5, 0x4, R52 ;  /* 0x00000004051c7825 */ /* 0x002fc800078e0234 */
[----:B--2---:R-:W-:-:S04]  /*5dcb0*/  IMAD.WIDE R26, R5, 0x4, R54 ;  /* 0x00000004051a7825 */ /* 0x004fc800078e0236 */
[----:B------:R-:W-:Y:S01]  /*5dcc0*/  IMAD.WIDE R24, R5, 0x4, R56 ;  /* 0x0000000405187825 */ /* 0x000fe200078e0238 */
        /* <DEDUP_REMOVED lines=8> */
[----:B------:R-:W-:-:S02]  /*5dd50*/  VIADD R19, R21, 0xfffffe73 ;  /* 0xfffffe7315137836 */ /* 0x000fc40000000000 */
[----:B------:R-:W-:Y:S01]  /*5dd60*/  IMAD.WIDE R30, R5, 0x4, R58 ;  /* 0x00000004051e7825 */ /* 0x000fe200078e023a */
[----:B------:R-:W2:Y:S02]  /*5dd70*/  LDC R21, c[0x0][0x230] ;  /* 0x00008c00ff157b82 */ /* 0x000ea40000000800 */
[----:B------:R-:W-:Y:S01]  /*5dd80*/  ISETP.GE.U32.AND P1, PT, R19, 0x7ffffdf4, PT ;  /* 0x7ffffdf41300780c */ /* 0x000fe20003f26070 */
[----:B------:R-:W-:Y:S01]  /*5dd90*/  VIADD R19, R246, 0x100000 ;  /* 0x00100000f6137836 */ /* 0x000fe20000000000 */
[----:B------:R2:W-:Y:S05]  /*5dda0*/  STL.64 [R1+0x1670], R30 ;  /* 0x0016701e01007387 */ /* 0x0005ea0000100a00 */
[----:B------:R1:W-:Y:S04]  /*5ddb0*/  LDGSTS.E [R18+-0xfff4], desc[UR60][R28.64], !P2 ;  /* 0xf000c0001c127fae */ /* 0x0003e8000d12187c */
[----:B------:R1:W-:Y:S04]  /*5ddc0*/  LDGSTS.E [R9+-0xbff4], desc[UR60][R26.64], !P2 ;  /* 0xf400c0001a097fae */ /* 0x0003e8000d12187c */
[----:B------:R1:W-:Y:S04]  /*5ddd0*/  LDGSTS.E [R8+-0x7ff4], desc[UR60][R24.64], !P2 ;  /* 0xf800c00018087fae */ /* 0x0003e8000d12187c */
[----:B------:R2:W-:Y:S01]  /*5dde0*/  LDGSTS.E [R19+-0x3ff4], desc[UR60][R30.64], !P2 ;  /* 0xfc00c0001e137fae */ /* 0x0005e2000d12187c */
[C---:B-1----:R-:W-:Y:S01]  /*5ddf0*/  IADD3 R18, R245.reuse, 0x100000, RZ ;  /* 0x00100000f5127810 */ /* 0x042fe20007ffe0ff */
[C---:B------:R-:W-:Y:S01]  /*5de00*/  VIADD R9, R245.reuse, 0x100000 ;  /* 0x00100000f5097836 */ /* 0x040fe20000000000 */
[----:B------:R-:W-:Y:S01]  /*5de10*/  IADD3 R8, R245, 0x100000, RZ ;  /* 0x00100000f5087810 */ /* 0x000fe20007ffe0ff */
[----:B---3--:R-:W-:-:S04]  /*5de20*/  IMAD.WIDE R28, R5, 0x4, R224 ;  /* 0x00000004051c7825 */ /* 0x008fc800078e02e0 */
[----:B----4-:R-:W-:-:S04]  /*5de30*/  IMAD.WIDE R26, R5, 0x4, R232 ;  /* 0x00000004051a7825 */ /* 0x010fc800078e02e8 */
[C---:B------:R-:W-:Y:S01]  /*5de40*/  IMAD.WIDE R24, R5.reuse, 0x4, R234 ;  /* 0x0000000405187825 */ /* 0x040fe200078e02ea */
[----:B------:R1:W-:Y:S04]  /*5de50*/  STL.64 [R1+0x1668], R28 ;  /* 0x0016681c01007387 */ /* 0x0003e80000100a00 */
[----:B------:R3:W-:Y:S04]  /*5de60*/  STL.64 [R1+0x1660], R26 ;  /* 0x0016601a01007387 */ /* 0x0007e80000100a00 */
[----:B------:R-:W4:Y:S04]  /*5de70*/  LDL.LU.64 R228, [R1+0xab0] ;  /* 0x000ab00001e47983 */ /* 0x000f280000300a00 */
[----:B------:R1:W-:Y:S04]  /*5de80*/  LDGSTS.E [R18+-0x40000], desc[UR60][R28.64], !P1 ;  /* 0xc00000001c127fae */ /* 0x0003e8000c92187c */
[----:B------:R3:W-:Y:S04]  /*5de90*/  STL.64 [R1+0x1658], R24 ;  /* 0x0016581801007387 */ /* 0x0007e80000100a00 */
[----:B------:R-:W4:Y:S04]  /*5dea0*/  LDL.LU.64 R224, [R1+0xaa8] ;  /* 0x000aa80001e07983 */ /* 0x000f280000300a00 */
[----:B------:R-:W4:Y:S04]  /*5deb0*/  LDL.LU.64 R232, [R1+0xaa0] ;  /* 0x000aa00001e87983 */ /* 0x000f280000300a00 */
[----:B------:R3:W-:Y:S04]  /*5dec0*/  LDGSTS.E [R9+-0x3c000], desc[UR60][R26.64], !P1 ;  /* 0xc40000001a097fae */ /* 0x0007e8000c92187c */
[----:B------:R-:W4:Y:S04]  /*5ded0*/  LDL.LU.64 R234, [R1+0xa98] ;  /* 0x000a980001ea7983 */ /* 0x000f280000300a00 */
[----:B------:R3:W-:Y:S01]  /*5dee0*/  LDGSTS.E [R8+-0x38000], desc[UR60][R24.64], !P1 ;  /* 0xc800000018087fae */ /* 0x0007e2000c92187c */
[----:B--2---:R-:W-:-:S04]  /*5def0*/  IMAD.WIDE R30, R5, 0x4, R236 ;  /* 0x00000004051e7825 */ /* 0x004fc800078e02ec */
[----:B-1----:R-:W-:-:S04]  /*5df00*/  IMAD.WIDE R28, R5, 0x4, R238 ;  /* 0x00000004051c7825 */ /* 0x002fc800078e02ee */
[----:B---3--:R-:W-:-:S04]  /*5df10*/  IMAD.WIDE R26, R5, 0x4, R240 ;  /* 0x00000004051a7825 */ /* 0x008fc800078e02f0 */
[----:B------:R-:W-:Y:S01]  /*5df20*/  IMAD.WIDE R24, R5, 0x4, R242 ;  /* 0x0000000405187825 */ /* 0x000fe200078e02f2 */
[----:B------:R4:W-:Y:S04]  /*5df30*/  STL.64 [R1+0x1650], R30 ;  /* 0x0016501e01007387 */ /* 0x0009e80000100a00 */
[----:B------:R1:W-:Y:S04]  /*5df40*/  STL.64 [R1+0x1648], R28 ;  /* 0x0016481c01007387 */ /* 0x0003e80000100a00 */
[----:B------:R-:W2:Y:S04]  /*5df50*/  LDL.LU.64 R236, [R1+0xa90] ;  /* 0x000a900001ec7983 */ /* 0x000ea80000300a00 */
[----:B------:R3:W-:Y:S04]  /*5df60*/  STL.64 [R1+0x1640], R26 ;  /* 0x0016401a01007387 */ /* 0x0007e80000100a00 */
[----:B------:R3:W-:Y:S04]  /*5df70*/  STL.64 [R1+0x1638], R24 ;  /* 0x0016381801007387 */ /* 0x0007e80000100a00 */
[----:B------:R-:W2:Y:S04]  /*5df80*/  LDL.LU.64 R238, [R1+0xa88] ;  /* 0x000a880001ee7983 */ /* 0x000ea80000300a00 */
[----:B------:R-:W2:Y:S04]  /*5df90*/  LDL.LU.64 R240, [R1+0xa80] ;  /* 0x000a800001f07983 */ /* 0x000ea80000300a00 */
[----:B------:R-:W2:Y:S01]  /*5dfa0*/  LDL.LU.64 R242, [R1+0xa78] ;  /* 0x000a780001f27983 */ /* 0x000ea20000300a00 */
[----:B------:R-:W-:Y:S01]  /*5dfb0*/  IADD3 R20, R23, -0x18e, RZ ;  /* 0xfffffe7217147810 */ /* 0x000fe20007ffe0ff */
[----:B------:R-:W-:Y:S01]  /*5dfc0*/  VIADD R19, R245, 0x100000 ;  /* 0x00100000f5137836 */ /* 0x000fe20000000000 */
[----:B------:R-:W2:Y:S02]  /*5dfd0*/  LDC R23, c[0x0][0x230] ;  /* 0x00008c00ff177b82 */ /* 0x000ea40000000800 */
[----:B------:R-:W-:-:S02]  /*5dfe0*/  ISETP.GE.U32.AND P2, PT, R20, 0x7ffffdf3, PT ;  /* 0x7ffffdf31400780c */ /* 0x000fc40003f46070 */
[----:B------:R1:W-:Y:S11]  /*5dff0*/  LDGSTS.E [R19+-0x34000], desc[UR60][R30.64], !P1 ;  /* 0xcc0000001e137fae */ /* 0x0003f6000c92187c */
[----:B------:R3:W-:Y:S01]  /*5e000*/  LDGSTS.E [R18+-0x3fffc], desc[UR60][R28.64], !P2 ;  /* 0xc00040001c127fae */ /* 0x0007e2000d12187c */
[----:B-1----:R-:W-:-:S03]  /*5e010*/  IADD3 R19, R21, -0x18f, RZ ;  /* 0xfffffe7115137810 */ /* 0x002fc60007ffe0ff */
[----:B------:R1:W-:Y:S04]  /*5e020*/  LDGSTS.E [R9+-0x3bffc], desc[UR60][R26.64], !P2 ;  /* 0xc40040001a097fae */ /* 0x0003e8000d12187c */
[----:B------:R1:W-:Y:S01]  /*5e030*/  LDGSTS.E [R8+-0x37ffc], desc[UR60][R24.64], !P2 ;  /* 0xc800400018087fae */ /* 0x0003e2000d12187c */
[----:B------:R-:W2:Y:S01]  /*5e040*/  LDC R21, c[0x0][0x230] ;  /* 0x00008c00ff157b82 */ /* 0x000ea20000000800 */
[----:B------:R-:W-:Y:S02]  /*5e050*/  ISETP.GE.U32.AND P1, PT, R19, 0x7ffffdf2, PT ;  /* 0x7ffffdf21300780c */ /* 0x000fe40003f26070 */
[----:B------:R-:W-:Y:S01]  /*5e060*/  IADD3 R19, R245, 0x100000, RZ ;  /* 0x00100000f5137810 */ /* 0x000fe20007ffe0ff */
[----:B----4-:R-:W-:-:S04]  /*5e070*/  IMAD.WIDE R30, R5, 0x4, R228 ;  /* 0x00000004051e7825 */ /* 0x010fc800078e02e4 */
[----:B---3--:R-:W-:-:S04]  /*5e080*/  IMAD.WIDE R28, R5, 0x4, R224 ;  /* 0x00000004051c7825 */ /* 0x008fc800078e02e0 */
[C---:B-1----:R-:W-:Y:S01]  /*5e090*/  IMAD.WIDE R26, R5.reuse, 0x4, R232 ;  /* 0x00000004051a7825 */ /* 0x042fe200078e02e8 */
[----:B------:R2:W-:Y:S03]  /*5e0a0*/  STL.64 [R1+0x1630], R30 ;  /* 0x0016301e01007387 */ /* 0x0005e60000100a00 */
[C---:B------:R-:W-:Y:S01]  /*5e0b0*/  IMAD.WIDE R24, R5.reuse, 0x4, R234 ;  /* 0x0000000405187825 */ /* 0x040fe200078e02ea */
        /* <DEDUP_REMOVED lines=23> */
[----:B------:R-:W-:-:S03]  /*5e230*/  VIADD R20, R22, 0xfffffe70 ;  /* 0xfffffe7016147836 */ /* 0x000fc60000000000 */
[----:B------:R1:W-:Y:S01]  /*5e240*/  LDGSTS.E [R19+-0x33ff8], desc[UR60][R30.64], !P1 ;  /* 0xcc0080001e137fae */ /* 0x0003e2000c92187c */
[----:B------:R-:W2:Y:S01]  /*5e250*/  LDC R22, c[0x0][0x230] ;  /* 0x00008c00ff167b82 */ /* 0x000ea20000000800 */
        /* <DEDUP_REMOVED lines=66> */
[----:B------:R3:W-:Y:S01]  /*5e680*/  STL.64 [R1+0x1588], R28 ;  /* 0x0015881c01007387 */ /* 0x0007e20000100a00 */
[----:B----4-:R-:W-:-:S03]  /*5e690*/  IMAD.WIDE R26, R5, 0x4, R240 ;  /* 0x00000004051a7825 */ /* 0x010fc600078e02f0 */
[----:B------:R-:W4:Y:S01]  /*5e6a0*/  LDL.LU.64 R236, [R1+0x2d0] ;  /* 0x0002d00001ec7983 */ /* 0x000f220000300a00 */
        /* <DEDUP_REMOVED lines=19> */
[----:B------:R-:W-:-:S04]  /*5e7e0*/  IMAD.WIDE R26, R5, 0x4, R232 ;  /* 0x00000004051a7825 */ /* 0x000fc800078e02e8 */
[C---:B------:R-:W-:Y:S01]  /*5e7f0*/  IMAD.WIDE R24, R5.reuse, 0x4, R234 ;  /* 0x0000000405187825 */ /* 0x040fe200078e02ea */
[----:B------:R4:W-:Y:S04]  /*5e800*/  STL.64 [R1+0x1570], R30 ;  /* 0x0015701e01007387 */ /* 0x0009e80000100a00 */
[----:B------:R2:W-:Y:S04]  /*5e810*/  STL.64 [R1+0x1568], R28 ;  /* 0x0015681c01007387 */ /* 0x0005e80000100a00 */
[----:B------:R4:W-:Y:S04]  /*5e820*/  LDGSTS.E [R19+-0x23ff4], desc[UR60][R30.64], !P2 ;  /* 0xdc00c0001e137fae */ /* 0x0009e8000d12187c */
[----:B------:R3:W-:Y:S04]  /*5e830*/  STL.64 [R1+0x1560], R26 ;  /* 0x0015601a01007387 */ /* 0x0007e80000100a00 */
[----:B------:R-:W3:Y:S04]  /*5e840*/  LDL.LU.64 R226, [R1+0x2b0] ;  /* 0x0002b00001e27983 */ /* 0x000ee80000300a00 */
[----:B------:R1:W-:Y:S04]  /*5e850*/  STL.64 [R1+0x1558], R24 ;  /* 0x0015581801007387 */ /* 0x0003e80000100a00 */
[----:B------:R-:W3:Y:S04]  /*5e860*/  LDL.LU.64 R228, [R1+0x2a8] ;  /* 0x0002a80001e47983 */ /* 0x000ee80000300a00 */
[----:B------:R-:W3:Y:S04]  /*5e870*/  LDL.LU.64 R224, [R1+0x2a0] ;  /* 0x0002a00001e07983 */ /* 0x000ee80000300a00 */
[----:B------:R-:W3:Y:S04]  /*5e880*/  LDL.LU.64 R232, [R1+0x298] ;  /* 0x0002980001e87983 */ /* 0x000ee80000300a00 */
[----:B------:R2:W-:Y:S04]  /*5e890*/  LDGSTS.E [R18+-0x20000], desc[UR60][R28.64], !P1 ;  /* 0xe00000001c127fae */ /* 0x0005e8000c92187c */
[----:B------:R3:W-:Y:S04]  /*5e8a0*/  LDGSTS.E [R9+-0x1c000], desc[UR60][R26.64], !P1 ;  /* 0xe40000001a097fae */ /* 0x0007e8000c92187c */
[----:B------:R1:W-:Y:S01]  /*5e8b0*/  LDGSTS.E [R8+-0x18000], desc[UR60][R24.64], !P1 ;  /* 0xe800000018087fae */ /* 0x0003e2000c92187c */
[----:B----4-:R-:W-:-:S05]  /*5e8c0*/  IMAD.WIDE R30, R5, 0x4, R236 ;  /* 0x00000004051e7825 */ /* 0x010fca00078e02ec */
[----:B------:R4:W-:Y:S04]  /*5e8d0*/  STL.64 [R1+0x1550], R30 ;  /* 0x0015501e01007387 */ /* 0x0009e80000100a00 */
[----:B------:R-:W4:Y:S01]  /*5e8e0*/  LDL.LU.64 R234, [R1+0x290] ;  /* 0x0002900001ea7983 */ /* 0x000f220000300a00 */
[----:B--2---:R-:W-:-:S04]  /*5e8f0*/  IMAD.WIDE R28, R5, 0x4, R238 ;  /* 0x00000004051c7825 */ /* 0x004fc800078e02ee */
[----:B---3--:R-:W-:-:S04]  /*5e900*/  IMAD.WIDE R26, R5, 0x4, R240 ;  /* 0x00000004051a7825 */ /* 0x008fc800078e02f0 */
[----:B-1----:R-:W-:Y:S01]  /*5e910*/  IMAD.WIDE R24, R5, 0x4, R242 ;  /* 0x0000000405187825 */ /* 0x002fe200078e02f2 */
[----:B------:R-:W-:Y:S01]  /*5e920*/  IADD3 R20, R23, -0x1ce, RZ ;  /* 0xfffffe3217147810 */ /* 0x000fe20007ffe0ff */
[----:B------:R1:W-:Y:S04]  /*5e930*/  LDGSTS.E [R19+-0x14000], desc[UR60][R30.64], !P1 ;  /* 0xec0000001e137fae */ /* 0x0003e8000c92187c */
[----:B------:R2:W-:Y:S04]  /*5e940*/  STL.64 [R1+0x1548], R28 ;  /* 0x0015481c01007387 */ /* 0x0005e80000100a00 */
[----:B------:R-:W3:Y:S04]  /*5e950*/  LDL.LU.64 R236, [R1+0x288] ;  /* 0x0002880001ec7983 */ /* 0x000ee80000300a00 */
[----:B------:R2:W-:Y:S04]  /*5e960*/  STL.64 [R1+0x1540], R26 ;  /* 0x0015401a01007387 */ /* 0x0005e80000100a00 */
[----:B------:R-:W3:Y:S04]  /*5e970*/  LDL.LU.64 R238, [R1+0x280] ;  /* 0x0002800001ee7983 */ /* 0x000ee80000300a00 */
[----:B------:R2:W-:Y:S04]  /*5e980*/  STL.64 [R1+0x1538], R24 ;  /* 0x0015381801007387 */ /* 0x0005e80000100a00 */
[----:B------:R-:W3:Y:S04]  /*5e990*/  LDL.LU.64 R240, [R1+0x278] ;  /* 0x0002780001f07983 */ /* 0x000ee80000300a00 */
[----:B------:R-:W3:Y:S01]  /*5e9a0*/  LDL.LU.64 R242, [R1+0x270] ;  /* 0x0002700001f27983 */ /* 0x000ee20000300a00 */
[----:B------:R-:W-:Y:S01]  /*5e9b0*/  ISETP.GE.U32.AND P2, PT, R20, 0x7ffffdb3, PT ;  /* 0x7ffffdb31400780c */ /* 0x000fe20003f46070 */
[----:B------:R-:W3:Y:S01]  /*5e9c0*/  LDC R23, c[0x0][0x230] ;  /* 0x00008c00ff177b82 */ /* 0x000ee20000000800 */
[----:B-1----:R-:W-:-:S07]  /*5e9d0*/  IADD3 R19, R21, -0x1cf, RZ ;  /* 0xfffffe3115137810 */ /* 0x002fce0007ffe0ff */
[----:B------:R-:W1:Y:S01]  /*5e9e0*/  LDC R21, c[0x0][0x230] ;  /* 0x00008c00ff157b82 */ /* 0x000e620000000800 */
[----:B------:R-:W-:Y:S02]  /*5e9f0*/  ISETP.GE.U32.AND P1, PT, R19, 0x7ffffdb2, PT ;  /* 0x7ffffdb21300780c */ /* 0x000fe40003f26070 */
[----:B------:R-:W-:Y:S01]  /*5ea00*/  IADD3 R19, R245, 0x100000, RZ ;  /* 0x00100000f5137810 */ /* 0x000fe20007ffe0ff */
[----:B------:R-:W-:-:S04]  /*5ea10*/  VIADD R20, R22, 0xfffffe30 ;  /* 0xfffffe3016147836 */ /* 0x000fc80000000000 */
[----:B------:R-:W1:Y:S01]  /*5ea20*/  LDC R22, c[0x0][0x230] ;  /* 0x00008c00ff167b82 */ /* 0x000e620000000800 */
[----:B------:R2:W-:Y:S04]  /*5ea30*/  LDGSTS.E [R18+-0x1fffc], desc[UR60][R28.64], !P2 ;  /* 0xe00040001c127fae */ /* 0x0005e8000d12187c */
[----:B------:R2:W-:Y:S04]  /*5ea40*/  LDGSTS.E [R9+-0x1bffc], desc[UR60][R26.64], !P2 ;  /* 0xe40040001a097fae */ /* 0x0005e8000d12187c */
[----:B------:R2:W-:Y:S01]  /*5ea50*/  LDGSTS.E [R8+-0x17ffc], desc[UR60][R24.64], !P2 ;  /* 0xe800400018087fae */ /* 0x0005e2000d12187c */
[----:B----4-:R-:W-:-:S04]  /*5ea60*/  IMAD.WIDE R30, R5, 0x4, R226 ;  /* 0x00000004051e7825 */ /* 0x010fc800078e02e2 */
[----:B--2---:R-:W-:-:S04]  /*5ea70*/  IMAD.WIDE R28, R5, 0x4, R228 ;  /* 0x00000004051c7825 */ /* 0x004fc800078e02e4 */
[----:B------:R-:W-:-:S04]  /*5ea80*/  IMAD.WIDE R26, R5, 0x4, R224 ;  /* 0x00000004051a7825 */ /* 0x000fc800078e02e0 */
[----:B------:R-:W-:Y:S01]  /*5ea90*/  IMAD.WIDE R24, R5, 0x4, R232 ;  /* 0x0000000405187825 */ /* 0x000fe200078e02e8 */
[----:B------:R2:W-:Y:S04]  /*5eaa0*/  STL.64 [R1+0x1530], R30 ;  /* 0x0015301e01007387 */ /* 0x0005e80000100a00 */
[----:B------:R2:W-:Y:S01]  /*5eab0*/  LDGSTS.E [R19+-0x13ffc], desc[UR60][R30.64], !P2 ;  /* 0xec0040001e137fae */ /* 0x0005e2000d12187c */
[----:B------:R-:W-:-:S03]  /*5eac0*/  ISETP.GE.U32.AND P2, PT, R20, 0x7ffffdb1, PT ;  /* 0x7ffffdb11400780c */ /* 0x000fc60003f46070 */
[----:B------:R3:W-:Y:S04]  /*5ead0*/  LDGSTS.E [R18+-0x1fff8], desc[UR60][R28.64], !P1 ;  /* 0xe00080001c127fae */ /* 0x0007e8000c92187c */
[----:B------:R-:W-:Y:S04]  /*5eae0*/  LDGSTS.E [R9+-0x1bff8], desc[UR60][R26.64], !P1 ;  /* 0xe40080001a097fae */ /* 0x000fe8000c92187c */
[----:B------:R-:W-:Y:S01]  /*5eaf0*/  LDGSTS.E [R8+-0x17ff8], desc[UR60][R24.64], !P1 ;  /* 0xe800800018087fae */ /* 0x000fe2000c92187c */
[----:B--2---:R-:W-:-:S03]  /*5eb00*/  IMAD.WIDE R30, R5, 0x4, R234 ;  /* 0x00000004051e7825 */ /* 0x004fc600078e02ea */
[----:B------:R3:W-:Y:S04]  /*5eb10*/  STL.64 [R1+0x1528], R28 ;  /* 0x0015281c01007387 */ /* 0x0007e80000100a00 */
[----:B------:R1:W-:Y:S04]  /*5eb20*/  LDGSTS.E [R19+-0x13ff8], desc[UR60][R30.64], !P1 ;  /* 0xec0080001e137fae */ /* 0x0003e8000c92187c */
[----:B------:R2:W-:Y:S04]  /*5eb30*/  STL.64 [R1+0x1520], R26 ;  /* 0x0015201a01007387 */ /* 0x0005e80000100a00 */
[----:B------:R4:W-:Y:S04]  /*5eb40*/  STL.64 [R1+0x1518], R24 ;  /* 0x0015181801007387 */ /* 0x0009e80000100a00 */
[----:B------:R4:W-:Y:S01]  /*5eb50*/  STL.64 [R1+0x1510], R30 ;  /* 0x0015101e01007387 */ /* 0x0009e20000100a00 */
[----:B---3--:R-:W-:-:S04]  /*5eb60*/  IMAD.WIDE R28, R5, 0x4, R236 ;  /* 0x00000004051c7825 */ /* 0x008fc800078e02ec */
[----:B-1----:R-:W-:Y:S02]  /*5eb70*/  VIADD R19, R21, 0xfffffe13 ;  /* 0xfffffe1315137836 */ /* 0x002fe40000000000 */
[----:B--2---:R-:W-:-:S04]  /*5eb80*/  IMAD.WIDE R26, R5, 0x4, R238 ;  /* 0x00000004051a7825 */ /* 0x004fc800078e02ee */
[----:B----4-:R-:W-:-:S04]  /*5eb90*/  IMAD.WIDE R24, R5, 0x4, R240 ;  /* 0x0000000405187825 */ /* 0x010fc800078e02f0 */
[----:B------:R-:W-:Y:S01]  /*5eba0*/  IMAD.WIDE R30, R5, 0x4, R242 ;  /* 0x00000004051e7825 */ /* 0x000fe200078e02f2 */
[----:B------:R1:W-:Y:S01]  /*5ebb0*/  LDGSTS.E [R18+-0x1fff4], desc[UR60][R28.64], !P2 ;  /* 0xe000c0001c127fae */ /* 0x0003e2000d12187c */
[----:B------:R-:W-:Y:S02]  /*5ebc0*/  ISETP.GE.U32.AND P1, PT, R19, 0x7ffffd94, PT ;  /* 0x7ffffd941300780c */ /* 0x000fe40003f26070 */
[----:B------:R-:W-:Y:S01]  /*5ebd0*/  VIADD R19, R245, 0x100000 ;  /* 0x00100000f5137836 */ /* 0x000fe20000000000 */
[----:B------:R-:W-:Y:S01]  /*5ebe0*/  IADD3 R20, R23, -0x1ee, RZ ;  /* 0xfffffe1217147810 */ /* 0x000fe20007ffe0ff */
[----:B------:R2:W-:Y:S04]  /*5ebf0*/  LDGSTS.E [R9+-0x1bff4], desc[UR60][R26.64], !P2 ;  /* 0xe400c0001a097fae */ /* 0x0005e8000d12187c */
[----:B------:R3:W-:Y:S04]  /*5ec00*/  LDGSTS.E [R8+-0x17ff4], desc[UR60][R24.64], !P2 ;  /* 0xe800c00018087fae */ /* 0x0007e8000d12187c */
[----:B------:R4:W-:Y:S01]  /*5ec10*/  LDGSTS.E [R19+-0x13ff4], desc[UR60][R30.64], !P2 ;  /* 0xec00c0001e137fae */ /* 0x0009e2000d12187c */
[----:B------:R-:W-:-:S03]  /*5ec20*/  ISETP.GE.U32.AND P2, PT, R20, 0x7ffffd93, PT ;  /* 0x7ffffd931400780c */ /* 0x000fc60003f46070 */
[----:B------:R1:W-:Y:S04]  /*5ec30*/  STL.64 [R1+0x1508], R28 ;  /* 0x0015081c01007387 */ /* 0x0003e80000100a00 */
[----:B------:R2:W-:Y:S04]  /*5ec40*/  STL.64 [R1+0x1500], R26 ;  /* 0x0015001a01007387 */ /* 0x0005e80000100a00 */
[----:B------:R3:W-:Y:S04]  /*5ec50*/  STL.64 [R1+0x14f8], R24 ;  /* 0x0014f81801007387 */ /* 0x0007e80000100a00 */
[----:B------:R4:W-:Y:S01]  /*5ec60*/  STL.64 [R1+0x14f0], R30 ;  /* 0x0014f01e01007387 */ /* 0x0009e20000100a00 */
[----:B------:R-:W4:Y:S08]  /*5ec70*/  LDC R21, c[0x0][0x230] ;  /* 0x00008c00ff157b82 */ /* 0x000f300000000800 */
[----:B------:R-:W4:Y:S01]  /*5ec80*/  LDC R23, c[0x0][0x230] ;  /* 0x00008c00ff177b82 */ /* 0x000f220000000800 */
[----:B-1----:R-:W-:-:S04]  /*5ec90*/  IMAD.WIDE R28, R5, 0x4, R60 ;  /* 0x00000004051c7825 */ /* 0x002fc800078e023c */
[----:B--2---:R-:W-:-:S04]  /*5eca0*/  IMAD.WIDE R26, R5, 0x4, R62 ;  /* 0x00000004051a7825 */ /* 0x004fc800078e023e */
[----:B---3--:R-:W-:-:S04]  /*5ecb0*/  IMAD.WIDE R24, R5, 0x4, R64 ;  /* 0x0000000405187825 */ /* 0x008fc800078e0240 */
[C---:B----4-:R-:W-:Y:S01]  /*5ecc0*/  IMAD.WIDE R30, R5.reuse, 0x4, R66 ;  /* 0x00000004051e7825 */ /* 0x050fe200078e0242 */
[----:B------:R1:W-:Y:S04]  /*5ecd0*/  STL.64 [R1+0x14e8], R28 ;  /* 0x0014e81c01007387 */ /* 0x0003e80000100a00 */
[----:B------:R1:W-:Y:S04]  /*5ece0*/  LDGSTS.E [R18+-0x10000], desc[UR60][R28.64], !P1 ;  /* 0xf00000001c127fae */ /* 0x0003e8000c92187c */
[----:B------:R2:W-:Y:S04]  /*5ecf0*/  STL.64 [R1+0x14e0], R26 ;  /* 0x0014e01a01007387 */ /* 0x0005e80000100a00 */
[----:B------:R2:W-:Y:S04]  /*5ed00*/  LDGSTS.E [R9+-0xc000], desc[UR60][R26.64], !P1 ;  /* 0xf40000001a097fae */ /* 0x0005e8000c92187c */
[----:B------:R3:W-:Y:S04]  /*5ed10*/  STL.64 [R1+0x14d8], R24 ;  /* 0x0014d81801007387 */ /* 0x0007e80000100a00 */
[----:B------:R3:W-:Y:S04]  /*5ed20*/  LDGSTS.E [R8+-0x8000], desc[UR60][R24.64], !P1 ;  /* 0xf800000018087fae */ /* 0x0007e8000c92187c */
[----:B------:R4:W-:Y:S04]  /*5ed30*/  STL.64 [R1+0x14d0], R30 ;  /* 0x0014d01e01007387 */ /* 0x0009e80000100a00 */
[----:B------:R4:W-:Y:S01]  /*5ed40*/  LDGSTS.E [R19+-0x4000], desc[UR60][R30.64], !P1 ;  /* 0xfc0000001e137fae */ /* 0x0009e2000c92187c */
[----:B-1----:R-:W-:-:S04]  /*5ed50*/  IMAD.WIDE R28, R5, 0x4, R68 ;  /* 0x00000004051c7825 */ /* 0x002fc800078e0244 */
[----:B--2---:R-:W-:-:S04]  /*5ed60*/  IMAD.WIDE R26, R5, 0x4, R70 ;  /* 0x00000004051a7825 */ /* 0x004fc800078e0246 */
[C---:B---3--:R-:W-:Y:S01]  /*5ed70*/  IMAD.WIDE R24, R5.reuse, 0x4, R72 ;  /* 0x0000000405187825 */ /* 0x048fe200078e0248 */
[----:B------:R1:W-:Y:S04]  /*5ed80*/  STL.64 [R1+0x14c8], R28 ;  /* 0x0014c81c01007387 */ /* 0x0003e80000100a00 */
[----:B------:R1:W-:Y:S01]  /*5ed90*/  LDGSTS.E [R18+-0xfffc], desc[UR60][R28.64], !P2 ;  /* 0xf00040001c127fae */ /* 0x0003e2000d12187c */
[----:B----4-:R-:W-:-:S03]  /*5eda0*/  IMAD.WIDE R30, R5, 0x4, R74 ;  /* 0x00000004051e7825 */ /* 0x010fc600078e024a */
[----:B------:R2:W-:Y:S04]  /*5edb0*/  STL.64 [R1+0x14c0], R26 ;  /* 0x0014c01a01007387 */ /* 0x0005e80000100a00 */
[----:B------:R2:W-:Y:S04]  /*5edc0*/  LDGSTS.E [R9+-0xbffc], desc[UR60][R26.64], !P2 ;  /* 0xf40040001a097fae */ /* 0x0005e8000d12187c */
[----:B------:R3:W-:Y:S04]  /*5edd0*/  STL.64 [R1+0x14b8], R24 ;  /* 0x0014b81801007387 */ /* 0x0007e80000100a00 */
[----:B------:R3:W-:Y:S04]  /*5ede0*/  LDGSTS.E [R8+-0x7ffc], desc[UR60][R24.64], !P2 ;  /* 0xf800400018087fae */ /* 0x0007e8000d12187c */
[----:B------:R4:W-:Y:S01]  /*5edf0*/  STL.64 [R1+0x14b0], R30 ;  /* 0x0014b01e01007387 */ /* 0x0009e20000100a00 */
[----:B-1----:R-:W-:-:S04]  /*5ee00*/  IMAD.WIDE R28, R5, 0x4, R76 ;  /* 0x00000004051c7825 */ /* 0x002fc800078e024c */
[----:B--2---:R-:W-:-:S04]  /*5ee10*/  IMAD.WIDE R26, R5, 0x4, R78 ;  /* 0x00000004051a7825 */ /* 0x004fc800078e024e */
[----:B---3--:R-:W-:Y:S01]  /*5ee20*/  IMAD.WIDE R24, R5, 0x4, R80 ;  /* 0x0000000405187825 */ /* 0x008fe200078e0250 */
[----:B------:R1:W-:Y:S04]  /*5ee30*/  STL.64 [R1+0x14a8], R28 ;  /* 0x0014a81c01007387 */ /* 0x0003e80000100a00 */
[----:B------:R2:W-:Y:S04]  /*5ee40*/  STL.64 [R1+0x14a0], R26 ;  /* 0x0014a01a01007387 */ /* 0x0005e80000100a00 */
[----:B------:R-:W3:Y:S04]  /*5ee50*/  LDL.LU.64 R224, [R1+0xa68] ;  /* 0x000a680001e07983 */ /* 0x000ee80000300a00 */
[----:B------:R2:W-:Y:S04]  /*5ee60*/  STL.64 [R1+0x1498], R24 ;  /* 0x0014981801007387 */ /* 0x0005e80000100a00 */
[----:B------:R-:W3:Y:S04]  /*5ee70*/  LDL.LU.64 R232, [R1+0xa60] ;  /* 0x000a600001e87983 */ /* 0x000ee80000300a00 */
[----:B------:R-:W3:Y:S01]  /*5ee80*/  LDL.LU.64 R242, [R1+0xa58] ;  /* 0x000a580001f27983 */ /* 0x000ee20000300a00 */
[----:B------:R-:W-:Y:S01]  /*5ee90*/  IADD3 R19, R21, -0x1ef, RZ ;  /* 0xfffffe1115137810 */ /* 0x000fe20007ffe0ff */
[----:B------:R-:W-:Y:S01]  /*5eea0*/  VIADD R20, R22, 0xfffffe10 ;  /* 0xfffffe1016147836 */ /* 0x000fe20000000000 */
[----:B------:R-:W3:Y:S08]  /*5eeb0*/  LDC R21, c[0x0][0x230] ;  /* 0x00008c00ff157b82 */ /* 0x000ef00000000800 */
[----:B------:R-:W3:Y:S01]  /*5eec0*/  LDC R22, c[0x0][0x230] ;  /* 0x00008c00ff167b82 */ /* 0x000ee20000000800 */
[----:B------:R-:W-:-:S02]  /*5eed0*/  ISETP.GE.U32.AND P1, PT, R19, 0x7ffffd92, PT ;  /* 0x7ffffd921300780c */ /* 0x000fc40003f26070 */
[----:B------:R-:W-:-:S05]  /*5eee0*/  IADD3 R19, R245, 0x100000, RZ ;  /* 0x00100000f5137810 */ /* 0x000fca0007ffe0ff */
[----:B------:R4:W-:Y:S06]  /*5eef0*/  LDGSTS.E [R19+-0x3ffc], desc[UR60][R30.64], !P2 ;  /* 0xfc0040001e137fae */ /* 0x0009ec000d12187c */
[----:B------:R1:W-:Y:S04]  /*5ef00*/  LDGSTS.E [R18+-0xfff8], desc[UR60][R28.64], !P1 ;  /* 0xf00080001c127fae */ /* 0x0003e8000c92187c */
[----:B------:R2:W-:Y:S04]  /*5ef10*/  LDGSTS.E [R9+-0xbff8], desc[UR60][R26.64], !P1 ;  /* 0xf40080001a097fae */ /* 0x0005e8000c92187c */
[----:B------:R2:W-:Y:S01]  /*5ef20*/  LDGSTS.E [R8+-0x7ff8], desc[UR60][R24.64], !P1 ;  /* 0xf800800018087fae */ /* 0x0005e2000c92187c */
[----:B----4-:R-:W-:-:S05]  /*5ef30*/  IMAD.WIDE R30, R5, 0x4, R82 ;  /* 0x00000004051e7825 */ /* 0x010fca00078e0252 */
[----:B------:R4:W-:Y:S01]  /*5ef40*/  STL.64 [R1+0x1490], R30 ;  /* 0x0014901e01007387 */ /* 0x0009e20000100a00 */
[----:B------:R-:W-:-:S03]  /*5ef50*/  ISETP.GE.U32.AND P2, PT, R20, 0x7ffffd91, PT ;  /* 0x7ffffd911400780c */ /* 0x000fc60003f46070 */
[----:B------:R4:W-:Y:S01]  /*5ef60*/  LDGSTS.E [R19+-0x3ff8], desc[UR60][R30.64], !P1 ;  /* 0xfc0080001e137fae */ /* 0x0009e2000c92187c */
[----:B-1----:R-:W-:-:S04]  /*5ef70*/  IMAD.WIDE R28, R5, 0x4, R84 ;  /* 0x00000004051c7825 */ /* 0x002fc800078e0254 */
[----:B--2---:R-:W-:-:S04]  /*5ef80*/  IMAD.WIDE R26, R5, 0x4, R86 ;  /* 0x00000004051a7825 */ /* 0x004fc800078e0256 */
[C---:B------:R-:W-:Y:S01]  /*5ef90*/  IMAD.WIDE R24, R5.reuse, 0x4, R88 ;  /* 0x0000000405187825 */ /* 0x040fe200078e0258 */
[----:B------:R3:W-:Y:S04]  /*5efa0*/  STL.64 [R1+0x1488], R28 ;  /* 0x0014881c01007387 */ /* 0x0007e80000100a00 */
[----:B------:R-:W2:Y:S04]  /*5efb0*/  LDL.LU.64 R234, [R1+0xa50] ;  /* 0x000a500001ea7983 */ /* 0x000ea80000300a00 */
[----:B------:R1:W-:Y:S04]  /*5efc0*/  STL.64 [R1+0x1480], R26 ;  /* 0x0014801a01007387 */ /* 0x0003e80000100a00 */
[----:B------:R1:W-:Y:S04]  /*5efd0*/  STL.64 [R1+0x1478], R24 ;  /* 0x0014781801007387 */ /* 0x0003e80000100a00 */
[----:B------:R-:W2:Y:S04]  /*5efe0*/  LDL.LU.64 R236, [R1+0xa48] ;  /* 0x000a480001ec7983 */ /* 0x000ea80000300a00 */
[----:B------:R-:W2:Y:S04]  /*5eff0*/  LDL.LU.64 R238, [R1+0xa40] ;  /* 0x000a400001ee7983 */ /* 0x000ea80000300a00 */
[----:B------:R-:W2:Y:S04]  /*5f000*/  LDL.LU.64 R240, [R1+0xa38] ;  /* 0x000a380001f07983 */ /* 0x000ea80000300a00 */
[----:B------:R3:W-:Y:S01]  /*5f010*/  LDGSTS.E [R18+-0xfff4], desc[UR60][R28.64], !P2 ;  /* 0xf000c0001c127fae */ /* 0x0007e2000d12187c */
[----:B----4-:R-:W-:-:S03]  /*5f020*/  IMAD.WIDE R30, R5, 0x4, R90 ;  /* 0x00000004051e7825 */ /* 0x010fc600078e025a */
[----:B------:R1:W-:Y:S04]  /*5f030*/  LDGSTS.E [R9+-0xbff4], desc[UR60][R26.64], !P2 ;  /* 0xf400c0001a097fae */ /* 0x0003e8000d12187c */
[----:B------:R4:W-:Y:S04]  /*5f040*/  LDGSTS.E [R8+-0x7ff4], desc[UR60][R24.64], !P2 ;  /* 0xf800c00018087fae */ /* 0x0009e8000d12187c */
[----:B------:R2:W-:Y:S01]  /*5f050*/  STL.64 [R1+0x1470], R30 ;  /* 0x0014701e01007387 */ /* 0x0005e20000100a00 */
[----:B---3--:R-:W-:-:S04]  /*5f060*/  IMAD.WIDE R28, R5, 0x4, R224 ;  /* 0x00000004051c7825 */ /* 0x008fc800078e02e0 */
[----:B-1----:R-:W-:-:S04]  /*5f070*/  IMAD.WIDE R26, R5, 0x4, R232 ;  /* 0x00000004051a7825 */ /* 0x002fc800078e02e8 */
[----:B----4-:R-:W-:Y:S01]  /*5f080*/  IMAD.WIDE R24, R5, 0x4, R242 ;  /* 0x0000000405187825 */ /* 0x010fe200078e02f2 */
[----:B------:R1:W-:Y:S04]  /*5f090*/  STL.64 [R1+0x1468], R28 ;  /* 0x0014681c01007387 */ /* 0x0003e80000100a00 */
[----:B------:R3:W-:Y:S04]  /*5f0a0*/  STL.64 [R1+0x1460], R26 ;  /* 0x0014601a01007387 */ /* 0x0007e80000100a00 */
[----:B------:R-:W4:Y:S04]  /*5f0b0*/  LDL.LU.64 R228, [R1+0xa30] ;  /* 0x000a300001e47983 */ /* 0x000f280000300a00 */
[----:B------:R3:W-:Y:S04]  /*5f0c0*/  STL.64 [R1+0x1458], R24 ;  /* 0x0014581801007387 */ /* 0x0007e80000100a00 */
[----:B------:R-:W4:Y:S04]  /*5f0d0*/  LDL.LU.64 R224, [R1+0xa28] ;  /* 0x000a280001e07983 */ /* 0x000f280000300a00 */
[----:B------:R-:W4:Y:S04]  /*5f0e0*/  LDL.LU.64 R232, [R1+0xa20] ;  /* 0x000a200001e87983 */ /* 0x000f280000300a00 */
[----:B------:R-:W4:Y:S01]  /*5f0f0*/  LDL.LU.64 R242, [R1+0xa18] ;  /* 0x000a180001f27983 */ /* 0x000f220000300a00 */
[----:B------:R-:W-:Y:S01]  /*5f100*/  VIADD R19, R21, 0xfffffe6f ;  /* 0xfffffe6f15137836 */ /* 0x000fe20000000000 */
[C---:B------:R-:W-:Y:S01]  /*5f110*/  IADD3 R18, R244.reuse, 0x100000, RZ ;  /* 0x00100000f4127810 */ /* 0x040fe20007ffe0ff */
[C---:B------:R-:W-:Y:S01]  /*5f120*/  VIADD R9, R244.reuse, 0x100000 ;  /* 0x00100000f4097836 */ /* 0x040fe20000000000 */
[----:B------:R-:W-:-:S02]  /*5f130*/  IADD3 R8, R244, 0x100000, RZ ;  /* 0x00100000f4087810 */ /* 0x000fc40007ffe0ff */
[----:B------:R-:W-:Y:S02]  /*5f140*/  IADD3 R20, R23, -0x192, RZ ;  /* 0xfffffe6e17147810 */ /* 0x000fe40007ffe0ff */
[----:B------:R-:W-:Y:S01]  /*5f150*/  ISETP.GE.U32.AND P1, PT, R19, 0x7ffffdf0, PT ;  /* 0x7ffffdf01300780c */ /* 0x000fe20003f26070 */
[----:B------:R-:W-:Y:S01]  /*5f160*/  VIADD R19, R245, 0x100000 ;  /* 0x00100000f5137836 */ /* 0x000fe20000000000 */
[----:B------:R-:W4:Y:S08]  /*5f170*/  LDC R21, c[0x0][0x230] ;  /* 0x00008c00ff157b82 */ /* 0x000f300000000800 */
[----:B------:R-:W4:Y:S01]  /*5f180*/  LDC R23, c[0x0][0x230] ;  /* 0x00008c00ff177b82 */ /* 0x000f220000000800 */
[----:B------:R2:W-:Y:S04]  /*5f190*/  LDGSTS.E [R19+-0x3ff4], desc[UR60][R30.64], !P2 ;  /* 0xfc00c0001e137fae */ /* 0x0005e8000d12187c */
[----:B------:R1:W-:Y:S04]  /*5f1a0*/  LDGSTS.E [R18+-0x40000], desc[UR60][R28.64], !P1 ;  /* 0xc00000001c127fae */ /* 0x0003e8000c92187c */
[----:B------:R3:W-:Y:S04]  /*5f1b0*/  LDGSTS.E [R9+-0x3c000], desc[UR60][R26.64], !P1 ;  /* 0xc40000001a097fae */ /* 0x0007e8000c92187c */
        /* <DEDUP_REMOVED lines=9> */
[----:B------:R3:W-:Y:S01]  /*5f250*/  STL.64 [R1+0x1438], R24 ;  /* 0x0014381801007387 */ /* 0x0007e20000100a00 */
[----:B------:R-:W-:-:S03]  /*5f260*/  ISETP.GE.U32.AND P2, PT, R20, 0x7ffffdef, PT ;  /* 0x7ffffdef1400780c */ /* 0x000fc60003f46070 */
[----:B------:R-:W2:Y:S04]  /*5f270*/  LDL.LU.64 R236, [R1+0xa08] ;  /* 0x000a080001ec7983 */ /* 0x000ea80000300a00 */
[----:B------:R-:W2:Y:S04]  /*5f280*/  LDL.LU.64 R238, [R1+0xa00] ;  /* 0x000a000001ee7983 */ /* 0x000ea80000300a00 */
[----:B------:R-:W2:Y:S01]  /*5f290*/  LDL.LU.64 R240, [R1+0x9f8] ;  /* 0x0009f80001f07983 */ /* 0x000ea20000300a00 */
[----:B------:R-:W-:-:S05]  /*5f2a0*/  VIADD R19, R244, 0x100000 ;  /* 0x00100000f4137836 */ /* 0x000fca0000000000 */
[----:B------:R4:W-:Y:S04]  /*5f2b0*/  LDGSTS.E [R19+-0x34000], desc[UR60][R30.64], !P1 ;  /* 0xcc0000001e137fae */ /* 0x0009e8000c92187c */
[----:B------:R1:W-:Y:S04]  /*5f2c0*/  LDGSTS.E [R18+-0x3fffc], desc[UR60][R28.64], !P2 ;  /* 0xc00040001c127fae */ /* 0x0003e8000d12187c */
[----:B------:R3:W-:Y:S04]  /*5f2d0*/  LDGSTS.E [R9+-0x3bffc], desc[UR60][R26.64], !P2 ;  /* 0xc40040001a097fae */ /* 0x0007e8000d12187c */
[----:B------:R3:W-:Y:S01]  /*5f2e0*/  LDGSTS.E [R8+-0x37ffc], desc[UR60][R24.64], !P2 ;  /* 0xc800400018087fae */ /* 0x0007e2000d12187c */
[----:B----4-:R-:W-:-:S04]  /*5f2f0*/  IMAD.WIDE R30, R5, 0x4, R228 ;  /* 0x00000004051e7825 */ /* 0x010fc800078e02e4 */
[----:B-1----:R-:W-:-:S04]  /*5f300*/  IMAD.WIDE R28, R5, 0x4, R224 ;  /* 0x00000004051c7825 */ /* 0x002fc800078e02e0 */
[----:B---3--:R-:W-:-:S04]  /*5f310*/  IMAD.WIDE R26, R5, 0x4, R232 ;  /* 0x00000004051a7825 */ /* 0x008fc800078e02e8 */
[----:B------:R-:W-:Y:S01]  /*5f320*/  IMAD.WIDE R24, R5, 0x4, R242 ;  /* 0x0000000405187825 */ /* 0x000fe200078e02f2 */
[----:B------:R2:W-:Y:S04]  /*5f330*/  STL.64 [R1+0x1430], R30 ;  /* 0x0014301e01007387 */ /* 0x0005e80000100a00 */
[----:B------:R1:W-:Y:S04]  /*5f340*/  STL.64 [R1+0x1428], R28 ;  /* 0x0014281c01007387 */ /* 0x0003e80000100a00 */
[----:B------:R3:W-:Y:S04]  /*5f350*/  STL.64 [R1+0x1420], R26 ;  /* 0x0014201a01007387 */ /* 0x0007e80000100a00 */
[----:B------:R-:W4:Y:S04]  /*5f360*/  LDL.LU.64 R228, [R1+0x9f0] ;  /* 0x0009f00001e47983 */ /* 0x000f280000300a00 */
[----:B------:R3:W-:Y:S04]  /*5f370*/  STL.64 [R1+0x1418], R24 ;  /* 0x0014181801007387 */ /* 0x0007e80000100a00 */
[----:B------:R-:W4:Y:S04]  /*5f380*/  LDL.LU.64 R224, [R1+0x668] ;  /* 0x0006680001e07983 */ /* 0x000f280000300a00 */
[----:B------:R-:W4:Y:S04]  /*5f390*/  LDL.LU.64 R232, [R1+0x660] ;  /* 0x0006600001e87983 */ /* 0x000f280000300a00 */
[----:B------:R-:W4:Y:S01]  /*5f3a0*/  LDL.LU.64 R242, [R1+0x658] ;  /* 0x0006580001f27983 */ /* 0x000f220000300a00 */
[----:B------:R-:W-:Y:S01]  /*5f3b0*/  IADD3 R19, R21, -0x193, RZ ;  /* 0xfffffe6d15137810 */ /* 0x000fe20007ffe0ff */
[----:B------:R-:W-:Y:S01]  /*5f3c0*/  VIADD R20, R22, 0xfffffe6c ;  /* 0xfffffe6c16147836 */ /* 0x000fe20000000000 */
[----:B------:R-:W4:Y:S08]  /*5f3d0*/  LDC R21, c[0x0][0x230] ;  /* 0x00008c00ff157b82 */ /* 0x000f300000000800 */
[----:B------:R-:W4:Y:S01]  /*5f3e0*/  LDC R22, c[0x0][0x230] ;  /* 0x00008c00ff167b82 */ /* 0x000f220000000800 */
[----:B------:R-:W-:-:S02]  /*5f3f0*/  ISETP.GE.U32.AND P1, PT, R19, 0x7ffffdee, PT ;  /* 0x7ffffdee1300780c */ /* 0x000fc40003f26070 */
[----:B------:R-:W-:-:S05]  /*5f400*/  IADD3 R19, R244, 0x100000, RZ ;  /* 0x00100000f4137810 */ /* 0x000fca0007ffe0ff */
[----:B------:R2:W-:Y:S06]  /*5f410*/  LDGSTS.E [R19+-0x33ffc], desc[UR60][R30.64], !P2 ;  /* 0xcc0040001e137fae */ /* 0x0005ec000d12187c */
        /* <DEDUP_REMOVED lines=15> */
[----:B------:R-:W2:Y:S04]  /*5f510*/  LDL.LU.64 R240, [R1+0x638] ;  /* 0x0006380001f07983 */ /* 0x000ea80000300a00 */
        /* <DEDUP_REMOVED lines=17> */
[----:B------:R-:W-:Y:S01]  /*5f630*/  IADD3 R20, R23, -0x1b2, RZ ;  /* 0xfffffe4e17147810 */ /* 0x000fe20007ffe0ff */
[----:B------:R-:W4:Y:S08]  /*5f640*/  LDC R21, c[0x0][0x230] ;  /* 0x00008c00ff157b82 */ /* 0x000f300000000800 */
[----:B------:R-:W4:Y:S01]  /*5f650*/  LDC R23, c[0x0][0x230] ;  /* 0x00008c00ff177b82 */ /* 0x000f220000000800 */
[----:B------:R-:W-:Y:S01]  /*5f660*/  ISETP.GE.U32.AND P1, PT, R19, 0x7ffffdd0, PT ;  /* 0x7ffffdd01300780c */ /* 0x000fe20003f26070 */
[----:B------:R-:W-:-:S05]  /*5f670*/  VIADD R19, R244, 0x100000 ;  /* 0x00100000f4137836 */ /* 0x000fca0000000000 */
[----:B------:R2:W-:Y:S07]  /*5f680*/  LDGSTS.E [R19+-0x33ff4], desc[UR60][R30.64], !P2 ;  /* 0xcc00c0001e137fae */ /* 0x0005ee000d12187c */
        /* <DEDUP_REMOVED lines=43> */
[C---:B-1----:R-:W-:Y:S01]  /*5f940*/  IMAD.WIDE R28, R5.reuse, 0x4, R236 ;  /* 0x00000004051c7825 */ /* 0x042fe200078e02ec */
[----:B------:R4:W-:Y:S03]  /*5f950*/  STL.64 [R1+0x1390], R30 ;  /* 0x0013901e01007387 */ /* 0x0009e60000100a00 */
[----:B---3--:R-:W-:-:S04]  /*5f960*/  IMAD.WIDE R26, R5, 0x4, R238 ;  /* 0x00000004051a7825 */ /* 0x008fc800078e02ee */
[C---:B------:R-:W-:Y:S01]  /*5f970*/  IMAD.WIDE R24, R5.reuse, 0x4, R240 ;  /* 0x0000000405187825 */ /* 0x040fe200078e02f0 */
[----:B------:R-:W-:Y:S01]  /*5f980*/  ISETP.GE.U32.AND P2, PT, R20, 0x7ffffdcd, PT ;  /* 0x7ffffdcd1400780c */ /* 0x000fe20003f46070 */
[----:B------:R1:W-:Y:S04]  /*5f990*/  STL.64 [R1+0x1388], R28 ;  /* 0x0013881c01007387 */ /* 0x0003e80000100a00 */
[----:B------:R-:W2:Y:S04]  /*5f9a0*/  LDL.LU.64 R234, [R1+0x250] ;  /* 0x0002500001ea7983 */ /* 0x000ea80000300a00 */
[----:B------:R3:W-:Y:S04]  /*5f9b0*/  STL.64 [R1+0x1380], R26 ;  /* 0x0013801a01007387 */ /* 0x0007e80000100a00 */
[----:B------:R3:W-:Y:S04]  /*5f9c0*/  STL.64 [R1+0x1378], R24 ;  /* 0x0013781801007387 */ /* 0x0007e80000100a00 */
[----:B------:R-:W2:Y:S04]  /*5f9d0*/  LDL.LU.64 R236, [R1+0x248] ;  /* 0x0002480001ec7983 */ /* 0x000ea80000300a00 */
[----:B------:R4:W-:Y:S04]  /*5f9e0*/  LDGSTS.E [R19+-0x23ff8], desc[UR60][R30.64], !P1 ;  /* 0xdc0080001e137fae */ /* 0x0009e8000c92187c */
[----:B------:R-:W2:Y:S04]  /*5f9f0*/  LDL.LU.64 R238, [R1+0x240] ;  /* 0x0002400001ee7983 */ /* 0x000ea80000300a00 */
[----:B------:R-:W2:Y:S04]  /*5fa00*/  LDL.LU.64 R240, [R1+0x238] ;  /* 0x0002380001f07983 */ /* 0x000ea80000300a00 */
        /* <DEDUP_REMOVED lines=10> */
[----:B------:R-:W4:Y:S01]  /*5fab0*/  LDL.LU.64 R242, [R1+0x230] ;  /* 0x0002300001f27983 */ /* 0x000f220000300a00 */
[----:B------:R-:W-:-:S03]  /*5fac0*/  VIADD R19, R21, 0xfffffe2f ;  /* 0xfffffe2f15137836 */ /* 0x000fc60000000000 */
[----:B------:R3:W-:Y:S04]  /*5fad0*/  STL.64 [R1+0x1358], R24 ;  /* 0x0013581801007387 */ /* 0x0007e80000100a00 */
[----:B------:R-:W4:Y:S04]  /*5fae0*/  LDL.LU.64 R228, [R1+0x228] ;  /* 0x0002280001e47983 */ /* 0x000f280000300a00 */
[----:B------:R-:W4:Y:S04]  /*5faf0*/  LDL.LU.64 R224, [R1+0x220] ;  /* 0x0002200001e07983 */ /* 0x000f280000300a00 */
[----:B------:R-:W4:Y:S01]  /*5fb00*/  LDL.LU.64 R232, [R1+0x218] ;  /* 0x0002180001e87983 */ /* 0x000f220000300a00 */
[----:B------:R-:W-:Y:S01]  /*5fb10*/  ISETP.GE.U32.AND P1, PT, R19, 0x7ffffdb0, PT ;  /* 0x7ffffdb01300780c */ /* 0x000fe20003f26070 */
[----:B------:R-:W-:Y:S01]  /*5fb20*/  VIADD R19, R244, 0x100000 ;  /* 0x00100000f4137836 */ /* 0x000fe20000000000 */
[----:B------:R-:W4:Y:S04]  /*5fb30*/  LDC R21, c[0x0][0x230] ;  /* 0x00008c00ff157b82 */ /* 0x000f280000000800 */
[----:B------:R2:W-:Y:S07]  /*5fb40*/  LDGSTS.E [R19+-0x23ff4], desc[UR60][R30.64], !P2 ;  /* 0xdc00c0001e137fae */ /* 0x0005ee000d12187c */
[----:B------:R1:W-:Y:S04]  /*5fb50*/  LDGSTS.E [R18+-0x20000], desc[UR60][R28.64], !P1 ;  /* 0xe00000001c127fae */ /* 0x0003e8000c92187c */
[----:B------:R3:W-:Y:S04]  /*5fb60*/  LDGSTS.E [R9+-0x1c000], desc[UR60][R26.64], !P1 ;  /* 0xe40000001a097fae */ /* 0x0007e8000c92187c */
[----:B------:R3:W-:Y:S01]  /*5fb70*/  LDGSTS.E [R8+-0x18000], desc[UR60][R24.64], !P1 ;  /* 0xe800000018087fae */ /* 0x0007e2000c92187c */
[----:B--2---:R-:W-:-:S04]  /*5fb80*/  IMAD.WIDE R30, R5, 0x4, R234 ;  /* 0x00000004051e7825 */ /* 0x004fc800078e02ea */
[C---:B-1----:R-:W-:Y:S01]  /*5fb90*/  IMAD.WIDE R28, R5.reuse, 0x4, R236 ;  /* 0x00000004051c7825 */ /* 0x042fe200078e02ec */
[----:B------:R4:W-:Y:S04]  /*5fba0*/  STL.64 [R1+0x1350], R30 ;  /* 0x0013501e01007387 */ /* 0x0009e80000100a00 */
[----:B------:R-:W2:Y:S04]  /*5fbb0*/  LDL.LU.64 R234, [R1+0x210] ;  /* 0x0002100001ea7983 */ /* 0x000ea80000300a00 */
[----:B------:R-:W2:Y:S01]  /*5fbc0*/  LDL.LU.64 R236, [R1+0x208] ;  /* 0x0002080001ec7983 */ /* 0x000ea20000300a00 */
[----:B---3--:R-:W-:-:S03]  /*5fbd0*/  IMAD.WIDE R26, R5, 0x4, R238 ;  /* 0x00000004051a7825 */ /* 0x008fc600078e02ee */
[----:B------:R1:W-:Y:S01]  /*5fbe0*/  STL.64 [R1+0x1348], R28 ;  /* 0x0013481c01007387 */ /* 0x0003e20000100a00 */
[----:B------:R-:W-:-:S03]  /*5fbf0*/  IMAD.WIDE R24, R5, 0x4, R240 ;  /* 0x0000000405187825 */ /* 0x000fc600078e02f0 */
[----:B------:R4:W-:Y:S04]  /*5fc00*/  LDGSTS.E [R19+-0x14000], desc[UR60][R30.64], !P1 ;  /* 0xec0000001e137fae */ /* 0x0009e8000c92187c */
[----:B------:R3:W-:Y:S04]  /*5fc10*/  STL.64 [R1+0x1340], R26 ;  /* 0x0013401a01007387 */ /* 0x0007e80000100a00 */
[----:B------:R-:W2:Y:S04]  /*5fc20*/  LDL.LU.64 R238, [R1+0x200] ;  /* 0x0002000001ee7983 */ /* 0x000ea80000300a00 */
[----:B------:R-:W2:Y:S04]  /*5fc30*/  LDL.LU.64 R240, [R1+0x1f8] ;  /* 0x0001f80001f07983 */ /* 0x000ea80000300a00 */
[----:B------:R3:W-:Y:S01]  /*5fc40*/  STL.64 [R1+0x1338], R24 ;  /* 0x0013381801007387 */ /* 0x0007e20000100a00 */
[----:B----4-:R-:W-:-:S03]  /*5fc50*/  IMAD.WIDE R30, R5, 0x4, R242 ;  /* 0x00000004051e7825 */ /* 0x010fc600078e02f2 */
[----:B------:R-:W4:Y:S01]  /*5fc60*/  LDL.LU.64 R242, [R1+0x1f0] ;  /* 0x0001f00001f27983 */ /* 0x000f220000300a00 */
[----:B------:R-:W-:Y:S02]  /*5fc70*/  IADD3 R20, R23, -0x1d2, RZ ;  /* 0xfffffe2e17147810 */ /* 0x000fe40007ffe0ff */
[----:B------:R-:W-:Y:S01]  /*5fc80*/  IADD3 R19, R21, -0x1d3, RZ ;  /* 0xfffffe2d15137810 */ /* 0x000fe20007ffe0ff */
[----:B------:R2:W-:Y:S01]  /*5fc90*/  STL.64 [R1+0x1330], R30 ;  /* 0x0013301e01007387 */ /* 0x0005e20000100a00 */
[----:B------:R-:W2:Y:S01]  /*5fca0*/  LDC R21, c[0x0][0x230] ;  /* 0x00008c00ff157b82 */ /* 0x000ea20000000800 */
[----:B------:R-:W-:Y:S02]  /*5fcb0*/  ISETP.GE.U32.AND P2, PT, R20, 0x7ffffdaf, PT ;  /* 0x7ffffdaf1400780c */ /* 0x000fe40003f46070 */
[----:B------:R-:W-:Y:S01]  /*5fcc0*/  ISETP.GE.U32.AND P1, PT, R19, 0x7ffffdae, PT ;  /* 0x7ffffdae1300780c */ /* 0x000fe20003f26070 */
[----:B------:R-:W-:Y:S01]  /*5fcd0*/  VIADD R20, R22, 0xfffffe2c ;  /* 0xfffffe2c16147836 */ /* 0x000fe20000000000 */
[----:B------:R-:W-:-:S03]  /*5fce0*/  IADD3 R19, R244, 0x100000, RZ ;  /* 0x00100000f4137810 */ /* 0x000fc60007ffe0ff */
[----:B------:R-:W4:Y:S08]  /*5fcf0*/  LDC R23, c[0x0][0x230] ;  /* 0x00008c00ff177b82 */ /* 0x000f300000000800 */
[----:B------:R-:W4:Y:S01]  /*5fd00*/  LDC R22, c[0x0][0x230] ;  /* 0x00008c00ff167b82 */ /* 0x000f220000000800 */
[----:B------:R-:W-:Y:S01]  /*5fd10*/  ISETP.GE.U32.AND P3, PT, R20, 0x7ffffdad, PT ;  /* 0x7ffffdad1400780c */ /* 0x000fe20003f66070 */
[----:B------:R1:W-:Y:S04]  /*5fd20*/  LDGSTS.E [R18+-0x1fffc], desc[UR60][R28.64], !P2 ;  /* 0xe00040001c127fae */ /* 0x0003e8000d12187c */
[----:B------:R3:W-:Y:S04]  /*5fd30*/  LDGSTS.E [R9+-0x1bffc], desc[UR60][R26.64], !P2 ;  /* 0xe40040001a097fae */ /* 0x0007e8000d12187c */
[----:B------:R3:W-:Y:S04]  /*5fd40*/  LDGSTS.E [R8+-0x17ffc], desc[UR60][R24.64], !P2 ;  /* 0xe800400018087fae */ /* 0x0007e8000d12187c */
[----:B------:R2:W-:Y:S01]  /*5fd50*/  LDGSTS.E [R19+-0x13ffc], desc[UR60][R30.64], !P2 ;  /* 0xec0040001e137fae */ /* 0x0005e2000d12187c */
[----:B-1----:R-:W-:-:S04]  /*5fd60*/  IMAD.WIDE R28, R5, 0x4, R228 ;  /* 0x00000004051c7825 */ /* 0x002fc800078e02e4 */
[----:B---3--:R-:W-:-:S04]  /*5fd70*/  IMAD.WIDE R26, R5, 0x4, R224 ;  /* 0x00000004051a7825 */ /* 0x008fc800078e02e0 */
[C---:B------:R-:W-:Y:S01]  /*5fd80*/  IMAD.WIDE R24, R5.reuse, 0x4, R232 ;  /* 0x0000000405187825 */ /* 0x040fe200078e02e8 */
[----:B------:R1:W-:Y:S04]  /*5fd90*/  STL.64 [R1+0x1328], R28 ;  /* 0x0013281c01007387 */ /* 0x0003e80000100a00 */
[----:B------:R1:W-:Y:S04]  /*5fda0*/  LDGSTS.E [R18+-0x1fff8], desc[UR60][R28.64], !P1 ;  /* 0xe00080001c127fae */ /* 0x0003e8000c92187c */
[----:B------:R-:W-:Y:S01]  /*5fdb0*/  LDGSTS.E [R9+-0x1bff8], desc[UR60][R26.64], !P1 ;  /* 0xe40080001a097fae */ /* 0x000fe2000c92187c */
[----:B--2---:R-:W-:-:S03]  /*5fdc0*/  IMAD.WIDE R30, R5, 0x4, R234 ;  /* 0x00000004051e7825 */ /* 0x004fc600078e02ea */
[----:B------:R-:W-:Y:S04]  /*5fdd0*/  LDGSTS.E [R8+-0x17ff8], desc[UR60][R24.64], !P1 ;  /* 0xe800800018087fae */ /* 0x000fe8000c92187c */
[----:B------:R-:W-:Y:S01]  /*5fde0*/  LDGSTS.E [R19+-0x13ff8], desc[UR60][R30.64], !P1 ;  /* 0xec0080001e137fae */ /* 0x000fe2000c92187c */
[----:B-1----:R-:W-:-:S05]  /*5fdf0*/  IMAD.WIDE R28, R5, 0x4, R236 ;  /* 0x00000004051c7825 */ /* 0x002fca00078e02ec */
[----:B------:R1:W-:Y:S04]  /*5fe00*/  LDGSTS.E [R18+-0x1fff4], desc[UR60][R28.64], !P3 ;  /* 0xe000c0001c127fae */ /* 0x0003e8000d92187c */
[----:B------:R2:W-:Y:S04]  /*5fe10*/  STL.64 [R1+0x1320], R26 ;  /* 0x0013201a01007387 */ /* 0x0005e80000100a00 */
[----:B------:R3:W-:Y:S01]  /*5fe20*/  STL.64 [R1+0x1318], R24 ;  /* 0x0013181801007387 */ /* 0x0007e20000100a00 */
[----:B-1----:R-:W-:Y:S02]  /*5fe30*/  VIADD R18, R21, 0xfffffe0f ;  /* 0xfffffe0f15127836 */ /* 0x002fe40000000000 */
[----:B--2---:R-:W-:-:S04]  /*5fe40*/  IMAD.WIDE R26, R5, 0x4, R238 ;  /* 0x00000004051a7825 */ /* 0x004fc800078e02ee */
[----:B---3--:R-:W-:Y:S01]  /*5fe50*/  IMAD.WIDE R24, R5, 0x4, R240 ;  /* 0x0000000405187825 */ /* 0x008fe200078e02f0 */
[----:B------:R-:W-:Y:S01]  /*5fe60*/  STL.64 [R1+0x1310], R30 ;  /* 0x0013101e01007387 */ /* 0x000fe20000100a00 */
[----:B------:R-:W1:Y:S01]  /*5fe70*/  LDC R21, c[0x0][0x230] ;  /* 0x00008c00ff157b82 */ /* 0x000e620000000800 */
[----:B------:R-:W-:Y:S02]  /*5fe80*/  ISETP.GE.U32.AND P2, PT, R18, 0x7ffffd90, PT ;  /* 0x7ffffd901200780c */ /* 0x000fe40003f46070 */
[----:B------:R2:W-:Y:S04]  /*5fe90*/  STL.64 [R1+0x1308], R28 ;  /* 0x0013081c01007387 */ /* 0x0005e80000100a00 */
[----:B------:R3:W-:Y:S04]  /*5fea0*/  STL.64 [R1+0x1300], R26 ;  /* 0x0013001a01007387 */ /* 0x0007e80000100a00 */
[----:B------:R3:W-:Y:S01]  /*5feb0*/  LDGSTS.E [R9+-0x1bff4], desc[UR60][R26.64], !P3 ;  /* 0xe400c0001a097fae */ /* 0x0007e2000d92187c */
[----:B------:R-:W-:-:S03]  /*5fec0*/  VIADD R18, R244, 0x100000 ;  /* 0x00100000f4127836 */ /* 0x000fc60000000000 */
[----:B------:R3:W-:Y:S04]  /*5fed0*/  STL.64 [R1+0x12f8], R24 ;  /* 0x0012f81801007387 */ /* 0x0007e80000100a00 */
[----:B------:R3:W-:Y:S01]  /*5fee0*/  LDGSTS.E [R8+-0x17ff4], desc[UR60][R24.64], !P3 ;  /* 0xe800c00018087fae */ /* 0x0007e2000d92187c */
[----:B--2---:R-:W-:-:S04]  /*5fef0*/  IMAD.WIDE R28, R5, 0x4, R92 ;  /* 0x00000004051c7825 */ /* 0x004fc800078e025c */
[----:B---3--:R-:W-:-:S04]  /*5ff00*/  IMAD.WIDE R26, R5, 0x4, R94 ;  /* 0x00000004051a7825 */ /* 0x008fc800078e025e */
[----:B------:R-:W-:-:S04]  /*5ff10*/  IMAD.WIDE R24, R5, 0x4, R96 ;  /* 0x0000000405187825 */ /* 0x000fc800078e0260 */
[----:B----4-:R-:W-:-:S05]  /*5ff20*/  IMAD.WIDE R30, R5, 0x4, R242 ;  /* 0x00000004051e7825 */ /* 0x010fca00078e02f2 */
[----:B------:R-:W-:Y:S04]  /*5ff30*/  STL.64 [R1+0x12f0], R30 ;  /* 0x0012f01e01007387 */ /* 0x000fe80000100a00 */
[----:B------:R-:W-:Y:S04]  /*5ff40*/  LDGSTS.E [R19+-0x13ff4], desc[UR60][R30.64], !P3 ;  /* 0xec00c0001e137fae */ /* 0x000fe8000d92187c */
[----:B------:R2:W-:Y:S04]  /*5ff50*/  STL.64 [R1+0x12e8], R28 ;  /* 0x0012e81c01007387 */ /* 0x0005e80000100a00 */
[----:B------:R2:W-:Y:S04]  /*5ff60*/  LDGSTS.E [R18+-0x10000], desc[UR60][R28.64], !P2 ;  /* 0xf00000001c127fae */ /* 0x0005e8000d12187c */
[----:B------:R3:W-:Y:S04]  /*5ff70*/  STL.64 [R1+0x12e0], R26 ;  /* 0x0012e01a01007387 */ /* 0x0007e80000100a00 */
[----:B------:R3:W-:Y:S04]  /*5ff80*/  LDGSTS.E [R9+-0xc000], desc[UR60][R26.64], !P2 ;  /* 0xf40000001a097fae */ /* 0x0007e8000d12187c */
[----:B------:R4:W-:Y:S04]  /*5ff90*/  STL.64 [R1+0x12d8], R24 ;  /* 0x0012d81801007387 */ /* 0x0009e80000100a00 */
[----:B------:R4:W-:Y:S01]  /*5ffa0*/  LDGSTS.E [R8+-0x8000], desc[UR60][R24.64], !P2 ;  /* 0xf800000018087fae */ /* 0x0009e2000d12187c */
[----:B--2---:R-:W-:-:S04]  /*5ffb0*/  IMAD.WIDE R28, R5, 0x4, R98 ;  /* 0x00000004051c7825 */ /* 0x004fc800078e0262 */
[----:B---3--:R-:W-:-:S04]  /*5ffc0*/  IMAD.WIDE R26, R5, 0x4, R100 ;  /* 0x00000004051a7825 */ /* 0x008fc800078e0264 */
[----:B----4-:R-:W-:Y:S01]  /*5ffd0*/  IMAD.WIDE R24, R5, 0x4, R102 ;  /* 0x0000000405187825 */ /* 0x010fe200078e0266 */
[----:B------:R2:W-:Y:S04]  /*5ffe0*/  STL.64 [R1+0x12d0], R28 ;  /* 0x0012d01c01007387 */ /* 0x0005e80000100a00 */
[----:B------:R3:W-:Y:S04]  /*5fff0*/  STL.64 [R1+0x12c8], R26 ;  /* 0x0012c81a01007387 */ /* 0x0007e80000100a00 */
[----:B------:R4:W-:Y:S04]  /*60000*/  STL.64 [R1+0x12c0], R24 ;  /* 0x0012c01801007387 */ /* 0x0009e80000100a00 */
[----:B------:R-:W4:Y:S01]  /*60010*/  LDL.LU.64 R242, [R1+0x9e8] ;  /* 0x0009e80001f27983 */ /* 0x000f220000300a00 */
[----:B------:R-:W-:-:S03]  /*60020*/  IADD3 R20, R23, -0x1f2, RZ ;  /* 0xfffffe0e17147810 */ /* 0x000fc60007ffe0ff */
[----:B------:R1:W-:Y:S01]  /*60030*/  LDGSTS.E [R18+-0x4000], desc[UR60][R28.64], !P2 ;  /* 0xfc0000001c127fae */ /* 0x0003e2000d12187c */
[----:B------:R-:W-:Y:S01]  /*60040*/  IMAD.WIDE R30, R5, 0x4, R104 ;  /* 0x00000004051e7825 */ /* 0x000fe200078e0268 */
[----:B------:R-:W4:Y:S01]  /*60050*/  LDC R23, c[0x0][0x230] ;  /* 0x00008c00ff177b82 */ /* 0x000f220000000800 */
[----:B------:R-:W-:Y:S02]  /*60060*/  ISETP.GE.U32.AND P1, PT, R20, 0x7ffffd8f, PT ;  /* 0x7ffffd8f1400780c */ /* 0x000fe40003f26070 */
[----:B------:R-:W-:Y:S01]  /*60070*/  VIADD R20, R22, 0xfffffe0c ;  /* 0xfffffe0c16147836 */ /* 0x000fe20000000000 */
[----:B-1----:R-:W-:Y:S01]  /*60080*/  IADD3 R18, R21, -0x1f3, RZ ;  /* 0xfffffe0d15127810 */ /* 0x002fe20007ffe0ff */
[----:B--2---:R-:W-:Y:S01]  /*60090*/  IMAD.WIDE R28, R5, 0x4, R106 ;  /* 0x00000004051c7825 */ /* 0x004fe200078e026a */
[----:B------:R-:W-:Y:S08]  /*600a0*/  STL.64 [R1+0x12b8], R30 ;  /* 0x0012b81e01007387 */ /* 0x000ff00000100a00 */
[----:B------:R3:W-:Y:S01]  /*600b0*/  LDGSTS.E [R9+-0xfffc], desc[UR60][R26.64], !P1 ;  /* 0xf00040001a097fae */ /* 0x0007e2000c92187c */
[----:B------:R-:W-:-:S02]  /*600c0*/  ISETP.GE.U32.AND P2, PT, R18, 0x7ffffd8e, PT ;  /* 0x7ffffd8e1200780c */ /* 0x000fc40003f46070 */
[----:B------:R-:W-:Y:S01]  /*600d0*/  IADD3 R18, R244, 0x100000, RZ ;  /* 0x00100000f4127810 */ /* 0x000fe20007ffe0ff */
[----:B------:R4:W-:Y:S04]  /*600e0*/  LDGSTS.E [R8+-0xbffc], desc[UR60][R24.64], !P1 ;  /* 0xf400400018087fae */ /* 0x0009e8000c92187c */
[----:B------:R-:W-:Y:S04]  /*600f0*/  LDGSTS.E [R19+-0x7ffc], desc[UR60][R30.64], !P1 ;  /* 0xf80040001e137fae */ /* 0x000fe8000c92187c */
[----:B------:R1:W-:Y:S01]  /*60100*/  LDGSTS.E [R18+-0x3ffc], desc[UR60][R28.64], !P1 ;  /* 0xfc0040001c127fae */ /* 0x0003e2000c92187c */
[----:B------:R-:W-:-:S03]  /*60110*/  ISETP.GE.U32.AND P1, PT, R20, 0x7ffffd8d, PT ;  /* 0x7ffffd8d1400780c */ /* 0x000fc60003f26070 */
[----:B------:R1:W-:Y:S01]  /*60120*/  STL.64 [R1+0x12b0], R28 ;  /* 0x0012b01c01007387 */ /* 0x0003e20000100a00 */
[----:B------:R-:W2:Y:S01]  /*60130*/  LDC R21, c[0x0][0x230] ;  /* 0x00008c00ff157b82 */ /* 0x000ea20000000800 */
[----:B---3--:R-:W-:-:S04]  /*60140*/  IMAD.WIDE R26, R5, 0x4, R108 ;  /* 0x00000004051a7825 */ /* 0x008fc800078e026c */
[C---:B----4-:R-:W-:Y:S01]  /*60150*/  IMAD.WIDE R24, R5.reuse, 0x4, R110 ;  /* 0x0000000405187825 */ /* 0x050fe200078e026e */
[----:B------:R3:W-:Y:S04]  /*60160*/  STL.64 [R1+0x12a8], R26 ;  /* 0x0012a81a01007387 */ /* 0x0007e80000100a00 */
[----:B------:R4:W-:Y:S04]  /*60170*/  STL.64 [R1+0x12a0], R24 ;  /* 0x0012a01801007387 */ /* 0x0009e80000100a00 */
[----:B------:R3:W-:Y:S01]  /*60180*/  LDGSTS.E [R9+-0xfff8], desc[UR60][R26.64], !P2 ;  /* 0xf00080001a097fae */ /* 0x0007e2000d12187c */
[----:B-1----:R-:W-:-:S03]  /*60190*/  IMAD.WIDE R28, R5, 0x4, R112 ;  /* 0x00000004051c7825 */ /* 0x002fc600078e0270 */
[----:B------:R4:W-:Y:S04]  /*601a0*/  LDGSTS.E [R8+-0xbff8], desc[UR60][R24.64], !P2 ;  /* 0xf400800018087fae */ /* 0x0009e8000d12187c */
[----:B------:R-:W2:Y:S04]  /*601b0*/  LDL.LU.64 R224, [R1+0x9e0] ;  /* 0x0009e00001e07983 */ /* 0x000ea80000300a00 */
[----:B------:R-:W2:Y:S01]  /*601c0*/  LDL.LU.64 R232, [R1+0x9d8] ;  /* 0x0009d80001e87983 */ /* 0x000ea20000300a00 */
[----:B------:R-:W-:-:S03]  /*601d0*/  IMAD.WIDE R30, R5, 0x4, R118 ;  /* 0x00000004051e7825 */ /* 0x000fc600078e0276 */
[----:B------:R1:W-:Y:S04]  /*601e0*/  STL.64 [R1+0x1298], R28 ;  /* 0x0012981c01007387 */ /* 0x0003e80000100a00 */
[----:B------:R1:W-:Y:S01]  /*601f0*/  LDGSTS.E [R18+-0x7ff8], desc[UR60][R28.64], !P2 ;  /* 0xf80080001c127fae */ /* 0x0003e2000d12187c */
[----:B---3--:R-:W-:-:S04]  /*60200*/  IMAD.WIDE R26, R5, 0x4, R114 ;  /* 0x00000004051a7825 */ /* 0x008fc800078e0272 */
[C---:B----4-:R-:W-:Y:S01]  /*60210*/  IMAD.WIDE R24, R5.reuse, 0x4, R116 ;  /* 0x0000000405187825 */ /* 0x050fe200078e0274 */
[----:B------:R3:W-:Y:S04]  /*60220*/  STL.64 [R1+0x1290], R26 ;  /* 0x0012901a01007387 */ /* 0x0007e80000100a00 */
[----:B------:R4:W-:Y:S01]  /*60230*/  STL.64 [R1+0x1288], R24 ;  /* 0x0012881801007387 */ /* 0x0009e20000100a00 */
[----:B-1----:R-:W-:-:S03]  /*60240*/  IMAD.WIDE R28, R5, 0x4, R120 ;  /* 0x00000004051c7825 */ /* 0x002fc600078e0278 */
[----:B------:R3:W-:Y:S04]  /*60250*/  LDGSTS.E [R9+-0x3ff8], desc[UR60][R26.64], !P2 ;  /* 0xfc0080001a097fae */ /* 0x0007e8000d12187c */
[----:B------:R-:W2:Y:S04]  /*60260*/  LDL.LU.64 R234, [R1+0x9d0] ;  /* 0x0009d00001ea7983 */ /* 0x000ea80000300a00 */
[----:B------:R4:W-:Y:S04]  /*60270*/  LDGSTS.E [R8+-0xfff4], desc[UR60][R24.64], !P1 ;  /* 0xf000c00018087fae */ /* 0x0009e8000c92187c */
[----:B------:R-:W-:Y:S04]  /*60280*/  STL.64 [R1+0x1280], R30 ;  /* 0x0012801e01007387 */ /* 0x000fe80000100a00 */
[----:B------:R-:W2:Y:S04]  /*60290*/  LDL.LU.64 R236, [R1+0x9c8] ;  /* 0x0009c80001ec7983 */ /* 0x000ea80000300a00 */
[----:B------:R-:W-:Y:S04]  /*602a0*/  STL.64 [R1+0x1278], R28 ;  /* 0x0012781c01007387 */ /* 0x000fe80000100a00 */
[----:B------:R-:W2:Y:S01]  /*602b0*/  LDL.LU.64 R238, [R1+0x9c0] ;  /* 0x0009c00001ee7983 */ /* 0x000ea20000300a00 */
[----:B---3--:R-:W-:-:S05]  /*602c0*/  IMAD.WIDE R26, R5, 0x4, R122 ;  /* 0x00000004051a7825 */ /* 0x008fca00078e027a */
[----:B------:R1:W-:Y:S04]  /*602d0*/  STL.64 [R1+0x1270], R26 ;  /* 0x0012701a01007387 */ /* 0x0003e80000100a00 */
[----:B------:R-:W3:Y:S01]  /*602e0*/  LDL.LU.64 R240, [R1+0x9b8] ;  /* 0x0009b80001f07983 */ /* 0x000ee20000300a00 */
[----:B----4-:R-:W-:-:S05]  /*602f0*/  IMAD.WIDE R24, R5, 0x4, R242 ;  /* 0x0000000405187825 */ /* 0x010fca00078e02f2 */
[----:B------:R-:W-:Y:S04]  /*60300*/  STL.64 [R1+0x1268], R24 ;  /* 0x0012681801007387 */ /* 0x000fe80000100a00 */
[----:B------:R-:W4:Y:S01]  /*60310*/  LDL.LU.64 R242, [R1+0x9b0] ;  /* 0x0009b00001f27983 */ /* 0x000f220000300a00 */
[----:B------:R-:W-:Y:S01]  /*60320*/  VIADD R19, R23, 0xfffffe6b ;  /* 0xfffffe6b17137836 */ /* 0x000fe20000000000 */
[----:B------:R-:W-:-:S04]  /*60330*/  IADD3 R20, R244, 0x100000, RZ ;  /* 0x00100000f4147810 */ /* 0x000fc80007ffe0ff */
[----:B------:R-:W-:Y:S01]  /*60340*/  ISETP.GE.U32.AND P2, PT, R19, 0x7ffffdec, PT ;  /* 0x7ffffdec1300780c */ /* 0x000fe20003f46070 */
[----:B------:R-:W-:Y:S01]  /*60350*/  VIADD R19, R244, 0x100000 ;  /* 0x00100000f4137836 */ /* 0x000fe20000000000 */
[----:B------:R-:W-:Y:S04]  /*60360*/  LDGSTS.E [R20+-0xbff4], desc[UR60][R30.64], !P1 ;  /* 0xf400c0001e147fae */ /* 0x000fe8000c92187c */
[----:B------:R-:W-:Y:S04]  /*60370*/  LDGSTS.E [R19+-0x7ff4], desc[UR60][R28.64], !P1 ;  /* 0xf800c0001c137fae */ /* 0x000fe8000c92187c */
[----:B------:R1:W-:Y:S01]  /*60380*/  LDGSTS.E [R18+-0x3ff4], desc[UR60][R26.64], !P1 ;  /* 0xfc00c0001a127fae */ /* 0x0003e2000c92187c */
[----:B--2---:R-:W-:-:S04]  /*60390*/  IMAD.WIDE R36, R5, 0x4, R234 ;  /* 0x0000000405247825 */ /* 0x004fc800078e02ea */
[----:B------:R-:W-:-:S04]  /*603a0*/  IMAD.WIDE R22, R5, 0x4, R224 ;  /* 0x0000000405167825 */ /* 0x000fc800078e02e0 */
[----:B-1----:R-:W-:-:S04]  /*603b0*/  IMAD.WIDE R18, R5, 0x4, R232 ;  /* 0x0000000405127825 */ /* 0x002fc800078e02e8 */
[----:B------:R-:W-:-:S04]  /*603c0*/  IMAD.WIDE R34, R5, 0x4, R236 ;  /* 0x0000000405227825 */ /* 0x000fc800078e02ec */
[----:B------:R-:W-:Y:S01]  /*603d0*/  IMAD.WIDE R32, R5, 0x4, R238 ;  /* 0x0000000405207825 */ /* 0x000fe200078e02ee */
[C---:B------:R-:W-:Y:S01]  /*603e0*/  IADD3 R9, R16.reuse, 0x100000, RZ ;  /* 0x0010000010097810 */ /* 0x040fe20007ffe0ff */
[----:B------:R1:W-:Y:S04]  /*603f0*/  STL.64 [R1+0x1260], R22 ;  /* 0x0012601601007387 */ /* 0x0003e80000100a00 */
[----:B------:R2:W-:Y:S04]  /*60400*/  STL.64 [R1+0x1258], R18 ;  /* 0x0012581201007387 */ /* 0x0005e80000100a00 */
[----:B------:R-:W2:Y:S04]  /*60410*/  LDL.LU.64 R224, [R1+0x9a8] ;  /* 0x0009a80001e07983 */ /* 0x000ea80000300a00 */
[----:B------:R-:W2:Y:S04]  /*60420*/  LDL.LU.64 R232, [R1+0x9a0] ;  /* 0x0009a00001e87983 */ /* 0x000ea80000300a00 */
[----:B------:R-:W2:Y:S04]  /*60430*/  LDL.LU.64 R234, [R1+0x998] ;  /* 0x0009980001ea7983 */ /* 0x000ea80000300a00 */
[----:B------:R-:W-:Y:S04]  /*60440*/  STL.64 [R1+0x1250], R36 ;  /* 0x0012502401007387 */ /* 0x000fe80000100a00 */
[----:B------:R-:W-:Y:S04]  /*60450*/  STL.64 [R1+0x1248], R34 ;  /* 0x0012482201007387 */ /* 0x000fe80000100a00 */
[----:B------:R-:W-:Y:S01]  /*60460*/  STL.64 [R1+0x1240], R32 ;  /* 0x0012402001007387 */ /* 0x000fe20000100a00 */
[----:B------:R-:W-:-:S03]  /*60470*/  VIADD R8, R16, 0x100000 ;  /* 0x0010000010087836 */ /* 0x000fc60000000000 */
[----:B------:R-:W-:Y:S01]  /*60480*/  LDGSTS.E [R9+-0x40000], desc[UR60][R24.64], !P2 ;  /* 0xc000000018097fae */ /* 0x000fe2000d12187c */
[----:B------:R-:W2:Y:S01]  /*60490*/  LDC R27, c[0x0][0x230] ;  /* 0x00008c00ff1b7b82 */ /* 0x000ea20000000800 */
[----:B---3--:R-:W-:-:S07]  /*604a0*/  IMAD.WIDE R30, R5, 0x4, R240 ;  /* 0x00000004051e7825 */ /* 0x008fce00078e02f0 */
[----:B------:R-:W3:Y:S01]  /*604b0*/  LDC R26, c[0x0][0x230] ;  /* 0x00008c00ff1a7b82 */ /* 0x000ee20000000800 */
[----:B------:R1:W-:Y:S04]  /*604c0*/  LDGSTS.E [R8+-0x3c000], desc[UR60][R22.64], !P2 ;  /* 0xc400000016087fae */ /* 0x0003e8000d12187c */
[----:B------:R-:W-:Y:S04]  /*604d0*/  STL.64 [R1+0x1238], R30 ;  /* 0x0012381e01007387 */ /* 0x000fe80000100a00 */
[----:B------:R2:W-:Y:S01]  /*604e0*/  LDGSTS.E [R8+-0x38000], desc[UR60][R18.64], !P2 ;  /* 0xc800000012087fae */ /* 0x0005e2000d12187c */
[----:B----4-:R-:W-:Y:S01]  /*604f0*/  IMAD.WIDE R28, R5, 0x4, R242 ;  /* 0x00000004051c7825 */ /* 0x010fe200078e02f2 */
[----:B-1----:R-:W1:Y:S01]  /*60500*/  LDC R23, c[0x0][0x230] ;  /* 0x00008c00ff177b82 */ /* 0x002e620000000800 */
[----:B------:R-:W-:-:S07]  /*60510*/  IADD3 R9, R21, -0x196, RZ ;  /* 0xfffffe6a15097810 */ /* 0x000fce0007ffe0ff */
[----:B------:R-:W4:Y:S08]  /*60520*/  LDC R24, c[0x0][0x230] ;  /* 0x00008c00ff187b82 */ /* 0x000f300000000800 */
[----:B------:R-:W3:Y:S01]  /*60530*/  LDC R25, c[0x0][0x230] ;  /* 0x00008c00ff197b82 */ /* 0x000ee20000000800 */
[----:B------:R3:W-:Y:S04]  /*60540*/  STL.64 [R1+0x1230], R28 ;  /* 0x0012301c01007387 */ /* 0x0007e80000100a00 */
[----:B------:R-:W3:Y:S04]  /*60550*/  LDL.LU.64 R236, [R1+0x990] ;  /* 0x0009900001ec7983 */ /* 0x000ee80000300a00 */
[----:B------:R-:W3:Y:S04]  /*60560*/  LDL.LU.64 R238, [R1+0x988] ;  /* 0x0009880001ee7983 */ /* 0x000ee80000300a00 */
[----:B------:R-:W3:Y:S04]  /*60570*/  LDL.LU.64 R240, [R1+0x980] ;  /* 0x0009800001f07983 */ /* 0x000ee80000300a00 */
[----:B------:R-:W3:Y:S01]  /*60580*/  LDL.LU.64 R242, [R1+0x978] ;  /* 0x0009780001f27983 */ /* 0x000ee20000300a00 */
[----:B------:R-:W-:Y:S01]  /*60590*/  ISETP.GE.U32.AND P1, PT, R9, 0x7ffffdeb, PT ;  /* 0x7ffffdeb0900780c */ /* 0x000fe20003f26070 */
[----:B------:R-:W3:Y:S01]  /*605a0*/  LDC R22, c[0x0][0x230] ;  /* 0x00008c00ff167b82 */ /* 0x000ee20000000800 */
[C---:B------:R-:W-:Y:S01]  /*605b0*/  VIADD R20, R16.reuse, 0x100000 ;  /* 0x0010000010147836 */ /* 0x040fe20000000000 */
[C---:B--2---:R-:W-:Y:S01]  /*605c0*/  IADD3 R19, R16.reuse, 0x100000, RZ ;  /* 0x0010000010137810 */ /* 0x044fe20007ffe0ff */
[C---:B------:R-:W-:Y:S01]  /*605d0*/  VIADD R18, R16.reuse, 0x100000 ;  /* 0x0010000010127836 */ /* 0x040fe20000000000 */
[----:B------:R-:W-:Y:S01]  /*605e0*/  IADD3 R9, R16, 0x100000, RZ ;  /* 0x0010000010097810 */ /* 0x000fe20007ffe0ff */
[----:B------:R-:W2:Y:S04]  /*605f0*/  LDL.LU.64 R228, [R1+0x970] ;  /* 0x0009700001e47983 */ /* 0x000ea80000300a00 */
[----:B------:R4:W-:Y:S01]  /*60600*/  LDGSTS.E [R20+-0x34000], desc[UR60][R36.64], !P2 ;  /* 0xcc00000024147fae */ /* 0x0009e2000d12187c */
[----:B------:R-:W2:Y:S03]  /*60610*/  LDC R21, c[0x0][0x230] ;  /* 0x00008c00ff157b82 */ /* 0x000ea60000000800 */
[----:B------:R1:W-:Y:S04]  /*60620*/  LDGSTS.E [R19+-0x3fffc], desc[UR60][R34.64], !P1 ;  /* 0xc000400022137fae */ /* 0x0003e8000c92187c */
[----:B------:R-:W-:Y:S04]  /*60630*/  LDGSTS.E [R18+-0x3bffc], desc[UR60][R32.64], !P1 ;  /* 0xc400400020127fae */ /* 0x000fe8000c92187c */
[----:B------:R-:W-:Y:S04]  /*60640*/  LDGSTS.E [R9+-0x37ffc], desc[UR60][R30.64], !P1 ;  /* 0xc80040001e097fae */ /* 0x000fe8000c92187c */
[----:B------:R3:W-:Y:S01]  /*60650*/  LDGSTS.E [R8+-0x33ffc], desc[UR60][R28.64], !P1 ;  /* 0xcc0040001c087fae */ /* 0x0007e2000c92187c */
[----:B----4-:R-:W-:-:S02]  /*60660*/  VIADD R20, R24, 0xfffffe20 ;  /* 0xfffffe2018147836 */ /* 0x010fc40000000000 */
[----:B-1----:R-:W-:Y:S02]  /*60670*/  VIADD R19, R27, 0xfffffe01 ;  /* 0xfffffe011b137836 */ /* 0x002fe40000000000 */
[----:B---3--:R-:W-:Y:S01]  /*60680*/  VIADD R8, R23, 0xfffffe69 ;  /* 0xfffffe6917087836 */ /* 0x008fe20000000000 */
[----:B------:R-:W-:Y:S02]  /*60690*/  IADD3 R9, R26, -0x1fd, RZ ;  /* 0xfffffe031a097810 */ /* 0x000fe40007ffe0ff */
[----:B------:R-:W-:Y:S02]  /*606a0*/  ISETP.GE.U32.AND P1, PT, R19, 0x7ffffd82, PT ;  /* 0x7ffffd821300780c */ /* 0x000fe40003f26070 */
[----:B------:R-:W-:Y:S02]  /*606b0*/  IADD3 R19, R25, -0x198, RZ ;  /* 0xfffffe6819137810 */ /* 0x000fe40007ffe0ff */
[----:B------:R-:W-:Y:S02]  /*606c0*/  IADD3 R18, R22, -0x1fe, RZ ;  /* 0xfffffe0216127810 */ /* 0x000fe40007ffe0ff */
[----:B------:R-:W-:-:S02]  /*606d0*/  ISETP.GE.U32.AND P5, PT, R8, 0x7ffffdea, PT ;  /* 0x7ffffdea0800780c */ /* 0x000fc40003fa6070 */
[----:B------:R-:W-:Y:S01]  /*606e0*/  ISETP.GE.U32.AND P3, PT, R9, 0x7ffffd84, PT ;  /* 0x7ffffd840900780c */ /* 0x000fe20003f66070 */
[----:B------:R-:W1:Y:S01]  /*606f0*/  LDC R23, c[0x0][0x230] ;  /* 0x00008c00ff177b82 */ /* 0x000e620000000800 */
[----:B------:R-:W-:Y:S01]  /*60700*/  ISETP.GE.U32.AND P2, PT, R18, 0x7ffffd83, PT ;  /* 0x7ffffd831200780c */ /* 0x000fe20003f46070 */
[C---:B------:R-:W-:Y:S01]  /*60710*/  VIADD R18, R16.reuse, 0x100000 ;  /* 0x0010000010127836 */ /* 0x040fe20000000000 */
[----:B------:R-:W-:Y:S01]  /*60720*/  IADD3 R9, R16, 0x100000, RZ ;  /* 0x0010000010097810 */ /* 0x000fe20007ffe0ff */
[----:B------:R-:W-:-:S04]  /*60730*/  IMAD.WIDE R28, R5, 0x4, R224 ;  /* 0x00000004051c7825 */ /* 0x000fc800078e02e0 */
[----:B------:R-:W-:-:S04]  /*60740*/  IMAD.WIDE R26, R5, 0x4, R232 ;  /* 0x00000004051a7825 */ /* 0x000fc800078e02e8 */
[----:B------:R-:W-:-:S04]  /*60750*/  IMAD.WIDE R24, R5, 0x4, R234 ;  /* 0x0000000405187825 */ /* 0x000fc800078e02ea */
[----:B------:R-:W-:Y:S01]  /*60760*/  IMAD.WIDE R30, R5, 0x4, R236 ;  /* 0x00000004051e7825 */ /* 0x000fe200078e02ec */
[----:B------:R3:W-:Y:S04]  /*60770*/  STL.64 [R1+0x1228], R28 ;  /* 0x0012281c01007387 */ /* 0x0007e80000100a00 */
[----:B------:R4:W-:Y:S04]  /*60780*/  STL.64 [R1+0x1220], R26 ;  /* 0x0012201a01007387 */ /* 0x0009e80000100a00 */
[----:B------:R1:W-:Y:S04]  /*60790*/  STL.64 [R1+0x1218], R24 ;  /* 0x0012181801007387 */ /* 0x0003e80000100a00 */
[----:B------:R-:W2:Y:S04]  /*607a0*/  LDL.LU.64 R224, [R1+0x5e8] ;  /* 0x0005e80001e07983 */ /* 0x000ea80000300a00 */
[----:B------:R-:W2:Y:S04]  /*607b0*/  LDL.LU.64 R232, [R1+0x5e0] ;  /* 0x0005e00001e87983 */ /* 0x000ea80000300a00 */
[----:B------:R-:W2:Y:S01]  /*607c0*/  LDL.LU.64 R234, [R1+0x5d8] ;  /* 0x0005d80001ea7983 */ /* 0x000ea20000300a00 */
[----:B------:R-:W-:-:S03]  /*607d0*/  VIADD R8, R16, 0x100000 ;  /* 0x0010000010087836 */ /* 0x000fc60000000000 */
[----:B------:R3:W-:Y:S04]  /*607e0*/  LDGSTS.E [R18+-0x3fff8], desc[UR60][R28.64], !P5 ;  /* 0xc00080001c127fae */ /* 0x0007e8000e92187c */
[----:B------:R4:W-:Y:S04]  /*607f0*/  LDGSTS.E [R9+-0x3bff8], desc[UR60][R26.64], !P5 ;  /* 0xc40080001a097fae */ /* 0x0009e8000e92187c */
[----:B------:R-:W-:Y:S01]  /*60800*/  STL.64 [R1+0x1210], R30 ;  /* 0x0012101e01007387 */ /* 0x000fe20000100a00 */
[----:B------:R-:W-:-:S03]  /*60810*/  ISETP.GE.U32.AND P6, PT, R19, 0x7ffffde9, PT ;  /* 0x7ffffde91300780c */ /* 0x000fc60003fc6070 */
[----:B------:R1:W-:Y:S01]  /*60820*/  LDGSTS.E [R8+-0x37ff8], desc[UR60][R24.64], !P5 ;  /* 0xc800800018087fae */ /* 0x0003e2000e92187c */
[----:B------:R-:W2:Y:S01]  /*60830*/  LDC R22, c[0x0][0x230] ;  /* 0x00008c00ff167b82 */ /* 0x000ea20000000800 */
[----:B---3--:R-:W-:-:S04]  /*60840*/  IMAD.WIDE R28, R5, 0x4, R238 ;  /* 0x00000004051c7825 */ /* 0x008fc800078e02ee */
[----:B----4-:R-:W-:-:S04]  /*60850*/  IMAD.WIDE R26, R5, 0x4, R240 ;  /* 0x00000004051a7825 */ /* 0x010fc800078e02f0 */
[----:B-1----:R-:W-:Y:S01]  /*60860*/  IMAD.WIDE R24, R5, 0x4, R242 ;  /* 0x0000000405187825 */ /* 0x002fe200078e02f2 */
[----:B------:R-:W-:Y:S04]  /*60870*/  STL.64 [R1+0x1208], R28 ;  /* 0x0012081c01007387 */ /* 0x000fe80000100a00 */
[----:B------:R-:W3:Y:S04]  /*60880*/  LDL.LU.64 R236, [R1+0x5d0] ;  /* 0x0005d00001ec7983 */ /* 0x000ee80000300a00 */
[----:B------:R-:W-:Y:S04]  /*60890*/  STL.64 [R1+0x1200], R26 ;  /* 0x0012001a01007387 */ /* 0x000fe80000100a00 */
[----:B------:R1:W-:Y:S04]  /*608a0*/  STL.64 [R1+0x11f8], R24 ;  /* 0x0011f81801007387 */ /* 0x0003e80000100a00 */
[----:B------:R-:W4:Y:S04]  /*608b0*/  LDL.LU.64 R238, [R1+0x5c8] ;  /* 0x0005c80001ee7983 */ /* 0x000f280000300a00 */
[----:B------:R-:W4:Y:S04]  /*608c0*/  LDL.LU.64 R240, [R1+0x5c0] ;  /* 0x0005c00001f07983 */ /* 0x000f280000300a00 */
[----:B------:R-:W4:Y:S01]  /*608d0*/  LDL.LU.64 R242, [R1+0x5b8] ;  /* 0x0005b80001f27983 */ /* 0x000f220000300a00 */
[----:B------:R-:W-:Y:S01]  /*608e0*/  VIADD R19, R16, 0x100000 ;  /* 0x0010000010137836 */ /* 0x000fe20000000000 */
[----:B------:R-:W-:-:S02]  /*608f0*/  ISETP.GE.U32.AND P4, PT, R20, 0x7ffffda1, PT ;  /* 0x7ffffda11400780c */ /* 0x000fc40003f86070 */
[----:B--2---:R-:W-:Y:S01]  /*60900*/  IADD3 R20, R21, -0x1b5, RZ ;  /* 0xfffffe4b15147810 */ /* 0x004fe20007ffe0ff */
[----:B------:R-:W-:Y:S01]  /*60910*/  IMAD.WIDE R32, R5, 0x4, R228 ;  /* 0x0000000405207825 */ /* 0x000fe200078e02e4 */
[----:B------:R-:W2:Y:S01]  /*60920*/  LDC R21, c[0x0][0x230] ;  /* 0x00008c00ff157b82 */ /* 0x000ea20000000800 */
[----:B------:R-:W-:Y:S01]  /*60930*/  LDGSTS.E [R19+-0x33ff8], desc[UR60][R30.64], !P5 ;  /* 0xcc0080001e137fae */ /* 0x000fe2000e92187c */
[----:B------:R-:W-:-:S03]  /*60940*/  ISETP.GE.U32.AND P5, PT, R20, 0x7ffffdcc, PT ;  /* 0x7ffffdcc1400780c */ /* 0x000fc60003fa6070 */
[----:B------:R-:W-:Y:S04]  /*60950*/  LDGSTS.E [R18+-0x3fff4], desc[UR60][R28.64], !P6 ;  /* 0xc000c0001c127fae */ /* 0x000fe8000f12187c */
[----:B------:R-:W-:Y:S04]  /*60960*/  LDGSTS.E [R9+-0x3bff4], desc[UR60][R26.64], !P6 ;  /* 0xc400c0001a097fae */ /* 0x000fe8000f12187c */
[----:B------:R-:W-:Y:S04]  /*60970*/  STL.64 [R1+0x11f0], R32 ;  /* 0x0011f02001007387 */ /* 0x000fe80000100a00 */
[----:B------:R1:W-:Y:S01]  /*60980*/  LDGSTS.E [R8+-0x37ff4], desc[UR60][R24.64], !P6 ;  /* 0xc800c00018087fae */ /* 0x0003e2000f12187c */
[----:B------:R-:W-:-:S03]  /*60990*/  IADD3 R20, R22, -0x1b6, RZ ;  /* 0xfffffe4a16147810 */ /* 0x000fc60007ffe0ff */
[----:B------:R-:W-:Y:S01]  /*609a0*/  LDGSTS.E [R19+-0x33ff4], desc[UR60][R32.64], !P6 ;  /* 0xcc00c00020137fae */ /* 0x000fe2000f12187c */
[----:B------:R-:W-:Y:S01]  /*609b0*/  ISETP.GE.U32.AND P6, PT, R20, 0x7ffffdcb, PT ;  /* 0x7ffffdcb1400780c */ /* 0x000fe20003fc6070 */
[----:B------:R-:W-:Y:S01]  /*609c0*/  VIADD R20, R23, 0xfffffe49 ;  /* 0xfffffe4917147836 */ /* 0x000fe20000000000 */
[----:B-1----:R-:W1:Y:S01]  /*609d0*/  LDC R24, c[0x0][0x230] ;  /* 0x00008c00ff187b82 */ /* 0x002e620000000800 */
[----:B------:R-:W-:-:S04]  /*609e0*/  IMAD.WIDE R30, R5, 0x4, R224 ;  /* 0x00000004051e7825 */ /* 0x000fc800078e02e0 */
[----:B------:R-:W-:-:S04]  /*609f0*/  IMAD.WIDE R28, R5, 0x4, R232 ;  /* 0x00000004051c7825 */ /* 0x000fc800078e02e8 */
        /* <DEDUP_REMOVED lines=8> */
[----:B------:R3:W-:Y:S04]  /*60a80*/  LDGSTS.E [R18+-0x30000], desc[UR60][R30.64], !P5 ;  /* 0xd00000001e127fae */ /* 0x0007e8000e92187c */
[----:B------:R4:W-:Y:S04]  /*60a90*/  LDGSTS.E [R9+-0x2c000], desc[UR60][R28.64], !P5 ;  /* 0xd40000001c097fae */ /* 0x0009e8000e92187c */
[----:B------:R1:W-:Y:S01]  /*60aa0*/  LDGSTS.E [R8+-0x28000], desc[UR60][R26.64], !P5 ;  /* 0xd80000001a087fae */ /* 0x0003e2000e92187c */
[----:B---3--:R-:W-:-:S04]  /*60ab0*/  IMAD.WIDE R30, R5, 0x4, R236 ;  /* 0x00000004051e7825 */ /* 0x008fc800078e02ec */
[----:B----4-:R-:W-:-:S04]  /*60ac0*/  IMAD.WIDE R28, R5, 0x4, R238 ;  /* 0x00000004051c7825 */ /* 0x010fc800078e02ee */
[----:B-1----:R-:W-:-:S04]  /*60ad0*/  IMAD.WIDE R26, R5, 0x4, R240 ;  /* 0x00000004051a7825 */ /* 0x002fc800078e02f0 */
[----:B------:R-:W-:Y:S01]  /*60ae0*/  IMAD.WIDE R22, R5, 0x4, R242 ;  /* 0x0000000405167825 */ /* 0x000fe200078e02f2 */
[----:B------:R-:W-:Y:S04]  /*60af0*/  STL.64 [R1+0x11d0], R30 ;  /* 0x0011d01e01007387 */ /* 0x000fe80000100a00 */
[----:B------:R-:W-:Y:S04]  /*60b00*/  STL.64 [R1+0x11c8], R28 ;  /* 0x0011c81c01007387 */ /* 0x000fe80000100a00 */
[----:B------:R-:W3:Y:S04]  /*60b10*/  LDL.LU.64 R236, [R1+0x590] ;  /* 0x0005900001ec7983 */ /* 0x000ee80000300a00 */
[----:B------:R-:W-:Y:S04]  /*60b20*/  STL.64 [R1+0x11c0], R26 ;  /* 0x0011c01a01007387 */ /* 0x000fe80000100a00 */
[----:B------:R1:W-:Y:S04]  /*60b30*/  STL.64 [R1+0x11b8], R22 ;  /* 0x0011b81601007387 */ /* 0x0003e80000100a00 */
[----:B------:R-:W4:Y:S04]  /*60b40*/  LDL.LU.64 R238, [R1+0x588] ;  /* 0x0005880001ee7983 */ /* 0x000f280000300a00 */
[----:B------:R-:W4:Y:S04]  /*60b50*/  LDL.LU.64 R240, [R1+0x580] ;  /* 0x0005800001f07983 */ /* 0x000f280000300a00 */
[----:B------:R-:W4:Y:S04]  /*60b60*/  LDL.LU.64 R242, [R1+0x578] ;  /* 0x0005780001f27983 */ /* 0x000f280000300a00 */
[----:B------:R-:W-:Y:S04]  /*60b70*/  LDGSTS.E [R19+-0x24000], desc[UR60][R30.64], !P5 ;  /* 0xdc0000001e137fae */ /* 0x000fe8000e92187c */
[----:B------:R-:W-:Y:S01]  /*60b80*/  LDGSTS.E [R18+-0x2fffc], desc[UR60][R28.64], !P6 ;  /* 0xd00040001c127fae */ /* 0x000fe2000f12187c */
[----:B------:R-:W-:-:S03]  /*60b90*/  ISETP.GE.U32.AND P5, PT, R20, 0x7ffffdca, PT ;  /* 0x7ffffdca1400780c */ /* 0x000fc60003fa6070 */
[----:B------:R-:W-:Y:S01]  /*60ba0*/  LDGSTS.E [R9+-0x2bffc], desc[UR60][R26.64], !P6 ;  /* 0xd40040001a097fae */ /* 0x000fe2000f12187c */
[----:B------:R-:W-:-:S03]  /*60bb0*/  IADD3 R20, R24, -0x1b8, RZ ;  /* 0xfffffe4818147810 */ /* 0x000fc60007ffe0ff */
[----:B------:R1:W-:Y:S02]  /*60bc0*/  LDGSTS.E [R8+-0x27ffc], desc[UR60][R22.64], !P6 ;  /* 0xd800400016087fae */ /* 0x0003e4000f12187c */
[----:B-1----:R-:W1:Y:S08]  /*60bd0*/  LDC R22, c[0x0][0x230] ;  /* 0x00008c00ff167b82 */ /* 0x002e700000000800 */
[----:B------:R-:W1:Y:S01]  /*60be0*/  LDC R23, c[0x0][0x230] ;  /* 0x00008c00ff177b82 */ /* 0x000e620000000800 */
[----:B--2---:R-:W-:-:S04]  /*60bf0*/  IMAD.WIDE R30, R5, 0x4, R228 ;  /* 0x00000004051e7825 */ /* 0x004fc800078e02e4 */
[----:B------:R-:W-:-:S04]  /*60c00*/  IMAD.WIDE R28, R5, 0x4, R224 ;  /* 0x00000004051c7825 */ /* 0x000fc800078e02e0 */
[----:B------:R-:W-:-:S04]  /*60c10*/  IMAD.WIDE R26, R5, 0x4, R232 ;  /* 0x00000004051a7825 */ /* 0x000fc800078e02e8 */
[C---:B------:R-:W-:Y:S01]  /*60c20*/  IMAD.WIDE R24, R5.reuse, 0x4, R234 ;  /* 0x0000000405187825 */ /* 0x040fe200078e02ea */
[----:B------:R4:W-:Y:S04]  /*60c30*/  STL.64 [R1+0x11b0], R30 ;  /* 0x0011b01e01007387 */ /* 0x0009e80000100a00 */
        /* <DEDUP_REMOVED lines=12> */
[----:B--2---:R-:W-:-:S04]  /*60d00*/  IMAD.WIDE R28, R5, 0x4, R240 ;  /* 0x00000004051c7825 */ /* 0x004fc800078e02f0 */
[----:B-1----:R-:W-:Y:S01]  /*60d10*/  IMAD.WIDE R26, R5, 0x4, R242 ;  /* 0x00000004051a7825 */ /* 0x002fe200078e02f2 */
[----:B------:R-:W-:Y:S01]  /*60d20*/  ISETP.GE.U32.AND P6, PT, R20, 0x7ffffdc9, PT ;  /* 0x7ffffdc91400780c */ /* 0x000fe20003fc6070 */
[----:B------:R1:W-:Y:S04]  /*60d30*/  STL.64 [R1+0x1190], R32 ;  /* 0x0011902001007387 */ /* 0x0003e80000100a00 */
[----:B------:R2:W-:Y:S04]  /*60d40*/  STL.64 [R1+0x1188], R30 ;  /* 0x0011881e01007387 */ /* 0x0005e80000100a00 */
[----:B------:R-:W3:Y:S04]  /*60d50*/  LDL.LU.64 R236, [R1+0x1d0] ;  /* 0x0001d00001ec7983 */ /* 0x000ee80000300a00 */
[----:B------:R4:W-:Y:S04]  /*60d60*/  STL.64 [R1+0x1180], R28 ;  /* 0x0011801c01007387 */ /* 0x0009e80000100a00 */
[----:B------:R4:W-:Y:S04]  /*60d70*/  STL.64 [R1+0x1178], R26 ;  /* 0x0011781a01007387 */ /* 0x0009e80000100a00 */
[----:B------:R-:W3:Y:S04]  /*60d80*/  LDL.LU.64 R238, [R1+0x1c8] ;  /* 0x0001c80001ee7983 */ /* 0x000ee80000300a00 */
[----:B------:R-:W3:Y:S04]  /*60d90*/  LDL.LU.64 R240, [R1+0x1c0] ;  /* 0x0001c00001f07983 */ /* 0x000ee80000300a00 */
[----:B------:R-:W3:Y:S04]  /*60da0*/  LDL.LU.64 R242, [R1+0x1b8] ;  /* 0x0001b80001f27983 */ /* 0x000ee80000300a00 */
[----:B------:R1:W-:Y:S01]  /*60db0*/  LDGSTS.E [R8+-0x27ff8], desc[UR60][R24.64], !P5 ;  /* 0xd800800018087fae */ /* 0x0003e2000e92187c */
[----:B------:R-:W-:-:S03]  /*60dc0*/  VIADD R20, R21, 0xfffffe2b ;  /* 0xfffffe2b15147836 */ /* 0x000fc60000000000 */
[----:B------:R4:W-:Y:S01]  /*60dd0*/  LDGSTS.E [R19+-0x23ff8], desc[UR60][R32.64], !P5 ;  /* 0xdc00800020137fae */ /* 0x0009e2000e92187c */
[----:B------:R-:W3:Y:S03]  /*60de0*/  LDC R21, c[0x0][0x230] ;  /* 0x00008c00ff157b82 */ /* 0x000ee60000000800 */
[----:B------:R2:W-:Y:S04]  /*60df0*/  LDGSTS.E [R18+-0x2fff4], desc[UR60][R30.64], !P6 ;  /* 0xd000c0001e127fae */ /* 0x0005e8000f12187c */
[----:B------:R2:W-:Y:S01]  /*60e00*/  LDGSTS.E [R9+-0x2bff4], desc[UR60][R28.64], !P6 ;  /* 0xd400c0001c097fae */ /* 0x0005e2000f12187c */
[----:B------:R-:W-:-:S03]  /*60e10*/  ISETP.GE.U32.AND P5, PT, R20, 0x7ffffdac, PT ;  /* 0x7ffffdac1400780c */ /* 0x000fc60003fa6070 */
[----:B------:R2:W-:Y:S01]  /*60e20*/  LDGSTS.E [R8+-0x27ff4], desc[UR60][R26.64], !P6 ;  /* 0xd800c0001a087fae */ /* 0x0005e2000f12187c */
[----:B-1----:R-:W1:Y:S01]  /*60e30*/  LDC R24, c[0x0][0x230] ;  /* 0x00008c00ff187b82 */ /* 0x002e620000000800 */
[----:B------:R-:W-:Y:S01]  /*60e40*/  IADD3 R20, R22, -0x1d6, RZ ;  /* 0xfffffe2a16147810 */ /* 0x000fe20007ffe0ff */
[----:B----4-:R-:W-:-:S04]  /*60e50*/  IMAD.WIDE R32, R5, 0x4, R228 ;  /* 0x0000000405207825 */ /* 0x010fc800078e02e4 */
[----:B--2---:R-:W-:-:S04]  /*60e60*/  IMAD.WIDE R30, R5, 0x4, R224 ;  /* 0x00000004051e7825 */ /* 0x004fc800078e02e0 */
[----:B------:R-:W-:-:S04]  /*60e70*/  IMAD.WIDE R28, R5, 0x4, R232 ;  /* 0x00000004051c7825 */ /* 0x000fc800078e02e8 */
[----:B------:R-:W-:Y:S01]  /*60e80*/  IMAD.WIDE R26, R5, 0x4, R234 ;  /* 0x00000004051a7825 */ /* 0x000fe200078e02ea */
[----:B------:R-:W-:Y:S04]  /*60e90*/  STL.64 [R1+0x1170], R32 ;  /* 0x0011702001007387 */ /* 0x000fe80000100a00 */
[----:B------:R3:W-:Y:S04]  /*60ea0*/  STL.64 [R1+0x1168], R30 ;  /* 0x0011681e01007387 */ /* 0x0007e80000100a00 */
[----:B------:R2:W-:Y:S04]  /*60eb0*/  STL.64 [R1+0x1160], R28 ;  /* 0x0011601c01007387 */ /* 0x0005e80000100a00 */
[----:B------:R4:W-:Y:S04]  /*60ec0*/  STL.64 [R1+0x1158], R26 ;  /* 0x0011581a01007387 */ /* 0x0009e80000100a00 */
[----:B------:R-:W4:Y:S04]  /*60ed0*/  LDL.LU.64 R226, [R1+0x1b0] ;  /* 0x0001b00001e27983 */ /* 0x000f280000300a00 */
[----:B------:R-:W4:Y:S04]  /*60ee0*/  LDL.LU.64 R228, [R1+0x1a8] ;  /* 0x0001a80001e47983 */ /* 0x000f280000300a00 */
[----:B------:R-:W4:Y:S04]  /*60ef0*/  LDL.LU.64 R224, [R1+0x1a0] ;  /* 0x0001a00001e07983 */ /* 0x000f280000300a00 */
[----:B------:R-:W-:Y:S04]  /*60f00*/  LDGSTS.E [R19+-0x23ff4], desc[UR60][R32.64], !P6 ;  /* 0xdc00c00020137fae */ /* 0x000fe8000f12187c */
[----:B------:R-:W4:Y:S04]  /*60f10*/  LDL.LU.64 R232, [R1+0x198] ;  /* 0x0001980001e87983 */ /* 0x000f280000300a00 */
[----:B------:R3:W-:Y:S04]  /*60f20*/  LDGSTS.E [R18+-0x20000], desc[UR60][R30.64], !P5 ;  /* 0xe00000001e127fae */ /* 0x0007e8000e92187c */
[----:B------:R2:W-:Y:S04]  /*60f30*/  LDGSTS.E [R9+-0x1c000], desc[UR60][R28.64], !P5 ;  /* 0xe40000001c097fae */ /* 0x0005e8000e92187c */
[----:B------:R4:W-:Y:S01]  /*60f40*/  LDGSTS.E [R8+-0x18000], desc[UR60][R26.64], !P5 ;  /* 0xe80000001a087fae */ /* 0x0009e2000e92187c */
[----:B------:R-:W-:Y:S01]  /*60f50*/  ISETP.GE.U32.AND P6, PT, R20, 0x7ffffdab, PT ;  /* 0x7ffffdab1400780c */ /* 0x000fe20003fc6070 */
[----:B-1----:R-:W-:-:S02]  /*60f60*/  VIADD R20, R24, 0xfffffe29 ;  /* 0xfffffe2918147836 */ /* 0x002fc40000000000 */
[----:B---3--:R-:W-:-:S04]  /*60f70*/  IMAD.WIDE R30, R5, 0x4, R236 ;  /* 0x00000004051e7825 */ /* 0x008fc800078e02ec */
[----:B--2---:R-:W-:-:S04]  /*60f80*/  IMAD.WIDE R28, R5, 0x4, R238 ;  /* 0x00000004051c7825 */ /* 0x004fc800078e02ee */
[----:B----4-:R-:W-:-:S04]  /*60f90*/  IMAD.WIDE R26, R5, 0x4, R240 ;  /* 0x00000004051a7825 */ /* 0x010fc800078e02f0 */
[----:B------:R-:W-:Y:S01]  /*60fa0*/  IMAD.WIDE R24, R5, 0x4, R242 ;  /* 0x0000000405187825 */ /* 0x000fe200078e02f2 */
[----:B------:R-:W-:Y:S04]  /*60fb0*/  STL.64 [R1+0x1150], R30 ;  /* 0x0011501e01007387 */ /* 0x000fe80000100a00 */
[----:B------:R-:W2:Y:S04]  /*60fc0*/  LDL.LU.64 R234, [R1+0x190] ;  /* 0x0001900001ea7983 */ /* 0x000ea80000300a00 */
[----:B------:R-:W-:Y:S04]  /*60fd0*/  STL.64 [R1+0x1148], R28 ;  /* 0x0011481c01007387 */ /* 0x000fe80000100a00 */
[----:B------:R-:W3:Y:S04]  /*60fe0*/  LDL.LU.64 R236, [R1+0x188] ;  /* 0x0001880001ec7983 */ /* 0x000ee80000300a00 */
[----:B------:R-:W-:Y:S04]  /*60ff0*/  STL.64 [R1+0x1140], R26 ;  /* 0x0011401a01007387 */ /* 0x000fe80000100a00 */
[----:B------:R-:W4:Y:S04]  /*61000*/  LDL.LU.64 R238, [R1+0x180] ;  /* 0x0001800001ee7983 */ /* 0x000f280000300a00 */
[----:B------:R1:W-:Y:S04]  /*61010*/  STL.64 [R1+0x1138], R24 ;  /* 0x0011381801007387 */ /* 0x0003e80000100a00 */
[----:B------:R-:W4:Y:S04]  /*61020*/  LDL.LU.64 R240, [R1+0x178] ;  /* 0x0001780001f07983 */ /* 0x000f280000300a00 */
[----:B------:R-:W4:Y:S04]  /*61030*/  LDL.LU.64 R242, [R1+0x170] ;  /* 0x0001700001f27983 */ /* 0x000f280000300a00 */
[----:B------:R-:W-:Y:S01]  /*61040*/  LDGSTS.E [R19+-0x14000], desc[UR60][R30.64], !P5 ;  /* 0xec0000001e137fae */ /* 0x000fe2000e92187c */
[----:B------:R-:W-:-:S03]  /*61050*/  ISETP.GE.U32.AND P5, PT, R20, 0x7ffffdaa, PT ;  /* 0x7ffffdaa1400780c */ /* 0x000fc60003fa6070 */
[----:B------:R-:W-:Y:S04]  /*61060*/  LDGSTS.E [R18+-0x1fffc], desc[UR60][R28.64], !P6 ;  /* 0xe00040001c127fae */ /* 0x000fe8000f12187c */
[----:B------:R-:W-:Y:S04]  /*61070*/  LDGSTS.E [R9+-0x1bffc], desc[UR60][R26.64], !P6 ;  /* 0xe40040001a097fae */ /* 0x000fe8000f12187c */
[----:B------:R1:W-:Y:S01]  /*61080*/  LDGSTS.E [R8+-0x17ffc], desc[UR60][R24.64], !P6 ;  /* 0xe800400018087fae */ /* 0x0003e2000f12187c */
[----:B------:R-:W-:Y:S01]  /*61090*/  IADD3 R20, R23, -0x1d8, RZ ;  /* 0xfffffe2817147810 */ /* 0x000fe20007ffe0ff */
[----:B-1----:R-:W1:Y:S01]  /*610a0*/  LDC R24, c[0x0][0x230] ;  /* 0x00008c00ff187b82 */ /* 0x002e620000000800 */
[----:B------:R-:W-:-:S04]  /*610b0*/  IMAD.WIDE R30, R5, 0x4, R226 ;  /* 0x00000004051e7825 */ /* 0x000fc800078e02e2 */
[----:B------:R-:W-:-:S04]  /*610c0*/  IMAD.WIDE R28, R5, 0x4, R228 ;  /* 0x00000004051c7825 */ /* 0x000fc800078e02e4 */
[----:B------:R-:W-:-:S04]  /*610d0*/  IMAD.WIDE R26, R5, 0x4, R224 ;  /* 0x00000004051a7825 */ /* 0x000fc800078e02e0 */
[----:B------:R-:W-:Y:S01]  /*610e0*/  IMAD.WIDE R22, R5, 0x4, R232 ;  /* 0x0000000405167825 */ /* 0x000fe200078e02e8 */
[----:B------:R-:W-:Y:S04]  /*610f0*/  LDGSTS.E [R19+-0x13ffc], desc[UR60][R30.64], !P6 ;  /* 0xec0040001e137fae */ /* 0x000fe8000f12187c */
[----:B------:R-:W-:Y:S01]  /*61100*/  STL.64 [R1+0x1130], R30 ;  /* 0x0011301e01007387 */ /* 0x000fe20000100a00 */
[----:B------:R-:W-:-:S03]  /*61110*/  ISETP.GE.U32.AND P6, PT, R20, 0x7ffffda9, PT ;  /* 0x7ffffda91400780c */ /* 0x000fc60003fc6070 */
[----:B------:R-:W-:Y:S04]  /*61120*/  STL.64 [R1+0x1128], R28 ;  /* 0x0011281c01007387 */ /* 0x000fe80000100a00 */
[----:B------:R-:W-:Y:S04]  /*61130*/  LDGSTS.E [R18+-0x1fff8], desc[UR60][R28.64], !P5 ;  /* 0xe00080001c127fae */ /* 0x000fe8000e92187c */
[----:B------:R-:W-:Y:S04]  /*61140*/  STL.64 [R1+0x1120], R26 ;  /* 0x0011201a01007387 */ /* 0x000fe80000100a00 */
[----:B------:R-:W-:Y:S04]  /*61150*/  LDGSTS.E [R9+-0x1bff8], desc[UR60][R26.64], !P5 ;  /* 0xe40080001a097fae */ /* 0x000fe8000e92187c */
[----:B------:R1:W-:Y:S04]  /*61160*/  STL.64 [R1+0x1118], R22 ;  /* 0x0011181601007387 */ /* 0x0003e80000100a00 */
[----:B------:R1:W-:Y:S01]  /*61170*/  LDGSTS.E [R8+-0x17ff8], desc[UR60][R22.64], !P5 ;  /* 0xe800800016087fae */ /* 0x0003e2000e92187c */
[----:B------:R-:W-:-:S02]  /*61180*/  VIADD R20, R21, 0xfffffe0b ;  /* 0xfffffe0b15147836 */ /* 0x000fc40000000000 */
[----:B------:R-:W4:Y:S08]  /*61190*/  LDC R21, c[0x0][0x230] ;  /* 0x00008c00ff157b82 */ /* 0x000f300000000800 */
[----:B-1----:R-:W1:Y:S01]  /*611a0*/  LDC R22, c[0x0][0x230] ;  /* 0x00008c00ff167b82 */ /* 0x002e620000000800 */
[----:B--2---:R-:W-:-:S04]  /*611b0*/  IMAD.WIDE R32, R5, 0x4, R234 ;  /* 0x0000000405207825 */ /* 0x004fc800078e02ea */
[----:B---3--:R-:W-:-:S04]  /*611c0*/  IMAD.WIDE R30, R5, 0x4, R236 ;  /* 0x00000004051e7825 */ /* 0x008fc800078e02ec */
[----:B----4-:R-:W-:-:S04]  /*611d0*/  IMAD.WIDE R28, R5, 0x4, R238 ;  /* 0x00000004051c7825 */ /* 0x010fc800078e02ee */
[----:B------:R-:W-:Y:S01]  /*611e0*/  IMAD.WIDE R26, R5, 0x4, R240 ;  /* 0x00000004051a7825 */ /* 0x000fe200078e02f0 */
[----:B------:R-:W2:Y:S01]  /*611f0*/  LDC R23, c[0x0][0x230] ;  /* 0x00008c00ff177b82 */ /* 0x000ea20000000800 */
[----:B------:R-:W-:Y:S04]  /*61200*/  STL.64 [R1+0x1110], R32 ;  /* 0x0011102001007387 */ /* 0x000fe80000100a00 */
[----:B------:R-:W-:Y:S04]  /*61210*/  LDGSTS.E [R19+-0x13ff8], desc[UR60][R32.64], !P5 ;  /* 0xec00800020137fae */ /* 0x000fe8000e92187c */
[----:B------:R3:W-:Y:S04]  /*61220*/  STL.64 [R1+0x1108], R30 ;  /* 0x0011081e01007387 */ /* 0x0007e80000100a00 */
[----:B------:R3:W-:Y:S01]  /*61230*/  LDGSTS.E [R18+-0x1fff4], desc[UR60][R30.64], !P6 ;  /* 0xe000c0001e127fae */ /* 0x0007e2000f12187c */
[----:B------:R-:W-:-:S02]  /*61240*/  ISETP.GE.U32.AND P5, PT, R20, 0x7ffffd8c, PT ;  /* 0x7ffffd8c1400780c */ /* 0x000fc40003fa6070 */
[----:B------:R-:W-:Y:S01]  /*61250*/  IADD3 R20, R24, -0x1f6, RZ ;  /* 0xfffffe0a18147810 */ /* 0x000fe20007ffe0ff */
[----:B------:R4:W-:Y:S04]  /*61260*/  LDGSTS.E [R9+-0x1bff4], desc[UR60][R28.64], !P6 ;  /* 0xe400c0001c097fae */ /* 0x0009e8000f12187c */
[----:B------:R1:W-:Y:S04]  /*61270*/  LDGSTS.E [R8+-0x17ff4], desc[UR60][R26.64], !P6 ;  /* 0xe800c0001a087fae */ /* 0x0003e8000f12187c */
[----:B------:R4:W-:Y:S01]  /*61280*/  STL.64 [R1+0x1100], R28 ;  /* 0x0011001c01007387 */ /* 0x0009e20000100a00 */
[----:B---3--:R-:W-:-:S03]  /*61290*/  IMAD.WIDE R30, R5, 0x4, R242 ;  /* 0x00000004051e7825 */ /* 0x008fc600078e02f2 */
[----:B------:R1:W-:Y:S04]  /*612a0*/  STL.64 [R1+0x10f8], R26 ;  /* 0x0010f81a01007387 */ /* 0x0003e80000100a00 */
[----:B------:R3:W-:Y:S01]  /*612b0*/  LDGSTS.E [R19+-0x13ff4], desc[UR60][R30.64], !P6 ;  /* 0xec00c0001e137fae */ /* 0x0007e2000f12187c */
[----:B------:R-:W-:Y:S01]  /*612c0*/  ISETP.GE.U32.AND P6, PT, R20, 0x7ffffd8b, PT ;  /* 0x7ffffd8b1400780c */ /* 0x000fe20003fc6070 */
[----:B----4-:R-:W-:-:S04]  /*612d0*/  IMAD.WIDE R28, R5, 0x4, R124 ;  /* 0x00000004051c7825 */ /* 0x010fc800078e027c */
[C---:B------:R-:W-:Y:S01]  /*612e0*/  IMAD.WIDE R24, R5.reuse, 0x4, R128 ;  /* 0x0000000405187825 */ /* 0x040fe200078e0280 */
[----:B------:R3:W-:Y:S03]  /*612f0*/  STL.64 [R1+0x10f0], R30 ;  /* 0x0010f01e01007387 */ /* 0x0007e60000100a00 */
[----:B-1----:R-:W-:Y:S01]  /*61300*/  IMAD.WIDE R26, R5, 0x4, R126 ;  /* 0x00000004051a7825 */ /* 0x002fe200078e027e */
[----:B------:R1:W-:Y:S04]  /*61310*/  STL.64 [R1+0x10e8], R28 ;  /* 0x0010e81c01007387 */ /* 0x0003e80000100a00 */
[----:B------:R1:W-:Y:S04]  /*61320*/  LDGSTS.E [R18+-0x10000], desc[UR60][R28.64], !P5 ;  /* 0xf00000001c127fae */ /* 0x0003e8000e92187c */
[----:B------:R4:W-:Y:S04]  /*61330*/  STL.64 [R1+0x10e0], R26 ;  /* 0x0010e01a01007387 */ /* 0x0009e80000100a00 */
[----:B------:R4:W-:Y:S01]  /*61340*/  LDGSTS.E [R9+-0xc000], desc[UR60][R26.64], !P5 ;  /* 0xf40000001a097fae */ /* 0x0009e2000e92187c */
[----:B------:R-:W-:-:S03]  /*61350*/  VIADD R20, R22, 0xfffffe09 ;  /* 0xfffffe0916147836 */ /* 0x000fc60000000000 */
[----:B------:R2:W-:Y:S01]  /*61360*/  STL.64 [R1+0x10d8], R24 ;  /* 0x0010d81801007387 */ /* 0x0005e20000100a00 */
[----:B---3--:R-:W-:-:S03]  /*61370*/  IMAD.WIDE R30, R5, 0x4, R130 ;  /* 0x00000004051e7825 */ /* 0x008fc600078e0282 */
[----:B------:R2:W-:Y:S01]  /*61380*/  LDGSTS.E [R8+-0x8000], desc[UR60][R24.64], !P5 ;  /* 0xf800000018087fae */ /* 0x0005e2000e92187c */
[----:B------:R-:W3:Y:S01]  /*61390*/  LDC R22, c[0x0][0x230] ;  /* 0x00008c00ff167b82 */ /* 0x000ee20000000800 */
[----:B-1----:R-:W-:-:S04]  /*613a0*/  IMAD.WIDE R28, R5, 0x4, R132 ;  /* 0x00000004051c7825 */ /* 0x002fc800078e0284 */
[C---:B----4-:R-:W-:Y:S01]  /*613b0*/  IMAD.WIDE R26, R5.reuse, 0x4, R134 ;  /* 0x00000004051a7825 */ /* 0x050fe200078e0286 */
[----:B------:R1:W-:Y:S04]  /*613c0*/  STL.64 [R1+0x10d0], R30 ;  /* 0x0010d01e01007387 */ /* 0x0003e80000100a00 */
[----:B------:R1:W-:Y:S01]  /*613d0*/  LDGSTS.E [R19+-0x4000], desc[UR60][R30.64], !P5 ;  /* 0xfc0000001e137fae */ /* 0x0003e2000e92187c */
[----:B--2---:R-:W-:-:S03]  /*613e0*/  IMAD.WIDE R24, R5, 0x4, R136 ;  /* 0x0000000405187825 */ /* 0x004fc600078e0288 */
[----:B------:R2:W-:Y:S01]  /*613f0*/  STL.64 [R1+0x10c8], R28 ;  /* 0x0010c81c01007387 */ /* 0x0005e20000100a00 */
[----:B------:R-:W-:-:S03]  /*61400*/  ISETP.GE.U32.AND P5, PT, R20, 0x7ffffd8a, PT ;  /* 0x7ffffd8a1400780c */ /* 0x000fc60003fa6070 */
[----:B------:R2:W-:Y:S04]  /*61410*/  LDGSTS.E [R18+-0xfffc], desc[UR60][R28.64], !P6 ;  /* 0xf00040001c127fae */ /* 0x0005e8000f12187c */
[----:B------:R4:W-:Y:S04]  /*61420*/  STL.64 [R1+0x10c0], R26 ;  /* 0x0010c01a01007387 */ /* 0x0009e80000100a00 */
[----:B------:R4:W-:Y:S04]  /*61430*/  LDGSTS.E [R9+-0xbffc], desc[UR60][R26.64], !P6 ;  /* 0xf40040001a097fae */ /* 0x0009e8000f12187c */
[----:B------:R3:W-:Y:S01]  /*61440*/  STL.64 [R1+0x10b8], R24 ;  /* 0x0010b81801007387 */ /* 0x0007e20000100a00 */
[----:B-1----:R-:W-:-:S03]  /*61450*/  IMAD.WIDE R30, R5, 0x4, R138 ;  /* 0x00000004051e7825 */ /* 0x002fc600078e028a */
[----:B------:R3:W-:Y:S01]  /*61460*/  LDGSTS.E [R8+-0x7ffc], desc[UR60][R24.64], !P6 ;  /* 0xf800400018087fae */ /* 0x0007e2000f12187c */
[----:B--2---:R-:W-:-:S04]  /*61470*/  IMAD.WIDE R28, R5, 0x4, R140 ;  /* 0x00000004051c7825 */ /* 0x004fc800078e028c */
[C---:B----4-:R-:W-:Y:S01]  /*61480*/  IMAD.WIDE R26, R5.reuse, 0x4, R142 ;  /* 0x00000004051a7825 */ /* 0x050fe200078e028e */
[----:B------:R1:W-:Y:S03]  /*61490*/  STL.64 [R1+0x10b0], R30 ;  /* 0x0010b01e01007387 */ /* 0x0003e60000100a00 */
[C---:B---3--:R-:W-:Y:S01]  /*614a0*/  IMAD.WIDE R24, R5.reuse, 0x4, R144 ;  /* 0x0000000405187825 */ /* 0x048fe200078e0290 */
[----:B------:R2:W-:Y:S04]  /*614b0*/  STL.64 [R1+0x10a8], R28 ;  /* 0x0010a81c01007387 */ /* 0x0005e80000100a00 */
[----:B------:R3:W-:Y:S04]  /*614c0*/  STL.64 [R1+0x10a0], R26 ;  /* 0x0010a01a01007387 */ /* 0x0007e80000100a00 */
[----:B------:R1:W-:Y:S04]  /*614d0*/  LDGSTS.E [R19+-0x3ffc], desc[UR60][R30.64], !P6 ;  /* 0xfc0040001e137fae */ /* 0x0003e8000f12187c */
[----:B------:R4:W-:Y:S04]  /*614e0*/  STL.64 [R1+0x1098], R24 ;  /* 0x0010981801007387 */ /* 0x0009e80000100a00 */
[----:B------:R-:W4:Y:S04]  /*614f0*/  LDL.LU.64 R224, [R1+0x968] ;  /* 0x0009680001e07983 */ /* 0x000f280000300a00 */
[----:B------:R-:W4:Y:S04]  /*61500*/  LDL.LU.64 R232, [R1+0x960] ;  /* 0x0009600001e87983 */ /* 0x000f280000300a00 */
[----:B------:R-:W4:Y:S04]  /*61510*/  LDL.LU.64 R234, [R1+0x958] ;  /* 0x0009580001ea7983 */ /* 0x000f280000300a00 */
[----:B------:R2:W-:Y:S04]  /*61520*/  LDGSTS.E [R18+-0xfff8], desc[UR60][R28.64], !P5 ;  /* 0xf00080001c127fae */ /* 0x0005e8000e92187c */
[----:B------:R3:W-:Y:S04]  /*61530*/  LDGSTS.E [R9+-0xbff8], desc[UR60][R26.64], !P5 ;  /* 0xf40080001a097fae */ /* 0x0007e8000e92187c */
[----:B------:R4:W-:Y:S01]  /*61540*/  LDGSTS.E [R8+-0x7ff8], desc[UR60][R24.64], !P5 ;  /* 0xf800800018087fae */ /* 0x0009e2000e92187c */
[----:B-1----:R-:W-:-:S04]  /*61550*/  IMAD.WIDE R30, R5, 0x4, R146 ;  /* 0x00000004051e7825 */ /* 0x002fc800078e0292 */
[----:B--2---:R-:W-:-:S04]  /*61560*/  IMAD.WIDE R28, R5, 0x4, R148 ;  /* 0x00000004051c7825 */ /* 0x004fc800078e0294 */
[----:B---3--:R-:W-:-:S04]  /*61570*/  IMAD.WIDE R26, R5, 0x4, R150 ;  /* 0x00000004051a7825 */ /* 0x008fc800078e0296 */
[----:B----4-:R-:W-:Y:S01]  /*61580*/  IMAD.WIDE R24, R5, 0x4, R152 ;  /* 0x0000000405187825 */ /* 0x010fe200078e0298 */
        /* <DEDUP_REMOVED lines=11> */
[----:B------:R-:W-:Y:S01]  /*61640*/  ISETP.GE.U32.AND P6, PT, R20, 0x7ffffd89, PT ;  /* 0x7ffffd891400780c */ /* 0x000fe20003fc6070 */
[----:B------:R-:W-:-:S06]  /*61650*/  VIADD R20, R23, 0xfffffe67 ;  /* 0xfffffe6717147836 */ /* 0x000fcc0000000000 */
[----:B------:R-:W3:Y:S01]  /*61660*/  LDC R23, c[0x0][0x230] ;  /* 0x00008c00ff177b82 */ /* 0x000ee20000000800 */
[----:B-1----:R-:W-:Y:S01]  /*61670*/  IMAD.WIDE R30, R5, 0x4, R154 ;  /* 0x00000004051e7825 */ /* 0x002fe200078e029a */
[----:B------:R-:W-:-:S04]  /*61680*/  ISETP.GE.U32.AND P5, PT, R20, 0x7ffffde8, PT ;  /* 0x7ffffde81400780c */ /* 0x000fc80003fa6070 */
[----:B------:R3:W-:Y:S04]  /*61690*/  STL.64 [R1+0x1070], R30 ;  /* 0x0010701e01007387 */ /* 0x0007e80000100a00 */
[----:B------:R1:W-:Y:S04]  /*616a0*/  LDGSTS.E [R18+-0xfff4], desc[UR60][R28.64], !P6 ;  /* 0xf000c0001c127fae */ /* 0x0003e8000f12187c */
[----:B------:R2:W-:Y:S04]  /*616b0*/  LDGSTS.E [R9+-0xbff4], desc[UR60][R26.64], !P6 ;  /* 0xf400c0001a097fae */ /* 0x0005e8000f12187c */
[----:B------:R2:W-:Y:S04]  /*616c0*/  LDGSTS.E [R8+-0x7ff4], desc[UR60][R24.64], !P6 ;  /* 0xf800c00018087fae */ /* 0x0005e8000f12187c */
[----:B------:R3:W-:Y:S01]  /*616d0*/  LDGSTS.E [R19+-0x3ff4], desc[UR60][R30.64], !P6 ;  /* 0xfc00c0001e137fae */ /* 0x0007e2000f12187c */
[C---:B-1----:R-:W-:Y:S01]  /*616e0*/  VIADD R18, R14.reuse, 0x100000 ;  /* 0x001000000e127836 */ /* 0x042fe20000000000 */
[C---:B--2---:R-:W-:Y:S01]  /*616f0*/  IADD3 R9, R14.reuse, 0x100000, RZ ;  /* 0x001000000e097810 */ /* 0x044fe20007ffe0ff */
[----:B------:R-:W-:-:S02]  /*61700*/  VIADD R8, R14, 0x100000 ;  /* 0x001000000e087836 */ /* 0x000fc40000000000 */
[----:B------:R-:W-:-:S04]  /*61710*/  IMAD.WIDE R28, R5, 0x4, R224 ;  /* 0x00000004051c7825 */ /* 0x000fc800078e02e0 */
[----:B----4-:R-:W-:-:S04]  /*61720*/  IMAD.WIDE R26, R5, 0x4, R232 ;  /* 0x00000004051a7825 */ /* 0x010fc800078e02e8 */
        /* <DEDUP_REMOVED lines=12> */
[----:B-1----:R-:W-:-:S04]  /*617f0*/  IMAD.WIDE R28, R5, 0x4, R238 ;  /* 0x00000004051c7825 */ /* 0x002fc800078e02ee */
[----:B----4-:R-:W-:-:S04]  /*61800*/  IMAD.WIDE R26, R5, 0x4, R240 ;  /* 0x00000004051a7825 */ /* 0x010fc800078e02f0 */
[----:B------:R-:W-:Y:S01]  /*61810*/  IMAD.WIDE R24, R5, 0x4, R242 ;  /* 0x0000000405187825 */ /* 0x000fe200078e02f2 */
        /* <DEDUP_REMOVED lines=8> */
[----:B------:R-:W-:Y:S01]  /*618a0*/  IADD3 R20, R22, -0x19a, RZ ;  /* 0xfffffe6616147810 */ /* 0x000fe20007ffe0ff */
[----:B------:R-:W-:Y:S01]  /*618b0*/  VIADD R19, R14, 0x100000 ;  /* 0x001000000e137836 */ /* 0x000fe20000000000 */
[----:B------:R-:W3:Y:S02]  /*618c0*/  LDC R22, c[0x0][0x230] ;  /* 0x00008c00ff167b82 */ /* 0x000ee40000000800 */
[----:B------:R-:W-:-:S02]  /*618d0*/  ISETP.GE.U32.AND P6, PT, R20, 0x7ffffde7, PT ;  /* 0x7ffffde71400780c */ /* 0x000fc40003fc6070 */
[----:B------:R-:W-:Y:S01]  /*618e0*/  IADD3 R20, R21, -0x19b, RZ ;  /* 0xfffffe6515147810 */ /* 0x000fe20007ffe0ff */
[----:B------:R2:W-:Y:S03]  /*618f0*/  LDGSTS.E [R19+-0x34000], desc[UR60][R30.64], !P5 ;  /* 0xcc0000001e137fae */ /* 0x0005e6000e92187c */
[----:B------:R-:W3:Y:S01]  /*61900*/  LDC R21, c[0x0][0x230] ;  /* 0x00008c00ff157b82 */ /* 0x000ee20000000800 */
[----:B------:R-:W-:-:S06]  /*61910*/  ISETP.GE.U32.AND P5, PT, R20, 0x7ffffde6, PT ;  /* 0x7ffffde61400780c */ /* 0x000fcc0003fa6070 */
[----:B------:R1:W-:Y:S04]  /*61920*/  LDGSTS.E [R18+-0x3fffc], desc[UR60][R28.64], !P6 ;  /* 0xc00040001c127fae */ /* 0x0003e8000f12187c */
[----:B------:R4:W-:Y:S04]  /*61930*/  LDGSTS.E [R9+-0x3bffc], desc[UR60][R26.64], !P6 ;  /* 0xc40040001a097fae */ /* 0x0009e8000f12187c */
[----:B------:R4:W-:Y:S01]  /*61940*/  LDGSTS.E [R8+-0x37ffc], desc[UR60][R24.64], !P6 ;  /* 0xc800400018087fae */ /* 0x0009e2000f12187c */
[----:B--2---:R-:W-:-:S04]  /*61950*/  IMAD.WIDE R30, R5, 0x4, R228 ;  /* 0x00000004051e7825 */ /* 0x004fc800078e02e4 */
[----:B-1----:R-:W-:-:S04]  /*61960*/  IMAD.WIDE R28, R5, 0x4, R224 ;  /* 0x00000004051c7825 */ /* 0x002fc800078e02e0 */
[----:B----4-:R-:W-:-:S04]  /*61970*/  IMAD.WIDE R26, R5, 0x4, R232 ;  /* 0x00000004051a7825 */ /* 0x010fc800078e02e8 */
        /* <DEDUP_REMOVED lines=8> */
[----:B------:R3:W-:Y:S04]  /*61a00*/  LDGSTS.E [R19+-0x33ffc], desc[UR60][R30.64], !P6 ;  /* 0xcc0040001e137fae */ /* 0x0007e8000f12187c */
        /* <DEDUP_REMOVED lines=22> */
[----:B------:R-:W-:-:S05]  /*61b70*/  ISETP.GE.U32.AND P5, PT, R20, 0x7ffffdc8, PT ;  /* 0x7ffffdc81400780c */ /* 0x000fca0003fa6070 */
[----:B------:R1:W-:Y:S04]  /*61b80*/  LDGSTS.E [R18+-0x3fff4], desc[UR60][R28.64], !P6 ;  /* 0xc000c0001c127fae */ /* 0x0003e8000f12187c */
[----:B------:R4:W-:Y:S04]  /*61b90*/  LDGSTS.E [R9+-0x3bff4], desc[UR60][R26.64], !P6 ;  /* 0xc400c0001a097fae */ /* 0x0009e8000f12187c */
[----:B------:R4:W-:Y:S01]  /*61ba0*/  LDGSTS.E [R8+-0x37ff4], desc[UR60][R24.64], !P6 ;  /* 0xc800c00018087fae */ /* 0x0009e2000f12187c */
[----:B--2---:R-:W-:-:S04]  /*61bb0*/  IMAD.WIDE R30, R5, 0x4, R228 ;  /* 0x00000004051e7825 */ /* 0x004fc800078e02e4 */
[----:B-1----:R-:W-:-:S04]  /*61bc0*/  IMAD.WIDE R28, R5, 0x4, R224 ;  /* 0x00000004051c7825 */ /* 0x002fc800078e02e0 */
[C---:B----4-:R-:W-:Y:S01]  /*61bd0*/  IMAD.WIDE R26, R5.reuse, 0x4, R232 ;  /* 0x00000004051a7825 */ /* 0x050fe200078e02e8 */
[----:B------:R3:W-:Y:S03]  /*61be0*/  STL.64 [R1+0xff0], R30 ;  /* 0x000ff01e01007387 */ /* 0x0007e60000100a00 */
[C---:B------:R-:W-:Y:S01]  /*61bf0*/  IMAD.WIDE R24, R5.reuse, 0x4, R234 ;  /* 0x0000000405187825 */ /* 0x040fe200078e02ea */
        /* <DEDUP_REMOVED lines=77> */
[----:B------:R2:W-:Y:S04]  /*620d0*/  STL.64 [R1+0xf60], R26 ;  /* 0x000f601a01007387 */ /* 0x0005e80000100a00 */
[----:B------:R4:W-:Y:S04]  /*620e0*/  STL.64 [R1+0xf58], R24 ;  /* 0x000f581801007387 */ /* 0x0009e80000100a00 */
[----:B------:R-:W4:Y:S04]  /*620f0*/  LDL.LU.64 R226, [R1+0x130] ;  /* 0x0001300001e27983 */ /* 0x000f280000300a00 */
[----:B------:R3:W-:Y:S04]  /*62100*/  LDGSTS.E [R19+-0x23ff4], desc[UR60][R30.64], !P6 ;  /* 0xdc00c0001e137fae */ /* 0x0007e8000f12187c */
[----:B------:R1:W-:Y:S04]  /*62110*/  LDGSTS.E [R18+-0x20000], desc[UR60][R28.64], !P5 ;  /* 0xe00000001c127fae */ /* 0x0003e8000e92187c */
[----:B------:R-:W4:Y:S04]  /*62120*/  LDL.LU.64 R228, [R1+0x128] ;  /* 0x0001280001e47983 */ /* 0x000f280000300a00 */
[----:B------:R-:W4:Y:S04]  /*62130*/  LDL.LU.64 R224, [R1+0x120] ;  /* 0x0001200001e07983 */ /* 0x000f280000300a00 */
[----:B------:R2:W-:Y:S04]  /*62140*/  LDGSTS.E [R9+-0x1c000], desc[UR60][R26.64], !P5 ;  /* 0xe40000001a097fae */ /* 0x0005e8000e92187c */
[----:B------:R-:W4:Y:S04]  /*62150*/  LDL.LU.64 R232, [R1+0x118] ;  /* 0x0001180001e87983 */ /* 0x000f280000300a00 */
[----:B------:R4:W-:Y:S01]  /*62160*/  LDGSTS.E [R8+-0x18000], desc[UR60][R24.64], !P5 ;  /* 0xe800000018087fae */ /* 0x0009e2000e92187c */
[----:B---3--:R-:W-:-:S04]  /*62170*/  IMAD.WIDE R30, R5, 0x4, R236 ;  /* 0x00000004051e7825 */ /* 0x008fc800078e02ec */
[----:B-1----:R-:W-:-:S04]  /*62180*/  IMAD.WIDE R28, R5, 0x4, R238 ;  /* 0x00000004051c7825 */ /* 0x002fc800078e02ee */
[----:B--2---:R-:W-:-:S04]  /*62190*/  IMAD.WIDE R26, R5, 0x4, R240 ;  /* 0x00000004051a7825 */ /* 0x004fc800078e02f0 */
[----:B----4-:R-:W-:Y:S01]  /*621a0*/  IMAD.WIDE R24, R5, 0x4, R242 ;  /* 0x0000000405187825 */ /* 0x010fe200078e02f2 */
[----:B------:R1:W-:Y:S04]  /*621b0*/  STL.64 [R1+0xf50], R30 ;  /* 0x000f501e01007387 */ /* 0x0003e80000100a00 */
[----:B------:R-:W2:Y:S04]  /*621c0*/  LDL.LU.64 R234, [R1+0x110] ;  /* 0x0001100001ea7983 */ /* 0x000ea80000300a00 */
[----:B------:R3:W-:Y:S04]  /*621d0*/  STL.64 [R1+0xf48], R28 ;  /* 0x000f481c01007387 */ /* 0x0007e80000100a00 */
[----:B------:R-:W4:Y:S04]  /*621e0*/  LDL.LU.64 R236, [R1+0x108] ;  /* 0x0001080001ec7983 */ /* 0x000f280000300a00 */
[----:B------:R3:W-:Y:S04]  /*621f0*/  STL.64 [R1+0xf40], R26 ;  /* 0x000f401a01007387 */ /* 0x0007e80000100a00 */
[----:B------:R-:W4:Y:S04]  /*62200*/  LDL.LU.64 R238, [R1+0x100] ;  /* 0x0001000001ee7983 */ /* 0x000f280000300a00 */
[----:B------:R3:W-:Y:S04]  /*62210*/  STL.64 [R1+0xf38], R24 ;  /* 0x000f381801007387 */ /* 0x0007e80000100a00 */
[----:B------:R-:W4:Y:S04]  /*62220*/  LDL.LU.64 R240, [R1+0xf8] ;  /* 0x0000f80001f07983 */ /* 0x000f280000300a00 */
[----:B------:R-:W4:Y:S01]  /*62230*/  LDL.LU.64 R242, [R1+0xf0] ;  /* 0x0000f00001f27983 */ /* 0x000f220000300a00 */
[----:B------:R-:W-:-:S03]  /*62240*/  IADD3 R20, R23, -0x1da, RZ ;  /* 0xfffffe2617147810 */ /* 0x000fc60007ffe0ff */
[----:B------:R1:W-:Y:S01]  /*62250*/  LDGSTS.E [R19+-0x14000], desc[UR60][R30.64], !P5 ;  /* 0xec0000001e137fae */ /* 0x0003e2000e92187c */
[----:B------:R-:W3:Y:S01]  /*62260*/  LDC R23, c[0x0][0x230] ;  /* 0x00008c00ff177b82 */ /* 0x000ee20000000800 */
[----:B------:R-:W-:Y:S01]  /*62270*/  ISETP.GE.U32.AND P6, PT, R20, 0x7ffffda7, PT ;  /* 0x7ffffda71400780c */ /* 0x000fe20003fc6070 */
[----:B------:R-:W-:-:S06]  /*62280*/  VIADD R20, R22, 0xfffffe25 ;  /* 0xfffffe2516147836 */ /* 0x000fcc0000000000 */
[----:B------:R-:W4:Y:S01]  /*62290*/  LDC R22, c[0x0][0x230] ;  /* 0x00008c00ff167b82 */ /* 0x000f220000000800 */
[----:B------:R-:W-:Y:S02]  /*622a0*/  ISETP.GE.U32.AND P5, PT, R20, 0x7ffffda6, PT ;  /* 0x7ffffda61400780c */ /* 0x000fe40003fa6070 */
[----:B------:R-:W-:-:S05]  /*622b0*/  IADD3 R20, R21, -0x1dc, RZ ;  /* 0xfffffe2415147810 */ /* 0x000fca0007ffe0ff */
[----:B------:R-:W4:Y:S01]  /*622c0*/  LDC R21, c[0x0][0x230] ;  /* 0x00008c00ff157b82 */ /* 0x000f220000000800 */
[----:B------:R3:W-:Y:S04]  /*622d0*/  LDGSTS.E [R18+-0x1fffc], desc[UR60][R28.64], !P6 ;  /* 0xe00040001c127fae */ /* 0x0007e8000f12187c */
[----:B------:R3:W-:Y:S04]  /*622e0*/  LDGSTS.E [R9+-0x1bffc], desc[UR60][R26.64], !P6 ;  /* 0xe40040001a097fae */ /* 0x0007e8000f12187c */
[----:B------:R3:W-:Y:S01]  /*622f0*/  LDGSTS.E [R8+-0x17ffc], desc[UR60][R24.64], !P6 ;  /* 0xe800400018087fae */ /* 0x0007e2000f12187c */
[----:B-1----:R-:W-:-:S04]  /*62300*/  IMAD.WIDE R30, R5, 0x4, R226 ;  /* 0x00000004051e7825 */ /* 0x002fc800078e02e2 */
[----:B---3--:R-:W-:-:S04]  /*62310*/  IMAD.WIDE R28, R5, 0x4, R228 ;  /* 0x00000004051c7825 */ /* 0x008fc800078e02e4 */
[----:B------:R-:W-:Y:S01]  /*62320*/  IMAD.WIDE R26, R5, 0x4, R224 ;  /* 0x00000004051a7825 */ /* 0x000fe200078e02e0 */
[----:B------:R2:W-:Y:S01]  /*62330*/  LDGSTS.E [R19+-0x13ffc], desc[UR60][R30.64], !P6 ;  /* 0xec0040001e137fae */ /* 0x0005e2000f12187c */
[----:B------:R-:W-:-:S03]  /*62340*/  ISETP.GE.U32.AND P6, PT, R20, 0x7ffffda5, PT ;  /* 0x7ffffda51400780c */ /* 0x000fc60003fc6070 */
[----:B------:R2:W-:Y:S01]  /*62350*/  STL.64 [R1+0xf30], R30 ;  /* 0x000f301e01007387 */ /* 0x0005e20000100a00 */
[----:B------:R-:W-:-:S04]  /*62360*/  IMAD.WIDE R24, R5, 0x4, R232 ;  /* 0x0000000405187825 */ /* 0x000fc800078e02e8 */
[----:B------:R-:W-:Y:S01]  /*62370*/  VIADD R20, R23, 0xfffffe07 ;  /* 0xfffffe0717147836 */ /* 0x000fe20000000000 */
[----:B------:R4:W-:Y:S04]  /*62380*/  LDGSTS.E [R18+-0x1fff8], desc[UR60][R28.64], !P5 ;  /* 0xe00080001c127fae */ /* 0x0009e8000e92187c */
[----:B------:R1:W-:Y:S04]  /*62390*/  LDGSTS.E [R9+-0x1bff8], desc[UR60][R26.64], !P5 ;  /* 0xe40080001a097fae */ /* 0x0003e8000e92187c */
[----:B------:R4:W-:Y:S04]  /*623a0*/  STL.64 [R1+0xf28], R28 ;  /* 0x000f281c01007387 */ /* 0x0009e80000100a00 */
[----:B------:R3:W-:Y:S04]  /*623b0*/  LDGSTS.E [R8+-0x17ff8], desc[UR60][R24.64], !P5 ;  /* 0xe800800018087fae */ /* 0x0007e8000e92187c */
[----:B------:R1:W-:Y:S04]  /*623c0*/  STL.64 [R1+0xf20], R26 ;  /* 0x000f201a01007387 */ /* 0x0003e80000100a00 */
[----:B------:R3:W-:Y:S01]  /*623d0*/  STL.64 [R1+0xf18], R24 ;  /* 0x000f181801007387 */ /* 0x0007e20000100a00 */
[----:B------:R-:W3:Y:S01]  /*623e0*/  LDC R23, c[0x0][0x230] ;  /* 0x00008c00ff177b82 */ /* 0x000ee20000000800 */
[----:B--2---:R-:W-:-:S04]  /*623f0*/  IMAD.WIDE R30, R5, 0x4, R234 ;  /* 0x00000004051e7825 */ /* 0x004fc800078e02ea */
[----:B----4-:R-:W-:-:S04]  /*62400*/  IMAD.WIDE R28, R5, 0x4, R236 ;  /* 0x00000004051c7825 */ /* 0x010fc800078e02ec */
[----:B-1----:R-:W-:Y:S01]  /*62410*/  IMAD.WIDE R26, R5, 0x4, R238 ;  /* 0x00000004051a7825 */ /* 0x002fe200078e02ee */
[----:B------:R1:W-:Y:S01]  /*62420*/  LDGSTS.E [R19+-0x13ff8], desc[UR60][R30.64], !P5 ;  /* 0xec0080001e137fae */ /* 0x0003e2000e92187c */
[----:B------:R-:W-:-:S03]  /*62430*/  ISETP.GE.U32.AND P5, PT, R20, 0x7ffffd88, PT ;  /* 0x7ffffd881400780c */ /* 0x000fc60003fa6070 */
[----:B------:R1:W-:Y:S01]  /*62440*/  STL.64 [R1+0xf10], R30 ;  /* 0x000f101e01007387 */ /* 0x0003e20000100a00 */
[----:B---3--:R-:W-:-:S03]  /*62450*/  IMAD.WIDE R24, R5, 0x4, R240 ;  /* 0x0000000405187825 */ /* 0x008fc600078e02f0 */
[----:B------:R2:W-:Y:S01]  /*62460*/  LDGSTS.E [R18+-0x1fff4], desc[UR60][R28.64], !P6 ;  /* 0xe000c0001c127fae */ /* 0x0005e2000f12187c */
[----:B------:R-:W-:-:S03]  /*62470*/  IADD3 R20, R22, -0x1fa, RZ ;  /* 0xfffffe0616147810 */ /* 0x000fc60007ffe0ff */
[----:B------:R3:W-:Y:S04]  /*62480*/  LDGSTS.E [R9+-0x1bff4], desc[UR60][R26.64], !P6 ;  /* 0xe400c0001a097fae */ /* 0x0007e8000f12187c */
[----:B------:R4:W-:Y:S04]  /*62490*/  LDGSTS.E [R8+-0x17ff4], desc[UR60][R24.64], !P6 ;  /* 0xe800c00018087fae */ /* 0x0009e8000f12187c */
[----:B------:R2:W-:Y:S01]  /*624a0*/  STL.64 [R1+0xf08], R28 ;  /* 0x000f081c01007387 */ /* 0x0005e20000100a00 */
[----:B-1----:R-:W-:-:S03]  /*624b0*/  IMAD.WIDE R30, R5, 0x4, R242 ;  /* 0x00000004051e7825 */ /* 0x002fc600078e02f2 */
[----:B------:R3:W-:Y:S04]  /*624c0*/  STL.64 [R1+0xf00], R26 ;  /* 0x000f001a01007387 */ /* 0x0007e80000100a00 */
[----:B------:R4:W-:Y:S01]  /*624d0*/  STL.64 [R1+0xef8], R24 ;  /* 0x000ef81801007387 */ /* 0x0009e20000100a00 */
[----:B------:R-:W1:Y:S03]  /*624e0*/  LDC R22, c[0x0][0x230] ;  /* 0x00008c00ff167b82 */ /* 0x000e660000000800 */
[----:B------:R4:W-:Y:S01]  /*624f0*/  LDGSTS.E [R19+-0x13ff4], desc[UR60][R30.64], !P6 ;  /* 0xec00c0001e137fae */ /* 0x0009e2000f12187c */
[----:B--2---:R-:W-:Y:S01]  /*62500*/  IMAD.WIDE R28, R5, 0x4, R156 ;  /* 0x00000004051c7825 */ /* 0x004fe200078e029c */
[----:B------:R-:W-:-:S02]  /*62510*/  ISETP.GE.U32.AND P6, PT, R20, 0x7ffffd87, PT ;  /* 0x7ffffd871400780c */ /* 0x000fc40003fc6070 */
[----:B------:R2:W-:Y:S01]  /*62520*/  STL.64 [R1+0xef0], R30 ;  /* 0x000ef01e01007387 */ /* 0x0005e20000100a00 */
[----:B------:R-:W-:-:S03]  /*62530*/  VIADD R20, R21, 0xfffffe05 ;  /* 0xfffffe0515147836 */ /* 0x000fc60000000000 */
[----:B------:R2:W-:Y:S01]  /*62540*/  LDGSTS.E [R18+-0x10000], desc[UR60][R28.64], !P5 ;  /* 0xf00000001c127fae */ /* 0x0005e2000e92187c */
[----:B---3--:R-:W-:-:S04]  /*62550*/  IMAD.WIDE R26, R5, 0x4, R158 ;  /* 0x00000004051a7825 */ /* 0x008fc800078e029e */
[C---:B----4-:R-:W-:Y:S01]  /*62560*/  IMAD.WIDE R24, R5.reuse, 0x4, R160 ;  /* 0x0000000405187825 */ /* 0x050fe200078e02a0 */
[----:B------:R3:W-:Y:S04]  /*62570*/  STL.64 [R1+0xee8], R28 ;  /* 0x000ee81c01007387 */ /* 0x0007e80000100a00 */
[----:B------:R4:W-:Y:S04]  /*62580*/  LDGSTS.E [R9+-0xc000], desc[UR60][R26.64], !P5 ;  /* 0xf40000001a097fae */ /* 0x0009e8000e92187c */
[----:B------:R4:W-:Y:S01]  /*62590*/  LDGSTS.E [R8+-0x8000], desc[UR60][R24.64], !P5 ;  /* 0xf800000018087fae */ /* 0x0009e2000e92187c */
[----:B--2---:R-:W-:-:S03]  /*625a0*/  IMAD.WIDE R30, R5, 0x4, R162 ;  /* 0x00000004051e7825 */ /* 0x004fc600078e02a2 */
[----:B------:R4:W-:Y:S04]  /*625b0*/  STL.64 [R1+0xee0], R26 ;  /* 0x000ee01a01007387 */ /* 0x0009e80000100a00 */
[----:B------:R2:W-:Y:S04]  /*625c0*/  STL.64 [R1+0xed8], R24 ;  /* 0x000ed81801007387 */ /* 0x0005e80000100a00 */
[----:B------:R1:W-:Y:S01]  /*625d0*/  LDGSTS.E [R19+-0x4000], desc[UR60][R30.64], !P5 ;  /* 0xfc0000001e137fae */ /* 0x0003e2000e92187c */
[----:B------:R-:W-:-:S03]  /*625e0*/  ISETP.GE.U32.AND P5, PT, R20, 0x7ffffd86, PT ;  /* 0x7ffffd861400780c */ /* 0x000fc60003fa6070 */
[----:B------:R1:W-:Y:S01]  /*625f0*/  STL.64 [R1+0xed0], R30 ;  /* 0x000ed01e01007387 */ /* 0x0003e20000100a00 */
[----:B------:R-:W1:Y:S01]  /*62600*/  LDC R21, c[0x0][0x230] ;  /* 0x00008c00ff157b82 */ /* 0x000e620000000800 */
[----:B---3--:R-:W-:-:S04]  /*62610*/  IMAD.WIDE R28, R5, 0x4, R164 ;  /* 0x00000004051c7825 */ /* 0x008fc800078e02a4 */
[----:B----4-:R-:W-:-:S04]  /*62620*/  IMAD.WIDE R26, R5, 0x4, R166 ;  /* 0x00000004051a7825 */ /* 0x010fc800078e02a6 */
[C---:B--2---:R-:W-:Y:S01]  /*62630*/  IMAD.WIDE R24, R5.reuse, 0x4, R168 ;  /* 0x0000000405187825 */ /* 0x044fe200078e02a8 */
[----:B------:R2:W-:Y:S04]  /*62640*/  STL.64 [R1+0xec8], R28 ;  /* 0x000ec81c01007387 */ /* 0x0005e80000100a00 */
[----:B------:R2:W-:Y:S01]  /*62650*/  LDGSTS.E [R18+-0xfffc], desc[UR60][R28.64], !P6 ;  /* 0xf00040001c127fae */ /* 0x0005e2000f12187c */
[----:B-1----:R-:W-:-:S03]  /*62660*/  IMAD.WIDE R30, R5, 0x4, R170 ;  /* 0x00000004051e7825 */ /* 0x002fc600078e02aa */
[----:B------:R1:W-:Y:S04]  /*62670*/  STL.64 [R1+0xec0], R26 ;  /* 0x000ec01a01007387 */ /* 0x0003e80000100a00 */
[----:B------:R1:W-:Y:S04]  /*62680*/  LDGSTS.E [R9+-0xbffc], desc[UR60][R26.64], !P6 ;  /* 0xf40040001a097fae */ /* 0x0003e8000f12187c */
[----:B------:R3:W-:Y:S04]  /*62690*/  STL.64 [R1+0xeb8], R24 ;  /* 0x000eb81801007387 */ /* 0x0007e80000100a00 */
[----:B------:R3:W-:Y:S04]  /*626a0*/  LDGSTS.E [R8+-0x7ffc], desc[UR60][R24.64], !P6 ;  /* 0xf800400018087fae */ /* 0x0007e8000f12187c */
[----:B------:R4:W-:Y:S04]  /*626b0*/  STL.64 [R1+0xeb0], R30 ;  /* 0x000eb01e01007387 */ /* 0x0009e80000100a00 */
[----:B------:R4:W-:Y:S01]  /*626c0*/  LDGSTS.E [R19+-0x3ffc], desc[UR60][R30.64], !P6 ;  /* 0xfc0040001e137fae */ /* 0x0009e2000f12187c */
[----:B--2---:R-:W-:-:S04]  /*626d0*/  IMAD.WIDE R28, R5, 0x4, R172 ;  /* 0x00000004051c7825 */ /* 0x004fc800078e02ac */
[----:B-1----:R-:W-:-:S04]  /*626e0*/  IMAD.WIDE R26, R5, 0x4, R174 ;  /* 0x00000004051a7825 */ /* 0x002fc800078e02ae */
[C---:B---3--:R-:W-:Y:S01]  /*626f0*/  IMAD.WIDE R24, R5.reuse, 0x4, R176 ;  /* 0x0000000405187825 */ /* 0x048fe200078e02b0 */
[----:B------:R1:W-:Y:S04]  /*62700*/  STL.64 [R1+0xea8], R28 ;  /* 0x000ea81c01007387 */ /* 0x0003e80000100a00 */
[----:B------:R2:W-:Y:S04]  /*62710*/  STL.64 [R1+0xea0], R26 ;  /* 0x000ea01a01007387 */ /* 0x0005e80000100a00 */
[----:B------:R1:W-:Y:S04]  /*62720*/  LDGSTS.E [R18+-0xfff8], desc[UR60][R28.64], !P5 ;  /* 0xf00080001c127fae */ /* 0x0003e8000e92187c */
[----:B------:R3:W-:Y:S04]  /*62730*/  STL.64 [R1+0xe98], R24 ;  /* 0x000e981801007387 */ /* 0x0007e80000100a00 */
[----:B------:R-:W3:Y:S01]  /*62740*/  LDL.LU.64 R232, [R1+0x8e8] ;  /* 0x0008e80001e87983 */ /* 0x000ee20000300a00 */
[----:B----4-:R-:W-:-:S03]  /*62750*/  IMAD.WIDE R30, R5, 0x4, R178 ;  /* 0x00000004051e7825 */ /* 0x010fc600078e02b2 */
[----:B------:R-:W4:Y:S04]  /*62760*/  LDL.LU.64 R234, [R1+0x8e0] ;  /* 0x0008e00001ea7983 */ /* 0x000f280000300a00 */
[----:B------:R2:W-:Y:S04]  /*62770*/  LDGSTS.E [R9+-0xbff8], desc[UR60][R26.64], !P5 ;  /* 0xf40080001a097fae */ /* 0x0005e8000e92187c */
[----:B------:R-:W4:Y:S04]  /*62780*/  LDL.LU.64 R236, [R1+0x8d8] ;  /* 0x0008d80001ec7983 */ /* 0x000f280000300a00 */
[----:B------:R3:W-:Y:S04]  /*62790*/  LDGSTS.E [R8+-0x7ff8], desc[UR60][R24.64], !P5 ;  /* 0xf800800018087fae */ /* 0x0007e8000e92187c */
[----:B------:R3:W-:Y:S01]  /*627a0*/  STL.64 [R1+0xe90], R30 ;  /* 0x000e901e01007387 */ /* 0x0007e20000100a00 */
[----:B------:R-:W-:-:S03]  /*627b0*/  IADD3 R20, R23, -0x1fc, RZ ;  /* 0xfffffe0417147810 */ /* 0x000fc60007ffe0ff */
[----:B------:R3:W-:Y:S01]  /*627c0*/  LDGSTS.E [R19+-0x3ff8], desc[UR60][R30.64], !P5 ;  /* 0xfc0080001e137fae */ /* 0x0007e2000e92187c */
[----:B------:R-:W4:Y:S01]  /*627d0*/  LDC R23, c[0x0][0x230] ;  /* 0x00008c00ff177b82 */ /* 0x000f220000000800 */
[----:B-1----:R-:W-:-:S04]  /*627e0*/  IMAD.WIDE R28, R5, 0x4, R180 ;  /* 0x00000004051c7825 */ /* 0x002fc800078e02b4 */
[----:B--2---:R-:W-:-:S04]  /*627f0*/  IMAD.WIDE R26, R5, 0x4, R182 ;  /* 0x00000004051a7825 */ /* 0x004fc800078e02b6 */
[----:B---3--:R-:W-:Y:S01]  /*62800*/  IMAD.WIDE R24, R5, 0x4, R184 ;  /* 0x0000000405187825 */ /* 0x008fe200078e02b8 */
        /* <DEDUP_REMOVED lines=11> */
[----:B------:R-:W-:Y:S02]  /*628c0*/  ISETP.GE.U32.AND P5, PT, R20, 0x7ffffde4, PT ;  /* 0x7ffffde41400780c */ /* 0x000fe40003fa6070 */
[----:B------:R2:W-:Y:S05]  /*628d0*/  STL.64 [R1+0xe70], R30 ;  /* 0x000e701e01007387 */ /* 0x0005ea0000100a00 */
[----:B------:R1:W-:Y:S04]  /*628e0*/  LDGSTS.E [R18+-0xfff4], desc[UR60][R28.64], !P6 ;  /* 0xf000c0001c127fae */ /* 0x0003e8000f12187c */
[----:B------:R1:W-:Y:S04]  /*628f0*/  LDGSTS.E [R9+-0xbff4], desc[UR60][R26.64], !P6 ;  /* 0xf400c0001a097fae */ /* 0x0003e8000f12187c */
[----:B------:R1:W-:Y:S04]  /*62900*/  LDGSTS.E [R8+-0x7ff4], desc[UR60][R24.64], !P6 ;  /* 0xf800c00018087fae */ /* 0x0003e8000f12187c */
[----:B------:R2:W-:Y:S01]  /*62910*/  LDGSTS.E [R19+-0x3ff4], desc[UR60][R30.64], !P6 ;  /* 0xfc00c0001e137fae */ /* 0x0005e2000f12187c */
[C---:B-1----:R-:W-:Y:S01]  /*62920*/  VIADD R18, R12.reuse, 0x100000 ;  /* 0x001000000c127836 */ /* 0x042fe20000000000 */
[C---:B------:R-:W-:Y:S01]  /*62930*/  IADD3 R9, R12.reuse, 0x100000, RZ ;  /* 0x001000000c097810 */ /* 0x040fe20007ffe0ff */
[----:B------:R-:W-:-:S02]  /*62940*/  VIADD R8, R12, 0x100000 ;  /* 0x001000000c087836 */ /* 0x000fc40000000000 */
[----:B------:R-:W-:-:S04]  /*62950*/  IMAD.WIDE R28, R5, 0x4, R232 ;  /* 0x00000004051c7825 */ /* 0x000fc800078e02e8 */
[----:B----4-:R-:W-:-:S04]  /*62960*/  IMAD.WIDE R26, R5, 0x4, R234 ;  /* 0x00000004051a7825 */ /* 0x010fc800078e02ea */
[C---:B---3--:R-:W-:Y:S01]  /*62970*/  IMAD.WIDE R24, R5.reuse, 0x4, R236 ;  /* 0x0000000405187825 */ /* 0x048fe200078e02ec */
[----:B------:R1:W-:Y:S04]  /*62980*/  STL.64 [R1+0xe68], R28 ;  /* 0x000e681c01007387 */ /* 0x0003e80000100a00 */
[----:B------:R-:W3:Y:S04]  /*62990*/  LDL.LU.64 R224, [R1+0x8b0] ;  /* 0x0008b00001e07983 */ /* 0x000ee80000300a00 */
[----:B------:R4:W-:Y:S04]  /*629a0*/  STL.64 [R1+0xe60], R26 ;  /* 0x000e601a01007387 */ /* 0x0009e80000100a00 */
[----:B------:R4:W-:Y:S04]  /*629b0*/  STL.64 [R1+0xe58], R24 ;  /* 0x000e581801007387 */ /* 0x0009e80000100a00 */
[----:B------:R1:W-:Y:S04]  /*629c0*/  LDGSTS.E [R18+-0x40000], desc[UR60][R28.64], !P5 ;  /* 0xc00000001c127fae */ /* 0x0003e8000e92187c */
[----:B------:R-:W3:Y:S04]  /*629d0*/  LDL.LU.64 R232, [R1+0x8a8] ;  /* 0x0008a80001e87983 */ /* 0x000ee80000300a00 */
[----:B------:R-:W3:Y:S04]  /*629e0*/  LDL.LU.64 R234, [R1+0x8a0] ;  /* 0x0008a00001ea7983 */ /* 0x000ee80000300a00 */
[----:B------:R4:W-:Y:S04]  /*629f0*/  LDGSTS.E [R9+-0x3c000], desc[UR60][R26.64], !P5 ;  /* 0xc40000001a097fae */ /* 0x0009e8000e92187c */
[----:B------:R-:W3:Y:S04]  /*62a00*/  LDL.LU.64 R236, [R1+0x898] ;  /* 0x0008980001ec7983 */ /* 0x000ee80000300a00 */
[----:B------:R4:W-:Y:S01]  /*62a10*/  LDGSTS.E [R8+-0x38000], desc[UR60][R24.64], !P5 ;  /* 0xc800000018087fae */ /* 0x0009e2000e92187c */
[----:B--2---:R-:W-:-:S04]  /*62a20*/  IMAD.WIDE R30, R5, 0x4, R228 ;  /* 0x00000004051e7825 */ /* 0x004fc800078e02e4 */
[----:B-1----:R-:W-:-:S04]  /*62a30*/  IMAD.WIDE R28, R5, 0x4, R238 ;  /* 0x00000004051c7825 */ /* 0x002fc800078e02ee */
[----:B----4-:R-:W-:-:S04]  /*62a40*/  IMAD.WIDE R26, R5, 0x4, R240 ;  /* 0x00000004051a7825 */ /* 0x010fc800078e02f0 */
        /* <DEDUP_REMOVED lines=13> */
[----:B------:R-:W-:Y:S01]  /*62b20*/  IADD3 R20, R23, -0x19f, RZ ;  /* 0xfffffe6117147810 */ /* 0x000fe20007ffe0ff */
[----:B------:R3:W-:Y:S03]  /*62b30*/  LDGSTS.E [R19+-0x34000], desc[UR60][R30.64], !P5 ;  /* 0xcc0000001e137fae */ /* 0x0007e6000e92187c */
[----:B------:R-:W2:Y:S01]  /*62b40*/  LDC R23, c[0x0][0x230] ;  /* 0x00008c00ff177b82 */ /* 0x000ea20000000800 */
[----:B------:R-:W-:-:S06]  /*62b50*/  ISETP.GE.U32.AND P5, PT, R20, 0x7ffffde2, PT ;  /* 0x7ffffde21400780c */ /* 0x000fcc0003fa6070 */
[----:B------:R1:W-:Y:S04]  /*62b60*/  LDGSTS.E [R18+-0x3fffc], desc[UR60][R28.64], !P6 ;  /* 0xc00040001c127fae */ /* 0x0003e8000f12187c */
[----:B------:R4:W-:Y:S04]  /*62b70*/  LDGSTS.E [R9+-0x3bffc], desc[UR60][R26.64], !P6 ;  /* 0xc40040001a097fae */ /* 0x0009e8000f12187c */
[----:B------:R4:W-:Y:S01]  /*62b80*/  LDGSTS.E [R8+-0x37ffc], desc[UR60][R24.64], !P6 ;  /* 0xc800400018087fae */ /* 0x0009e2000f12187c */
[----:B---3--:R-:W-:-:S04]  /*62b90*/  IMAD.WIDE R30, R5, 0x4, R224 ;  /* 0x00000004051e7825 */ /* 0x008fc800078e02e0 */
[----:B-1----:R-:W-:-:S04]  /*62ba0*/  IMAD.WIDE R28, R5, 0x4, R232 ;  /* 0x00000004051c7825 */ /* 0x002fc800078e02e8 */
[----:B----4-:R-:W-:-:S04]  /*62bb0*/  IMAD.WIDE R26, R5, 0x4, R234 ;  /* 0x00000004051a7825 */ /* 0x010fc800078e02ea */
[C---:B------:R-:W-:Y:S01]  /*62bc0*/  IMAD.WIDE R24, R5.reuse, 0x4, R236 ;  /* 0x0000000405187825 */ /* 0x040fe200078e02ec */
[----:B------:R2:W-:Y:S04]  /*62bd0*/  STL.64 [R1+0xe30], R30 ;  /* 0x000e301e01007387 */ /* 0x0005e80000100a00 */
[----:B------:R1:W-:Y:S04]  /*62be0*/  STL.64 [R1+0xe28], R28 ;  /* 0x000e281c01007387 */ /* 0x0003e80000100a00 */
[----:B------:R-:W3:Y:S04]  /*62bf0*/  LDL.LU.64 R224, [R1+0x870] ;  /* 0x0008700001e07983 */ /* 0x000ee80000300a00 */
[----:B------:R4:W-:Y:S04]  /*62c00*/  STL.64 [R1+0xe20], R26 ;  /* 0x000e201a01007387 */ /* 0x0009e80000100a00 */
[----:B------:R2:W-:Y:S04]  /*62c10*/  LDGSTS.E [R19+-0x33ffc], desc[UR60][R30.64], !P6 ;  /* 0xcc0040001e137fae */ /* 0x0005e8000f12187c */
        /* <DEDUP_REMOVED lines=19> */
[----:B------:R-:W-:-:S03]  /*62d50*/  IADD3 R20, R22, -0x1a0, RZ ;  /* 0xfffffe6016147810 */ /* 0x000fc60007ffe0ff */
[----:B------:R3:W-:Y:S01]  /*62d60*/  LDGSTS.E [R19+-0x33ff8], desc[UR60][R30.64], !P5 ;  /* 0xcc0080001e137fae */ /* 0x0007e2000e92187c */
[----:B------:R-:W2:Y:S01]  /*62d70*/  LDC R22, c[0x0][0x230] ;  /* 0x00008c00ff167b82 */ /* 0x000ea20000000800 */
[----:B------:R-:W-:Y:S01]  /*62d80*/  ISETP.GE.U32.AND P6, PT, R20, 0x7ffffde1, PT ;  /* 0x7ffffde11400780c */ /* 0x000fe20003fc6070 */
[----:B------:R-:W-:-:S06]  /*62d90*/  VIADD R20, R21, 0xfffffe43 ;  /* 0xfffffe4315147836 */ /* 0x000fcc0000000000 */
[----:B------:R-:W2:Y:S01]  /*62da0*/  LDC R21, c[0x0][0x230] ;  /* 0x00008c00ff157b82 */ /* 0x000ea20000000800 */
[----:B------:R-:W-:-:S05]  /*62db0*/  ISETP.GE.U32.AND P5, PT, R20, 0x7ffffdc4, PT ;  /* 0x7ffffdc41400780c */ /* 0x000fca0003fa6070 */
        /* <DEDUP_REMOVED lines=17> */
[----:B------:R4:W-:Y:S04]  /*62ed0*/  LDGSTS.E [R8+-0x28000], desc[UR60][R24.64], !P5 ;  /* 0xd800000018087fae */ /* 0x0009e8000e92187c */
[----:B------:R-:W3:Y:S01]  /*62ee0*/  LDL.LU.64 R236, [R1+0x498] ;  /* 0x0004980001ec7983 */ /* 0x000ee20000300a00 */
        /* <DEDUP_REMOVED lines=24> */
[C---:B----4-:R-:W-:Y:S01]  /*63070*/  IMAD.WIDE R26, R5.reuse, 0x4, R234 ;  /* 0x00000004051a7825 */ /* 0x050fe200078e02ea */
[----:B------:R2:W-:Y:S03]  /*63080*/  STL.64 [R1+0xdb0], R30 ;  /* 0x000db01e01007387 */ /* 0x0005e60000100a00 */
[C---:B------:R-:W-:Y:S01]  /*63090*/  IMAD.WIDE R24, R5.reuse, 0x4, R236 ;  /* 0x0000000405187825 */ /* 0x040fe200078e02ec */
[----:B------:R1:W-:Y:S04]  /*630a0*/  STL.64 [R1+0xda8], R28 ;  /* 0x000da81c01007387 */ /* 0x0003e80000100a00 */
[----:B------:R-:W3:Y:S04]  /*630b0*/  LDL.LU.64 R224, [R1+0x470] ;  /* 0x0004700001e07983 */ /* 0x000ee80000300a00 */
[----:B------:R4:W-:Y:S04]  /*630c0*/  STL.64 [R1+0xda0], R26 ;  /* 0x000da01a01007387 */ /* 0x0009e80000100a00 */
[----:B------:R2:W-:Y:S04]  /*630d0*/  LDGSTS.E [R19+-0x23ffc], desc[UR60][R30.64], !P6 ;  /* 0xdc0040001e137fae */ /* 0x0005e8000f12187c */
[----:B------:R-:W3:Y:S04]  /*630e0*/  LDL.LU.64 R232, [R1+0xe8] ;  /* 0x0000e80001e87983 */ /* 0x000ee80000300a00 */
[----:B------:R4:W-:Y:S04]  /*630f0*/  STL.64 [R1+0xd98], R24 ;  /* 0x000d981801007387 */ /* 0x0009e80000100a00 */
[----:B------:R1:W-:Y:S04]  /*63100*/  LDGSTS.E [R18+-0x2fff8], desc[UR60][R28.64], !P5 ;  /* 0xd00080001c127fae */ /* 0x0003e8000e92187c */
[----:B------:R-:W3:Y:S04]  /*63110*/  LDL.LU.64 R234, [R1+0xe0] ;  /* 0x0000e00001ea7983 */ /* 0x000ee80000300a00 */
[----:B------:R-:W3:Y:S04]  /*63120*/  LDL.LU.64 R236, [R1+0xd8] ;  /* 0x0000d80001ec7983 */ /* 0x000ee80000300a00 */
[----:B------:R4:W-:Y:S04]  /*63130*/  LDGSTS.E [R9+-0x2bff8], desc[UR60][R26.64], !P5 ;  /* 0xd40080001a097fae */ /* 0x0009e8000e92187c */
[----:B------:R4:W-:Y:S01]  /*63140*/  LDGSTS.E [R8+-0x27ff8], desc[UR60][R24.64], !P5 ;  /* 0xd800800018087fae */ /* 0x0009e2000e92187c */
[----:B--2---:R-:W-:-:S04]  /*63150*/  IMAD.WIDE R30, R5, 0x4, R228 ;  /* 0x00000004051e7825 */ /* 0x004fc800078e02e4 */
[C---:B-1----:R-:W-:Y:S01]  /*63160*/  IMAD.WIDE R28, R5.reuse, 0x4, R238 ;  /* 0x00000004051c7825 */ /* 0x042fe200078e02ee */
[----:B------:R-:W-:Y:S04]  /*63170*/  STL.64 [R1+0xd90], R30 ;  /* 0x000d901e01007387 */ /* 0x000fe80000100a00 */
[----:B------:R3:W-:Y:S04]  /*63180*/  STL.64 [R1+0xd88], R28 ;  /* 0x000d881c01007387 */ /* 0x0007e80000100a00 */
[----:B------:R-:W2:Y:S01]  /*63190*/  LDL.LU.64 R238, [R1+0xd0] ;  /* 0x0000d00001ee7983 */ /* 0x000ea20000300a00 */
[----:B----4-:R-:W-:-:S04]  /*631a0*/  IMAD.WIDE R26, R5, 0x4, R240 ;  /* 0x00000004051a7825 */ /* 0x010fc800078e02f0 */
[----:B------:R-:W-:Y:S01]  /*631b0*/  IMAD.WIDE R24, R5, 0x4, R242 ;  /* 0x0000000405187825 */ /* 0x000fe200078e02f2 */
[----:B------:R-:W-:Y:S01]  /*631c0*/  IADD3 R20, R21, -0x1c0, RZ ;  /* 0xfffffe4015147810 */ /* 0x000fe20007ffe0ff */
[----:B------:R-:W-:Y:S04]  /*631d0*/  LDGSTS.E [R19+-0x23ff8], desc[UR60][R30.64], !P5 ;  /* 0xdc0080001e137fae */ /* 0x000fe8000e92187c */
[----:B------:R1:W-:Y:S04]  /*631e0*/  STL.64 [R1+0xd80], R26 ;  /* 0x000d801a01007387 */ /* 0x0003e80000100a00 */
[----:B------:R-:W4:Y:S04]  /*631f0*/  LDL.LU.64 R240, [R1+0xc8] ;  /* 0x0000c80001f07983 */ /* 0x000f280000300a00 */
[----:B------:R1:W-:Y:S04]  /*63200*/  STL.64 [R1+0xd78], R24 ;  /* 0x000d781801007387 */ /* 0x0003e80000100a00 */
[----:B------:R-:W4:Y:S01]  /*63210*/  LDL.LU.64 R242, [R1+0xc0] ;  /* 0x0000c00001f27983 */ /* 0x000f220000300a00 */
[----:B------:R-:W-:Y:S01]  /*63220*/  ISETP.GE.U32.AND P6, PT, R20, 0x7ffffdc1, PT ;  /* 0x7ffffdc11400780c */ /* 0x000fe20003fc6070 */
[----:B------:R-:W-:-:S02]  /*63230*/  VIADD R20, R23, 0xfffffe23 ;  /* 0xfffffe2317147836 */ /* 0x000fc40000000000 */
[----:B------:R-:W4:Y:S01]  /*63240*/  LDL.LU.64 R222, [R1+0xb8] ;  /* 0x0000b80001de7983 */ /* 0x000f220000300a00 */
[----:B------:R-:W4:Y:S02]  /*63250*/  LDC R21, c[0x0][0x230] ;  /* 0x00008c00ff157b82 */ /* 0x000f240000000800 */
[----:B------:R-:W-:Y:S02]  /*63260*/  ISETP.GE.U32.AND P5, PT, R20, 0x7ffffda4, PT ;  /* 0x7ffffda41400780c */ /* 0x000fe40003fa6070 */
[----:B------:R-:W-:-:S05]  /*63270*/  IADD3 R20, R22, -0x1de, RZ ;  /* 0xfffffe2216147810 */ /* 0x000fca0007ffe0ff */
[----:B------:R3:W-:Y:S04]  /*63280*/  LDGSTS.E [R18+-0x2fff4], desc[UR60][R28.64], !P6 ;  /* 0xd000c0001c127fae */ /* 0x0007e8000f12187c */
[----:B------:R1:W-:Y:S04]  /*63290*/  LDGSTS.E [R9+-0x2bff4], desc[UR60][R26.64], !P6 ;  /* 0xd400c0001a097fae */ /* 0x0003e8000f12187c */
[----:B------:R1:W-:Y:S01]  /*632a0*/  LDGSTS.E [R8+-0x27ff4], desc[UR60][R24.64], !P6 ;  /* 0xd800c00018087fae */ /* 0x0003e2000f12187c */
[----:B---3--:R-:W-:-:S04]  /*632b0*/  IMAD.WIDE R28, R5, 0x4, R224 ;  /* 0x00000004051c7825 */ /* 0x008fc800078e02e0 */
[----:B-1----:R-:W-:-:S04]  /*632c0*/  IMAD.WIDE R26, R5, 0x4, R232 ;  /* 0x00000004051a7825 */ /* 0x002fc800078e02e8 */
[C---:B------:R-:W-:Y:S01]  /*632d0*/  IMAD.WIDE R24, R5.reuse, 0x4, R234 ;  /* 0x0000000405187825 */ /* 0x040fe200078e02ea */
[----:B------:R2:W-:Y:S03]  /*632e0*/  STL.64 [R1+0xd70], R28 ;  /* 0x000d701c01007387 */ /* 0x0005e60000100a00 */
[C---:B------:R-:W-:Y:S01]  /*632f0*/  IMAD.WIDE R22, R5.reuse, 0x4, R236 ;  /* 0x0000000405167825 */ /* 0x040fe200078e02ec */
[----:B------:R4:W-:Y:S04]  /*63300*/  STL.64 [R1+0xd68], R26 ;  /* 0x000d681a01007387 */ /* 0x0009e80000100a00 */
[----:B------:R-:W3:Y:S04]  /*63310*/  LDL.LU.64 R226, [R1+0xb0] ;  /* 0x0000b00001e27983 */ /* 0x000ee80000300a00 */
        /* <DEDUP_REMOVED lines=8> */
[----:B------:R1:W-:Y:S01]  /*633a0*/  LDGSTS.E [R9+-0x1c000], desc[UR60][R24.64], !P5 ;  /* 0xe400000018097fae */ /* 0x0003e2000e92187c */
[----:B--2---:R-:W-:Y:S01]  /*633b0*/  IMAD.WIDE R28, R5, 0x4, R238 ;  /* 0x00000004051c7825 */ /* 0x004fe200078e02ee */
[----:B------:R-:W-:-:S02]  /*633c0*/  ISETP.GE.U32.AND P6, PT, R20, 0x7ffffda3, PT ;  /* 0x7ffffda31400780c */ /* 0x000fc40003fc6070 */
[----:B------:R2:W-:Y:S04]  /*633d0*/  LDGSTS.E [R8+-0x18000], desc[UR60][R22.64], !P5 ;  /* 0xe800000016087fae */ /* 0x0005e8000e92187c */
[----:B------:R3:W-:Y:S04]  /*633e0*/  STL.64 [R1+0xd50], R28 ;  /* 0x000d501c01007387 */ /* 0x0007e80000100a00 */
[----:B------:R-:W3:Y:S04]  /*633f0*/  LDL.LU.64 R236, [R1+0x88] ;  /* 0x0000880001ec7983 */ /* 0x000ee80000300a00 */
[----:B------:R-:W3:Y:S01]  /*63400*/  LDL.LU.64 R238, [R1+0x80] ;  /* 0x0000800001ee7983 */ /* 0x000ee20000300a00 */
[----:B----4-:R-:W-:-:S04]  /*63410*/  IMAD.WIDE R26, R5, 0x4, R240 ;  /* 0x00000004051a7825 */ /* 0x010fc800078e02f0 */
[----:B-1----:R-:W-:-:S04]  /*63420*/  IMAD.WIDE R24, R5, 0x4, R242 ;  /* 0x0000000405187825 */ /* 0x002fc800078e02f2 */
[----:B------:R-:W-:Y:S01]  /*63430*/  VIADD R20, R21, 0xfffffe21 ;  /* 0xfffffe2115147836 */ /* 0x000fe20000000000 */
[----:B------:R1:W-:Y:S04]  /*63440*/  LDGSTS.E [R19+-0x14000], desc[UR60][R28.64], !P5 ;  /* 0xec0000001c137fae */ /* 0x0003e8000e92187c */
[----:B------:R-:W-:Y:S04]  /*63450*/  STL.64 [R1+0xd48], R26 ;  /* 0x000d481a01007387 */ /* 0x000fe80000100a00 */
[----:B------:R-:W4:Y:S04]  /*63460*/  LDL.LU.64 R240, [R1+0x78] ;  /* 0x0000780001f07983 */ /* 0x000f280000300a00 */
[----:B------:R-:W-:Y:S04]  /*63470*/  STL.64 [R1+0xd40], R24 ;  /* 0x000d401801007387 */ /* 0x000fe80000100a00 */
[----:B------:R-:W4:Y:S01]  /*63480*/  LDL.LU.64 R242, [R1+0x70] ;  /* 0x0000700001f27983 */ /* 0x000f220000300a00 */
[----:B------:R-:W-:Y:S01]  /*63490*/  ISETP.GE.U32.AND P5, PT, R20, 0x7ffffda2, PT ;  /* 0x7ffffda21400780c */ /* 0x000fe20003fa6070 */
[C---:B--2---:R-:W-:Y:S01]  /*634a0*/  IMAD.WIDE R22, R5.reuse, 0x4, R222 ;  /* 0x0000000405167825 */ /* 0x044fe200078e02de */
[----:B------:R-:W-:Y:S01]  /*634b0*/  IADD3 R20, R12, 0x100000, RZ ;  /* 0x001000000c147810 */ /* 0x000fe20007ffe0ff */
[----:B------:R-:W-:Y:S04]  /*634c0*/  LDGSTS.E [R18+-0x1fffc], desc[UR60][R26.64], !P6 ;  /* 0xe00040001a127fae */ /* 0x000fe8000f12187c */
[----:B------:R-:W-:Y:S04]  /*634d0*/  LDGSTS.E [R9+-0x1bffc], desc[UR60][R24.64], !P6 ;  /* 0xe400400018097fae */ /* 0x000fe8000f12187c */
[----:B------:R-:W-:Y:S04]  /*634e0*/  STL.64 [R1+0xd38], R22 ;  /* 0x000d381601007387 */ /* 0x000fe80000100a00 */
[----:B------:R-:W-:Y:S01]  /*634f0*/  LDGSTS.E [R8+-0x17ffc], desc[UR60][R22.64], !P6 ;  /* 0xe800400016087fae */ /* 0x000fe2000f12187c */
[----:B------:R-:W2:Y:S01]  /*63500*/  LDC R21, c[0x0][0x230] ;  /* 0x00008c00ff157b82 */ /* 0x000ea20000000800 */
[----:B---3--:R-:W-:-:S04]  /*63510*/  IMAD.WIDE R30, R5, 0x4, R226 ;  /* 0x00000004051e7825 */ /* 0x008fc800078e02e2 */
[C---:B-1----:R-:W-:Y:S01]  /*63520*/  IMAD.WIDE R28, R5.reuse, 0x4, R228 ;  /* 0x00000004051c7825 */ /* 0x042fe200078e02e4 */
[----:B------:R-:W-:Y:S04]  /*63530*/  STL.64 [R1+0xd30], R30 ;  /* 0x000d301e01007387 */ /* 0x000fe80000100a00 */
[----:B------:R-:W-:Y:S04]  /*63540*/  LDGSTS.E [R20+-0x13ffc], desc[UR60][R30.64], !P6 ;  /* 0xec0040001e147fae */ /* 0x000fe8000f12187c */
[----:B------:R1:W-:Y:S04]  /*63550*/  STL.64 [R1+0xd28], R28 ;  /* 0x000d281c01007387 */ /* 0x0003e80000100a00 */
[----:B------:R1:W-:Y:S02]  /*63560*/  LDGSTS.E [R19+-0x1fff8], desc[UR60][R28.64], !P5 ;  /* 0xe00080001c137fae */ /* 0x0003e4000e92187c */
[----:B-1----:R-:W-:-:S02]  /*63570*/  IMAD.WIDE R28, R5, 0x4, R238 ;  /* 0x00000004051c7825 */ /* 0x002fc400078e02ee */
[----:B------:R-:W1:Y:S02]  /*63580*/  S2R R239, SR_TID.X ;  /* 0x0000000000ef7919 */ /* 0x000e640000002100 */
[----:B------:R-:W-:-:S04]  /*63590*/  IMAD.WIDE R26, R5, 0x4, R224 ;  /* 0x00000004051a7825 */ /* 0x000fc800078e02e0 */
[----:B------:R-:W-:-:S04]  /*635a0*/  IMAD.WIDE R24, R5, 0x4, R232 ;  /* 0x0000000405187825 */ /* 0x000fc800078e02e8 */
[----:B------:R-:W-:-:S04]  /*635b0*/  IMAD.WIDE R22, R5, 0x4, R234 ;  /* 0x0000000405167825 */ /* 0x000fc800078e02ea */
[C---:B------:R-:W-:Y:S01]  /*635c0*/  IMAD.WIDE R30, R5.reuse, 0x4, R236 ;  /* 0x00000004051e7825 */ /* 0x040fe200078e02ec */
[----:B------:R4:W-:Y:S04]  /*635d0*/  STL.64 [R1+0xd20], R26 ;  /* 0x000d201a01007387 */ /* 0x0009e80000100a00 */
[----:B------:R4:W-:Y:S04]  /*635e0*/  LDGSTS.E [R18+-0x1bff8], desc[UR60][R26.64], !P5 ;  /* 0xe40080001a127fae */ /* 0x0009e8000e92187c */
        /* <DEDUP_REMOVED lines=8> */
[----:B------:R-:W1:Y:S01]  /*63670*/  LDC R237, c[0x0][0x230] ;  /* 0x00008c00ffed7b82 */ /* 0x000e620000000800 */
[----:B----4-:R-:W-:-:S04]  /*63680*/  IMAD.WIDE R26, R5, 0x4, R240 ;  /* 0x00000004051a7825 */ /* 0x010fc800078e02f0 */
[----:B---3--:R-:W-:-:S04]  /*63690*/  IMAD.WIDE R24, R5, 0x4, R242 ;  /* 0x0000000405187825 */ /* 0x008fc800078e02f2 */
[C---:B--2---:R-:W-:Y:S01]  /*636a0*/  IMAD.WIDE R22, R5.reuse, 0x4, R188 ;  /* 0x0000000405167825 */ /* 0x044fe200078e02bc */
[----:B------:R2:W-:Y:S03]  /*636b0*/  STL.64 [R1+0xcf8], R26 ;  /* 0x000cf81a01007387 */ /* 0x0005e60000100a00 */
[C---:B-1----:R-:W-:Y:S01]  /*636c0*/  IMAD.WIDE R30, R5.reuse, 0x4, R190 ;  /* 0x00000004051e7825 */ /* 0x042fe200078e02be */
[----:B------:R2:W-:Y:S03]  /*636d0*/  LDGSTS.E [R18+-0x17ff4], desc[UR60][R26.64], !P4 ;  /* 0xe800c0001a127fae */ /* 0x0005e6000e12187c */
[C---:B------:R-:W-:Y:S01]  /*636e0*/  IMAD.WIDE R28, R5.reuse, 0x4, R192 ;  /* 0x00000004051c7825 */ /* 0x040fe200078e02c0 */
[----:B------:R1:W-:Y:S04]  /*636f0*/  STL.64 [R1+0xcf0], R24 ;  /* 0x000cf01801007387 */ /* 0x0003e80000100a00 */
[----:B------:R1:W-:Y:S04]  /*63700*/  LDGSTS.E [R9+-0x13ff4], desc[UR60][R24.64], !P4 ;  /* 0xec00c00018097fae */ /* 0x0003e8000e12187c */
[----:B------:R3:W-:Y:S04]  /*63710*/  STL.64 [R1+0xce8], R22 ;  /* 0x000ce81601007387 */ /* 0x0007e80000100a00 */
[----:B------:R3:W-:Y:S04]  /*63720*/  LDGSTS.E [R8+-0x10000], desc[UR60][R22.64], !P3 ;  /* 0xf000000016087fae */ /* 0x0007e8000d92187c */
[----:B------:R-:W-:Y:S04]  /*63730*/  STL.64 [R1+0xce0], R30 ;  /* 0x000ce01e01007387 */ /* 0x000fe80000100a00 */
[----:B------:R-:W-:Y:S04]  /*63740*/  LDGSTS.E [R20+-0xc000], desc[UR60][R30.64], !P3 ;  /* 0xf40000001e147fae */ /* 0x000fe8000d92187c */
[----:B------:R4:W-:Y:S04]  /*63750*/  STL.64 [R1+0xcd8], R28 ;  /* 0x000cd81c01007387 */ /* 0x0009e80000100a00 */
[----:B------:R4:W-:Y:S01]  /*63760*/  LDGSTS.E [R19+-0x8000], desc[UR60][R28.64], !P3 ;  /* 0xf80000001c137fae */ /* 0x0009e2000d92187c */
[----:B--2---:R-:W-:-:S04]  /*63770*/  IMAD.WIDE R26, R5, 0x4, R194 ;  /* 0x00000004051a7825 */ /* 0x004fc800078e02c2 */
[----:B-1----:R-:W-:-:S04]  /*63780*/  IMAD.WIDE R24, R5, 0x4, R196 ;  /* 0x0000000405187825 */ /* 0x002fc800078e02c4 */
[C---:B---3--:R-:W-:Y:S01]  /*63790*/  IMAD.WIDE R22, R5.reuse, 0x4, R198 ;  /* 0x0000000405167825 */ /* 0x048fe200078e02c6 */
[----:B------:R1:W-:Y:S04]  /*637a0*/  STL.64 [R1+0xcd0], R26 ;  /* 0x000cd01a01007387 */ /* 0x0003e80000100a00 */
[----:B------:R1:W-:Y:S04]  /*637b0*/  LDGSTS.E [R18+-0x4000], desc[UR60][R26.64], !P3 ;  /* 0xfc0000001a127fae */ /* 0x0003e8000d92187c */
[----:B------:R2:W-:Y:S01]  /*637c0*/  STL.64 [R1+0xcc8], R24 ;  /* 0x000cc81801007387 */ /* 0x0005e20000100a00 */
[----:B----4-:R-:W-:-:S03]  /*637d0*/  IMAD.WIDE R28, R5, 0x4, R200 ;  /* 0x00000004051c7825 */ /* 0x010fc600078e02c8 */
[----:B------:R2:W-:Y:S04]  /*637e0*/  LDGSTS.E [R9+-0xfffc], desc[UR60][R24.64], !P2 ;  /* 0xf000400018097fae */ /* 0x0005e8000d12187c */
[----:B------:R3:W-:Y:S04]  /*637f0*/  STL.64 [R1+0xcc0], R22 ;  /* 0x000cc01601007387 */ /* 0x0007e80000100a00 */
[----:B------:R3:W-:Y:S01]  /*63800*/  LDGSTS.E [R8+-0xbffc], desc[UR60][R22.64], !P2 ;  /* 0xf400400016087fae */ /* 0x0007e2000d12187c */
[----:B------:R-:W-:Y:S01]  /*63810*/  VIADD R20, R21, 0xfffffe00 ;  /* 0xfffffe0015147836 */ /* 0x000fe20000000000 */
[----:B------:R-:W-:-:S02]  /*63820*/  LOP3.LUT R239, R239, 0x7f, RZ, 0xc0, !PT ;  /* 0x0000007fefef7812 */ /* 0x000fc400078ec0ff */
[----:B------:R4:W-:Y:S04]  /*63830*/  STL.64 [R1+0xcb8], R28 ;  /* 0x000cb81c01007387 */ /* 0x0009e80000100a00 */
[----:B------:R4:W-:Y:S01]  /*63840*/  LDGSTS.E [R19+-0x7ffc], desc[UR60][R28.64], !P2 ;  /* 0xf80040001c137fae */ /* 0x0009e2000d12187c */
[----:B-1----:R-:W-:-:S04]  /*63850*/  IMAD.WIDE R26, R5, 0x4, R202 ;  /* 0x00000004051a7825 */ /* 0x002fc800078e02ca */
[----:B--2---:R-:W-:-:S04]  /*63860*/  IMAD.WIDE R24, R5, 0x4, R204 ;  /* 0x0000000405187825 */ /* 0x004fc800078e02cc */
[----:B---3--:R-:W-:Y:S01]  /*63870*/  IMAD.WIDE R22, R5, 0x4, R206 ;  /* 0x0000000405167825 */ /* 0x008fe200078e02ce */
[----:B------:R-:W-:Y:S04]  /*63880*/  STL.64 [R1+0xcb0], R26 ;  /* 0x000cb01a01007387 */ /* 0x000fe80000100a00 */
[----:B------:R1:W-:Y:S01]  /*63890*/  STL.64 [R1+0xca8], R24 ;  /* 0x000ca81801007387 */ /* 0x0003e20000100a00 */
[----:B------:R-:W-:-:S03]  /*638a0*/  ISETP.GE.AND P3, PT, R239, R20, PT ;  /* 0x00000014ef00720c */ /* 0x000fc60003f66270 */
[----:B------:R-:W-:Y:S04]  /*638b0*/  LDGSTS.E [R18+-0x3ffc], desc[UR60][R26.64], !P2 ;  /* 0xfc0040001a127fae */ /* 0x000fe8000d12187c */
[----:B------:R2:W-:Y:S04]  /*638c0*/  STL.64 [R1+0xca0], R22 ;  /* 0x000ca01601007387 */ /* 0x0005e80000100a00 */
[----:B------:R-:W3:Y:S04]  /*638d0*/  LDL.LU.64 R238, [R1+0x1c40] ;  /* 0x001c400001ee7983 */ /* 0x000ee80000300a00 */
[----:B------:R-:W3:Y:S04]  /*638e0*/  LDL.LU.64 R240, [R1+0x2c30] ;  /* 0x002c300001f07983 */ /* 0x000ee80000300a00 */
[----:B------:R-:W3:Y:S04]  /*638f0*/  LDL.LU.64 R242, [R1+0x2bf0] ;  /* 0x002bf00001f27983 */ /* 0x000ee80000300a00 */
[----:B------:R-:W-:Y:S04]  /*63900*/  LDGSTS.E [R9+-0xfff8], desc[UR60][R24.64], !P1 ;  /* 0xf000800018097fae */ /* 0x000fe8000c92187c */
[----:B------:R1:W-:Y:S01]  /*63910*/  LDGSTS.E [R8+-0xbff8], desc[UR60][R22.64], !P1 ;  /* 0xf400800016087fae */ /* 0x0003e2000c92187c */
[----:B----4-:R-:W-:Y:S01]  /*63920*/  IMAD.WIDE R28, R5, 0x4, R212 ;  /* 0x00000004051c7825 */ /* 0x010fe200078e02d4 */
[----:B-1----:R-:W-:-:S02]  /*63930*/  SEL R8, RZ, 0x4, P3 ;  /* 0x00000004ff087807 */ /* 0x002fc40001800000 */
[----:B------:R-:W-:Y:S01]  /*63940*/  ISETP.GE.U32.AND P3, PT, R20, 0x7ffffd81, PT ;  /* 0x7ffffd811400780c */ /* 0x000fe20003f66070 */
[----:B------:R-:W-:-:S04]  /*63950*/  IMAD.WIDE R24, R5, 0x4, R208 ;  /* 0x0000000405187825 */ /* 0x000fc800078e02d0 */
[----:B--2---:R-:W-:-:S04]  /*63960*/  IMAD.WIDE R22, R5, 0x4, R210 ;  /* 0x0000000405167825 */ /* 0x004fc800078e02d2 */
[----:B------:R-:W-:Y:S02]  /*63970*/  VIADD R20, R12, 0x100000 ;  /* 0x001000000c147836 */ /* 0x000fe40000000000 */
[C---:B------:R-:W-:Y:S01]  /*63980*/  IMAD.WIDE R26, R5.reuse, 0x4, R214 ;  /* 0x00000004051a7825 */ /* 0x040fe200078e02d6 */
[----:B------:R1:W-:Y:S04]  /*63990*/  STL.64 [R1+0xc98], R24 ;  /* 0x000c981801007387 */ /* 0x0003e80000100a00 */
[----:B------:R1:W-:Y:S04]  /*639a0*/  LDGSTS.E [R18+-0x7ff8], desc[UR60][R24.64], !P1 ;  /* 0xf800800018127fae */ /* 0x0003e8000c92187c */
[----:B------:R2:W-:Y:S04]  /*639b0*/  STL.64 [R1+0xc90], R22 ;  /* 0x000c901601007387 */ /* 0x0005e80000100a00 */
[----:B------:R2:W-:Y:S04]  /*639c0*/  LDGSTS.E [R9+-0x3ff8], desc[UR60][R22.64], !P1 ;  /* 0xfc00800016097fae */ /* 0x0005e8000c92187c */
[----:B------:R-:W-:Y:S04]  /*639d0*/  STL.64 [R1+0xc88], R28 ;  /* 0x000c881c01007387 */ /* 0x000fe80000100a00 */
[----:B------:R-:W-:Y:S04]  /*639e0*/  STL.64 [R1+0xc80], R26 ;  /* 0x000c801a01007387 */ /* 0x000fe80000100a00 */
[----:B------:R4:W-:Y:S04]  /*639f0*/  LDGSTS.E [R20+-0xfff4], desc[UR60][R28.64], !P3 ;  /* 0xf000c0001c147fae */ /* 0x0009e8000d92187c */
[----:B------:R-:W-:Y:S01]  /*63a00*/  LDGSTS.E [R19+-0xbff4], desc[UR60][R26.64], !P3 ;  /* 0xf400c0001a137fae */ /* 0x000fe2000d92187c */
[----:B-1----:R-:W-:-:S04]  /*63a10*/  IMAD.WIDE R24, R5, 0x4, R216 ;  /* 0x0000000405187825 */ /* 0x002fc800078e02d8 */
[----:B--2---:R-:W-:Y:S01]  /*63a20*/  IMAD.WIDE R22, R5, 0x4, R218 ;  /* 0x0000000405167825 */ /* 0x004fe200078e02da */
[----:B------:R-:W-:Y:S04]  /*63a30*/  STL.64 [R1+0xc78], R24 ;  /* 0x000c781801007387 */ /* 0x000fe80000100a00 */
[----:B------:R-:W-:Y:S04]  /*63a40*/  LDGSTS.E [R18+-0x7ff4], desc[UR60][R24.64], !P3 ;  /* 0xf800c00018127fae */ /* 0x000fe8000d92187c */
[----:B------:R1:W-:Y:S04]  /*63a50*/  STL.64 [R1+0xc70], R22 ;  /* 0x000c701601007387 */ /* 0x0003e80000100a00 */
[----:B------:R1:W-:Y:S01]  /*63a60*/  LDGSTS.E [R9+-0x3ff4], desc[UR60][R22.64], !P3 ;  /* 0xfc00c00016097fae */ /* 0x0003e2000d92187c */
[----:B------:R-:W-:Y:S01]  /*63a70*/  IADD3 R237, R237, 0x7f, RZ ;  /* 0x0000007feded7810 */ /* 0x000fe20007ffe0ff */
[----:B----4-:R-:W-:-:S02]  /*63a80*/  VIADD R20, R7, 0x200000 ;  /* 0x0020000007147836 */ /* 0x010fc40000000000 */
[----:B------:R-:W0:Y:S01]  /*63a90*/  LDGDEPBAR ;  /* 0x00000000000079af */ /* 0x000e220000000000 */
[----:B-1----:R-:W-:-:S03]  /*63aa0*/  IMAD.WIDE R22, R6, 0x4, R10 ;  /* 0x0000000406167825 */ /* 0x002fc600078e020a */
[----:B------:R-:W2:Y:S01]  /*63ab0*/  LDL.LU.64 R10, [R1+0x4af8] ;  /* 0x004af800010a7983 */ /* 0x000ea20000300a00 */
[----:B------:R-:W-:Y:S01]  /*63ac0*/  ISETP.GT.AND P2, PT, R237, 0x27f, PT ;  /* 0x0000027fed00780c */ /* 0x000fe20003f44270 */
[----:B---3--:R-:W-:-:S04]  /*63ad0*/  IMAD.WIDE R28, R6, 0x4, R238 ;  /* 0x00000004061c7825 */ /* 0x008fc800078e02ee */
[----:B------:R-:W-:-:S04]  /*63ae0*/  IMAD.WIDE R26, R6, 0x4, R240 ;  /* 0x00000004061a7825 */ /* 0x000fc800078e02f0 */
[----:B------:R-:W-:Y:S01]  /*63af0*/  IMAD.WIDE R24, R6, 0x4, R242 ;  /* 0x0000000406187825 */ /* 0x000fe200078e02f2 */
[----:B------:R-:W-:Y:S04]  /*63b00*/  STL.64 [R1+0xc68], R28 ;  /* 0x000c681c01007387 */ /* 0x000fe80000100a00 */
[----:B------:R-:W-:Y:S04]  /*63b10*/  STL.64 [R1+0xba8], R22 ;  /* 0x000ba81601007387 */ /* 0x000fe80000100a00 */
[----:B------:R-:W-:Y:S04]  /*63b20*/  STL.64 [R1+0xc28], R26 ;  /* 0x000c281a01007387 */ /* 0x000fe80000100a00 */
[----:B------:R1:W-:Y:S04]  /*63b30*/  STL.64 [R1+0xbe8], R24 ;  /* 0x000be81801007387 */ /* 0x0003e80000100a00 */
[----:B------:R-:W1:Y:S04]  /*63b40*/  LDL.LU.64 R234, [R1+0x2b70] ;  /* 0x002b700001ea7983 */ /* 0x000e680000300a00 */
[----:B------:R-:W3:Y:S04]  /*63b50*/  LDL.LU.64 R236, [R1+0x2b30] ;  /* 0x002b300001ec7983 */ /* 0x000ee80000300a00 */
[----:B------:R-:W4:Y:S04]  /*63b60*/  LDL.LU.64 R224, [R1+0x2af0] ;  /* 0x002af00001e07983 */ /* 0x000f280000300a00 */
[----:B------:R-:W4:Y:S04]  /*63b70*/  LDL.LU.64 R238, [R1+0x2ab0] ;  /* 0x002ab00001ee7983 */ /* 0x000f280000300a00 */
[----:B------:R-:W4:Y:S04]  /*63b80*/  LDL.LU.64 R240, [R1+0x2a70] ;  /* 0x002a700001f07983 */ /* 0x000f280000300a00 */
[----:B------:R-:W4:Y:S04]  /*63b90*/  LDL.LU.64 R232, [R1+0x2a30] ;  /* 0x002a300001e87983 */ /* 0x000f280000300a00 */
[----:B------:R-:W4:Y:S04]  /*63ba0*/  LDL.LU.64 R228, [R1+0x29f0] ;  /* 0x0029f00001e47983 */ /* 0x000f280000300a00 */
[----:B--2---:R2:W-:Y:S04]  /*63bb0*/  STL.64 [R1+0x4af8], R10 ;  /* 0x004af80a01007387 */ /* 0x0045e80000100a00 */
[----:B------:R-:W2:Y:S01]  /*63bc0*/  LDL.LU.64 R242, [R1+0x29b0] ;  /* 0x0029b00001f27983 */ /* 0x000ea20000300a00 */
[----:B------:R-:W-:-:S02]  /*63bd0*/  SEL R8, R8, RZ, P2 ;  /* 0x000000ff08087207 */ /* 0x000fc40001000000 */
[C---:B------:R-:W-:Y:S01]  /*63be0*/  IADD3 R18, R7.reuse, 0x200000, RZ ;  /* 0x0020000007127810 */ /* 0x040fe20007ffe0ff */
[C---:B------:R-:W-:Y:S01]  /*63bf0*/  VIADD R9, R7.reuse, 0x200000 ;  /* 0x0020000007097836 */ /* 0x040fe20000000000 */
[----:B------:R-:W-:Y:S02]  /*63c00*/  ISETP.NE.U32.AND P1, PT, R8, RZ, PT ;  /* 0x000000ff0800720c */ /* 0x000fe40003f25070 */
[C---:B------:R-:W-:Y:S01]  /*63c10*/  IADD3 R8, R7.reuse, 0x200000, RZ ;  /* 0x0020000007087810 */ /* 0x040fe20007ffe0ff */
[----:B------:R-:W-:Y:S04]  /*63c20*/  LDGSTS.E [R18+0x40000], desc[UR60][R28.64], P0 ;  /* 0x400000001c127fae */ /* 0x000fe8000812187c */
[----:B------:R-:W-:Y:S04]  /*63c30*/  LDGSTS.E [R9+0x40400], desc[UR60][R26.64], P0 ;  /* 0x404000001a097fae */ /* 0x000fe8000812187c */
[----:B------:R1:W-:Y:S04]  /*63c40*/  LDGSTS.E [R8+0x40800], desc[UR60][R24.64], P0 ;  /* 0x4080000018087fae */ /* 0x0003e8000812187c */
[----:B------:R3:W-:Y:S01]  /*63c50*/  LDGSTS.E [R20+0x40c00], desc[UR60][R22.64], P0 ;  /* 0x40c0000016147fae */ /* 0x0007e2000812187c */
[----:B------:R-:W-:Y:S01]  /*63c60*/  IADD3 R19, R7, 0x200000, RZ ;  /* 0x0020000007137810 */ /* 0x000fe20007ffe0ff */
[----:B-1----:R-:W-:-:S04]  /*63c70*/  IMAD.WIDE R24, R6, 0x4, R234 ;  /* 0x0000000406187825 */ /* 0x002fc800078e02ea */
[C---:B---3--:R-:W-:Y:S01]  /*63c80*/  IMAD.WIDE R22, R6.reuse, 0x4, R236 ;  /* 0x0000000406167825 */ /* 0x048fe200078e02ec */
[----:B------:R-:W3:Y:S03]  /*63c90*/  LDL.LU.64 R234, [R1+0x2970] ;  /* 0x0029700001ea7983 */ /* 0x000ee60000300a00 */
[C---:B----4-:R-:W-:Y:S01]  /*63ca0*/  IMAD.WIDE R20, R6.reuse, 0x4, R224 ;  /* 0x0000000406147825 */ /* 0x050fe200078e02e0 */
[----:B------:R-:W4:Y:S04]  /*63cb0*/  LDL.LU.64 R236, [R1+0x2930] ;  /* 0x0029300001ec7983 */ /* 0x000f280000300a00 */
[----:B------:R1:W-:Y:S04]  /*63cc0*/  STL.64 [R1+0xb68], R24 ;  /* 0x000b681801007387 */ /* 0x0003e80000100a00 */
[----:B------:R-:W4:Y:S04]  /*63cd0*/  LDL.LU.64 R224, [R1+0x28f0] ;  /* 0x0028f00001e07983 */ /* 0x000f280000300a00 */
[----:B------:R1:W-:Y:S01]  /*63ce0*/  STL.64 [R1+0xb28], R22 ;  /* 0x000b281601007387 */ /* 0x0003e20000100a00 */
[----:B--2---:R-:W-:-:S03]  /*63cf0*/  IMAD.WIDE R10, R6, 0x4, R238 ;  /* 0x00000004060a7825 */ /* 0x004fc600078e02ee */
[----:B------:R2:W-:Y:S04]  /*63d00*/  STL.64 [R1+0xae8], R20 ;  /* 0x000ae81401007387 */ /* 0x0005e80000100a00 */
[----:B------:R-:W4:Y:S04]  /*63d10*/  LDL.LU.64 R238, [R1+0x28b0] ;  /* 0x0028b00001ee7983 */ /* 0x000f280000300a00 */
[----:B------:R1:W-:Y:S04]  /*63d20*/  LDGSTS.E [R19+0x41000], desc[UR60][R24.64], P0 ;  /* 0x4100000018137fae */ /* 0x0003e8000812187c */
[----:B------:R2:W-:Y:S04]  /*63d30*/  STL.64 [R1+0xaa8], R10 ;  /* 0x000aa80a01007387 */ /* 0x0005e80000100a00 */
[----:B------:R1:W-:Y:S04]  /*63d40*/  LDGSTS.E [R18+0x41400], desc[UR60][R22.64], P0 ;  /* 0x4140000016127fae */ /* 0x0003e8000812187c */
[----:B------:R2:W-:Y:S04]  /*63d50*/  LDGSTS.E [R9+0x41800], desc[UR60][R20.64], P0 ;  /* 0x4180000014097fae */ /* 0x0005e8000812187c */
[----:B------:R2:W-:Y:S01]  /*63d60*/  LDGSTS.E [R8+0x41c00], desc[UR60][R10.64], P0 ;  /* 0x41c000000a087fae */ /* 0x0005e2000812187c */
[----:B-1----:R-:W-:-:S03]  /*63d70*/  IMAD.WIDE R24, R6, 0x4, R240 ;  /* 0x0000000406187825 */ /* 0x002fc600078e02f0 */
[----:B------:R-:W4:Y:S01]  /*63d80*/  LDL.LU.64 R240, [R1+0x2870] ;  /* 0x0028700001f07983 */ /* 0x000f220000300a00 */
[----:B------:R-:W-:-:S04]  /*63d90*/  IMAD.WIDE R22, R6, 0x4, R232 ;  /* 0x0000000406167825 */ /* 0x000fc800078e02e8 */
[C---:B--2---:R-:W-:Y:S01]  /*63da0*/  IMAD.WIDE R20, R6.reuse, 0x4, R228 ;  /* 0x0000000406147825 */ /* 0x044fe200078e02e4 */
[----:B------:R-:W2:Y:S04]  /*63db0*/  LDL.LU.64 R232, [R1+0x2830] ;  /* 0x0028300001e87983 */ /* 0x000ea80000300a00 */
[----:B------:R3:W-:Y:S04]  /*63dc0*/  STL.64 [R1+0xa68], R24 ;  /* 0x000a681801007387 */ /* 0x0007e80000100a00 */
[----:B------:R-:W2:Y:S04]  /*63dd0*/  LDL.LU.64 R228, [R1+0x27f0] ;  /* 0x0027f00001e47983 */ /* 0x000ea80000300a00 */
[----:B------:R4:W-:Y:S04]  /*63de0*/  STL.64 [R1+0xa28], R22 ;  /* 0x000a281601007387 */ /* 0x0009e80000100a00 */
[----:B------:R1:W-:Y:S04]  /*63df0*/  STL.64 [R1+0x9e8], R20 ;  /* 0x0009e81401007387 */ /* 0x0003e80000100a00 */
[----:B------:R3:W-:Y:S04]  /*63e00*/  LDGSTS.E [R19+0x42000], desc[UR60][R24.64], P0 ;  /* 0x4200000018137fae */ /* 0x0007e8000812187c */
[----:B------:R4:W-:Y:S04]  /*63e10*/  LDGSTS.E [R18+0x42400], desc[UR60][R22.64], P0 ;  /* 0x4240000016127fae */ /* 0x0009e8000812187c */
[----:B------:R1:W-:Y:S01]  /*63e20*/  LDGSTS.E [R9+0x42800], desc[UR60][R20.64], P0 ;  /* 0x4280000014097fae */ /* 0x0003e2000812187c */
[----:B------:R-:W-:-:S03]  /*63e30*/  IMAD.WIDE R10, R6, 0x4, R242 ;  /* 0x00000004060a7825 */ /* 0x000fc600078e02f2 */
[----:B------:R-:W2:Y:S04]  /*63e40*/  LDL.LU.64 R242, [R1+0x27b0] ;  /* 0x0027b00001f27983 */ /* 0x000ea80000300a00 */
[----:B------:R1:W-:Y:S04]  /*63e50*/  STL.64 [R1+0x9a8], R10 ;  /* 0x0009a80a01007387 */ /* 0x0003e80000100a00 */
[----:B------:R1:W-:Y:S01]  /*63e60*/  LDGSTS.E [R8+0x42c00], desc[UR60][R10.64], P0 ;  /* 0x42c000000a087fae */ /* 0x0003e2000812187c */
[----:B---3--:R-:W-:-:S04]  /*63e70*/  IMAD.WIDE R24, R6, 0x4, R234 ;  /* 0x0000000406187825 */ /* 0x008fc800078e02ea */
[C---:B----4-:R-:W-:Y:S01]  /*63e80*/  IMAD.WIDE R22, R6.reuse, 0x4, R236 ;  /* 0x0000000406167825 */ /* 0x050fe200078e02ec */
[----:B------:R-:W3:Y:S04]  /*63e90*/  LDL.LU.64 R234, [R1+0x2770] ;  /* 0x0027700001ea7983 */ /* 0x000ee80000300a00 */
[----:B------:R-:W4:Y:S04]  /*63ea0*/  LDL.LU.64 R236, [R1+0x2730] ;  /* 0x0027300001ec7983 */ /* 0x000f280000300a00 */
[----:B------:R2:W-:Y:S01]  /*63eb0*/  STL.64 [R1+0x968], R24 ;  /* 0x0009681801007387 */ /* 0x0005e20000100a00 */
[----:B-1----:R-:W-:-:S03]  /*63ec0*/  IMAD.WIDE R20, R6, 0x4, R224 ;  /* 0x0000000406147825 */ /* 0x002fc600078e02e0 */
[----:B------:R1:W-:Y:S01]  /*63ed0*/  STL.64 [R1+0x928], R22 ;  /* 0x0009281601007387 */ /* 0x0003e20000100a00 */
[----:B------:R-:W-:-:S03]  /*63ee0*/  IMAD.WIDE R10, R6, 0x4, R238 ;  /* 0x00000004060a7825 */ /* 0x000fc600078e02ee */
[----:B------:R-:W4:Y:S04]  /*63ef0*/  LDL.LU.64 R238, [R1+0x26f0] ;  /* 0x0026f00001ee7983 */ /* 0x000f280000300a00 */
[----:B------:R2:W-:Y:S04]  /*63f00*/  LDGSTS.E [R19+0x43000], desc[UR60][R24.64], P0 ;  /* 0x4300000018137fae */ /* 0x0005e8000812187c */
[----:B------:R1:W-:Y:S04]  /*63f10*/  STL.64 [R1+0x8e8], R20 ;  /* 0x0008e81401007387 */ /* 0x0003e80000100a00 */
[----:B------:R1:W-:Y:S04]  /*63f20*/  STL.64 [R1+0x8a8], R10 ;  /* 0x0008a80a01007387 */ /* 0x0003e80000100a00 */
[----:B------:R-:W4:Y:S04]  /*63f30*/  LDL.LU.64 R224, [R1+0x26b0] ;  /* 0x0026b00001e07983 */ /* 0x000f280000300a00 */
[----:B------:R1:W-:Y:S04]  /*63f40*/  LDGSTS.E [R18+0x43400], desc[UR60][R22.64], P0 ;  /* 0x4340000016127fae */ /* 0x0003e8000812187c */
[----:B------:R1:W-:Y:S04]  /*63f50*/  LDGSTS.E [R9+0x43800], desc[UR60][R20.64], P0 ;  /* 0x4380000014097fae */ /* 0x0003e8000812187c */
[----:B------:R1:W-:Y:S01]  /*63f60*/  LDGSTS.E [R8+0x43c00], desc[UR60][R10.64], P0 ;  /* 0x43c000000a087fae */ /* 0x0003e2000812187c */
[----:B--2---:R-:W-:-:S03]  /*63f70*/  IMAD.WIDE R24, R6, 0x4, R240 ;  /* 0x0000000406187825 */ /* 0x004fc600078e02f0 */
[----:B------:R-:W2:Y:S01]  /*63f80*/  LDL.LU.64 R240, [R1+0x2670] ;  /* 0x0026700001f07983 */ /* 0x000ea20000300a00 */
[----:B-1----:R-:W-:-:S03]  /*63f90*/  IMAD.WIDE R22, R6, 0x4, R232 ;  /* 0x0000000406167825 */ /* 0x002fc600078e02e8 */
[----:B------:R-:W2:Y:S04]  /*63fa0*/  LDL.LU.64 R232, [R1+0x2630] ;  /* 0x0026300001e87983 */ /* 0x000ea80000300a00 */
[----:B------:R3:W-:Y:S01]  /*63fb0*/  STL.64 [R1+0x868], R24 ;  /* 0x0008681801007387 */ /* 0x0007e20000100a00 */
[----:B------:R-:W-:-:S03]  /*63fc0*/  IMAD.WIDE R20, R6, 0x4, R228 ;  /* 0x0000000406147825 */ /* 0x000fc600078e02e4 */
[----:B------:R3:W-:Y:S04]  /*63fd0*/  LDGSTS.E [R19+0x44000], desc[UR60][R24.64], P0 ;  /* 0x4400000018137fae */ /* 0x0007e8000812187c */
[----:B------:R4:W-:Y:S04]  /*63fe0*/  STL.64 [R1+0x828], R22 ;  /* 0x0008281601007387 */ /* 0x0009e80000100a00 */
[----:B------:R4:W-:Y:S04]  /*63ff0*/  LDGSTS.E [R18+0x44400], desc[UR60][R22.64], P0 ;  /* 0x4440000016127fae */ /* 0x0009e8000812187c */
[----:B------:R1:W-:Y:S01]  /*64000*/  LDGSTS.E [R9+0x44800], desc[UR60][R20.64], P0 ;  /* 0x4480000014097fae */ /* 0x0003e2000812187c */
[----:B------:R-:W-:-:S03]  /*64010*/  IMAD.WIDE R10, R6, 0x4, R242 ;  /* 0x00000004060a7825 */ /* 0x000fc600078e02f2 */
[----:B------:R-:W2:Y:S04]  /*64020*/  LDL.LU.64 R242, [R1+0x25f0] ;  /* 0x0025f00001f27983 */ /* 0x000ea80000300a00 */
[----:B------:R1:W-:Y:S04]  /*64030*/  STL.64 [R1+0x7e8], R20 ;  /* 0x0007e81401007387 */ /* 0x0003e80000100a00 */
[----:B------:R1:W-:Y:S04]  /*64040*/  STL.64 [R1+0x7a8], R10 ;  /* 0x0007a80a01007387 */ /* 0x0003e80000100a00 */
[----:B------:R-:W2:Y:S04]  /*64050*/  LDL.LU.64 R226, [R1+0x25b0] ;  /* 0x0025b00001e27983 */ /* 0x000ea80000300a00 */
[----:B------:R1:W-:Y:S01]  /*64060*/  LDGSTS.E [R8+0x44c00], desc[UR60][R10.64], P0 ;  /* 0x44c000000a087fae */ /* 0x0003e2000812187c */
[----:B---3--:R-:W-:-:S04]  /*64070*/  IMAD.WIDE R24, R6, 0x4, R234 ;  /* 0x0000000406187825 */ /* 0x008fc800078e02ea */
[C---:B----4-:R-:W-:Y:S01]  /*64080*/  IMAD.WIDE R22, R6.reuse, 0x4, R236 ;  /* 0x0000000406167825 */ /* 0x050fe200078e02ec */
[----:B------:R-:W3:Y:S04]  /*64090*/  LDL.LU.64 R234, [R1+0x2570] ;  /* 0x0025700001ea7983 */ /* 0x000ee80000300a00 */
[----:B------:R-:W4:Y:S04]  /*640a0*/  LDL.LU.64 R228, [R1+0x2530] ;  /* 0x0025300001e47983 */ /* 0x000f280000300a00 */
[----:B------:R2:W-:Y:S04]  /*640b0*/  STL.64 [R1+0x768], R24 ;  /* 0x0007681801007387 */ /* 0x0005e80000100a00 */
[----:B------:R-:W4:Y:S01]  /*640c0*/  LDL.LU.64 R236, [R1+0x24f0] ;  /* 0x0024f00001ec7983 */ /* 0x000f220000300a00 */
[----:B-1----:R-:W-:-:S03]  /*640d0*/  IMAD.WIDE R20, R6, 0x4, R238 ;  /* 0x0000000406147825 */ /* 0x002fc600078e02ee */
[----:B------:R1:W-:Y:S04]  /*640e0*/  STL.64 [R1+0x728], R22 ;  /* 0x0007281601007387 */ /* 0x0003e80000100a00 */
[----:B------:R-:W4:Y:S01]  /*640f0*/  LDL.LU.64 R238, [R1+0x24b0] ;  /* 0x0024b00001ee7983 */ /* 0x000f220000300a00 */
[----:B------:R-:W-:-:S03]  /*64100*/  IMAD.WIDE R10, R6, 0x4, R224 ;  /* 0x00000004060a7825 */ /* 0x000fc600078e02e0 */
[----:B------:R2:W-:Y:S04]  /*64110*/  LDGSTS.E [R19+0x45000], desc[UR60][R24.64], P0 ;  /* 0x4500000018137fae */ /* 0x0005e8000812187c */
[----:B------:R1:W-:Y:S04]  /*64120*/  STL.64 [R1+0x6e8], R20 ;  /* 0x0006e81401007387 */ /* 0x0003e80000100a00 */
[----:B------:R1:W-:Y:S04]  /*64130*/  STL.64 [R1+0x6a8], R10 ;  /* 0x0006a80a01007387 */ /* 0x0003e80000100a00 */
[----:B------:R1:W-:Y:S04]  /*64140*/  LDGSTS.E [R18+0x45400], desc[UR60][R22.64], P0 ;  /* 0x4540000016127fae */ /* 0x0003e8000812187c */
[----:B------:R1:W-:Y:S04]  /*64150*/  LDGSTS.E [R9+0x45800], desc[UR60][R20.64], P0 ;  /* 0x4580000014097fae */ /* 0x0003e8000812187c */
[----:B------:R1:W-:Y:S01]  /*64160*/  LDGSTS.E [R8+0x45c00], desc[UR60][R10.64], P0 ;  /* 0x45c000000a087fae */ /* 0x0003e2000812187c */
[----:B--2---:R-:W-:-:S03]  /*64170*/  IMAD.WIDE R24, R6, 0x4, R240 ;  /* 0x0000000406187825 */ /* 0x004fc600078e02f0 */
[----:B------:R-:W2:Y:S04]  /*64180*/  LDL.LU.64 R240, [R1+0x2470] ;  /* 0x0024700001f07983 */ /* 0x000ea80000300a00 */
[----:B------:R-:W2:Y:S01]  /*64190*/  LDL.LU.64 R224, [R1+0x2430] ;  /* 0x0024300001e07983 */ /* 0x000ea20000300a00 */
[----:B-1----:R-:W-:-:S03]  /*641a0*/  IMAD.WIDE R22, R6, 0x4, R232 ;  /* 0x0000000406167825 */ /* 0x002fc600078e02e8 */
[----:B------:R3:W-:Y:S04]  /*641b0*/  STL.64 [R1+0x668], R24 ;  /* 0x0006681801007387 */ /* 0x0007e80000100a00 */
[----:B------:R-:W2:Y:S04]  /*641c0*/  LDL.LU.64 R232, [R1+0x23f0] ;  /* 0x0023f00001e87983 */ /* 0x000ea80000300a00 */
[----:B------:R4:W-:Y:S04]  /*641d0*/  STL.64 [R1+0x628], R22 ;  /* 0x0006281601007387 */ /* 0x0009e80000100a00 */
[----:B------:R3:W-:Y:S04]  /*641e0*/  LDGSTS.E [R19+0x46000], desc[UR60][R24.64], P0 ;  /* 0x4600000018137fae */ /* 0x0007e8000812187c */
[----:B------:R4:W-:Y:S01]  /*641f0*/  LDGSTS.E [R18+0x46400], desc[UR60][R22.64], P0 ;  /* 0x4640000016127fae */ /* 0x0009e2000812187c */
[----:B------:R-:W-:-:S03]  /*64200*/  IMAD.WIDE R20, R6, 0x4, R242 ;  /* 0x0000000406147825 */ /* 0x000fc600078e02f2 */
[----:B------:R-:W2:Y:S01]  /*64210*/  LDL.LU.64 R242, [R1+0x23b0] ;  /* 0x0023b00001f27983 */ /* 0x000ea20000300a00 */
[----:B------:R-:W-:-:S03]  /*64220*/  IMAD.WIDE R10, R6, 0x4, R226 ;  /* 0x00000004060a7825 */ /* 0x000fc600078e02e2 */
[----:B------:R1:W-:Y:S04]  /*64230*/  STL.64 [R1+0x5e8], R20 ;  /* 0x0005e81401007387 */ /* 0x0003e80000100a00 */
[----:B------:R1:W-:Y:S04]  /*64240*/  LDGSTS.E [R9+0x46800], desc[UR60][R20.64], P0 ;  /* 0x4680000014097fae */ /* 0x0003e8000812187c */
[----:B------:R1:W-:Y:S04]  /*64250*/  STL.64 [R1+0x5a8], R10 ;  /* 0x0005a80a01007387 */ /* 0x0003e80000100a00 */
[----:B------:R1:W-:Y:S01]  /*64260*/  LDGSTS.E [R8+0x46c00], desc[UR60][R10.64], P0 ;  /* 0x46c000000a087fae */ /* 0x0003e2000812187c */
[----:B---3--:R-:W-:-:S04]  /*64270*/  IMAD.WIDE R24, R6, 0x4, R234 ;  /* 0x0000000406187825 */ /* 0x008fc800078e02ea */
[----:B----4-:R-:W-:-:S04]  /*64280*/  IMAD.WIDE R22, R6, 0x4, R228 ;  /* 0x0000000406167825 */ /* 0x010fc800078e02e4 */
[C---:B-1----:R-:W-:Y:S01]  /*64290*/  IMAD.WIDE R20, R6.reuse, 0x4, R236 ;  /* 0x0000000406147825 */ /* 0x042fe200078e02ec */
[----:B------:R-:W3:Y:S04]  /*642a0*/  LDL.LU.64 R234, [R1+0x2370] ;  /* 0x0023700001ea7983 */ /* 0x000ee80000300a00 */
[----:B------:R2:W-:Y:S01]  /*642b0*/  STL.64 [R1+0x568], R24 ;  /* 0x0005681801007387 */ /* 0x0005e20000100a00 */
[----:B------:R-:W-:-:S03]  /*642c0*/  IMAD.WIDE R10, R6, 0x4, R238 ;  /* 0x00000004060a7825 */ /* 0x000fc600078e02ee */
[----:B------:R1:W-:Y:S04]  /*642d0*/  STL.64 [R1+0x528], R22 ;  /* 0x0005281601007387 */ /* 0x0003e80000100a00 */
[----:B------:R-:W4:Y:S04]  /*642e0*/  LDL.LU.64 R226, [R1+0x2330] ;  /* 0x0023300001e27983 */ /* 0x000f280000300a00 */
[----:B------:R1:W-:Y:S04]  /*642f0*/  STL.64 [R1+0x4e8], R20 ;  /* 0x0004e81401007387 */ /* 0x0003e80000100a00 */
[----:B------:R-:W4:Y:S04]  /*64300*/  LDL.LU.64 R236, [R1+0x22f0] ;  /* 0x0022f00001ec7983 */ /* 0x000f280000300a00 */
[----:B------:R1:W-:Y:S04]  /*64310*/  STL.64 [R1+0x4a8], R10 ;  /* 0x0004a80a01007387 */ /* 0x0003e80000100a00 */
[----:B------:R-:W4:Y:S04]  /*64320*/  LDL.LU.64 R238, [R1+0x22b0] ;  /* 0x0022b00001ee7983 */ /* 0x000f280000300a00 */
[----:B------:R2:W-:Y:S04]  /*64330*/  LDGSTS.E [R19+0x47000], desc[UR60][R24.64], P0 ;  /* 0x4700000018137fae */ /* 0x0005e8000812187c */
[----:B------:R1:W-:Y:S04]  /*64340*/  LDGSTS.E [R18+0x47400], desc[UR60][R22.64], P0 ;  /* 0x4740000016127fae */ /* 0x0003e8000812187c */
[----:B------:R1:W-:Y:S04]  /*64350*/  LDGSTS.E [R9+0x47800], desc[UR60][R20.64], P0 ;  /* 0x4780000014097fae */ /* 0x0003e8000812187c */
[----:B------:R1:W-:Y:S01]  /*64360*/  LDGSTS.E [R8+0x47c00], desc[UR60][R10.64], P0 ;  /* 0x47c000000a087fae */ /* 0x0003e2000812187c */
[----:B--2---:R-:W-:-:S04]  /*64370*/  IMAD.WIDE R24, R6, 0x4, R240 ;  /* 0x0000000406187825 */ /* 0x004fc800078e02f0 */
[----:B-1----:R-:W-:-:S04]  /*64380*/  IMAD.WIDE R22, R6, 0x4, R224 ;  /* 0x0000000406167825 */ /* 0x002fc800078e02e0 */
[C---:B------:R-:W-:Y:S01]  /*64390*/  IMAD.WIDE R20, R6.reuse, 0x4, R232 ;  /* 0x0000000406147825 */ /* 0x040fe200078e02e8 */
[----:B------:R-:W2:Y:S04]  /*643a0*/  LDL.LU.64 R240, [R1+0x2270] ;  /* 0x0022700001f07983 */ /* 0x000ea80000300a00 */
[----:B------:R3:W-:Y:S04]  /*643b0*/  STL.64 [R1+0x468], R24 ;  /* 0x0004681801007387 */ /* 0x0007e80000100a00 */
[----:B------:R4:W-:Y:S04]  /*643c0*/  STL.64 [R1+0x428], R22 ;  /* 0x0004281601007387 */ /* 0x0009e80000100a00 */
[----:B------:R-:W2:Y:S04]  /*643d0*/  LDL.LU.64 R222, [R1+0x2230] ;  /* 0x0022300001de7983 */ /* 0x000ea80000300a00 */
[----:B------:R1:W-:Y:S04]  /*643e0*/  STL.64 [R1+0x3e8], R20 ;  /* 0x0003e81401007387 */ /* 0x0003e80000100a00 */
[----:B------:R3:W-:Y:S04]  /*643f0*/  LDGSTS.E [R19+0x60000], desc[UR60][R24.64], P0 ;  /* 0x6000000018137fae */ /* 0x0007e8000812187c */
[----:B------:R4:W-:Y:S04]  /*64400*/  LDGSTS.E [R18+0x60400], desc[UR60][R22.64], P0 ;  /* 0x6040000016127fae */ /* 0x0009e8000812187c */
[----:B------:R1:W-:Y:S01]  /*64410*/  LDGSTS.E [R9+0x60800], desc[UR60][R20.64], P0 ;  /* 0x6080000014097fae */ /* 0x0003e2000812187c */
[----:B------:R-:W-:-:S03]  /*64420*/  IMAD.WIDE R10, R6, 0x4, R242 ;  /* 0x00000004060a7825 */ /* 0x000fc600078e02f2 */
[----:B------:R-:W2:Y:S04]  /*64430*/  LDL.LU.64 R242, [R1+0x21f0] ;  /* 0x0021f00001f27983 */ /* 0x000ea80000300a00 */
[----:B------:R1:W-:Y:S04]  /*64440*/  STL.64 [R1+0x3a8], R10 ;  /* 0x0003a80a01007387 */ /* 0x0003e80000100a00 */
[----:B------:R-:W2:Y:S04]  /*64450*/  LDL.LU.64 R228, [R1+0x21b0] ;  /* 0x0021b00001e47983 */ /* 0x000ea80000300a00 */
[----:B------:R-:W2:Y:S04]  /*64460*/  LDL.LU.64 R224, [R1+0x2170] ;  /* 0x0021700001e07983 */ /* 0x000ea80000300a00 */
[----:B------:R1:W-:Y:S04]  /*64470*/  LDGSTS.E [R8+0x60c00], desc[UR60][R10.64], P0 ;  /* 0x60c000000a087fae */ /* 0x0003e8000812187c */
[----:B------:R-:W2:Y:S01]  /*64480*/  LDL.LU.64 R232, [R1+0x2130] ;  /* 0x0021300001e87983 */ /* 0x000ea20000300a00 */
[----:B---3--:R-:W-:-:S03]  /*64490*/  IMAD.WIDE R24, R6, 0x4, R234 ;  /* 0x0000000406187825 */ /* 0x008fc600078e02ea */
[----:B------:R-:W3:Y:S01]  /*644a0*/  LDL.LU.64 R234, [R1+0x20f0] ;  /* 0x0020f00001ea7983 */ /* 0x000ee20000300a00 */
[----:B----4-:R-:W-:-:S04]  /*644b0*/  IMAD.WIDE R22, R6, 0x4, R226 ;  /* 0x0000000406167825 */ /* 0x010fc800078e02e2 */
[----:B-1----:R-:W-:-:S04]  /*644c0*/  IMAD.WIDE R20, R6, 0x4, R236 ;  /* 0x0000000406147825 */ /* 0x002fc800078e02ec */
[C---:B------:R-:W-:Y:S01]  /*644d0*/  IMAD.WIDE R10, R6.reuse, 0x4, R238 ;  /* 0x00000004060a7825 */ /* 0x040fe200078e02ee */
[----:B------:R2:W-:Y:S04]  /*644e0*/  STL.64 [R1+0x368], R24 ;  /* 0x0003681801007387 */ /* 0x0005e80000100a00 */
[----:B------:R1:W-:Y:S04]  /*644f0*/  STL.64 [R1+0x328], R22 ;  /* 0x0003281601007387 */ /* 0x0003e80000100a00 */
[----:B------:R4:W-:Y:S04]  /*64500*/  STL.64 [R1+0x2e8], R20 ;  /* 0x0002e81401007387 */ /* 0x0009e80000100a00 */
[----:B------:R2:W-:Y:S04]  /*64510*/  LDGSTS.E [R19+0x61000], desc[UR60][R24.64], P0 ;  /* 0x6100000018137fae */ /* 0x0005e8000812187c */
[----:B------:R4:W-:Y:S04]  /*64520*/  STL.64 [R1+0x2a8], R10 ;  /* 0x0002a80a01007387 */ /* 0x0009e80000100a00 */
[----:B------:R-:W3:Y:S04]  /*64530*/  LDL.LU.64 R226, [R1+0x20b0] ;  /* 0x0020b00001e27983 */ /* 0x000ee80000300a00 */
[----:B------:R-:W3:Y:S04]  /*64540*/  LDL.LU.64 R236, [R1+0x2070] ;  /* 0x0020700001ec7983 */ /* 0x000ee80000300a00 */
[----:B------:R-:W3:Y:S04]  /*64550*/  LDL.LU.64 R238, [R1+0x2030] ;  /* 0x0020300001ee7983 */ /* 0x000ee80000300a00 */
[----:B------:R1:W-:Y:S04]  /*64560*/  LDGSTS.E [R18+0x61400], desc[UR60][R22.64], P0 ;  /* 0x6140000016127fae */ /* 0x0003e8000812187c */
[----:B------:R4:W-:Y:S04]  /*64570*/  LDGSTS.E [R9+0x61800], desc[UR60][R20.64], P0 ;  /* 0x6180000014097fae */ /* 0x0009e8000812187c */
[----:B------:R4:W-:Y:S01]  /*64580*/  LDGSTS.E [R8+0x61c00], desc[UR60][R10.64], P0 ;  /* 0x61c000000a087fae */ /* 0x0009e2000812187c */
[----:B--2---:R-:W-:-:S03]  /*64590*/  IMAD.WIDE R24, R6, 0x4, R240 ;  /* 0x0000000406187825 */ /* 0x004fc600078e02f0 */
[----:B------:R-:W2:Y:S04]  /*645a0*/  LDL.LU.64 R240, [R1+0x1ff0] ;  /* 0x001ff00001f07983 */ /* 0x000ea80000300a00 */
[----:B------:R4:W-:Y:S01]  /*645b0*/  STL.64 [R1+0x268], R24 ;  /* 0x0002681801007387 */ /* 0x0009e20000100a00 */
[----:B-1----:R-:W-:-:S03]  /*645c0*/  IMAD.WIDE R22, R6, 0x4, R222 ;  /* 0x0000000406167825 */ /* 0x002fc600078e02de */
[----:B------:R1:W-:Y:S04]  /*645d0*/  LDGSTS.E [R19+0x62000], desc[UR60][R24.64], P0 ;  /* 0x6200000018137fae */ /* 0x0003e8000812187c */
[----:B------:R1:W-:Y:S01]  /*645e0*/  LDGSTS.E [R18+0x62400], desc[UR60][R22.64], P0 ;  /* 0x6240000016127fae */ /* 0x0003e2000812187c */
[----:B----4-:R-:W-:-:S03]  /*645f0*/  IMAD.WIDE R20, R6, 0x4, R242 ;  /* 0x0000000406147825 */ /* 0x010fc600078e02f2 */
[----:B------:R-:W4:Y:S01]  /*64600*/  LDL.LU.64 R242, [R1+0x1fb0] ;  /* 0x001fb00001f27983 */ /* 0x000f220000300a00 */
[----:B------:R-:W-:-:S03]  /*64610*/  IMAD.WIDE R10, R6, 0x4, R228 ;  /* 0x00000004060a7825 */ /* 0x000fc600078e02e4 */
[----:B------:R1:W-:Y:S04]  /*64620*/  STL.64 [R1+0x228], R22 ;  /* 0x0002281601007387 */ /* 0x0003e80000100a00 */
[----:B------:R3:W-:Y:S01]  /*64630*/  STL.64 [R1+0x1e8], R20 ;  /* 0x0001e81401007387 */ /* 0x0007e20000100a00 */
[----:B-1----:R-:W-:-:S03]  /*64640*/  IMAD.WIDE R24, R6, 0x4, R224 ;  /* 0x0000000406187825 */ /* 0x002fc600078e02e0 */
[----:B------:R3:W-:Y:S04]  /*64650*/  LDGSTS.E [R9+0x62800], desc[UR60][R20.64], P0 ;  /* 0x6280000014097fae */ /* 0x0007e8000812187c */
[----:B------:R1:W-:Y:S04]  /*64660*/  STL.64 [R1+0x1a8], R10 ;  /* 0x0001a80a01007387 */ /* 0x0003e80000100a00 */
[----:B------:R-:W4:Y:S04]  /*64670*/  LDL.LU.64 R228, [R1+0x1f70] ;  /* 0x001f700001e47983 */ /* 0x000f280000300a00 */
[----:B------:R-:W-:Y:S04]  /*64680*/  STL.64 [R1+0x168], R24 ;  /* 0x0001681801007387 */ /* 0x000fe80000100a00 */
[----:B------:R-:W4:Y:S04]  /*64690*/  LDL.LU.64 R224, [R1+0x1f30] ;  /* 0x001f300001e07983 */ /* 0x000f280000300a00 */
[----:B------:R1:W-:Y:S04]  /*646a0*/  LDGSTS.E [R8+0x62c00], desc[UR60][R10.64], P0 ;  /* 0x62c000000a087fae */ /* 0x0003e8000812187c */
[----:B------:R-:W-:Y:S01]  /*646b0*/  LDGSTS.E [R19+0x63000], desc[UR60][R24.64], P0 ;  /* 0x6300000018137fae */ /* 0x000fe2000812187c */
[----:B------:R-:W-:-:S05]  /*646c0*/  IMAD.WIDE R22, R6, 0x4, R232 ;  /* 0x0000000406167825 */ /* 0x000fca00078e02e8 */
[----:B------:R-:W-:Y:S04]  /*646d0*/  STL.64 [R1+0x128], R22 ;  /* 0x0001281601007387 */ /* 0x000fe80000100a00 */
[----:B------:R-:W4:Y:S04]  /*646e0*/  LDL.LU.64 R232, [R1+0x1ef0] ;  /* 0x001ef00001e87983 */ /* 0x000f280000300a00 */
[----:B------:R-:W-:Y:S01]  /*646f0*/  LDGSTS.E [R18+0x63400], desc[UR60][R22.64], P0 ;  /* 0x6340000016127fae */ /* 0x000fe2000812187c */
[----:B---3--:R-:W-:-:S05]  /*64700*/  IMAD.WIDE R20, R6, 0x4, R234 ;  /* 0x0000000406147825 */ /* 0x008fca00078e02ea */
[----:B------:R3:W-:Y:S04]  /*64710*/  STL.64 [R1+0xe8], R20 ;  /* 0x0000e81401007387 */ /* 0x0007e80000100a00 */
[----:B------:R-:W4:Y:S04]  /*64720*/  LDL.LU.64 R234, [R1+0x1eb0] ;  /* 0x001eb00001ea7983 */ /* 0x000f280000300a00 */
[----:B------:R3:W-:Y:S01]  /*64730*/  LDGSTS.E [R9+0x63800], desc[UR60][R20.64], P0 ;  /* 0x6380000014097fae */ /* 0x0007e2000812187c */
[----:B-1----:R-:W-:-:S05]  /*64740*/  IMAD.WIDE R10, R6, 0x4, R226 ;  /* 0x00000004060a7825 */ /* 0x002fca00078e02e2 */
[----:B------:R1:W-:Y:S04]  /*64750*/  STL.64 [R1+0xa8], R10 ;  /* 0x0000a80a01007387 */ /* 0x0003e80000100a00 */
[----:B------:R1:W-:Y:S01]  /*64760*/  LDGSTS.E [R8+0x63c00], desc[UR60][R10.64], P0 ;  /* 0x63c000000a087fae */ /* 0x0003e2000812187c */
[----:B---3--:R-:W-:-:S05]  /*64770*/  IMAD.WIDE R20, R6, 0x4, R236 ;  /* 0x0000000406147825 */ /* 0x008fca00078e02ec */
[----:B------:R3:W-:Y:S04]  /*64780*/  STL.64 [R1+0x68], R20 ;  /* 0x0000681401007387 */ /* 0x0007e80000100a00 */
[----:B------:R3:W-:Y:S01]  /*64790*/  LDGSTS.E [R19+0x64000], desc[UR60][R20.64], P0 ;  /* 0x6400000014137fae */ /* 0x0007e2000812187c */
[----:B-1----:R-:W-:-:S04]  /*647a0*/  IMAD.WIDE R10, R6, 0x4, R238 ;  /* 0x00000004060a7825 */ /* 0x002fc800078e02ee */
[----:B--2---:R-:W-:Y:S01]  /*647b0*/  IMAD.WIDE R238, R6, 0x4, R240 ;  /* 0x0000000406ee7825 */ /* 0x004fe200078e02f0 */
[----:B------:R-:W-:Y:S04]  /*647c0*/  STL.64 [R1+0x28], R10 ;  /* 0x0000280a01007387 */ /* 0x000fe80000100a00 */
[----:B------:R-:W2:Y:S04]  /*647d0*/  LDL.LU.64 R226, [R1+0x1e70] ;  /* 0x001e700001e27983 */ /* 0x000ea80000300a00 */
[----:B------:R-:W2:Y:S04]  /*647e0*/  LDL.LU.64 R236, [R1+0x1e30] ;  /* 0x001e300001ec7983 */ /* 0x000ea80000300a00 */
[----:B------:R-:W2:Y:S04]  /*647f0*/  LDL.LU.64 R240, [R1+0x1df0] ;  /* 0x001df00001f07983 */ /* 0x000ea80000300a00 */
[----:B------:R1:W-:Y:S01]  /*64800*/  LDGSTS.E [R18+0x64400], desc[UR60][R10.64], P0 ;  /* 0x644000000a127fae */ /* 0x0003e2000812187c */
[C---:B------:R-:W-:Y:S01]  /*64810*/  VIADD R27, R7.reuse, 0x200000 ;  /* 0x00200000071b7836 */ /* 0x040fe20000000000 */
[----:B------:R-:W-:-:S02]  /*64820*/  IADD3 R26, R7, 0x200000, RZ ;  /* 0x00200000071a7810 */ /* 0x000fc40007ffe0ff */
[----:B------:R-:W-:Y:S01]  /*64830*/  LDGSTS.E [R9+0x64800], desc[UR60][R238.64], P0 ;  /* 0x64800000ee097fae */ /* 0x000fe2000812187c */
[----:B----4-:R-:W-:-:S03]  /*64840*/  IMAD.WIDE R222, R6, 0x4, R242 ;  /* 0x0000000406de7825 */ /* 0x010fc600078e02f2 */
[----:B------:R-:W4:Y:S04]  /*64850*/  LDL.LU.64 R242, [R1+0x1db0] ;  /* 0x001db00001f27983 */ /* 0x000f280000300a00 */
[----:B------:R-:W-:Y:S04]  /*64860*/  STL.64 [R1+0x4b18], R238 ;  /* 0x004b18ee01007387 */ /* 0x000fe80000100a00 */
[----:B------:R-:W-:Y:S01]  /*64870*/  STL.64 [R1+0x4b20], R222 ;  /* 0x004b20de01007387 */ /* 0x000fe20000100a00 */
[----:B---3--:R-:W-:-:S03]  /*64880*/  IMAD.WIDE R20, R6, 0x4, R228 ;  /* 0x0000000406147825 */ /* 0x008fc600078e02e4 */
[----:B------:R-:W-:Y:S04]  /*64890*/  LDGSTS.E [R8+0x64c00], desc[UR60][R222.64], P0 ;  /* 0x64c00000de087fae */ /* 0x000fe8000812187c */
[----:B------:R-:W3:Y:S04]  /*648a0*/  LDL.LU.64 R228, [R1+0x1d70] ;  /* 0x001d700001e47983 */ /* 0x000ee80000300a00 */
[----:B------:R-:W-:Y:S01]  /*648b0*/  LDGSTS.E [R27+0x65000], desc[UR60][R20.64], P0 ;  /* 0x65000000141b7fae */ /* 0x000fe2000812187c */
[----:B------:R-:W-:-:S03]  /*648c0*/  IMAD.WIDE R22, R6, 0x4, R224 ;  /* 0x0000000406167825 */ /* 0x000fc600078e02e0 */
[----:B------:R-:W3:Y:S04]  /*648d0*/  LDL.LU.64 R224, [R1+0x1d30] ;  /* 0x001d300001e07983 */ /* 0x000ee80000300a00 */
[----:B------:R2:W-:Y:S01]  /*648e0*/  LDGSTS.E [R26+0x65400], desc[UR60][R22.64], P0 ;  /* 0x65400000161a7fae */ /* 0x0005e2000812187c */
[----:B-1----:R-:W-:-:S03]  /*648f0*/  IMAD.WIDE R18, R6, 0x4, R232 ;  /* 0x0000000406127825 */ /* 0x002fc600078e02e8 */
[----:B------:R-:W3:Y:S01]  /*64900*/  LDL.LU.64 R232, [R1+0x1cf0] ;  /* 0x001cf00001e87983 */ /* 0x000ee20000300a00 */
[C---:B------:R-:W-:Y:S01]  /*64910*/  VIADD R35, R7.reuse, 0x200000 ;  /* 0x0020000007237836 */ /* 0x040fe20000000000 */
[----:B------:R-:W-:Y:S02]  /*64920*/  IADD3 R34, R7, 0x200000, RZ ;  /* 0x0020000007227810 */ /* 0x000fe40007ffe0ff */
[----:B------:R-:W-:Y:S01]  /*64930*/  LDGSTS.E [R9+0x65800], desc[UR60][R18.64], P0 ;  /* 0x6580000012097fae */ /* 0x000fe2000812187c */
[----:B------:R-:W-:-:S03]  /*64940*/  IMAD.WIDE R24, R6, 0x4, R234 ;  /* 0x0000000406187825 */ /* 0x000fc600078e02ea */
[----:B------:R-:W3:Y:S04]  /*64950*/  LDL.LU.64 R234, [R1+0x1cb0] ;  /* 0x001cb00001ea7983 */ /* 0x000ee80000300a00 */
[----:B------:R1:W-:Y:S04]  /*64960*/  STL.64 [R1+0x4b10], R20 ;  /* 0x004b101401007387 */ /* 0x0003e80000100a00 */
[----:B------:R-:W-:Y:S04]  /*64970*/  STL.64 [R1+0x4b28], R22 ;  /* 0x004b281601007387 */ /* 0x000fe80000100a00 */
[----:B------:R1:W-:Y:S04]  /*64980*/  STL.64 [R1+0x4b08], R18 ;  /* 0x004b081201007387 */ /* 0x0003e80000100a00 */
[----:B------:R-:W-:Y:S04]  /*64990*/  STL.64 [R1+0x4b00], R24 ;  /* 0x004b001801007387 */ /* 0x000fe80000100a00 */
[----:B------:R-:W-:Y:S01]  /*649a0*/  LDGSTS.E [R8+0x65c00], desc[UR60][R24.64], P0 ;  /* 0x65c0000018087fae */ /* 0x000fe2000812187c */
[----:B--2---:R-:W-:-:S03]  /*649b0*/  IMAD.WIDE R26, R6, 0x4, R240 ;  /* 0x00000004061a7825 */ /* 0x004fc600078e02f0 */
[----:B------:R-:W1:Y:S01]  /*649c0*/  LDL.LU.64 R240, [R1+0x2c68] ;  /* 0x002c680001f07983 */ /* 0x000e620000300a00 */
[----:B------:R-:W-:-:S04]  /*649d0*/  IMAD.WIDE R30, R6, 0x4, R236 ;  /* 0x00000004061e7825 */ /* 0x000fc800078e02ec */
[----:B------:R-:W-:-:S05]  /*649e0*/  IMAD.WIDE R28, R6, 0x4, R226 ;  /* 0x00000004061c7825 */ /* 0x000fca00078e02e2 */
[----:B------:R-:W-:Y:S04]  /*649f0*/  LDGSTS.E [R35+0x66000], desc[UR60][R28.64], P0 ;  /* 0x660000001c237fae */ /* 0x000fe8000812187c */
[----:B------:R-:W-:Y:S04]  /*64a00*/  LDGSTS.E [R34+0x66400], desc[UR60][R30.64], P0 ;  /* 0x664000001e227fae */ /* 0x000fe8000812187c */
[----:B------:R-:W-:Y:S01]  /*64a10*/  LDGSTS.E [R9+0x66800], desc[UR60][R26.64], P0 ;  /* 0x668000001a097fae */ /* 0x000fe2000812187c */
[----:B----4-:R-:W-:-:S03]  /*64a20*/  IMAD.WIDE R32, R6, 0x4, R242 ;  /* 0x0000000406207825 */ /* 0x010fc600078e02f2 */
[----:B------:R-:W2:Y:S04]  /*64a30*/  LDL.LU.64 R242, [R1+0x2c28] ;  /* 0x002c280001f27983 */ /* 0x000ea80000300a00 */
[----:B------:R-:W4:Y:S04]  /*64a40*/  LDL.LU.64 R236, [R1+0x2be8] ;  /* 0x002be80001ec7983 */ /* 0x000f280000300a00 */
[----:B------:R-:W4:Y:S04]  /*64a50*/  LDL.LU.64 R226, [R1+0x2ba8] ;  /* 0x002ba80001e27983 */ /* 0x000f280000300a00 */
[----:B------:R-:W-:Y:S04]  /*64a60*/  STL.64 [R1+0x4b30], R28 ;  /* 0x004b301c01007387 */ /* 0x000fe80000100a00 */
[----:B------:R-:W-:Y:S04]  /*64a70*/  STL.64 [R1+0x4b38], R30 ;  /* 0x004b381e01007387 */ /* 0x000fe80000100a00 */
[----:B------:R-:W-:Y:S04]  /*64a80*/  STL.64 [R1+0x4b40], R26 ;  /* 0x004b401a01007387 */ /* 0x000fe80000100a00 */
[----:B------:R-:W-:Y:S01]  /*64a90*/  STL.64 [R1+0x4b48], R32 ;  /* 0x004b482001007387 */ /* 0x000fe20000100a00 */
[----:B---3--:R-:W-:-:S03]  /*64aa0*/  IMAD.WIDE R36, R6, 0x4, R228 ;  /* 0x0000000406247825 */ /* 0x008fc600078e02e4 */
[----:B------:R3:W-:Y:S04]  /*64ab0*/  LDGSTS.E [R8+0x66c00], desc[UR60][R32.64], P0 ;  /* 0x66c0000020087fae */ /* 0x0007e8000812187c */
[----:B------:R-:W4:Y:S01]  /*64ac0*/  LDL.LU.64 R228, [R1+0x2b68] ;  /* 0x002b680001e47983 */ /* 0x000f220000300a00 */
[----:B---3--:R-:W-:-:S03]  /*64ad0*/  IMAD.WIDE R8, R6, 0x4, R224 ;  /* 0x0000000406087825 */ /* 0x008fc600078e02e0 */
[----:B------:R-:W3:Y:S01]  /*64ae0*/  LDL.LU.64 R224, [R1+0x2b28] ;  /* 0x002b280001e07983 */ /* 0x000ee20000300a00 */
[----:B------:R-:W-:-:S03]  /*64af0*/  IMAD.WIDE R34, R6, 0x4, R232 ;  /* 0x0000000406227825 */ /* 0x000fc600078e02e8 */
[----:B------:R-:W3:Y:S01]  /*64b00*/  LDL.LU.64 R232, [R1+0x2ae8] ;  /* 0x002ae80001e87983 */ /* 0x000ee20000300a00 */
[C---:B------:R-:W-:Y:S01]  /*64b10*/  VIADD R43, R7.reuse, 0x200000 ;  /* 0x00200000072b7836 */ /* 0x040fe20000000000 */
[C---:B------:R-:W-:Y:S01]  /*64b20*/  IADD3 R42, R7.reuse, 0x200000, RZ ;  /* 0x00200000072a7810 */ /* 0x040fe20007ffe0ff */
[C---:B------:R-:W-:Y:S01]  /*64b30*/  VIADD R41, R7.reuse, 0x200000 ;  /* 0x0020000007297836 */ /* 0x040fe20000000000 */
[----:B------:R-:W-:Y:S02]  /*64b40*/  IADD3 R40, R7, 0x200000, RZ ;  /* 0x0020000007287810 */ /* 0x000fe40007ffe0ff */
[----:B------:R1:W-:Y:S04]  /*64b50*/  LDGSTS.E [R43+0x67000], desc[UR60][R36.64], P0 ;  /* 0x67000000242b7fae */ /* 0x0003e8000812187c */
[----:B------:R1:W-:Y:S04]  /*64b60*/  LDGSTS.E [R42+0x67400], desc[UR60][R8.64], P0 ;  /* 0x67400000082a7fae */ /* 0x0003e8000812187c */
[----:B------:R-:W-:Y:S01]  /*64b70*/  LDGSTS.E [R41+0x67800], desc[UR60][R34.64], P0 ;  /* 0x6780000022297fae */ /* 0x000fe2000812187c */
[C---:B-1----:R-:W-:Y:S01]  /*64b80*/  VIADD R43, R4.reuse, 0x200000 ;  /* 0x00200000042b7836 */ /* 0x042fe20000000000 */
[----:B------:R-:W-:Y:S01]  /*64b90*/  IADD3 R42, R4, 0x200000, RZ ;  /* 0x00200000042a7810 */ /* 0x000fe20007ffe0ff */
[----:B------:R-:W-:-:S02]  /*64ba0*/  IMAD.WIDE R38, R6, 0x4, R234 ;  /* 0x0000000406267825 */ /* 0x000fc400078e02ea */
[----:B------:R-:W3:Y:S04]  /*64bb0*/  LDL.LU.64 R234, [R1+0x2aa8] ;  /* 0x002aa80001ea7983 */ /* 0x000ee80000300a00 */
[----:B------:R-:W-:Y:S04]  /*64bc0*/  STL.64 [R1+0x4b50], R36 ;  /* 0x004b502401007387 */ /* 0x000fe80000100a00 */
[----:B------:R1:W-:Y:S04]  /*64bd0*/  STL.64 [R1+0x4b58], R8 ;  /* 0x004b580801007387 */ /* 0x0003e80000100a00 */
[----:B------:R-:W-:Y:S01]  /*64be0*/  LDGSTS.E [R40+0x67c00], desc[UR60][R38.64], P0 ;  /* 0x67c0000026287fae */ /* 0x000fe2000812187c */
[----:B------:R-:W-:-:S03]  /*64bf0*/  IMAD.WIDE R20, R6, 0x4, R240 ;  /* 0x0000000406147825 */ /* 0x000fc600078e02f0 */
[----:B------:R-:W3:Y:S04]  /*64c00*/  LDL.LU.64 R240, [R1+0x2a68] ;  /* 0x002a680001f07983 */ /* 0x000ee80000300a00 */
[----:B------:R1:W-:Y:S01]  /*64c10*/  LDGSTS.E [R43+0x40080], desc[UR60][R20.64], P0 ;  /* 0x40080000142b7fae */ /* 0x0003e2000812187c */
[----:B--2---:R-:W-:-:S04]  /*64c20*/  IMAD.WIDE R18, R6, 0x4, R242 ;  /* 0x0000000406127825 */ /* 0x004fc800078e02f2 */
[C---:B----4-:R-:W-:Y:S01]  /*64c30*/  IMAD.WIDE R10, R6.reuse, 0x4, R236 ;  /* 0x00000004060a7825 */ /* 0x050fe200078e02ec */
[----:B------:R-:W2:Y:S04]  /*64c40*/  LDL.LU.64 R242, [R1+0x2a28] ;  /* 0x002a280001f27983 */ /* 0x000ea80000300a00 */
[----:B------:R4:W-:Y:S04]  /*64c50*/  STL.64 [R1+0xc60], R20 ;  /* 0x000c601401007387 */ /* 0x0009e80000100a00 */
[----:B------:R-:W2:Y:S04]  /*64c60*/  LDL.LU.64 R236, [R1+0x29e8] ;  /* 0x0029e80001ec7983 */ /* 0x000ea80000300a00 */
[----:B------:R3:W-:Y:S01]  /*64c70*/  STL.64 [R1+0xc20], R18 ;  /* 0x000c201201007387 */ /* 0x0007e20000100a00 */
[----:B-1----:R-:W-:-:S03]  /*64c80*/  IMAD.WIDE R8, R6, 0x4, R226 ;  /* 0x0000000406087825 */ /* 0x002fc600078e02e2 */
[----:B------:R1:W-:Y:S04]  /*64c90*/  STL.64 [R1+0xbe0], R10 ;  /* 0x000be00a01007387 */ /* 0x0003e80000100a00 */
[----:B------:R-:W2:Y:S04]  /*64ca0*/  LDL.LU.64 R226, [R1+0x29a8] ;  /* 0x0029a80001e27983 */ /* 0x000ea80000300a00 */
[----:B------:R3:W-:Y:S04]  /*64cb0*/  LDGSTS.E [R42+0x40480], desc[UR60][R18.64], P0 ;  /* 0x40480000122a7fae */ /* 0x0007e8000812187c */
[----:B------:R1:W-:Y:S01]  /*64cc0*/  STL.64 [R1+0xba0], R8 ;  /* 0x000ba00801007387 */ /* 0x0003e20000100a00 */
[----:B----4-:R-:W-:-:S03]  /*64cd0*/  IMAD.WIDE R20, R6, 0x4, R228 ;  /* 0x0000000406147825 */ /* 0x010fc600078e02e4 */
[----:B------:R-:W4:Y:S01]  /*64ce0*/  LDL.LU.64 R228, [R1+0x2968] ;  /* 0x0029680001e47983 */ /* 0x000f220000300a00 */
[----:B---3--:R-:W-:-:S03]  /*64cf0*/  IMAD.WIDE R18, R6, 0x4, R224 ;  /* 0x0000000406127825 */ /* 0x008fc600078e02e0 */
[----:B------:R-:W3:Y:S01]  /*64d00*/  LDL.LU.64 R224, [R1+0x2928] ;  /* 0x0029280001e07983 */ /* 0x000ee20000300a00 */
[C---:B------:R-:W-:Y:S01]  /*64d10*/  VIADD R41, R4.reuse, 0x200000 ;  /* 0x0020000004297836 */ /* 0x040fe20000000000 */
[----:B------:R-:W-:Y:S02]  /*64d20*/  IADD3 R40, R4, 0x200000, RZ ;  /* 0x0020000004287810 */ /* 0x000fe40007ffe0ff */
[----:B------:R1:W-:Y:S04]  /*64d30*/  STL.64 [R1+0xb60], R20 ;  /* 0x000b601401007387 */ /* 0x0003e80000100a00 */
[----:B------:R1:W-:Y:S04]  /*64d40*/  LDGSTS.E [R41+0x40880], desc[UR60][R10.64], P0 ;  /* 0x408800000a297fae */ /* 0x0003e8000812187c */
[----:B------:R1:W-:Y:S04]  /*64d50*/  LDGSTS.E [R40+0x40c80], desc[UR60][R8.64], P0 ;  /* 0x40c8000008287fae */ /* 0x0003e8000812187c */
[----:B------:R1:W-:Y:S04]  /*64d60*/  LDGSTS.E [R43+0x41080], desc[UR60][R20.64], P0 ;  /* 0x41080000142b7fae */ /* 0x0003e8000812187c */
[----:B------:R2:W-:Y:S01]  /*64d70*/  LDGSTS.E [R42+0x41480], desc[UR60][R18.64], P0 ;  /* 0x41480000122a7fae */ /* 0x0005e2000812187c */
[----:B-1----:R-:W-:-:S03]  /*64d80*/  IMAD.WIDE R10, R6, 0x4, R232 ;  /* 0x00000004060a7825 */ /* 0x002fc600078e02e8 */
[----:B------:R-:W3:Y:S04]  /*64d90*/  LDL.LU.64 R232, [R1+0x28e8] ;  /* 0x0028e80001e87983 */ /* 0x000ee80000300a00 */
[----:B------:R2:W-:Y:S04]  /*64da0*/  STL.64 [R1+0xb20], R18 ;  /* 0x000b201201007387 */ /* 0x0005e80000100a00 */
[----:B------:R1:W-:Y:S04]  /*64db0*/  STL.64 [R1+0xae0], R10 ;  /* 0x000ae00a01007387 */ /* 0x0003e80000100a00 */
[----:B------:R1:W-:Y:S01]  /*64dc0*/  LDGSTS.E [R41+0x41880], desc[UR60][R10.64], P0 ;  /* 0x418800000a297fae */ /* 0x0003e2000812187c */
[----:B------:R-:W-:-:S03]  /*64dd0*/  IMAD.WIDE R8, R6, 0x4, R234 ;  /* 0x0000000406087825 */ /* 0x000fc600078e02ea */
[----:B------:R-:W3:Y:S04]  /*64de0*/  LDL.LU.64 R234, [R1+0x28a8] ;  /* 0x0028a80001ea7983 */ /* 0x000ee80000300a00 */
[----:B------:R1:W-:Y:S04]  /*64df0*/  STL.64 [R1+0xaa0], R8 ;  /* 0x000aa00801007387 */ /* 0x0003e80000100a00 */
[----:B------:R1:W-:Y:S01]  /*64e00*/  LDGSTS.E [R40+0x41c80], desc[UR60][R8.64], P0 ;  /* 0x41c8000008287fae */ /* 0x0003e2000812187c */
[----:B------:R-:W-:-:S03]  /*64e10*/  IMAD.WIDE R20, R6, 0x4, R240 ;  /* 0x0000000406147825 */ /* 0x000fc600078e02f0 */
[----:B------:R-:W3:Y:S04]  /*64e20*/  LDL.LU.64 R240, [R1+0x2868] ;  /* 0x0028680001f07983 */ /* 0x000ee80000300a00 */
[----:B------:R4:W-:Y:S01]  /*64e30*/  LDGSTS.E [R43+0x42080], desc[UR60][R20.64], P0 ;  /* 0x42080000142b7fae */ /* 0x0009e2000812187c */
[----:B--2---:R-:W-:-:S04]  /*64e40*/  IMAD.WIDE R18, R6, 0x4, R242 ;  /* 0x0000000406127825 */ /* 0x004fc800078e02f2 */
[C---:B-1----:R-:W-:Y:S01]  /*64e50*/  IMAD.WIDE R10, R6.reuse, 0x4, R236 ;  /* 0x00000004060a7825 */ /* 0x042fe200078e02ec */
[----:B------:R-:W2:Y:S04]  /*64e60*/  LDL.LU.64 R242, [R1+0x2828] ;  /* 0x0028280001f27983 */ /* 0x000ea80000300a00 */
[----:B------:R4:W-:Y:S04]  /*64e70*/  STL.64 [R1+0xa60], R20 ;  /* 0x000a601401007387 */ /* 0x0009e80000100a00 */
[----:B------:R-:W2:Y:S04]  /*64e80*/  LDL.LU.64 R236, [R1+0x27e8] ;  /* 0x0027e80001ec7983 */ /* 0x000ea80000300a00 */
[----:B------:R3:W-:Y:S01]  /*64e90*/  STL.64 [R1+0xa20], R18 ;  /* 0x000a201201007387 */ /* 0x0007e20000100a00 */
[----:B------:R-:W-:-:S03]  /*64ea0*/  IMAD.WIDE R8, R6, 0x4, R226 ;  /* 0x0000000406087825 */ /* 0x000fc600078e02e2 */
[----:B------:R1:W-:Y:S04]  /*64eb0*/  STL.64 [R1+0x9e0], R10 ;  /* 0x0009e00a01007387 */ /* 0x0003e80000100a00 */
[----:B------:R-:W2:Y:S04]  /*64ec0*/  LDL.LU.64 R226, [R1+0x27a8] ;  /* 0x0027a80001e27983 */ /* 0x000ea80000300a00 */
[----:B------:R3:W-:Y:S04]  /*64ed0*/  LDGSTS.E [R42+0x42480], desc[UR60][R18.64], P0 ;  /* 0x42480000122a7fae */ /* 0x0007e8000812187c */
[----:B------:R1:W-:Y:S04]  /*64ee0*/  STL.64 [R1+0x9a0], R8 ;  /* 0x0009a00801007387 */ /* 0x0003e80000100a00 */
[----:B------:R1:W-:Y:S04]  /*64ef0*/  LDGSTS.E [R41+0x42880], desc[UR60][R10.64], P0 ;  /* 0x428800000a297fae */ /* 0x0003e8000812187c */
[----:B------:R1:W-:Y:S01]  /*64f00*/  LDGSTS.E [R40+0x42c80], desc[UR60][R8.64], P0 ;  /* 0x42c8000008287fae */ /* 0x0003e2000812187c */
[----:B----4-:R-:W-:-:S03]  /*64f10*/  IMAD.WIDE R20, R6, 0x4, R228 ;  /* 0x0000000406147825 */ /* 0x010fc600078e02e4 */
[----:B------:R-:W4:Y:S04]  /*64f20*/  LDL.LU.64 R228, [R1+0x2768] ;  /* 0x0027680001e47983 */ /* 0x000f280000300a00 */
[----:B------:R1:W-:Y:S01]  /*64f30*/  LDGSTS.E [R43+0x43080], desc[UR60][R20.64], P0 ;  /* 0x43080000142b7fae */ /* 0x0003e2000812187c */
[----:B---3--:R-:W-:-:S03]  /*64f40*/  IMAD.WIDE R18, R6, 0x4, R224 ;  /* 0x0000000406127825 */ /* 0x008fc600078e02e0 */
[----:B------:R-:W3:Y:S04]  /*64f50*/  LDL.LU.64 R224, [R1+0x2728] ;  /* 0x0027280001e07983 */ /* 0x000ee80000300a00 */
[----:B------:R1:W-:Y:S04]  /*64f60*/  STL.64 [R1+0x960], R20 ;  /* 0x0009601401007387 */ /* 0x0003e80000100a00 */
        /* <DEDUP_REMOVED lines=114> */
[----:B------:R3:W-:Y:S04]  /*65690*/  STL.64 [R1+0x220], R18 ;  /* 0x0002201201007387 */ /* 0x0007e80000100a00 */
[----:B------:R1:W-:Y:S01]  /*656a0*/  STL.64 [R1+0x1e0], R10 ;  /* 0x0001e00a01007387 */ /* 0x0003e20000100a00 */
[----:B------:R-:W-:-:S03]  /*656b0*/  IMAD.WIDE R8, R6, 0x4, R226 ;  /* 0x0000000406087825 */ /* 0x000fc600078e02e2 */
[----:B------:R-:W2:Y:S04]  /*656c0*/  LDL.LU.64 R220, [R1+0x1fa8] ;  /* 0x001fa80001dc7983 */ /* 0x000ea80000300a00 */
[----:B------:R3:W-:Y:S04]  /*656d0*/  LDGSTS.E [R42+0x62480], desc[UR60][R18.64], P0 ;  /* 0x62480000122a7fae */ /* 0x0007e8000812187c */
[----:B------:R1:W-:Y:S04]  /*656e0*/  STL.64 [R1+0x1a0], R8 ;  /* 0x0001a00801007387 */ /* 0x0003e80000100a00 */
[----:B------:R-:W2:Y:S04]  /*656f0*/  LDL.LU.64 R226, [R1+0x1f68] ;  /* 0x001f680001e27983 */ /* 0x000ea80000300a00 */
[----:B------:R1:W-:Y:S01]  /*65700*/  LDGSTS.E [R41+0x62880], desc[UR60][R10.64], P0 ;  /* 0x628800000a297fae */ /* 0x0003e2000812187c */
[----:B----4-:R-:W-:-:S03]  /*65710*/  IMAD.WIDE R20, R6, 0x4, R228 ;  /* 0x0000000406147825 */ /* 0x010fc600078e02e4 */
[----:B------:R4:W-:Y:S04]  /*65720*/  LDGSTS.E [R40+0x62c80], desc[UR60][R8.64], P0 ;  /* 0x62c8000008287fae */ /* 0x0009e8000812187c */
[----:B------:R-:W2:Y:S04]  /*65730*/  LDL.LU.64 R228, [R1+0x1f28] ;  /* 0x001f280001e47983 */ /* 0x000ea80000300a00 */
[----:B------:R-:W-:Y:S04]  /*65740*/  STL.64 [R1+0x160], R20 ;  /* 0x0001601401007387 */ /* 0x000fe80000100a00 */
[----:B------:R-:W-:Y:S01]  /*65750*/  LDGSTS.E [R43+0x63080], desc[UR60][R20.64], P0 ;  /* 0x63080000142b7fae */ /* 0x000fe2000812187c */
[----:B---3--:R-:W-:-:S03]  /*65760*/  IMAD.WIDE R18, R6, 0x4, R224 ;  /* 0x0000000406127825 */ /* 0x008fc600078e02e0 */
[----:B------:R-:W3:Y:S04]  /*65770*/  LDL.LU.64 R224, [R1+0x1ee8] ;  /* 0x001ee80001e07983 */ /* 0x000ee80000300a00 */
[----:B------:R-:W-:Y:S04]  /*65780*/  STL.64 [R1+0x120], R18 ;  /* 0x0001201201007387 */ /* 0x000fe80000100a00 */
[----:B------:R-:W-:Y:S01]  /*65790*/  LDGSTS.E [R42+0x63480], desc[UR60][R18.64], P0 ;  /* 0x63480000122a7fae */ /* 0x000fe2000812187c */
[----:B-1----:R-:W-:-:S05]  /*657a0*/  IMAD.WIDE R10, R6, 0x4, R232 ;  /* 0x00000004060a7825 */ /* 0x002fca00078e02e8 */
[----:B------:R1:W-:Y:S04]  /*657b0*/  STL.64 [R1+0xe0], R10 ;  /* 0x0000e00a01007387 */ /* 0x0003e80000100a00 */
[----:B------:R-:W3:Y:S04]  /*657c0*/  LDL.LU.64 R232, [R1+0x1ea8] ;  /* 0x001ea80001e87983 */ /* 0x000ee80000300a00 */
[----:B------:R1:W-:Y:S01]  /*657d0*/  LDGSTS.E [R41+0x63880], desc[UR60][R10.64], P0 ;  /* 0x638800000a297fae */ /* 0x0003e2000812187c */
[----:B----4-:R-:W-:-:S05]  /*657e0*/  IMAD.WIDE R8, R6, 0x4, R234 ;  /* 0x0000000406087825 */ /* 0x010fca00078e02ea */
[----:B------:R2:W-:Y:S04]  /*657f0*/  STL.64 [R1+0xa0], R8 ;  /* 0x0000a00801007387 */ /* 0x0005e80000100a00 */
[----:B------:R2:W-:Y:S01]  /*65800*/  LDGSTS.E [R40+0x63c80], desc[UR60][R8.64], P0 ;  /* 0x63c8000008287fae */ /* 0x0005e2000812187c */
[----:B-1----:R-:W-:-:S03]  /*65810*/  IMAD.WIDE R10, R6, 0x4, R240 ;  /* 0x00000004060a7825 */ /* 0x002fc600078e02f0 */
[----:B------:R-:W4:Y:S04]  /*65820*/  LDL.LU.64 R240, [R1+0x1e68] ;  /* 0x001e680001f07983 */ /* 0x000f280000300a00 */
[----:B------:R-:W-:Y:S01]  /*65830*/  LDGSTS.E [R43+0x64080], desc[UR60][R10.64], P0 ;  /* 0x640800000a2b7fae */ /* 0x000fe2000812187c */
[----:B--2---:R-:W-:-:S03]  /*65840*/  IMAD.WIDE R8, R6, 0x4, R242 ;  /* 0x0000000406087825 */ /* 0x004fc600078e02f2 */
[----:B------:R-:W2:Y:S04]  /*65850*/  LDL.LU.64 R242, [R1+0x1e28] ;  /* 0x001e280001f27983 */ /* 0x000ea80000300a00 */
[----:B------:R1:W-:Y:S04]  /*65860*/  STL.64 [R1+0x60], R10 ;  /* 0x0000600a01007387 */ /* 0x0003e80000100a00 */
[----:B------:R-:W2:Y:S01]  /*65870*/  LDL.LU.64 R234, [R1+0x1de8] ;  /* 0x001de80001ea7983 */ /* 0x000ea20000300a00 */
[----:B------:R-:W-:-:S03]  /*65880*/  IMAD.WIDE R236, R6, 0x4, R236 ;  /* 0x0000000406ec7825 */ /* 0x000fc600078e02ec */
[----:B------:R1:W-:Y:S01]  /*65890*/  STL.64 [R1+0x20], R8 ;  /* 0x0000200801007387 */ /* 0x0003e20000100a00 */
[----:B------:R-:W-:-:S03]  /*658a0*/  IMAD.WIDE R220, R6, 0x4, R220 ;  /* 0x0000000406dc7825 */ /* 0x000fc600078e02dc */
[----:B------:R-:W2:Y:S04]  /*658b0*/  LDL.LU.64 R230, [R1+0x1da8] ;  /* 0x001da80001e67983 */ /* 0x000ea80000300a00 */
[----:B------:R-:W-:Y:S04]  /*658c0*/  LDGSTS.E [R42+0x64480], desc[UR60][R8.64], P0 ;  /* 0x64480000082a7fae */ /* 0x000fe8000812187c */
[----:B------:R-:W-:Y:S04]  /*658d0*/  LDGSTS.E [R41+0x64880], desc[UR60][R236.64], P0 ;  /* 0x64880000ec297fae */ /* 0x000fe8000812187c */
[----:B------:R1:W-:Y:S02]  /*658e0*/  LDGSTS.E [R40+0x64c80], desc[UR60][R220.64], P0 ;  /* 0x64c80000dc287fae */ /* 0x0003e4000812187c */
[----:B-1----:R-:W-:-:S02]  /*658f0*/  IMAD.WIDE R40, R6, 0x4, R226 ;  /* 0x0000000406287825 */ /* 0x002fc400078e02e2 */
[----:B------:R-:W2:Y:S02]  /*65900*/  LDL.LU.64 R226, [R1+0x1d68] ;  /* 0x001d680001e27983 */ /* 0x000ea40000300a00 */
[C---:B------:R-:W-:Y:S02]  /*65910*/  IMAD.WIDE R42, R6.reuse, 0x4, R228 ;  /* 0x00000004062a7825 */ /* 0x040fe400078e02e4 */
[----:B------:R-:W2:Y:S02]  /*65920*/  LDL.LU.64 R228, [R1+0x1d28] ;  /* 0x001d280001e47983 */ /* 0x000ea40000300a00 */
[----:B---3--:R-:W-:Y:S02]  /*65930*/  IMAD.WIDE R44, R6, 0x4, R224 ;  /* 0x00000004062c7825 */ /* 0x008fe400078e02e0 */
[----:B------:R-:W3:Y:S02]  /*65940*/  LDL.LU.64 R224, [R1+0x1ce8] ;  /* 0x001ce80001e07983 */ /* 0x000ee40000300a00 */
[C---:B------:R-:W-:Y:S01]  /*65950*/  VIADD R51, R4.reuse, 0x200000 ;  /* 0x0020000004337836 */ /* 0x040fe20000000000 */
[C---:B------:R-:W-:Y:S01]  /*65960*/  IADD3 R50, R4.reuse, 0x200000, RZ ;  /* 0x0020000004327810 */ /* 0x040fe20007ffe0ff */
[C---:B------:R-:W-:Y:S01]  /*65970*/  VIADD R49, R4.reuse, 0x200000 ;  /* 0x0020000004317836 */ /* 0x040fe20000000000 */
[----:B------:R-:W-:-:S02]  /*65980*/  IADD3 R48, R4, 0x200000, RZ ;  /* 0x0020000004307810 */ /* 0x000fc40007ffe0ff */
[----:B------:R-:W-:Y:S04]  /*65990*/  LDGSTS.E [R51+0x65080], desc[UR60][R40.64], P0 ;  /* 0x6508000028337fae */ /* 0x000fe8000812187c */
[----:B------:R-:W-:Y:S04]  /*659a0*/  LDGSTS.E [R50+0x65480], desc[UR60][R42.64], P0 ;  /* 0x654800002a327fae */ /* 0x000fe8000812187c */
[----:B------:R-:W-:Y:S01]  /*659b0*/  LDGSTS.E [R49+0x65880], desc[UR60][R44.64], P0 ;  /* 0x658800002c317fae */ /* 0x000fe2000812187c */
[----:B------:R-:W-:-:S03]  /*659c0*/  IMAD.WIDE R46, R6, 0x4, R232 ;  /* 0x00000004062e7825 */ /* 0x000fc600078e02e8 */
[----:B------:R-:W3:Y:S04]  /*659d0*/  LDL.LU.64 R232, [R1+0x1ca8] ;  /* 0x001ca80001e87983 */ /* 0x000ee80000300a00 */
[----:B------:R4:W-:Y:S01]  /*659e0*/  LDGSTS.E [R48+0x65c80], desc[UR60][R46.64], P0 ;  /* 0x65c800002e307fae */ /* 0x0009e2000812187c */
[C---:B------:R-:W-:Y:S01]  /*659f0*/  VIADD R59, R4.reuse, 0x200000 ;  /* 0x00200000043b7836 */ /* 0x040fe20000000000 */
[C---:B------:R-:W-:Y:S01]  /*65a00*/  IADD3 R58, R4.reuse, 0x200000, RZ ;  /* 0x00200000043a7810 */ /* 0x040fe20007ffe0ff */
[C---:B------:R-:W-:Y:S01]  /*65a10*/  VIADD R57, R4.reuse, 0x200000 ;  /* 0x0020000004397836 */ /* 0x040fe20000000000 */
[----:B------:R-:W-:Y:S01]  /*65a20*/  IADD3 R56, R4, 0x200000, RZ ;  /* 0x0020000004387810 */ /* 0x000fe20007ffe0ff */
[C---:B----4-:R-:W-:Y:S02]  /*65a30*/  IMAD.WIDE R48, R6.reuse, 0x4, R240 ;  /* 0x0000000406307825 */ /* 0x050fe400078e02f0 */
[----:B------:R-:W4:Y:S04]  /*65a40*/  LDL.LU.64 R240, [R1+0x2c60] ;  /* 0x002c600001f07983 */ /* 0x000f280000300a00 */
[----:B------:R-:W-:Y:S01]  /*65a50*/  LDGSTS.E [R59+0x66080], desc[UR60][R48.64], P0 ;  /* 0x66080000303b7fae */ /* 0x000fe2000812187c */
[----:B--2---:R-:W-:-:S04]  /*65a60*/  IMAD.WIDE R50, R6, 0x4, R242 ;  /* 0x0000000406327825 */ /* 0x004fc800078e02f2 */
[C---:B------:R-:W-:Y:S01]  /*65a70*/  IMAD.WIDE R52, R6.reuse, 0x4, R234 ;  /* 0x0000000406347825 */ /* 0x040fe200078e02ea */
[----:B------:R-:W2:Y:S04]  /*65a80*/  LDL.LU.64 R242, [R1+0x2c20] ;  /* 0x002c200001f27983 */ /* 0x000ea80000300a00 */
[----:B------:R-:W2:Y:S01]  /*65a90*/  LDL.LU.64 R234, [R1+0x2be0] ;  /* 0x002be00001ea7983 */ /* 0x000ea20000300a00 */
[----:B------:R-:W-:-:S03]  /*65aa0*/  IMAD.WIDE R54, R6, 0x4, R230 ;  /* 0x0000000406367825 */ /* 0x000fc600078e02e6 */
[----:B------:R-:W-:Y:S04]  /*65ab0*/  LDGSTS.E [R58+0x66480], desc[UR60][R50.64], P0 ;  /* 0x66480000323a7fae */ /* 0x000fe8000812187c */
[----:B------:R-:W2:Y:S04]  /*65ac0*/  LDL.LU.64 R230, [R1+0x2ba0] ;  /* 0x002ba00001e67983 */ /* 0x000ea80000300a00 */
        /* <DEDUP_REMOVED lines=12> */
[----:B------:R1:W-:Y:S04]  /*65b90*/  LDGSTS.E [R67+0x67080], desc[UR60][R56.64], P0 ;  /* 0x6708000038437fae */ /* 0x0003e8000812187c */
[----:B------:R1:W-:Y:S04]  /*65ba0*/  LDGSTS.E [R66+0x67480], desc[UR60][R58.64], P0 ;  /* 0x674800003a427fae */ /* 0x0003e8000812187c */
[----:B------:R1:W-:Y:S01]  /*65bb0*/  LDGSTS.E [R65+0x67880], desc[UR60][R60.64], P0 ;  /* 0x678800003c417fae */ /* 0x0003e2000812187c */
[----:B------:R-:W-:-:S03]  /*65bc0*/  IMAD.WIDE R62, R6, 0x4, R232 ;  /* 0x00000004063e7825 */ /* 0x000fc600078e02e8 */
[----:B------:R-:W3:Y:S01]  /*65bd0*/  LDL.LU.64 R232, [R1+0x2aa0] ;  /* 0x002aa00001e87983 */ /* 0x000ee20000300a00 */
[C---:B-1----:R-:W-:Y:S01]  /*65be0*/  VIADD R67, R3.reuse, 0x200000 ;  /* 0x0020000003437836 */ /* 0x042fe20000000000 */
[C---:B------:R-:W-:Y:S02]  /*65bf0*/  IADD3 R66, R3.reuse, 0x200000, RZ ;  /* 0x0020000003427810 */ /* 0x040fe40007ffe0ff */
[----:B------:R-:W-:Y:S01]  /*65c00*/  LDGSTS.E [R64+0x67c80], desc[UR60][R62.64], P0 ;  /* 0x67c800003e407fae */ /* 0x000fe2000812187c */
[----:B------:R-:W-:Y:S02]  /*65c10*/  VIADD R65, R3, 0x200000 ;  /* 0x0020000003417836 */ /* 0x000fe40000000000 */
[C---:B----4-:R-:W-:Y:S02]  /*65c20*/  IMAD.WIDE R20, R6.reuse, 0x4, R240 ;  /* 0x0000000406147825 */ /* 0x050fe400078e02f0 */
[----:B------:R-:W4:Y:S04]  /*65c30*/  LDL.LU.64 R240, [R1+0x2a60] ;  /* 0x002a600001f07983 */ /* 0x000f280000300a00 */
[----:B------:R1:W-:Y:S01]  /*65c40*/  LDGSTS.E [R67+0x40100], desc[UR60][R20.64], P0 ;  /* 0x4010000014437fae */ /* 0x0003e2000812187c */
[----:B--2---:R-:W-:-:S04]  /*65c50*/  IMAD.WIDE R18, R6, 0x4, R242 ;  /* 0x0000000406127825 */ /* 0x004fc800078e02f2 */
[C---:B------:R-:W-:Y:S01]  /*65c60*/  IMAD.WIDE R10, R6.reuse, 0x4, R234 ;  /* 0x00000004060a7825 */ /* 0x040fe200078e02ea */
        /* <DEDUP_REMOVED lines=9> */
[----:B------:R3:W-:Y:S01]  /*65d00*/  LDGSTS.E [R65+0x40900], desc[UR60][R10.64], P0 ;  /* 0x409000000a417fae */ /* 0x0007e2000812187c */
[----:B-1----:R-:W-:-:S03]  /*65d10*/  IMAD.WIDE R20, R6, 0x4, R226 ;  /* 0x0000000406147825 */ /* 0x002fc600078e02e2 */
[----:B------:R-:W2:Y:S01]  /*65d20*/  LDL.LU.64 R226, [R1+0x2960] ;  /* 0x0029600001e27983 */ /* 0x000ea20000300a00 */
[----:B------:R-:W-:-:S03]  /*65d30*/  IMAD.WIDE R18, R6, 0x4, R228 ;  /* 0x0000000406127825 */ /* 0x000fc600078e02e4 */
[----:B------:R-:W2:Y:S04]  /*65d40*/  LDL.LU.64 R228, [R1+0x2920] ;  /* 0x0029200001e47983 */ /* 0x000ea80000300a00 */
[----:B------:R4:W-:Y:S01]  /*65d50*/  STL.64 [R1+0xb58], R20 ;  /* 0x000b581401007387 */ /* 0x0009e20000100a00 */
[----:B---3--:R-:W-:-:S03]  /*65d60*/  IMAD.WIDE R10, R6, 0x4, R224 ;  /* 0x00000004060a7825 */ /* 0x008fc600078e02e0 */
[----:B------:R-:W3:Y:S01]  /*65d70*/  LDL.LU.64 R224, [R1+0x28e0] ;  /* 0x0028e00001e07983 */ /* 0x000ee20000300a00 */
[----:B------:R-:W-:-:S03]  /*65d80*/  IADD3 R64, R3, 0x200000, RZ ;  /* 0x0020000003407810 */ /* 0x000fc60007ffe0ff */
[----:B------:R2:W-:Y:S04]  /*65d90*/  STL.64 [R1+0xb18], R18 ;  /* 0x000b181201007387 */ /* 0x0005e80000100a00 */
        /* <DEDUP_REMOVED lines=8> */
[----:B------:R1:W-:Y:S01]  /*65e20*/  LDGSTS.E [R64+0x41d00], desc[UR60][R8.64], P0 ;  /* 0x41d0000008407fae */ /* 0x0003e2000812187c */
[----:B----4-:R-:W-:-:S03]  /*65e30*/  IMAD.WIDE R20, R6, 0x4, R240 ;  /* 0x0000000406147825 */ /* 0x010fc600078e02f0 */
        /* <DEDUP_REMOVED lines=12> */
[----:B------:R1:W-:Y:S04]  /*65f00*/  STL.64 [R1+0x998], R8 ;  /* 0x0009980801007387 */ /* 0x0003e80000100a00 */
[----:B------:R1:W-:Y:S04]  /*65f10*/  LDGSTS.E [R65+0x42900], desc[UR60][R10.64], P0 ;  /* 0x429000000a417fae */ /* 0x0003e8000812187c */
[----:B------:R1:W-:Y:S01]  /*65f20*/  LDGSTS.E [R64+0x42d00], desc[UR60][R8.64], P0 ;  /* 0x42d0000008407fae */ /* 0x0003e2000812187c */
[----:B------:R-:W-:-:S03]  /*65f30*/  IMAD.WIDE R20, R6, 0x4, R226 ;  /* 0x0000000406147825 */ /* 0x000fc600078e02e2 */
[----:B------:R-:W2:Y:S01]  /*65f40*/  LDL.LU.64 R226, [R1+0x2760] ;  /* 0x0027600001e27983 */ /* 0x000ea20000300a00 */
[----:B---3--:R-:W-:-:S03]  /*65f50*/  IMAD.WIDE R18, R6, 0x4, R228 ;  /* 0x0000000406127825 */ /* 0x008fc600078e02e4 */
[----:B------:R-:W3:Y:S04]  /*65f60*/  LDL.LU.64 R228, [R1+0x2720] ;  /* 0x0027200001e47983 */ /* 0x000ee80000300a00 */
[----:B------:R4:W-:Y:S01]  /*65f70*/  STL.64 [R1+0x958], R20 ;  /* 0x0009581401007387 */ /* 0x0009e20000100a00 */
[----:B-1----:R-:W-:-:S03]  /*65f80*/  IMAD.WIDE R10, R6, 0x4, R224 ;  /* 0x00000004060a7825 */ /* 0x002fc600078e02e0 */
[----:B------:R4:W-:Y:S04]  /*65f90*/  LDGSTS.E [R67+0x43100], desc[UR60][R20.64], P0 ;  /* 0x4310000014437fae */ /* 0x0009e8000812187c */
[----:B------:R-:W3:Y:S04]  /*65fa0*/  LDL.LU.64 R224, [R1+0x26e0] ;  /* 0x0026e00001e07983 */ /* 0x000ee80000300a00 */
[----:B------:R2:W-:Y:S04]  /*65fb0*/  STL.64 [R1+0x918], R18 ;  /* 0x0009181201007387 */ /* 0x0005e80000100a00 */
[----:B------:R1:W-:Y:S04]  /*65fc0*/  STL.64 [R1+0x8d8], R10 ;  /* 0x0008d80a01007387 */ /* 0x0003e80000100a00 */
[----:B------:R2:W-:Y:S04]  /*65fd0*/  LDGSTS.E [R66+0x43500], desc[UR60][R18.64], P0 ;  /* 0x4350000012427fae */ /* 0x0005e8000812187c */
[----:B------:R1:W-:Y:S01]  /*65fe0*/  LDGSTS.E [R65+0x43900], desc[UR60][R10.64], P0 ;  /* 0x439000000a417fae */ /* 0x0003e2000812187c */
[----:B------:R-:W-:-:S03]  /*65ff0*/  IMAD.WIDE R8, R6, 0x4, R232 ;  /* 0x0000000406087825 */ /* 0x000fc600078e02e8 */
[----:B------:R-:W3:Y:S04]  /*66000*/  LDL.LU.64 R232, [R1+0x26a0] ;  /* 0x0026a00001e87983 */ /* 0x000ee80000300a00 */
[----:B------:R1:W-:Y:S04]  /*66010*/  STL.64 [R1+0x898], R8 ;  /* 0x0008980801007387 */ /* 0x0003e80000100a00 */
[----:B------:R1:W-:Y:S01]  /*66020*/  LDGSTS.E [R64+0x43d00], desc[UR60][R8.64], P0 ;  /* 0x43d0000008407fae */ /* 0x0003e2000812187c */
[----:B----4-:R-:W-:-:S03]  /*66030*/  IMAD.WIDE R20, R6, 0x4, R240 ;  /* 0x0000000406147825 */ /* 0x010fc600078e02f0 */
[----:B------:R-:W4:Y:S04]  /*66040*/  LDL.LU.64 R240, [R1+0x2660] ;  /* 0x0026600001f07983 */ /* 0x000f280000300a00 */
        /* <DEDUP_REMOVED lines=14> */
[----:B-1----:R-:W-:-:S03]  /*66130*/  IMAD.WIDE R20, R6, 0x4, R226 ;  /* 0x0000000406147825 */ /* 0x002fc600078e02e2 */
[----:B------:R-:W2:Y:S01]  /*66140*/  LDL.LU.64 R226, [R1+0x2560] ;  /* 0x0025600001e27983 */ /* 0x000ea20000300a00 */
[----:B---3--:R-:W-:-:S03]  /*66150*/  IMAD.WIDE R18, R6, 0x4, R228 ;  /* 0x0000000406127825 */ /* 0x008fc600078e02e4 */
[----:B------:R-:W3:Y:S04]  /*66160*/  LDL.LU.64 R228, [R1+0x2520] ;  /* 0x0025200001e47983 */ /* 0x000ee80000300a00 */
[----:B------:R4:W-:Y:S01]  /*66170*/  STL.64 [R1+0x758], R20 ;  /* 0x0007581401007387 */ /* 0x0009e20000100a00 */
[----:B------:R-:W-:-:S03]  /*66180*/  IMAD.WIDE R10, R6, 0x4, R224 ;  /* 0x00000004060a7825 */ /* 0x000fc600078e02e0 */
        /* <DEDUP_REMOVED lines=89> */
[----:B------:R3:W-:Y:S04]  /*66720*/  LDGSTS.E [R65+0x62900], desc[UR60][R10.64], P0 ;  /* 0x629000000a417fae */ /* 0x0007e8000812187c */
[----:B------:R3:W-:Y:S01]  /*66730*/  LDGSTS.E [R64+0x62d00], desc[UR60][R8.64], P0 ;  /* 0x62d0000008407fae */ /* 0x0007e2000812187c */
[----:B-1----:R-:W-:-:S04]  /*66740*/  IMAD.WIDE R20, R6, 0x4, R226 ;  /* 0x0000000406147825 */ /* 0x002fc800078e02e2 */
[C---:B---3--:R-:W-:Y:S01]  /*66750*/  IMAD.WIDE R18, R6.reuse, 0x4, R228 ;  /* 0x0000000406127825 */ /* 0x048fe200078e02e4 */
[----:B------:R-:W3:Y:S04]  /*66760*/  LDL.LU.64 R226, [R1+0x1f20] ;  /* 0x001f200001e27983 */ /* 0x000ee80000300a00 */
[----:B------:R-:W-:Y:S01]  /*66770*/  STL.64 [R1+0x158], R20 ;  /* 0x0001581401007387 */ /* 0x000fe20000100a00 */
[----:B------:R-:W-:-:S03]  /*66780*/  IMAD.WIDE R10, R6, 0x4, R224 ;  /* 0x00000004060a7825 */ /* 0x000fc600078e02e0 */
[----:B------:R-:W3:Y:S04]  /*66790*/  LDL.LU.64 R228, [R1+0x1ee0] ;  /* 0x001ee00001e47983 */ /* 0x000ee80000300a00 */
[----:B------:R-:W-:Y:S04]  /*667a0*/  STL.64 [R1+0x118], R18 ;  /* 0x0001181201007387 */ /* 0x000fe80000100a00 */
[----:B------:R4:W-:Y:S04]  /*667b0*/  STL.64 [R1+0xd8], R10 ;  /* 0x0000d80a01007387 */ /* 0x0009e80000100a00 */
[----:B------:R-:W3:Y:S04]  /*667c0*/  LDL.LU.64 R224, [R1+0x1ea0] ;  /* 0x001ea00001e07983 */ /* 0x000ee80000300a00 */
[----:B------:R-:W-:Y:S04]  /*667d0*/  LDGSTS.E [R67+0x63100], desc[UR60][R20.64], P0 ;  /* 0x6310000014437fae */ /* 0x000fe8000812187c */
[----:B------:R-:W-:Y:S04]  /*667e0*/  LDGSTS.E [R66+0x63500], desc[UR60][R18.64], P0 ;  /* 0x6350000012427fae */ /* 0x000fe8000812187c */
[----:B------:R4:W-:Y:S01]  /*667f0*/  LDGSTS.E [R65+0x63900], desc[UR60][R10.64], P0 ;  /* 0x639000000a417fae */ /* 0x0009e2000812187c */
[C---:B------:R-:W-:Y:S01]  /*66800*/  VIADD R69, R3.reuse, 0x200000 ;  /* 0x0020000003457836 */ /* 0x040fe20000000000 */
[----:B------:R-:W-:Y:S01]  /*66810*/  IADD3 R68, R3, 0x200000, RZ ;  /* 0x0020000003447810 */ /* 0x000fe20007ffe0ff */
[----:B------:R-:W-:-:S05]  /*66820*/  IMAD.WIDE R8, R6, 0x4, R232 ;  /* 0x0000000406087825 */ /* 0x000fca00078e02e8 */
[----:B------:R2:W-:Y:S04]  /*66830*/  STL.64 [R1+0x98], R8 ;  /* 0x0000980801007387 */ /* 0x0005e80000100a00 */
[----:B------:R2:W-:Y:S01]  /*66840*/  LDGSTS.E [R64+0x63d00], desc[UR60][R8.64], P0 ;  /* 0x63d0000008407fae */ /* 0x0005e2000812187c */
[----:B----4-:R-:W-:-:S03]  /*66850*/  IMAD.WIDE R10, R6, 0x4, R240 ;  /* 0x00000004060a7825 */ /* 0x010fc600078e02f0 */
        /* <DEDUP_REMOVED lines=15> */
[C---:B---3--:R-:W-:Y:S02]  /*66950*/  IMAD.WIDE R68, R6.reuse, 0x4, R226 ;  /* 0x0000000406447825 */ /* 0x048fe400078e02e2 */
[----:B------:R-:W3:Y:S02]  /*66960*/  LDL.LU.64 R226, [R1+0x1d20] ;  /* 0x001d200001e27983 */ /* 0x000ee40000300a00 */
[C---:B------:R-:W-:Y:S02]  /*66970*/  IMAD.WIDE R70, R6.reuse, 0x4, R228 ;  /* 0x0000000406467825 */ /* 0x040fe400078e02e4 */
[----:B------:R-:W3:Y:S02]  /*66980*/  LDL.LU.64 R228, [R1+0x1ce0] ;  /* 0x001ce00001e47983 */ /* 0x000ee40000300a00 */
[----:B------:R-:W-:-:S02]  /*66990*/  IMAD.WIDE R72, R6, 0x4, R224 ;  /* 0x0000000406487825 */ /* 0x000fc400078e02e0 */
[----:B------:R-:W3:Y:S02]  /*669a0*/  LDL.LU.64 R224, [R1+0x1ca0] ;  /* 0x001ca00001e07983 */ /* 0x000ee40000300a00 */
[C---:B------:R-:W-:Y:S01]  /*669b0*/  VIADD R77, R3.reuse, 0x200000 ;  /* 0x00200000034d7836 */ /* 0x040fe20000000000 */
[C---:B------:R-:W-:Y:S01]  /*669c0*/  IADD3 R76, R3.reuse, 0x200000, RZ ;  /* 0x00200000034c7810 */ /* 0x040fe20007ffe0ff */
[C---:B------:R-:W-:Y:S01]  /*669d0*/  VIADD R75, R3.reuse, 0x200000 ;  /* 0x00200000034b7836 */ /* 0x040fe20000000000 */
[C---:B------:R-:W-:Y:S02]  /*669e0*/  IADD3 R74, R3.reuse, 0x200000, RZ ;  /* 0x00200000034a7810 */ /* 0x040fe40007ffe0ff */
[----:B------:R-:W-:Y:S04]  /*669f0*/  LDGSTS.E [R77+0x65100], desc[UR60][R66.64], P0 ;  /* 0x65100000424d7fae */ /* 0x000fe8000812187c */
[----:B------:R-:W-:Y:S04]  /*66a00*/  LDGSTS.E [R76+0x65500], desc[UR60][R68.64], P0 ;  /* 0x65500000444c7fae */ /* 0x000fe8000812187c */
[----:B------:R-:W-:Y:S04]  /*66a10*/  LDGSTS.E [R75+0x65900], desc[UR60][R70.64], P0 ;  /* 0x65900000464b7fae */ /* 0x000fe8000812187c */
[----:B------:R4:W-:Y:S01]  /*66a20*/  LDGSTS.E [R74+0x65d00], desc[UR60][R72.64], P0 ;  /* 0x65d00000484a7fae */ /* 0x0009e2000812187c */
[C---:B------:R-:W-:Y:S01]  /*66a30*/  VIADD R85, R3.reuse, 0x200000 ;  /* 0x0020000003557836 */ /* 0x040fe20000000000 */
[C---:B------:R-:W-:Y:S01]  /*66a40*/  IADD3 R84, R3.reuse, 0x200000, RZ ;  /* 0x0020000003547810 */ /* 0x040fe20007ffe0ff */
[C---:B------:R-:W-:Y:S01]  /*66a50*/  VIADD R83, R3.reuse, 0x200000 ;  /* 0x0020000003537836 */ /* 0x040fe20000000000 */
[----:B------:R-:W-:Y:S01]  /*66a60*/  IADD3 R82, R3, 0x200000, RZ ;  /* 0x0020000003527810 */ /* 0x000fe20007ffe0ff */
[----:B----4-:R-:W-:-:S02]  /*66a70*/  IMAD.WIDE R74, R6, 0x4, R240 ;  /* 0x00000004064a7825 */ /* 0x010fc400078e02f0 */
[----:B------:R-:W4:Y:S04]  /*66a80*/  LDL.LU.64 R240, [R1+0x2c58] ;  /* 0x002c580001f07983 */ /* 0x000f280000300a00 */
[----:B------:R-:W-:Y:S01]  /*66a90*/  LDGSTS.E [R85+0x66100], desc[UR60][R74.64], P0 ;  /* 0x661000004a557fae */ /* 0x000fe2000812187c */
[----:B--2---:R-:W-:-:S04]  /*66aa0*/  IMAD.WIDE R76, R6, 0x4, R242 ;  /* 0x00000004064c7825 */ /* 0x004fc800078e02f2 */
[C---:B------:R-:W-:Y:S01]  /*66ab0*/  IMAD.WIDE R78, R6.reuse, 0x4, R232 ;  /* 0x00000004064e7825 */ /* 0x040fe200078e02e8 */
[----:B------:R-:W2:Y:S04]  /*66ac0*/  LDL.LU.64 R242, [R1+0x2c18] ;  /* 0x002c180001f27983 */ /* 0x000ea80000300a00 */
[----:B------:R-:W2:Y:S01]  /*66ad0*/  LDL.LU.64 R232, [R1+0x2bd8] ;  /* 0x002bd80001e87983 */ /* 0x000ea20000300a00 */
        /* <DEDUP_REMOVED lines=16> */
[----:B------:R-:W-:Y:S02]  /*66be0*/  IADD3 R90, R3, 0x200000, RZ ;  /* 0x00200000035a7810 */ /* 0x000fe40007ffe0ff */
[----:B------:R1:W-:Y:S04]  /*66bf0*/  LDGSTS.E [R93+0x67100], desc[UR60][R82.64], P0 ;  /* 0x67100000525d7fae */ /* 0x0003e8000812187c */
[----:B------:R1:W-:Y:S04]  /*66c00*/  LDGSTS.E [R92+0x67500], desc[UR60][R84.64], P0 ;  /* 0x67500000545c7fae */ /* 0x0003e8000812187c */
[----:B------:R1:W-:Y:S04]  /*66c10*/  LDGSTS.E [R91+0x67900], desc[UR60][R86.64], P0 ;  /* 0x67900000565b7fae */ /* 0x0003e8000812187c */
[----:B------:R1:W-:Y:S02]  /*66c20*/  LDGSTS.E [R90+0x67d00], desc[UR60][R88.64], P0 ;  /* 0x67d00000585a7fae */ /* 0x0003e4000812187c */
[C---:B-1----:R-:W-:Y:S01]  /*66c30*/  VIADD R93, R2.reuse, 0x200000 ;  /* 0x00200000025d7836 */ /* 0x042fe20000000000 */
[C---:B------:R-:W-:Y:S01]  /*66c40*/  IADD3 R92, R2.reuse, 0x200000, RZ ;  /* 0x00200000025c7810 */ /* 0x040fe20007ffe0ff */
[C---:B------:R-:W-:Y:S01]  /*66c50*/  VIADD R91, R2.reuse, 0x200000 ;  /* 0x00200000025b7836 */ /* 0x040fe20000000000 */
[----:B------:R-:W-:Y:S01]  /*66c60*/  IADD3 R90, R2, 0x200000, RZ ;  /* 0x00200000025a7810 */ /* 0x000fe20007ffe0ff */
[----:B----4-:R-:W-:-:S02]  /*66c70*/  IMAD.WIDE R20, R6, 0x4, R240 ;  /* 0x0000000406147825 */ /* 0x010fc400078e02f0 */
        /* <DEDUP_REMOVED lines=20> */
[----:B------:R-:W-:-:S04]  /*66dc0*/  IMAD.WIDE R10, R6, 0x4, R228 ;  /* 0x00000004060a7825 */ /* 0x000fc800078e02e4 */
[C---:B------:R-:W-:Y:S01]  /*66dd0*/  IMAD.WIDE R8, R6.reuse, 0x4, R224 ;  /* 0x0000000406087825 */ /* 0x040fe200078e02e0 */
[----:B------:R-:W3:Y:S04]  /*66de0*/  LDL.LU.64 R228, [R1+0x28d8] ;  /* 0x0028d80001e47983 */ /* 0x000ee80000300a00 */
[----:B------:R2:W-:Y:S04]  /*66df0*/  STL.64 [R1+0xb10], R18 ;  /* 0x000b101201007387 */ /* 0x0005e80000100a00 */
[----:B------:R1:W-:Y:S04]  /*66e00*/  STL.64 [R1+0xad0], R10 ;  /* 0x000ad00a01007387 */ /* 0x0003e80000100a00 */
[----:B------:R-:W3:Y:S04]  /*66e10*/  LDL.LU.64 R224, [R1+0x2898] ;  /* 0x0028980001e07983 */ /* 0x000ee80000300a00 */
[----:B------:R4:W-:Y:S04]  /*66e20*/  LDGSTS.E [R93+0x41180], desc[UR60][R20.64], P0 ;  /* 0x41180000145d7fae */ /* 0x0009e8000812187c */
[----:B------:R1:W-:Y:S04]  /*66e30*/  STL.64 [R1+0xa90], R8 ;  /* 0x000a900801007387 */ /* 0x0003e80000100a00 */
[----:B------:R2:W-:Y:S04]  /*66e40*/  LDGSTS.E [R92+0x41580], desc[UR60][R18.64], P0 ;  /* 0x41580000125c7fae */ /* 0x0005e8000812187c */
[----:B------:R1:W-:Y:S04]  /*66e50*/  LDGSTS.E [R91+0x41980], desc[UR60][R10.64], P0 ;  /* 0x419800000a5b7fae */ /* 0x0003e8000812187c */
        /* <DEDUP_REMOVED lines=100> */
[----:B--2---:R-:W-:-:S03]  /*674a0*/  IMAD.WIDE R18, R6, 0x4, R242 ;  /* 0x0000000406127825 */ /* 0x004fc600078e02f2 */
[----:B------:R-:W2:Y:S01]  /*674b0*/  LDL.LU.64 R242, [R1+0x2218] ;  /* 0x0022180001f27983 */ /* 0x000ea20000300a00 */
[----:B-1----:R-:W-:-:S03]  /*674c0*/  IMAD.WIDE R10, R6, 0x4, R232 ;  /* 0x00000004060a7825 */ /* 0x002fc600078e02e8 */
[----:B------:R1:W-:Y:S04]  /*674d0*/  STL.64 [R1+0x450], R20 ;  /* 0x0004501401007387 */ /* 0x0003e80000100a00 */
[----:B------:R-:W2:Y:S01]  /*674e0*/  LDL.LU.64 R232, [R1+0x21d8] ;  /* 0x0021d80001e87983 */ /* 0x000ea20000300a00 */
[----:B------:R-:W-:-:S03]  /*674f0*/  IMAD.WIDE R8, R6, 0x4, R94 ;  /* 0x0000000406087825 */ /* 0x000fc600078e025e */
[----:B------:R3:W-:Y:S04]  /*67500*/  STL.64 [R1+0x410], R18 ;  /* 0x0004101201007387 */ /* 0x0007e80000100a00 */
        /* <DEDUP_REMOVED lines=46> */
[----:B------:R4:W-:Y:S01]  /*677f0*/  STL.64 [R1+0xd0], R10 ;  /* 0x0000d00a01007387 */ /* 0x0009e20000100a00 */
[----:B------:R-:W-:-:S03]  /*67800*/  IMAD.WIDE R8, R6, 0x4, R224 ;  /* 0x0000000406087825 */ /* 0x000fc600078e02e0 */
[----:B------:R-:W-:Y:S04]  /*67810*/  LDGSTS.E [R93+0x63180], desc[UR60][R20.64], P0 ;  /* 0x63180000145d7fae */ /* 0x000fe8000812187c */
[----:B------:R-:W3:Y:S04]  /*67820*/  LDL.LU.64 R224, [R1+0x1e98] ;  /* 0x001e980001e07983 */ /* 0x000ee80000300a00 */
[----:B------:R-:W-:Y:S04]  /*67830*/  LDGSTS.E [R92+0x63580], desc[UR60][R18.64], P0 ;  /* 0x63580000125c7fae */ /* 0x000fe8000812187c */
[----:B------:R4:W-:Y:S04]  /*67840*/  LDGSTS.E [R91+0x63980], desc[UR60][R10.64], P0 ;  /* 0x639800000a5b7fae */ /* 0x0009e8000812187c */
[----:B------:R2:W-:Y:S04]  /*67850*/  STL.64 [R1+0x90], R8 ;  /* 0x0000900801007387 */ /* 0x0005e80000100a00 */
[----:B------:R2:W-:Y:S01]  /*67860*/  LDGSTS.E [R90+0x63d80], desc[UR60][R8.64], P0 ;  /* 0x63d80000085a7fae */ /* 0x0005e2000812187c */
[C---:B------:R-:W-:Y:S01]  /*67870*/  VIADD R95, R2.reuse, 0x200000 ;  /* 0x00200000025f7836 */ /* 0x040fe20000000000 */
[----:B------:R-:W-:Y:S01]  /*67880*/  IADD3 R94, R2, 0x200000, RZ ;  /* 0x00200000025e7810 */ /* 0x000fe20007ffe0ff */
[----:B----4-:R-:W-:-:S02]  /*67890*/  IMAD.WIDE R10, R6, 0x4, R240 ;  /* 0x00000004060a7825 */ /* 0x010fc400078e02f0 */
        /* <DEDUP_REMOVED lines=10> */
[----:B------:R3:W-:Y:S04]  /*67940*/  LDGSTS.E [R94+0x64580], desc[UR60][R8.64], P0 ;  /* 0x64580000085e7fae */ /* 0x0007e8000812187c */
[----:B------:R-:W-:Y:S04]  /*67950*/  LDGSTS.E [R93+0x64980], desc[UR60][R232.64], P0 ;  /* 0x64980000e85d7fae */ /* 0x000fe8000812187c */
[----:B------:R1:W-:Y:S04]  /*67960*/  LDGSTS.E [R92+0x64d80], desc[UR60][R90.64], P0 ;  /* 0x64d800005a5c7fae */ /* 0x0003e8000812187c */
[----:B------:R-:W2:Y:S01]  /*67970*/  LDL.LU.64 R112, [R1+0x1d58] ;  /* 0x001d580001707983 */ /* 0x000ea20000300a00 */
[----:B---3--:R-:W-:-:S04]  /*67980*/  IMAD.WIDE R94, R6, 0x4, R230 ;  /* 0x00000004065e7825 */ /* 0x008fc800078e02e6 */
[C---:B-1----:R-:W-:Y:S01]  /*67990*/  IMAD.WIDE R92, R6.reuse, 0x4, R96 ;  /* 0x00000004065c7825 */ /* 0x042fe200078e0260 */
[----:B------:R-:W3:Y:S03]  /*679a0*/  LDL.LU.64 R230, [R1+0x1d18] ;  /* 0x001d180001e67983 */ /* 0x000ee60000300a00 */
[C---:B------:R-:W-:Y:S02]  /*679b0*/  IMAD.WIDE R96, R6.reuse, 0x4, R226 ;  /* 0x0000000406607825 */ /* 0x040fe400078e02e2 */
[----:B------:R-:W3:Y:S02]  /*679c0*/  LDL.LU.64 R226, [R1+0x1cd8] ;  /* 0x001cd80001e27983 */ /* 0x000ee40000300a00 */
[----:B------:R-:W-:Y:S02]  /*679d0*/  IMAD.WIDE R98, R6, 0x4, R224 ;  /* 0x0000000406627825 */ /* 0x000fe400078e02e0 */
[----:B------:R-:W3:Y:S02]  /*679e0*/  LDL.LU.64 R224, [R1+0x1c98] ;  /* 0x001c980001e07983 */ /* 0x000ee40000300a00 */
[C---:B------:R-:W-:Y:S01]  /*679f0*/  VIADD R103, R2.reuse, 0x200000 ;  /* 0x0020000002677836 */ /* 0x040fe20000000000 */
[C---:B------:R-:W-:Y:S01]  /*67a00*/  IADD3 R102, R2.reuse, 0x200000, RZ ;  /* 0x0020000002667810 */ /* 0x040fe20007ffe0ff */
[C---:B------:R-:W-:Y:S01]  /*67a10*/  VIADD R101, R2.reuse, 0x200000 ;  /* 0x0020000002657836 */ /* 0x040fe20000000000 */
[----:B------:R-:W-:-:S02]  /*67a20*/  IADD3 R100, R2, 0x200000, RZ ;  /* 0x0020000002647810 */ /* 0x000fc40007ffe0ff */
        /* <DEDUP_REMOVED lines=14> */
[----:B------:R-:W2:Y:S04]  /*67b10*/  LDL.LU.64 R228, [R1+0x2bd0] ;  /* 0x002bd00001e47983 */ /* 0x000ea80000300a00 */
[----:B------:R-:W2:Y:S01]  /*67b20*/  LDL.LU.64 R122, [R1+0x2b90] ;  /* 0x002b9000017a7983 */ /* 0x000ea20000300a00 */
[----:B------:R-:W-:-:S03]  /*67b30*/  IMAD.WIDE R106, R6, 0x4, R106 ;  /* 0x00000004066a7825 */ /* 0x000fc600078e026a */
[----:B------:R-:W-:Y:S04]  /*67b40*/  LDGSTS.E [R110+0x66580], desc[UR60][R102.64], P0 ;  /* 0x66580000666e7fae */ /* 0x000fe8000812187c */
[----:B------:R-:W2:Y:S04]  /*67b50*/  LDL.LU.64 R120, [R1+0x2b50] ;  /* 0x002b500001787983 */ /* 0x000ea80000300a00 */
[----:B------:R-:W-:Y:S04]  /*67b60*/  LDGSTS.E [R109+0x66980], desc[UR60][R104.64], P0 ;  /* 0x66980000686d7fae */ /* 0x000fe8000812187c */
[----:B------:R1:W-:Y:S02]  /*67b70*/  LDGSTS.E [R108+0x66d80], desc[UR60][R106.64], P0 ;  /* 0x66d800006a6c7fae */ /* 0x0003e4000812187c */
[----:B-1----:R-:W-:-:S04]  /*67b80*/  IMAD.WIDE R108, R6, 0x4, R112 ;  /* 0x00000004066c7825 */ /* 0x002fc800078e0270 */
[----:B---3--:R-:W-:-:S04]  /*67b90*/  IMAD.WIDE R110, R6, 0x4, R230 ;  /* 0x00000004066e7825 */ /* 0x008fc800078e02e6 */
[C---:B------:R-:W-:Y:S01]  /*67ba0*/  IMAD.WIDE R112, R6.reuse, 0x4, R226 ;  /* 0x0000000406707825 */ /* 0x040fe200078e02e2 */
[----:B------:R-:W3:Y:S04]  /*67bb0*/  LDL.LU.64 R230, [R1+0x2b10] ;  /* 0x002b100001e67983 */ /* 0x000ee80000300a00 */
        /* <DEDUP_REMOVED lines=32> */
[----:B------:R-:W2:Y:S04]  /*67dc0*/  LDL.LU.64 R120, [R1+0x2950] ;  /* 0x0029500001787983 */ /* 0x000ea80000300a00 */
[----:B------:R4:W-:Y:S01]  /*67dd0*/  LDGSTS.E [R119+0x41200], desc[UR60][R20.64], P0 ;  /* 0x4120000014777fae */ /* 0x0009e2000812187c */
[----:B---3--:R-:W-:-:S04]  /*67de0*/  IMAD.WIDE R18, R6, 0x4, R230 ;  /* 0x0000000406127825 */ /* 0x008fc800078e02e6 */
[C---:B------:R-:W-:Y:S01]  /*67df0*/  IMAD.WIDE R10, R6.reuse, 0x4, R226 ;  /* 0x00000004060a7825 */ /* 0x040fe200078e02e2 */
[----:B------:R-:W3:Y:S04]  /*67e00*/  LDL.LU.64 R230, [R1+0x2910] ;  /* 0x0029100001e67983 */ /* 0x000ee80000300a00 */
[----:B------:R4:W-:Y:S04]  /*67e10*/  STL.64 [R1+0xb48], R20 ;  /* 0x000b481401007387 */ /* 0x0009e80000100a00 */
        /* <DEDUP_REMOVED lines=151> */
[----:B------:R-:W2:Y:S04]  /*68790*/  LDL.LU.64 R124, [R1+0x1f50] ;  /* 0x001f5000017c7983 */ /* 0x000ea80000300a00 */
[----:B------:R3:W-:Y:S01]  /*687a0*/  LDGSTS.E [R117+0x62a00], desc[UR60][R10.64], P0 ;  /* 0x62a000000a757fae */ /* 0x0007e2000812187c */
[----:B-1----:R-:W-:-:S03]  /*687b0*/  IMAD.WIDE R20, R6, 0x4, R120 ;  /* 0x0000000406147825 */ /* 0x002fc600078e0278 */
[----:B------:R-:W2:Y:S04]  /*687c0*/  LDL.LU.64 R122, [R1+0x1f10] ;  /* 0x001f1000017a7983 */ /* 0x000ea80000300a00 */
[----:B------:R1:W-:Y:S04]  /*687d0*/  LDGSTS.E [R116+0x62e00], desc[UR60][R8.64], P0 ;  /* 0x62e0000008747fae */ /* 0x0003e8000812187c */
[----:B------:R-:W-:Y:S04]  /*687e0*/  STL.64 [R1+0x148], R20 ;  /* 0x0001481401007387 */ /* 0x000fe80000100a00 */
[----:B------:R-:W-:Y:S01]  /*687f0*/  LDGSTS.E [R119+0x63200], desc[UR60][R20.64], P0 ;  /* 0x6320000014777fae */ /* 0x000fe2000812187c */
[----:B---3--:R-:W-:-:S04]  /*68800*/  IMAD.WIDE R18, R6, 0x4, R230 ;  /* 0x0000000406127825 */ /* 0x008fc800078e02e6 */
[C---:B------:R-:W-:Y:S02]  /*68810*/  IMAD.WIDE R10, R6.reuse, 0x4, R226 ;  /* 0x00000004060a7825 */ /* 0x040fe400078e02e2 */
[----:B------:R-:W3:Y:S04]  /*68820*/  LDL.LU.64 R226, [R1+0x1ed0] ;  /* 0x001ed00001e27983 */ /* 0x000ee80000300a00 */
[----:B------:R-:W-:Y:S04]  /*68830*/  STL.64 [R1+0x108], R18 ;  /* 0x0001081201007387 */ /* 0x000fe80000100a00 */
[----:B------:R4:W-:Y:S04]  /*68840*/  STL.64 [R1+0xc8], R10 ;  /* 0x0000c80a01007387 */ /* 0x0009e80000100a00 */
[----:B------:R-:W-:Y:S04]  /*68850*/  LDGSTS.E [R118+0x63600], desc[UR60][R18.64], P0 ;  /* 0x6360000012767fae */ /* 0x000fe8000812187c */
[----:B------:R4:W-:Y:S01]  /*68860*/  LDGSTS.E [R117+0x63a00], desc[UR60][R10.64], P0 ;  /* 0x63a000000a757fae */ /* 0x0009e2000812187c */
[----:B-1----:R-:W-:-:S03]  /*68870*/  IMAD.WIDE R8, R6, 0x4, R224 ;  /* 0x0000000406087825 */ /* 0x002fc600078e02e0 */
[----:B------:R-:W3:Y:S04]  /*68880*/  LDL.LU.64 R224, [R1+0x1e90] ;  /* 0x001e900001e07983 */ /* 0x000ee80000300a00 */
[----:B------:R2:W-:Y:S04]  /*68890*/  STL.64 [R1+0x88], R8 ;  /* 0x0000880801007387 */ /* 0x0005e80000100a00 */
[----:B------:R2:W-:Y:S01]  /*688a0*/  LDGSTS.E [R116+0x63e00], desc[UR60][R8.64], P0 ;  /* 0x63e0000008747fae */ /* 0x0005e2000812187c */
        /* <DEDUP_REMOVED lines=8> */
[----:B------:R1:W-:Y:S04]  /*68930*/  STL.64 [R1+0x48], R10 ;  /* 0x0000480a01007387 */ /* 0x0003e80000100a00 */
[----:B------:R-:W2:Y:S04]  /*68940*/  LDL.LU.64 R228, [R1+0x1dd0] ;  /* 0x001dd00001e47983 */ /* 0x000ea80000300a00 */
[----:B------:R1:W-:Y:S01]  /*68950*/  STL.64 [R1+0x8], R8 ;  /* 0x0000080801007387 */ /* 0x0003e20000100a00 */
[----:B------:R-:W-:-:S03]  /*68960*/  IMAD.WIDE R116, R6, 0x4, R126 ;  /* 0x0000000406747825 */ /* 0x000fc600078e027e */
[----:B------:R-:W2:Y:S04]  /*68970*/  LDL.LU.64 R132, [R1+0x1d90] ;  /* 0x001d900001847983 */ /* 0x000ea80000300a00 */
[----:B------:R1:W-:Y:S04]  /*68980*/  LDGSTS.E [R120+0x64600], desc[UR60][R8.64], P0 ;  /* 0x6460000008787fae */ /* 0x0003e8000812187c */
[----:B------:R-:W2:Y:S04]  /*68990*/  LDL.LU.64 R140, [R1+0x1d50] ;  /* 0x001d5000018c7983 */ /* 0x000ea80000300a00 */
[----:B------:R-:W2:Y:S04]  /*689a0*/  LDL.LU.64 R138, [R1+0x1d10] ;  /* 0x001d1000018a7983 */ /* 0x000ea80000300a00 */
[----:B------:R-:W-:Y:S04]  /*689b0*/  LDGSTS.E [R119+0x64a00], desc[UR60][R230.64], P0 ;  /* 0x64a00000e6777fae */ /* 0x000fe8000812187c */
[----:B------:R3:W-:Y:S01]  /*689c0*/  LDGSTS.E [R118+0x64e00], desc[UR60][R116.64], P0 ;  /* 0x64e0000074767fae */ /* 0x0007e2000812187c */
[----:B-1----:R-:W-:-:S04]  /*689d0*/  IMAD.WIDE R120, R6, 0x4, R122 ;  /* 0x0000000406787825 */ /* 0x002fc800078e027a */
[C---:B---3--:R-:W-:Y:S02]  /*689e0*/  IMAD.WIDE R122, R6.reuse, 0x4, R226 ;  /* 0x00000004067a7825 */ /* 0x048fe400078e02e2 */
[----:B------:R-:W3:Y:S02]  /*689f0*/  LDL.LU.64 R226, [R1+0x1cd0] ;  /* 0x001cd00001e27983 */ /* 0x000ee40000300a00 */
[----:B------:R-:W-:-:S04]  /*68a00*/  IMAD.WIDE R118, R6, 0x4, R124 ;  /* 0x0000000406767825 */ /* 0x000fc800078e027c */
[----:B------:R-:W-:Y:S02]  /*68a10*/  IMAD.WIDE R124, R6, 0x4, R224 ;  /* 0x00000004067c7825 */ /* 0x000fe400078e02e0 */
        /* <DEDUP_REMOVED lines=20> */
[----:B------:R-:W2:Y:S04]  /*68b60*/  LDL.LU.64 R150, [R1+0x2b88] ;  /* 0x002b880001967983 */ /* 0x000ea80000300a00 */
[----:B------:R-:W2:Y:S01]  /*68b70*/  LDL.LU.64 R148, [R1+0x2b48] ;  /* 0x002b480001947983 */ /* 0x000ea20000300a00 */
[----:B------:R-:W-:-:S03]  /*68b80*/  IMAD.WIDE R132, R6, 0x4, R132 ;  /* 0x0000000406847825 */ /* 0x000fc600078e0284 */
[----:B------:R1:W-:Y:S04]  /*68b90*/  LDGSTS.E [R136+0x66600], desc[UR60][R128.64], P0 ;  /* 0x6660000080887fae */ /* 0x0003e8000812187c */
        /* <DEDUP_REMOVED lines=40> */
[----:B------:R-:W-:-:S04]  /*68e20*/  IMAD.WIDE R18, R6, 0x4, R146 ;  /* 0x0000000406127825 */ /* 0x000fc800078e0292 */
[C---:B---3--:R-:W-:Y:S01]  /*68e30*/  IMAD.WIDE R10, R6.reuse, 0x4, R226 ;  /* 0x00000004060a7825 */ /* 0x048fe200078e02e2 */
        /* <DEDUP_REMOVED lines=99> */
[----:B------:R2:W-:Y:S01]  /*69470*/  STL.64 [R1+0x500], R18 ;  /* 0x0005001201007387 */ /* 0x0005e20000100a00 */
[----:B------:R-:W-:-:S03]  /*69480*/  IMAD.WIDE R8, R6, 0x4, R224 ;  /* 0x0000000406087825 */ /* 0x000fc600078e02e0 */
[----:B------:R1:W-:Y:S04]  /*69490*/  STL.64 [R1+0x4c0], R10 ;  /* 0x0004c00a01007387 */ /* 0x0003e80000100a00 */
[----:B------:R-:W3:Y:S04]  /*694a0*/  LDL.LU.64 R224, [R1+0x2288] ;  /* 0x0022880001e07983 */ /* 0x000ee80000300a00 */
[----:B------:R2:W-:Y:S04]  /*694b0*/  LDGSTS.E [R144+0x47680], desc[UR60][R18.64], P0 ;  /* 0x4768000012907fae */ /* 0x0005e8000812187c */
[----:B------:R1:W-:Y:S04]  /*694c0*/  STL.64 [R1+0x480], R8 ;  /* 0x0004800801007387 */ /* 0x0003e80000100a00 */
        /* <DEDUP_REMOVED lines=40> */
[----:B------:R1:W-:Y:S01]  /*69750*/  STL.64 [R1+0x240], R20 ;  /* 0x0002401401007387 */ /* 0x0003e20000100a00 */
[----:B------:R-:W-:-:S03]  /*69760*/  IMAD.WIDE R8, R6, 0x4, R150 ;  /* 0x0000000406087825 */ /* 0x000fc600078e0296 */
[----:B------:R-:W2:Y:S04]  /*69770*/  LDL.LU.64 R228, [R1+0x1fc8] ;  /* 0x001fc80001e47983 */ /* 0x000ea80000300a00 */
[----:B------:R3:W-:Y:S04]  /*69780*/  STL.64 [R1+0x200], R18 ;  /* 0x0002001201007387 */ /* 0x0007e80000100a00 */
[----:B------:R3:W-:Y:S04]  /*69790*/  STL.64 [R1+0x1c0], R10 ;  /* 0x0001c00a01007387 */ /* 0x0007e80000100a00 */
[----:B------:R3:W-:Y:S04]  /*697a0*/  LDGSTS.E [R144+0x62680], desc[UR60][R18.64], P0 ;  /* 0x6268000012907fae */ /* 0x0007e8000812187c */
[----:B------:R-:W2:Y:S04]  /*697b0*/  LDL.LU.64 R152, [R1+0x1f88] ;  /* 0x001f880001987983 */ /* 0x000ea80000300a00 */
[----:B------:R3:W-:Y:S04]  /*697c0*/  STL.64 [R1+0x180], R8 ;  /* 0x0001800801007387 */ /* 0x0007e80000100a00 */
[----:B------:R3:W-:Y:S04]  /*697d0*/  LDGSTS.E [R143+0x62a80], desc[UR60][R10.64], P0 ;  /* 0x62a800000a8f7fae */ /* 0x0007e8000812187c */
[----:B------:R-:W2:Y:S04]  /*697e0*/  LDL.LU.64 R156, [R1+0x1f48] ;  /* 0x001f4800019c7983 */ /* 0x000ea80000300a00 */
[----:B------:R-:W2:Y:S01]  /*697f0*/  LDL.LU.64 R150, [R1+0x1f08] ;  /* 0x001f080001967983 */ /* 0x000ea20000300a00 */
[----:B-1----:R-:W-:-:S03]  /*69800*/  IMAD.WIDE R20, R6, 0x4, R148 ;  /* 0x0000000406147825 */ /* 0x002fc600078e0294 */
[----:B------:R1:W-:Y:S01]  /*69810*/  LDGSTS.E [R142+0x62e80], desc[UR60][R8.64], P0 ;  /* 0x62e80000088e7fae */ /* 0x0003e2000812187c */
[----:B---3--:R-:W-:-:S04]  /*69820*/  IMAD.WIDE R18, R6, 0x4, R146 ;  /* 0x0000000406127825 */ /* 0x008fc800078e0292 */
[C---:B------:R-:W-:Y:S01]  /*69830*/  IMAD.WIDE R10, R6.reuse, 0x4, R226 ;  /* 0x00000004060a7825 */ /* 0x040fe200078e02e2 */
[----:B------:R-:W-:Y:S04]  /*69840*/  STL.64 [R1+0x140], R20 ;  /* 0x0001401401007387 */ /* 0x000fe80000100a00 */
[----:B------:R-:W3:Y:S04]  /*69850*/  LDL.LU.64 R148, [R1+0x1ec8] ;  /* 0x001ec80001947983 */ /* 0x000ee80000300a00 */
[----:B------:R-:W-:Y:S01]  /*69860*/  STL.64 [R1+0x100], R18 ;  /* 0x0001001201007387 */ /* 0x000fe20000100a00 */
[----:B-1----:R-:W-:-:S03]  /*69870*/  IMAD.WIDE R8, R6, 0x4, R224 ;  /* 0x0000000406087825 */ /* 0x002fc600078e02e0 */
[----:B------:R4:W-:Y:S04]  /*69880*/  STL.64 [R1+0xc0], R10 ;  /* 0x0000c00a01007387 */ /* 0x0009e80000100a00 */
[----:B------:R-:W3:Y:S04]  /*69890*/  LDL.LU.64 R224, [R1+0x1e88] ;  /* 0x001e880001e07983 */ /* 0x000ee80000300a00 */
[----:B------:R-:W-:Y:S04]  /*698a0*/  LDGSTS.E [R145+0x63280], desc[UR60][R20.64], P0 ;  /* 0x6328000014917fae */ /* 0x000fe8000812187c */
        /* <DEDUP_REMOVED lines=12> */
[----:B------:R-:W2:Y:S04]  /*69970*/  LDL.LU.64 R226, [R1+0x1dc8] ;  /* 0x001dc80001e27983 */ /* 0x000ea80000300a00 */
[----:B------:R1:W-:Y:S04]  /*69980*/  STL.64 [R1], R8 ;  /* 0x0000000801007387 */ /* 0x0003e80000100a00 */
[----:B------:R-:W2:Y:S04]  /*69990*/  LDL.LU.64 R158, [R1+0x1d88] ;  /* 0x001d8800019e7983 */ /* 0x000ea80000300a00 */
[----:B------:R-:W2:Y:S04]  /*699a0*/  LDL.LU.64 R172, [R1+0x1d48] ;  /* 0x001d480001ac7983 */ /* 0x000ea80000300a00 */
[----:B------:R1:W-:Y:S04]  /*699b0*/  LDGSTS.E [R146+0x64680], desc[UR60][R8.64], P0 ;  /* 0x6468000008927fae */ /* 0x0003e8000812187c */
[----:B------:R-:W2:Y:S04]  /*699c0*/  LDL.LU.64 R166, [R1+0x1d08] ;  /* 0x001d080001a67983 */ /* 0x000ea80000300a00 */
[----:B------:R-:W2:Y:S01]  /*699d0*/  LDL.LU.64 R164, [R1+0x1cc8] ;  /* 0x001cc80001a47983 */ /* 0x000ea20000300a00 */
[----:B-1----:R-:W-:-:S04]  /*699e0*/  IMAD.WIDE R146, R6, 0x4, R150 ;  /* 0x0000000406927825 */ /* 0x002fc800078e0296 */
[C---:B---3--:R-:W-:Y:S02]  /*699f0*/  IMAD.WIDE R150, R6.reuse, 0x4, R224 ;  /* 0x0000000406967825 */ /* 0x048fe400078e02e0 */
[----:B------:R-:W3:Y:S02]  /*69a00*/  LDL.LU.64 R224, [R1+0x1c88] ;  /* 0x001c880001e07983 */ /* 0x000ee40000300a00 */
[----:B------:R-:W-:-:S04]  /*69a10*/  IMAD.WIDE R228, R6, 0x4, R228 ;  /* 0x0000000406e47825 */ /* 0x000fc800078e02e4 */
[----:B------:R-:W-:-:S04]  /*69a20*/  IMAD.WIDE R142, R6, 0x4, R152 ;  /* 0x00000004068e7825 */ /* 0x000fc800078e0298 */
[C---:B------:R-:W-:Y:S01]  /*69a30*/  VIADD R155, R249.reuse, 0x200000 ;  /* 0x00200000f99b7836 */ /* 0x040fe20000000000 */
[----:B------:R-:W-:Y:S04]  /*69a40*/  LDGSTS.E [R145+0x64a80], desc[UR60][R228.64], P0 ;  /* 0x64a80000e4917fae */ /* 0x000fe8000812187c */
[----:B------:R1:W-:Y:S01]  /*69a50*/  LDGSTS.E [R144+0x64e80], desc[UR60][R142.64], P0 ;  /* 0x64e800008e907fae */ /* 0x0003e2000812187c */
[C---:B------:R-:W-:Y:S01]  /*69a60*/  IADD3 R154, R249.reuse, 0x200000, RZ ;  /* 0x00200000f99a7810 */ /* 0x040fe20007ffe0ff */
[C---:B------:R-:W-:Y:S02]  /*69a70*/  VIADD R153, R249.reuse, 0x200000 ;  /* 0x00200000f9997836 */ /* 0x040fe40000000000 */
[----:B------:R-:W-:Y:S01]  /*69a80*/  IMAD.WIDE R148, R6, 0x4, R148 ;  /* 0x0000000406947825 */ /* 0x000fe200078e0294 */
[----:B------:R-:W-:-:S03]  /*69a90*/  IADD3 R152, R249, 0x200000, RZ ;  /* 0x00200000f9987810 */ /* 0x000fc60007ffe0ff */
[----:B-1----:R-:W-:-:S05]  /*69aa0*/  IMAD.WIDE R144, R6, 0x4, R156 ;  /* 0x0000000406907825 */ /* 0x002fca00078e029c */
        /* <DEDUP_REMOVED lines=17> */
[----:B------:R-:W2:Y:S04]  /*69bc0*/  LDL.LU.64 R176, [R1+0x2b40] ;  /* 0x002b400001b07983 */ /* 0x000ea80000300a00 */
[----:B------:R-:W-:Y:S04]  /*69bd0*/  LDGSTS.E [R162+0x66680], desc[UR60][R154.64], P0 ;  /* 0x666800009aa27fae */ /* 0x000fe8000812187c */
[----:B------:R-:W-:Y:S04]  /*69be0*/  LDGSTS.E [R161+0x66a80], desc[UR60][R156.64], P0 ;  /* 0x66a800009ca17fae */ /* 0x000fe8000812187c */
[----:B------:R1:W-:Y:S04]  /*69bf0*/  LDGSTS.E [R160+0x66e80], desc[UR60][R158.64], P0 ;  /* 0x66e800009ea07fae */ /* 0x0003e8000812187c */
[----:B------:R-:W2:Y:S01]  /*69c00*/  LDL.LU.64 R174, [R1+0x2b00] ;  /* 0x002b000001ae7983 */ /* 0x000ea20000300a00 */
[----:B-1----:R-:W-:-:S03]  /*69c10*/  IMAD.WIDE R160, R6, 0x4, R172 ;  /* 0x0000000406a07825 */ /* 0x002fc600078e02ac */
[----:B------:R-:W2:Y:S01]  /*69c20*/  LDL.LU.64 R172, [R1+0x2ac0] ;  /* 0x002ac00001ac7983 */ /* 0x000ea20000300a00 */
[----:B------:R-:W-:-:S04]  /*69c30*/  IMAD.WIDE R162, R6, 0x4, R166 ;  /* 0x0000000406a27825 */ /* 0x000fc800078e02a6 */
[C---:B---3--:R-:W-:Y:S02]  /*69c40*/  IMAD.WIDE R166, R6.reuse, 0x4, R224 ;  /* 0x0000000406a67825 */ /* 0x048fe400078e02e0 */
[----:B------:R-:W3:Y:S02]  /*69c50*/  LDL.LU.64 R224, [R1+0x2a80] ;  /* 0x002a800001e07983 */ /* 0x000ee40000300a00 */
[C---:B------:R-:W-:Y:S01]  /*69c60*/  VIADD R171, R249.reuse, 0x200000 ;  /* 0x00200000f9ab7836 */ /* 0x040fe20000000000 */
[C---:B------:R-:W-:Y:S01]  /*69c70*/  IADD3 R170, R249.reuse, 0x200000, RZ ;  /* 0x00200000f9aa7810 */ /* 0x040fe20007ffe0ff */
[C---:B------:R-:W-:Y:S02]  /*69c80*/  VIADD R169, R249.reuse, 0x200000 ;  /* 0x00200000f9a97836 */ /* 0x040fe40000000000 */
[----:B------:R-:W-:Y:S01]  /*69c90*/  IMAD.WIDE R164, R6, 0x4, R164 ;  /* 0x0000000406a47825 */ /* 0x000fe200078e02a4 */
[----:B------:R-:W-:Y:S01]  /*69ca0*/  IADD3 R168, R249, 0x200000, RZ ;  /* 0x00200000f9a87810 */ /* 0x000fe20007ffe0ff */
        /* <DEDUP_REMOVED lines=28> */
[C---:B------:R-:W-:Y:S01]  /*69e70*/  IMAD.WIDE R10, R6.reuse, 0x4, R172 ;  /* 0x00000004060a7825 */ /* 0x040fe200078e02ac */
[----:B------:R-:W2:Y:S04]  /*69e80*/  LDL.LU.64 R174, [R1+0x2900] ;  /* 0x0029000001ae7983 */ /* 0x000ea80000300a00 */
[----:B------:R4:W-:Y:S04]  /*69e90*/  STL.64 [R1+0xb38], R20 ;  /* 0x000b381401007387 */ /* 0x0009e80000100a00 */
[----:B------:R-:W2:Y:S04]  /*69ea0*/  LDL.LU.64 R172, [R1+0x28c0] ;  /* 0x0028c00001ac7983 */ /* 0x000ea80000300a00 */
[----:B------:R2:W-:Y:S01]  /*69eb0*/  STL.64 [R1+0xaf8], R18 ;  /* 0x000af81201007387 */ /* 0x0005e20000100a00 */
[----:B---3--:R-:W-:-:S03]  /*69ec0*/  IMAD.WIDE R8, R6, 0x4, R224 ;  /* 0x0000000406087825 */ /* 0x008fc600078e02e0 */
        /* <DEDUP_REMOVED lines=140> */
[----:B------:R1:W-:Y:S01]  /*6a790*/  STL.64 [R1+0x238], R20 ;  /* 0x0002381401007387 */ /* 0x0003e20000100a00 */
[----:B------:R-:W-:-:S03]  /*6a7a0*/  IMAD.WIDE R8, R6, 0x4, R178 ;  /* 0x0000000406087825 */ /* 0x000fc600078e02b2 */
[----:B------:R-:W2:Y:S04]  /*6a7b0*/  LDL.LU.64 R226, [R1+0x1fc0] ;  /* 0x001fc00001e27983 */ /* 0x000ea80000300a00 */
[----:B------:R1:W-:Y:S04]  /*6a7c0*/  STL.64 [R1+0x1f8], R18 ;  /* 0x0001f81201007387 */ /* 0x0003e80000100a00 */
[----:B------:R1:W-:Y:S04]  /*6a7d0*/  STL.64 [R1+0x1b8], R10 ;  /* 0x0001b80a01007387 */ /* 0x0003e80000100a00 */
[----:B------:R-:W2:Y:S04]  /*6a7e0*/  LDL.LU.64 R178, [R1+0x1f80] ;  /* 0x001f800001b27983 */ /* 0x000ea80000300a00 */
[----:B------:R1:W-:Y:S04]  /*6a7f0*/  LDGSTS.E [R170+0x62700], desc[UR60][R18.64], P0 ;  /* 0x6270000012aa7fae */ /* 0x0003e8000812187c */
[----:B------:R3:W-:Y:S04]  /*6a800*/  STL.64 [R1+0x178], R8 ;  /* 0x0001780801007387 */ /* 0x0007e80000100a00 */
[----:B------:R3:W-:Y:S04]  /*6a810*/  LDGSTS.E [R169+0x62b00], desc[UR60][R10.64], P0 ;  /* 0x62b000000aa97fae */ /* 0x0007e8000812187c */
[----:B------:R-:W2:Y:S01]  /*6a820*/  LDL.LU.64 R186, [R1+0x1f40] ;  /* 0x001f400001ba7983 */ /* 0x000ea20000300a00 */
[----:B-1----:R-:W-:-:S03]  /*6a830*/  IMAD.WIDE R20, R6, 0x4, R176 ;  /* 0x0000000406147825 */ /* 0x002fc600078e02b0 */
[----:B------:R1:W-:Y:S04]  /*6a840*/  LDGSTS.E [R168+0x62f00], desc[UR60][R8.64], P0 ;  /* 0x62f0000008a87fae */ /* 0x0003e8000812187c */
[----:B------:R-:W2:Y:S04]  /*6a850*/  LDL.LU.64 R176, [R1+0x1f00] ;  /* 0x001f000001b07983 */ /* 0x000ea80000300a00 */
[----:B------:R-:W-:Y:S04]  /*6a860*/  STL.64 [R1+0x138], R20 ;  /* 0x0001381401007387 */ /* 0x000fe80000100a00 */
[----:B------:R-:W-:Y:S01]  /*6a870*/  LDGSTS.E [R171+0x63300], desc[UR60][R20.64], P0 ;  /* 0x6330000014ab7fae */ /* 0x000fe2000812187c */
[----:B------:R-:W-:-:S04]  /*6a880*/  IMAD.WIDE R18, R6, 0x4, R174 ;  /* 0x0000000406127825 */ /* 0x000fc800078e02ae */
[C---:B---3--:R-:W-:Y:S01]  /*6a890*/  IMAD.WIDE R10, R6.reuse, 0x4, R172 ;  /* 0x00000004060a7825 */ /* 0x048fe200078e02ac */
[----:B------:R-:W3:Y:S04]  /*6a8a0*/  LDL.LU.64 R174, [R1+0x1ec0] ;  /* 0x001ec00001ae7983 */ /* 0x000ee80000300a00 */
[----:B------:R-:W-:Y:S01]  /*6a8b0*/  STL.64 [R1+0xf8], R18 ;  /* 0x0000f81201007387 */ /* 0x000fe20000100a00 */
[----:B-1----:R-:W-:-:S03]  /*6a8c0*/  IMAD.WIDE R8, R6, 0x4, R224 ;  /* 0x0000000406087825 */ /* 0x002fc600078e02e0 */
[----:B------:R-:W-:Y:S04]  /*6a8d0*/  LDGSTS.E [R170+0x63700], desc[UR60][R18.64], P0 ;  /* 0x6370000012aa7fae */ /* 0x000fe8000812187c */
[----:B------:R-:W-:Y:S04]  /*6a8e0*/  STL.64 [R1+0xb8], R10 ;  /* 0x0000b80a01007387 */ /* 0x000fe80000100a00 */
[----:B------:R-:W3:Y:S04]  /*6a8f0*/  LDL.LU.64 R224, [R1+0x1e80] ;  /* 0x001e800001e07983 */ /* 0x000ee80000300a00 */
[----:B------:R-:W-:Y:S04]  /*6a900*/  LDGSTS.E [R169+0x63b00], desc[UR60][R10.64], P0 ;  /* 0x63b000000aa97fae */ /* 0x000fe8000812187c */
[----:B------:R4:W-:Y:S04]  /*6a910*/  STL.64 [R1+0x78], R8 ;  /* 0x0000780801007387 */ /* 0x0009e80000100a00 */
[----:B------:R4:W-:Y:S01]  /*6a920*/  LDGSTS.E [R168+0x63f00], desc[UR60][R8.64], P0 ;  /* 0x63f0000008a87fae */ /* 0x0009e2000812187c */
[C---:B------:R-:W-:Y:S01]  /*6a930*/  VIADD R173, R250.reuse, 0x200000 ;  /* 0x00200000faad7836 */ /* 0x040fe20000000000 */
[----:B------:R-:W-:Y:S01]  /*6a940*/  IADD3 R172, R250, 0x200000, RZ ;  /* 0x00200000faac7810 */ /* 0x000fe20007ffe0ff */
[----:B----4-:R-:W-:-:S02]  /*6a950*/  IMAD.WIDE R8, R6, 0x4, R240 ;  /* 0x0000000406087825 */ /* 0x010fc400078e02f0 */
[----:B------:R-:W4:Y:S04]  /*6a960*/  LDL.LU.64 R240, [R1+0x1e40] ;  /* 0x001e400001f07983 */ /* 0x000f280000300a00 */
[----:B------:R-:W4:Y:S04]  /*6a970*/  LDL.LU.64 R194, [R1+0x1e00] ;  /* 0x001e000001c27983 */ /* 0x000f280000300a00 */
[----:B------:R1:W-:Y:S04]  /*6a980*/  STL.64 [R1+0x38], R8 ;  /* 0x0000380801007387 */ /* 0x0003e80000100a00 */
[----:B------:R-:W4:Y:S04]  /*6a990*/  LDL.LU.64 R182, [R1+0x1dc0] ;  /* 0x001dc00001b67983 */ /* 0x000f280000300a00 */
[----:B------:R-:W4:Y:S04]  /*6a9a0*/  LDL.LU.64 R184, [R1+0x1d80] ;  /* 0x001d800001b87983 */ /* 0x000f280000300a00 */
[----:B------:R-:W4:Y:S04]  /*6a9b0*/  LDL.LU.64 R198, [R1+0x1d40] ;  /* 0x001d400001c67983 */ /* 0x000f280000300a00 */
[----:B------:R-:W-:Y:S04]  /*6a9c0*/  LDGSTS.E [R173+0x64300], desc[UR60][R8.64], P0 ;  /* 0x6430000008ad7fae */ /* 0x000fe8000812187c */
[----:B------:R-:W4:Y:S04]  /*6a9d0*/  LDL.LU.64 R192, [R1+0x1d00] ;  /* 0x001d000001c07983 */ /* 0x000f280000300a00 */
[----:B------:R-:W4:Y:S01]  /*6a9e0*/  LDL.LU.64 R190, [R1+0x1cc0] ;  /* 0x001cc00001be7983 */ /* 0x000f220000300a00 */
[----:B--2---:R-:W-:-:S05]  /*6a9f0*/  IMAD.WIDE R242, R6, 0x4, R242 ;  /* 0x0000000406f27825 */ /* 0x004fca00078e02f2 */
[----:B------:R2:W-:Y:S02]  /*6aa00*/  LDGSTS.E [R172+0x64700], desc[UR60][R242.64], P0 ;  /* 0x64700000f2ac7fae */ /* 0x0005e4000812187c */
[----:B--2---:R-:W-:-:S04]  /*6aa10*/  IMAD.WIDE R172, R6, 0x4, R176 ;  /* 0x0000000406ac7825 */ /* 0x004fc800078e02b0 */
[C---:B---3--:R-:W-:Y:S02]  /*6aa20*/  IMAD.WIDE R176, R6.reuse, 0x4, R224 ;  /* 0x0000000406b07825 */ /* 0x048fe400078e02e0 */
[----:B------:R-:W2:Y:S02]  /*6aa30*/  LDL.LU.64 R224, [R1+0x1c80] ;  /* 0x001c800001e07983 */ /* 0x000ea40000300a00 */
[----:B------:R-:W-:-:S04]  /*6aa40*/  IMAD.WIDE R226, R6, 0x4, R226 ;  /* 0x0000000406e27825 */ /* 0x000fc800078e02e2 */
[----:B------:R-:W-:-:S04]  /*6aa50*/  IMAD.WIDE R168, R6, 0x4, R178 ;  /* 0x0000000406a87825 */ /* 0x000fc800078e02b2 */
[C---:B------:R-:W-:Y:S01]  /*6aa60*/  VIADD R181, R250.reuse, 0x200000 ;  /* 0x00200000fab57836 */ /* 0x040fe20000000000 */
[----:B------:R-:W-:Y:S04]  /*6aa70*/  LDGSTS.E [R171+0x64b00], desc[UR60][R226.64], P0 ;  /* 0x64b00000e2ab7fae */ /* 0x000fe8000812187c */
[----:B------:R3:W-:Y:S01]  /*6aa80*/  LDGSTS.E [R170+0x64f00], desc[UR60][R168.64], P0 ;  /* 0x64f00000a8aa7fae */ /* 0x0007e2000812187c */
[C---:B------:R-:W-:Y:S01]  /*6aa90*/  IADD3 R180, R250.reuse, 0x200000, RZ ;  /* 0x00200000fab47810 */ /* 0x040fe20007ffe0ff */
[----:B------:R-:W-:Y:S02]  /*6aaa0*/  VIADD R179, R250, 0x200000 ;  /* 0x00200000fab37836 */ /* 0x000fe40000000000 */
[----:B------:R-:W-:Y:S01]  /*6aab0*/  IMAD.WIDE R174, R6, 0x4, R174 ;  /* 0x0000000406ae7825 */ /* 0x000fe200078e02ae */
[----:B------:R-:W-:-:S03]  /*6aac0*/  IADD3 R178, R250, 0x200000, RZ ;  /* 0x00200000fab27810 */ /* 0x000fc60007ffe0ff */
[----:B---3--:R-:W-:-:S05]  /*6aad0*/  IMAD.WIDE R170, R6, 0x4, R186 ;  /* 0x0000000406aa7825 */ /* 0x008fca00078e02ba */
        /* <DEDUP_REMOVED lines=8> */
[----:B----4-:R-:W-:-:S04]  /*6ab60*/  IMAD.WIDE R178, R6, 0x4, R240 ;  /* 0x0000000406b27825 */ /* 0x010fc800078e02f0 */
[C---:B------:R-:W-:Y:S01]  /*6ab70*/  IMAD.WIDE R180, R6.reuse, 0x4, R194 ;  /* 0x0000000406b47825 */ /* 0x040fe200078e02c2 */
[----:B------:R-:W3:Y:S04]  /*6ab80*/  LDL.LU.64 R240, [R1+0x2c38] ;  /* 0x002c380001f07983 */ /* 0x000ee80000300a00 */
[----:B------:R-:W4:Y:S01]  /*6ab90*/  LDL.LU.64 R206, [R1+0x2bf8] ;  /* 0x002bf80001ce7983 */ /* 0x000f220000300a00 */
[----:B------:R-:W-:-:S03]  /*6aba0*/  IMAD.WIDE R182, R6, 0x4, R182 ;  /* 0x0000000406b67825 */ /* 0x000fc600078e02b6 */
[----:B------:R-:W4:Y:S01]  /*6abb0*/  LDL.LU.64 R204, [R1+0x2bb8] ;  /* 0x002bb80001cc7983 */ /* 0x000f220000300a00 */
[----:B------:R-:W-:-:S03]  /*6abc0*/  IMAD.WIDE R184, R6, 0x4, R184 ;  /* 0x0000000406b87825 */ /* 0x000fc600078e02b8 */
[----:B------:R-:W1:Y:S04]  /*6abd0*/  LDL.LU.64 R202, [R1+0x2b78] ;  /* 0x002b780001ca7983 */ /* 0x000e680000300a00 */
[----:B------:R-:W-:Y:S04]  /*6abe0*/  LDGSTS.E [R189+0x66300], desc[UR60][R178.64], P0 ;  /* 0x66300000b2bd7fae */ /* 0x000fe8000812187c */
[----:B------:R-:W-:Y:S04]  /*6abf0*/  LDGSTS.E [R188+0x66700], desc[UR60][R180.64], P0 ;  /* 0x66700000b4bc7fae */ /* 0x000fe8000812187c */
[----:B------:R-:W-:Y:S04]  /*6ac00*/  LDGSTS.E [R187+0x66b00], desc[UR60][R182.64], P0 ;  /* 0x66b00000b6bb7fae */ /* 0x000fe8000812187c */
[----:B------:R2:W-:Y:S04]  /*6ac10*/  LDGSTS.E [R186+0x66f00], desc[UR60][R184.64], P0 ;  /* 0x66f00000b8ba7fae */ /* 0x0005e8000812187c */
[----:B------:R-:W4:Y:S01]  /*6ac20*/  LDL.LU.64 R200, [R1+0x2b38] ;  /* 0x002b380001c87983 */ /* 0x000f220000300a00 */
[----:B--2---:R-:W-:-:S03]  /*6ac30*/  IMAD.WIDE R186, R6, 0x4, R198 ;  /* 0x0000000406ba7825 */ /* 0x004fc600078e02c6 */
[----:B------:R-:W2:Y:S04]  /*6ac40*/  LDL.LU.64 R198, [R1+0x2af8] ;  /* 0x002af80001c67983 */ /* 0x000ea80000300a00 */
[----:B------:R-:W2:Y:S01]  /*6ac50*/  LDL.LU.64 R208, [R1+0x2ab8] ;  /* 0x002ab80001d07983 */ /* 0x000ea20000300a00 */
[----:B------:R-:W-:-:S04]  /*6ac60*/  IMAD.WIDE R188, R6, 0x4, R192 ;  /* 0x0000000406bc7825 */ /* 0x000fc800078e02c0 */
[----:B------:R-:W-:Y:S02]  /*6ac70*/  IMAD.WIDE R192, R6, 0x4, R224 ;  /* 0x0000000406c07825 */ /* 0x000fe400078e02e0 */
[----:B------:R-:W2:Y:S02]  /*6ac80*/  LDL.LU.64 R224, [R1+0x2a78] ;  /* 0x002a780001e07983 */ /* 0x000ea40000300a00 */
[C---:B------:R-:W-:Y:S01]  /*6ac90*/  VIADD R197, R250.reuse, 0x200000 ;  /* 0x00200000fac57836 */ /* 0x040fe20000000000 */
[C---:B------:R-:W-:Y:S01]  /*6aca0*/  IADD3 R196, R250.reuse, 0x200000, RZ ;  /* 0x00200000fac47810 */ /* 0x040fe20007ffe0ff */
[----:B------:R-:W-:Y:S02]  /*6acb0*/  VIADD R195, R250, 0x200000 ;  /* 0x00200000fac37836 */ /* 0x000fe40000000000 */
[----:B------:R-:W-:Y:S01]  /*6acc0*/  IMAD.WIDE R190, R6, 0x4, R190 ;  /* 0x0000000406be7825 */ /* 0x000fe200078e02be */
[----:B------:R-:W-:Y:S01]  /*6acd0*/  IADD3 R194, R250, 0x200000, RZ ;  /* 0x00200000fac27810 */ /* 0x000fe20007ffe0ff */
[----:B------:R3:W-:Y:S04]  /*6ace0*/  LDGSTS.E [R197+0x67300], desc[UR60][R186.64], P0 ;  /* 0x67300000bac57fae */ /* 0x0007e8000812187c */
[----:B------:R3:W-:Y:S04]  /*6acf0*/  LDGSTS.E [R196+0x67700], desc[UR60][R188.64], P0 ;  /* 0x67700000bcc47fae */ /* 0x0007e8000812187c */
[----:B------:R3:W-:Y:S04]  /*6ad00*/  LDGSTS.E [R195+0x67b00], desc[UR60][R190.64], P0 ;  /* 0x67b00000bec37fae */ /* 0x0007e8000812187c */
[----:B------:R3:W-:Y:S02]  /*6ad10*/  LDGSTS.E [R194+0x67f00], desc[UR60][R192.64], P0 ;  /* 0x67f00000c0c27fae */ /* 0x0007e4000812187c */
[C---:B---3--:R-:W-:Y:S01]  /*6ad20*/  VIADD R197, R251.reuse, 0x200000 ;  /* 0x00200000fbc57836 */ /* 0x048fe20000000000 */
[C---:B------:R-:W-:Y:S01]  /*6ad30*/  IADD3 R196, R251.reuse, 0x200000, RZ ;  /* 0x00200000fbc47810 */ /* 0x040fe20007ffe0ff */
[C---:B------:R-:W-:Y:S01]  /*6ad40*/  VIADD R195, R251.reuse, 0x200000 ;  /* 0x00200000fbc37836 */ /* 0x040fe20000000000 */
[----:B------:R-:W-:Y:S01]  /*6ad50*/  IADD3 R194, R251, 0x200000, RZ ;  /* 0x00200000fbc27810 */ /* 0x000fe20007ffe0ff */
[----:B------:R-:W-:-:S04]  /*6ad60*/  IMAD.WIDE R20, R6, 0x4, R240 ;  /* 0x0000000406147825 */ /* 0x000fc800078e02f0 */
[C---:B----4-:R-:W-:Y:S01]  /*6ad70*/  IMAD.WIDE R18, R6.reuse, 0x4, R206 ;  /* 0x0000000406127825 */ /* 0x050fe200078e02ce */
[----:B------:R-:W3:Y:S03]  /*6ad80*/  LDL.LU.64 R240, [R1+0x2a38] ;  /* 0x002a380001f07983 */ /* 0x000ee60000300a00 */
[C---:B------:R-:W-:Y:S01]  /*6ad90*/  IMAD.WIDE R10, R6.reuse, 0x4, R204 ;  /* 0x00000004060a7825 */ /* 0x040fe200078e02cc */
[----:B------:R-:W4:Y:S04]  /*6ada0*/  LDL.LU.64 R206, [R1+0x29f8] ;  /* 0x0029f80001ce7983 */ /* 0x000f280000300a00 */
[----:B------:R2:W-:Y:S01]  /*6adb0*/  STL.64 [R1+0xc30], R20 ;  /* 0x000c301401007387 */ /* 0x0005e20000100a00 */
[----:B-1----:R-:W-:-:S03]  /*6adc0*/  IMAD.WIDE R8, R6, 0x4, R202 ;  /* 0x0000000406087825 */ /* 0x002fc600078e02ca */
[----:B------:R-:W4:Y:S04]  /*6add0*/  LDL.LU.64 R204, [R1+0x29b8] ;  /* 0x0029b80001cc7983 */ /* 0x000f280000300a00 */
[----:B------:R1:W-:Y:S04]  /*6ade0*/  STL.64 [R1+0xbf0], R18 ;  /* 0x000bf01201007387 */ /* 0x0003e80000100a00 */
[----:B------:R2:W-:Y:S04]  /*6adf0*/  LDGSTS.E [R197+0x40380], desc[UR60][R20.64], P0 ;  /* 0x4038000014c57fae */ /* 0x0005e8000812187c */
[----:B------:R1:W-:Y:S04]  /*6ae00*/  STL.64 [R1+0xbb0], R10 ;  /* 0x000bb00a01007387 */ /* 0x0003e80000100a00 */
[----:B------:R1:W-:Y:S04]  /*6ae10*/  LDGSTS.E [R196+0x40780], desc[UR60][R18.64], P0 ;  /* 0x4078000012c47fae */ /* 0x0003e8000812187c */
[----:B------:R-:W4:Y:S04]  /*6ae20*/  LDL.LU.64 R202, [R1+0x2978] ;  /* 0x0029780001ca7983 */ /* 0x000f280000300a00 */
[----:B------:R1:W-:Y:S04]  /*6ae30*/  STL.64 [R1+0xb70], R8 ;  /* 0x000b700801007387 */ /* 0x0003e80000100a00 */
[----:B------:R1:W-:Y:S04]  /*6ae40*/  LDGSTS.E [R195+0x40b80], desc[UR60][R10.64], P0 ;  /* 0x40b800000ac37fae */ /* 0x0003e8000812187c */
[----:B------:R1:W-:Y:S01]  /*6ae50*/  LDGSTS.E [R194+0x40f80], desc[UR60][R8.64], P0 ;  /* 0x40f8000008c27fae */ /* 0x0003e2000812187c */
[----:B--2---:R-:W-:-:S04]  /*6ae60*/  IMAD.WIDE R20, R6, 0x4, R200 ;  /* 0x0000000406147825 */ /* 0x004fc800078e02c8 */
[C---:B-1----:R-:W-:Y:S01]  /*6ae70*/  IMAD.WIDE R18, R6.reuse, 0x4, R198 ;  /* 0x0000000406127825 */ /* 0x042fe200078e02c6 */
[----:B------:R-:W2:Y:S04]  /*6ae80*/  LDL.LU.64 R200, [R1+0x2938] ;  /* 0x0029380001c87983 */ /* 0x000ea80000300a00 */
[----:B------:R-:W2:Y:S01]  /*6ae90*/  LDL.LU.64 R198, [R1+0x28f8] ;  /* 0x0028f80001c67983 */ /* 0x000ea20000300a00 */
[----:B------:R-:W-:-:S03]  /*6aea0*/  IMAD.WIDE R10, R6, 0x4, R208 ;  /* 0x00000004060a7825 */ /* 0x000fc600078e02d0 */
        /* <DEDUP_REMOVED lines=14> */
[----:B------:R-:W4:Y:S01]  /*6af90*/  LDL.LU.64 R206, [R1+0x27f8] ;  /* 0x0027f80001ce7983 */ /* 0x000f220000300a00 */
[----:B-1----:R-:W-:-:S03]  /*6afa0*/  IMAD.WIDE R10, R6, 0x4, R204 ;  /* 0x00000004060a7825 */ /* 0x002fc600078e02cc */
[----:B------:R2:W-:Y:S04]  /*6afb0*/  STL.64 [R1+0xa30], R20 ;  /* 0x000a301401007387 */ /* 0x0005e80000100a00 */
[----:B------:R-:W4:Y:S04]  /*6afc0*/  LDL.LU.64 R204, [R1+0x27b8] ;  /* 0x0027b80001cc7983 */ /* 0x000f280000300a00 */
[----:B------:R1:W-:Y:S01]  /*6afd0*/  STL.64 [R1+0x9f0], R18 ;  /* 0x0009f01201007387 */ /* 0x0003e20000100a00 */
[----:B------:R-:W-:-:S03]  /*6afe0*/  IMAD.WIDE R8, R6, 0x4, R202 ;  /* 0x0000000406087825 */ /* 0x000fc600078e02ca */
[----:B------:R1:W-:Y:S04]  /*6aff0*/  STL.64 [R1+0x9b0], R10 ;  /* 0x0009b00a01007387 */ /* 0x0003e80000100a00 */
[----:B------:R2:W-:Y:S04]  /*6b000*/  LDGSTS.E [R197+0x42380], desc[UR60][R20.64], P0 ;  /* 0x4238000014c57fae */ /* 0x0005e8000812187c */
[----:B------:R-:W4:Y:S04]  /*6b010*/  LDL.LU.64 R202, [R1+0x2778] ;  /* 0x0027780001ca7983 */ /* 0x000f280000300a00 */
[----:B------:R1:W-:Y:S04]  /*6b020*/  LDGSTS.E [R196+0x42780], desc[UR60][R18.64], P0 ;  /* 0x4278000012c47fae */ /* 0x0003e8000812187c */
[----:B------:R1:W-:Y:S04]  /*6b030*/  STL.64 [R1+0x970], R8 ;  /* 0x0009700801007387 */ /* 0x0003e80000100a00 */
[----:B------:R1:W-:Y:S04]  /*6b040*/  LDGSTS.E [R195+0x42b80], desc[UR60][R10.64], P0 ;  /* 0x42b800000ac37fae */ /* 0x0003e8000812187c */
[----:B------:R1:W-:Y:S01]  /*6b050*/  LDGSTS.E [R194+0x42f80], desc[UR60][R8.64], P0 ;  /* 0x42f8000008c27fae */ /* 0x0003e2000812187c */
[----:B--2---:R-:W-:-:S04]  /*6b060*/  IMAD.WIDE R20, R6, 0x4, R200 ;  /* 0x0000000406147825 */ /* 0x004fc800078e02c8 */
[C---:B-1----:R-:W-:Y:S01]  /*6b070*/  IMAD.WIDE R18, R6.reuse, 0x4, R198 ;  /* 0x0000000406127825 */ /* 0x042fe200078e02c6 */
[----:B------:R-:W2:Y:S03]  /*6b080*/  LDL.LU.64 R200, [R1+0x2738] ;  /* 0x0027380001c87983 */ /* 0x000ea60000300a00 */
        /* <DEDUP_REMOVED lines=9> */
[----:B------:R-:W-:-:S05]  /*6b120*/  IMAD.WIDE R8, R6, 0x4, R224 ;  /* 0x0000000406087825 */ /* 0x000fca00078e02e0 */
[----:B------:R1:W-:Y:S04]  /*6b130*/  STL.64 [R1+0x870], R8 ;  /* 0x0008700801007387 */ /* 0x0003e80000100a00 */
[----:B------:R-:W2:Y:S04]  /*6b140*/  LDL.LU.64 R224, [R1+0x2678] ;  /* 0x0026780001e07983 */ /* 0x000ea80000300a00 */
[----:B------:R1:W-:Y:S01]  /*6b150*/  LDGSTS.E [R194+0x43f80], desc[UR60][R8.64], P0 ;  /* 0x43f8000008c27fae */ /* 0x0003e2000812187c */
[----:B---3--:R-:W-:-:S04]  /*6b160*/  IMAD.WIDE R20, R6, 0x4, R240 ;  /* 0x0000000406147825 */ /* 0x008fc800078e02f0 */
[C---:B----4-:R-:W-:Y:S01]  /*6b170*/  IMAD.WIDE R18, R6.reuse, 0x4, R206 ;  /* 0x0000000406127825 */ /* 0x050fe200078e02ce */
[----:B------:R-:W3:Y:S03]  /*6b180*/  LDL.LU.64 R240, [R1+0x2638] ;  /* 0x0026380001f07983 */ /* 0x000ee60000300a00 */
[C---:B-1----:R-:W-:Y:S01]  /*6b190*/  IMAD.WIDE R10, R6.reuse, 0x4, R204 ;  /* 0x00000004060a7825 */ /* 0x042fe200078e02cc */
[----:B------:R-:W4:Y:S04]  /*6b1a0*/  LDL.LU.64 R206, [R1+0x25f8] ;  /* 0x0025f80001ce7983 */ /* 0x000f280000300a00 */
[----:B------:R2:W-:Y:S04]  /*6b1b0*/  STL.64 [R1+0x830], R20 ;  /* 0x0008301401007387 */ /* 0x0005e80000100a00 */
[----:B------:R1:W-:Y:S04]  /*6b1c0*/  STL.64 [R1+0x7f0], R18 ;  /* 0x0007f01201007387 */ /* 0x0003e80000100a00 */
[----:B------:R-:W4:Y:S01]  /*6b1d0*/  LDL.LU.64 R204, [R1+0x25b8] ;  /* 0x0025b80001cc7983 */ /* 0x000f220000300a00 */
[----:B------:R-:W-:-:S03]  /*6b1e0*/  IMAD.WIDE R8, R6, 0x4, R202 ;  /* 0x0000000406087825 */ /* 0x000fc600078e02ca */
[----:B------:R1:W-:Y:S04]  /*6b1f0*/  STL.64 [R1+0x7b0], R10 ;  /* 0x0007b00a01007387 */ /* 0x0003e80000100a00 */
[----:B------:R2:W-:Y:S04]  /*6b200*/  LDGSTS.E [R197+0x44380], desc[UR60][R20.64], P0 ;  /* 0x4438000014c57fae */ /* 0x0005e8000812187c */
[----:B------:R1:W-:Y:S04]  /*6b210*/  STL.64 [R1+0x770], R8 ;  /* 0x0007700801007387 */ /* 0x0003e80000100a00 */
[----:B------:R-:W4:Y:S04]  /*6b220*/  LDL.LU.64 R210, [R1+0x2578] ;  /* 0x0025780001d27983 */ /* 0x000f280000300a00 */
[----:B------:R1:W-:Y:S04]  /*6b230*/  LDGSTS.E [R196+0x44780], desc[UR60][R18.64], P0 ;  /* 0x4478000012c47fae */ /* 0x0003e8000812187c */
        /* <DEDUP_REMOVED lines=25> */
[----:B------:R2:W-:Y:S04]  /*6b3d0*/  LDGSTS.E [R197+0x46380], desc[UR60][R20.64], P0 ;  /* 0x4638000014c57fae */ /* 0x0005e8000812187c */
[----:B------:R1:W-:Y:S01]  /*6b3e0*/  STL.64 [R1+0x5f0], R18 ;  /* 0x0005f01201007387 */ /* 0x0003e20000100a00 */
[----:B------:R-:W-:-:S03]  /*6b3f0*/  IMAD.WIDE R8, R6, 0x4, R210 ;  /* 0x0000000406087825 */ /* 0x000fc600078e02d2 */
[----:B------:R-:W4:Y:S04]  /*6b400*/  LDL.LU.64 R204, [R1+0x2378] ;  /* 0x0023780001cc7983 */ /* 0x000f280000300a00 */
[----:B------:R1:W-:Y:S04]  /*6b410*/  STL.64 [R1+0x5b0], R10 ;  /* 0x0005b00a01007387 */ /* 0x0003e80000100a00 */
[----:B------:R1:W-:Y:S04]  /*6b420*/  LDGSTS.E [R196+0x46780], desc[UR60][R18.64], P0 ;  /* 0x4678000012c47fae */ /* 0x0003e8000812187c */
[----:B------:R1:W-:Y:S04]  /*6b430*/  LDGSTS.E [R195+0x46b80], desc[UR60][R10.64], P0 ;  /* 0x46b800000ac37fae */ /* 0x0003e8000812187c */
[----:B------:R1:W-:Y:S04]  /*6b440*/  STL.64 [R1+0x570], R8 ;  /* 0x0005700801007387 */ /* 0x0003e80000100a00 */
[----:B------:R1:W-:Y:S01]  /*6b450*/  LDGSTS.E [R194+0x46f80], desc[UR60][R8.64], P0 ;  /* 0x46f8000008c27fae */ /* 0x0003e2000812187c */
[----:B--2---:R-:W-:-:S04]  /*6b460*/  IMAD.WIDE R20, R6, 0x4, R200 ;  /* 0x0000000406147825 */ /* 0x004fc800078e02c8 */
[C---:B-1----:R-:W-:Y:S01]  /*6b470*/  IMAD.WIDE R18, R6.reuse, 0x4, R202 ;  /* 0x0000000406127825 */ /* 0x042fe200078e02ca */
[----:B------:R-:W2:Y:S03]  /*6b480*/  LDL.LU.64 R200, [R1+0x2338] ;  /* 0x0023380001c87983 */ /* 0x000ea60000300a00 */
[C---:B------:R-:W-:Y:S01]  /*6b490*/  IMAD.WIDE R10, R6.reuse, 0x4, R198 ;  /* 0x00000004060a7825 */ /* 0x040fe200078e02c6 */
[----:B------:R3:W-:Y:S04]  /*6b4a0*/  STL.64 [R1+0x530], R20 ;  /* 0x0005301401007387 */ /* 0x0007e80000100a00 */
[----:B------:R-:W2:Y:S04]  /*6b4b0*/  LDL.LU.64 R202, [R1+0x22f8] ;  /* 0x0022f80001ca7983 */ /* 0x000ea80000300a00 */
        /* <DEDUP_REMOVED lines=11> */
[----:B----4-:R-:W-:-:S04]  /*6b570*/  IMAD.WIDE R18, R6, 0x4, R208 ;  /* 0x0000000406127825 */ /* 0x010fc800078e02d0 */
[C---:B-1----:R-:W-:Y:S01]  /*6b580*/  IMAD.WIDE R10, R6.reuse, 0x4, R206 ;  /* 0x00000004060a7825 */ /* 0x042fe200078e02ce */
[----:B------:R-:W3:Y:S04]  /*6b590*/  LDL.LU.64 R240, [R1+0x2238] ;  /* 0x0022380001f07983 */ /* 0x000ee80000300a00 */
[----:B------:R2:W-:Y:S04]  /*6b5a0*/  STL.64 [R1+0x430], R20 ;  /* 0x0004301401007387 */ /* 0x0005e80000100a00 */
[----:B------:R1:W-:Y:S01]  /*6b5b0*/  STL.64 [R1+0x3f0], R18 ;  /* 0x0003f01201007387 */ /* 0x0003e20000100a00 */
[----:B------:R-:W-:-:S03]  /*6b5c0*/  IMAD.WIDE R8, R6, 0x4, R204 ;  /* 0x0000000406087825 */ /* 0x000fc600078e02cc */
[----:B------:R2:W-:Y:S04]  /*6b5d0*/  LDGSTS.E [R197+0x60380], desc[UR60][R20.64], P0 ;  /* 0x6038000014c57fae */ /* 0x0005e8000812187c */
[----:B------:R-:W4:Y:S04]  /*6b5e0*/  LDL.LU.64 R204, [R1+0x21f8] ;  /* 0x0021f80001cc7983 */ /* 0x000f280000300a00 */
[----:B------:R1:W-:Y:S04]  /*6b5f0*/  STL.64 [R1+0x3b0], R10 ;  /* 0x0003b00a01007387 */ /* 0x0003e80000100a00 */
[----:B------:R-:W4:Y:S04]  /*6b600*/  LDL.LU.64 R212, [R1+0x21b8] ;  /* 0x0021b80001d47983 */ /* 0x000f280000300a00 */
[----:B------:R1:W-:Y:S04]  /*6b610*/  LDGSTS.E [R196+0x60780], desc[UR60][R18.64], P0 ;  /* 0x6078000012c47fae */ /* 0x0003e8000812187c */
[----:B------:R1:W-:Y:S04]  /*6b620*/  STL.64 [R1+0x370], R8 ;  /* 0x0003700801007387 */ /* 0x0003e80000100a00 */
[----:B------:R1:W-:Y:S04]  /*6b630*/  LDGSTS.E [R195+0x60b80], desc[UR60][R10.64], P0 ;  /* 0x60b800000ac37fae */ /* 0x0003e8000812187c */
[----:B------:R-:W4:Y:S04]  /*6b640*/  LDL.LU.64 R210, [R1+0x2178] ;  /* 0x0021780001d27983 */ /* 0x000f280000300a00 */
[----:B------:R1:W-:Y:S04]  /*6b650*/  LDGSTS.E [R194+0x60f80], desc[UR60][R8.64], P0 ;  /* 0x60f8000008c27fae */ /* 0x0003e8000812187c */
[----:B------:R-:W4:Y:S01]  /*6b660*/  LDL.LU.64 R208, [R1+0x2138] ;  /* 0x0021380001d07983 */ /* 0x000f220000300a00 */
[----:B--2---:R-:W-:-:S04]  /*6b670*/  IMAD.WIDE R20, R6, 0x4, R200 ;  /* 0x0000000406147825 */ /* 0x004fc800078e02c8 */
[----:B-1----:R-:W-:-:S04]  /*6b680*/  IMAD.WIDE R18, R6, 0x4, R202 ;  /* 0x0000000406127825 */ /* 0x002fc800078e02ca */
[C---:B------:R-:W-:Y:S01]  /*6b690*/  IMAD.WIDE R10, R6.reuse, 0x4, R198 ;  /* 0x00000004060a7825 */ /* 0x040fe200078e02c6 */
[----:B------:R-:W2:Y:S04]  /*6b6a0*/  LDL.LU.64 R200, [R1+0x20f8] ;  /* 0x0020f80001c87983 */ /* 0x000ea80000300a00 */
[----:B------:R3:W-:Y:S04]  /*6b6b0*/  STL.64 [R1+0x330], R20 ;  /* 0x0003301401007387 */ /* 0x0007e80000100a00 */
[----:B------:R4:W-:Y:S04]  /*6b6c0*/  STL.64 [R1+0x2f0], R18 ;  /* 0x0002f01201007387 */ /* 0x0009e80000100a00 */
[----:B------:R3:W-:Y:S04]  /*6b6d0*/  LDGSTS.E [R197+0x61380], desc[UR60][R20.64], P0 ;  /* 0x6138000014c57fae */ /* 0x0007e8000812187c */
[----:B------:R1:W-:Y:S04]  /*6b6e0*/  STL.64 [R1+0x2b0], R10 ;  /* 0x0002b00a01007387 */ /* 0x0003e80000100a00 */
[----:B------:R-:W2:Y:S04]  /*6b6f0*/  LDL.LU.64 R202, [R1+0x20b8] ;  /* 0x0020b80001ca7983 */ /* 0x000ea80000300a00 */
[----:B------:R4:W-:Y:S04]  /*6b700*/  LDGSTS.E [R196+0x61780], desc[UR60][R18.64], P0 ;  /* 0x6178000012c47fae */ /* 0x0009e8000812187c */
[----:B------:R1:W-:Y:S01]  /*6b710*/  LDGSTS.E [R195+0x61b80], desc[UR60][R10.64], P0 ;  /* 0x61b800000ac37fae */ /* 0x0003e2000812187c */
[----:B------:R-:W-:-:S05]  /*6b720*/  IMAD.WIDE R8, R6, 0x4, R224 ;  /* 0x0000000406087825 */ /* 0x000fca00078e02e0 */
[----:B------:R1:W-:Y:S04]  /*6b730*/  STL.64 [R1+0x270], R8 ;  /* 0x0002700801007387 */ /* 0x0003e80000100a00 */
[----:B------:R-:W2:Y:S04]  /*6b740*/  LDL.LU.64 R198, [R1+0x2078] ;  /* 0x0020780001c67983 */ /* 0x000ea80000300a00 */
[----:B------:R-:W2:Y:S04]  /*6b750*/  LDL.LU.64 R206, [R1+0x2038] ;  /* 0x0020380001ce7983 */ /* 0x000ea80000300a00 */
[----:B------:R1:W-:Y:S01]  /*6b760*/  LDGSTS.E [R194+0x61f80], desc[UR60][R8.64], P0 ;  /* 0x61f8000008c27fae */ /* 0x0003e2000812187c */
[----:B---3--:R-:W-:-:S03]  /*6b770*/  IMAD.WIDE R20, R6, 0x4, R240 ;  /* 0x0000000406147825 */ /* 0x008fc600078e02f0 */
[----:B------:R-:W3:Y:S04]  /*6b780*/  LDL.LU.64 R240, [R1+0x1ff8] ;  /* 0x001ff80001f07983 */ /* 0x000ee80000300a00 */
[----:B------:R-:W3:Y:S01]  /*6b790*/  LDL.LU.64 R224, [R1+0x1fb8] ;  /* 0x001fb80001e07983 */ /* 0x000ee20000300a00 */
[----:B----4-:R-:W-:-:S04]  /*6b7a0*/  IMAD.WIDE R18, R6, 0x4, R204 ;  /* 0x0000000406127825 */ /* 0x010fc800078e02cc */
[C---:B-1----:R-:W-:Y:S01]  /*6b7b0*/  IMAD.WIDE R10, R6.reuse, 0x4, R212 ;  /* 0x00000004060a7825 */ /* 0x042fe200078e02d4 */
[----:B------:R1:W-:Y:S04]  /*6b7c0*/  STL.64 [R1+0x230], R20 ;  /* 0x0002301401007387 */ /* 0x0003e80000100a00 */
[----:B------:R-:W4:Y:S04]  /*6b7d0*/  LDL.LU.64 R204, [R1+0x1f78] ;  /* 0x001f780001cc7983 */ /* 0x000f280000300a00 */
[----:B------:R1:W-:Y:S01]  /*6b7e0*/  LDGSTS.E [R197+0x62380], desc[UR60][R20.64], P0 ;  /* 0x6238000014c57fae */ /* 0x0003e2000812187c */
[----:B------:R-:W-:-:S03]  /*6b7f0*/  IMAD.WIDE R8, R6, 0x4, R210 ;  /* 0x0000000406087825 */ /* 0x000fc600078e02d2 */
[----:B------:R2:W-:Y:S04]  /*6b800*/  STL.64 [R1+0x1f0], R18 ;  /* 0x0001f01201007387 */ /* 0x0005e80000100a00 */
[----:B------:R2:W-:Y:S04]  /*6b810*/  STL.64 [R1+0x1b0], R10 ;  /* 0x0001b00a01007387 */ /* 0x0005e80000100a00 */
[----:B------:R2:W-:Y:S04]  /*6b820*/  LDGSTS.E [R196+0x62780], desc[UR60][R18.64], P0 ;  /* 0x6278000012c47fae */ /* 0x0005e8000812187c */
[----:B------:R2:W-:Y:S04]  /*6b830*/  STL.64 [R1+0x170], R8 ;  /* 0x0001700801007387 */ /* 0x0005e80000100a00 */
[----:B------:R2:W-:Y:S04]  /*6b840*/  LDGSTS.E [R195+0x62b80], desc[UR60][R10.64], P0 ;  /* 0x62b800000ac37fae */ /* 0x0005e8000812187c */
[----:B------:R-:W4:Y:S01]  /*6b850*/  LDL.LU.64 R216, [R1+0x1f38] ;  /* 0x001f380001d87983 */ /* 0x000f220000300a00 */
[----:B-1----:R-:W-:-:S03]  /*6b860*/  IMAD.WIDE R20, R6, 0x4, R208 ;  /* 0x0000000406147825 */ /* 0x002fc600078e02d0 */
[----:B------:R1:W-:Y:S04]  /*6b870*/  LDGSTS.E [R194+0x62f80], desc[UR60][R8.64], P0 ;  /* 0x62f8000008c27fae */ /* 0x0003e8000812187c */
[----:B------:R-:W4:Y:S04]  /*6b880*/  LDL.LU.64 R214, [R1+0x1ef8] ;  /* 0x001ef80001d67983 */ /* 0x000f280000300a00 */
[----:B------:R-:W-:Y:S04]  /*6b890*/  STL.64 [R1+0x130], R20 ;  /* 0x0001301401007387 */ /* 0x000fe80000100a00 */
[----:B------:R-:W-:Y:S01]  /*6b8a0*/  LDGSTS.E [R197+0x63380], desc[UR60][R20.64], P0 ;  /* 0x6338000014c57fae */ /* 0x000fe2000812187c */
[----:B--2---:R-:W-:-:S04]  /*6b8b0*/  IMAD.WIDE R18, R6, 0x4, R200 ;  /* 0x0000000406127825 */ /* 0x004fc800078e02c8 */
[C---:B------:R-:W-:Y:S01]  /*6b8c0*/  IMAD.WIDE R10, R6.reuse, 0x4, R202 ;  /* 0x00000004060a7825 */ /* 0x040fe200078e02ca */
[----:B------:R-:W2:Y:S04]  /*6b8d0*/  LDL.LU.64 R200, [R1+0x1eb8] ;  /* 0x001eb80001c87983 */ /* 0x000ea80000300a00 */
[----:B------:R1:W-:Y:S04]  /*6b8e0*/  STL.64 [R1+0xf0], R18 ;  /* 0x0000f01201007387 */ /* 0x0003e80000100a00 */
[----:B------:R-:W2:Y:S04]  /*6b8f0*/  LDL.LU.64 R202, [R1+0x1e78] ;  /* 0x001e780001ca7983 */ /* 0x000ea80000300a00 */
[----:B------:R-:W-:Y:S04]  /*6b900*/  LDGSTS.E [R196+0x63780], desc[UR60][R18.64], P0 ;  /* 0x6378000012c47fae */ /* 0x000fe8000812187c */
[----:B------:R1:W-:Y:S04]  /*6b910*/  STL.64 [R1+0xb0], R10 ;  /* 0x0000b00a01007387 */ /* 0x0003e80000100a00 */
[----:B------:R1:W-:Y:S02]  /*6b920*/  LDGSTS.E [R195+0x63b80], desc[UR60][R10.64], P0 ;  /* 0x63b800000ac37fae */ /* 0x0003e4000812187c */
[----:B-1----:R-:W-:-:S05]  /*6b930*/  IMAD.WIDE R8, R6, 0x4, R198 ;  /* 0x0000000406087825 */ /* 0x002fca00078e02c6 */
[----:B------:R1:W-:Y:S04]  /*6b940*/  STL.64 [R1+0x70], R8 ;  /* 0x0000700801007387 */ /* 0x0003e80000100a00 */
[----:B------:R-:W2:Y:S04]  /*6b950*/  LDL.LU.64 R18, [R1+0x1e38] ;  /* 0x001e380001127983 */ /* 0x000ea80000300a00 */
[----:B------:R-:W2:Y:S04]  /*6b960*/  LDL.LU.64 R222, [R1+0x1df8] ;  /* 0x001df80001de7983 */ /* 0x000ea80000300a00 */
[----:B------:R-:W2:Y:S04]  /*6b970*/  LDL.LU.64 R208, [R1+0x1db8] ;  /* 0x001db80001d07983 */ /* 0x000ea80000300a00 */
[----:B------:R-:W2:Y:S04]  /*6b980*/  LDL.LU.64 R210, [R1+0x1d78] ;  /* 0x001d780001d27983 */ /* 0x000ea80000300a00 */
[----:B------:R-:W2:Y:S04]  /*6b990*/  LDL.LU.64 R212, [R1+0x1d38] ;  /* 0x001d380001d47983 */ /* 0x000ea80000300a00 */
[----:B------:R-:W2:Y:S04]  /*6b9a0*/  LDL.LU.64 R22, [R1+0x1cf8] ;  /* 0x001cf80001167983 */ /* 0x000ea80000300a00 */
[----:B------:R-:W2:Y:S04]  /*6b9b0*/  LDL.LU.64 R20, [R1+0x1cb8] ;  /* 0x001cb80001147983 */ /* 0x000ea80000300a00 */
[----:B------:R-:W2:Y:S01]  /*6b9c0*/  LDL.LU.64 R238, [R1+0x1c78] ;  /* 0x001c780001ee7983 */ /* 0x000ea20000300a00 */
[----:B------:R-:W-:-:S02]  /*6b9d0*/  VIADD R199, R251, 0x200000 ;  /* 0x00200000fbc77836 */ /* 0x000fc40000000000 */
[----:B------:R-:W-:Y:S01]  /*6b9e0*/  IMAD.WIDE R10, R6, 0x4, R206 ;  /* 0x00000004060a7825 */ /* 0x000fe200078e02ce */
[C---:B------:R-:W-:Y:S01]  /*6b9f0*/  IADD3 R198, R251.reuse, 0x200000, RZ ;  /* 0x00200000fbc67810 */ /* 0x040fe20007ffe0ff */
[----:B------:R1:W-:Y:S04]  /*6ba00*/  LDGSTS.E [R194+0x63f80], desc[UR60][R8.64], P0 ;  /* 0x63f8000008c27fae */ /* 0x0003e8000812187c */
[----:B------:R-:W-:Y:S01]  /*6ba10*/  LDGSTS.E [R199+0x64380], desc[UR60][R10.64], P0 ;  /* 0x643800000ac77fae */ /* 0x000fe2000812187c */
[C---:B------:R-:W-:Y:S01]  /*6ba20*/  VIADD R207, R251.reuse, 0x200000 ;  /* 0x00200000fbcf7836 */ /* 0x040fe20000000000 */
[C---:B------:R-:W-:Y:S02]  /*6ba30*/  IADD3 R206, R251.reuse, 0x200000, RZ ;  /* 0x00200000fbce7810 */ /* 0x040fe40007ffe0ff */
[----:B------:R-:W2:Y:S04]  /*6ba40*/  LDL.LU.64 R30, [R1+0x1c70] ;  /* 0x001c7000011e7983 */ /* 0x000ea80000300a00 */
[----:B------:R-:W2:Y:S04]  /*6ba50*/  LDL.LU.64 R26, [R1+0x1c68] ;  /* 0x001c6800011a7983 */ /* 0x000ea80000300a00 */
[----:B------:R-:W2:Y:S01]  /*6ba60*/  LDL.LU.64 R24, [R1+0x1c60] ;  /* 0x001c600001187983 */ /* 0x000ea20000300a00 */
[C---:B------:R-:W-:Y:S01]  /*6ba70*/  VIADD R218, R251.reuse, 0x200000 ;  /* 0x00200000fbda7836 */ /* 0x040fe20000000000 */
[----:B-1----:R-:W1:Y:S01]  /*6ba80*/  LDC R9, c[0x0][0x230] ;  /* 0x00008c00ff097b82 */ /* 0x002e620000000800 */
[----:B------:R-:W-:-:S07]  /*6ba90*/  IADD3 R252, R251, 0x200000, RZ ;  /* 0x00200000fbfc7810 */ /* 0x000fce0007ffe0ff */
[----:B------:R-:W1:Y:S01]  /*6baa0*/  LDC R8, c[0x0][0x230] ;  /* 0x00008c00ff087b82 */ /* 0x000e620000000800 */
[----:B---3--:R-:W-:-:S04]  /*6bab0*/  IMAD.WIDE R240, R6, 0x4, R240 ;  /* 0x0000000406f07825 */ /* 0x008fc800078e02f0 */
[----:B------:R-:W-:-:S04]  /*6bac0*/  IMAD.WIDE R224, R6, 0x4, R224 ;  /* 0x0000000406e07825 */ /* 0x000fc800078e02e0 */
[C---:B----4-:R-:W-:Y:S01]  /*6bad0*/  IMAD.WIDE R194, R6.reuse, 0x4, R204 ;  /* 0x0000000406c27825 */ /* 0x050fe200078e02cc */
[----:B------:R3:W-:Y:S04]  /*6bae0*/  LDGSTS.E [R198+0x64780], desc[UR60][R240.64], P0 ;  /* 0x64780000f0c67fae */ /* 0x0007e8000812187c */
[----:B------:R-:W-:Y:S04]  /*6baf0*/  LDGSTS.E [R197+0x64b80], desc[UR60][R224.64], P0 ;  /* 0x64b80000e0c57fae */ /* 0x000fe8000812187c */
[----:B------:R4:W-:Y:S01]  /*6bb00*/  LDGSTS.E [R196+0x64f80], desc[UR60][R194.64], P0 ;  /* 0x64f80000c2c47fae */ /* 0x0009e2000812187c */
[----:B---3--:R-:W-:-:S04]  /*6bb10*/  IMAD.WIDE R198, R6, 0x4, R214 ;  /* 0x0000000406c67825 */ /* 0x008fc800078e02d6 */
[----:B----4-:R-:W-:-:S05]  /*6bb20*/  IMAD.WIDE R196, R6, 0x4, R216 ;  /* 0x0000000406c47825 */ /* 0x010fca00078e02d8 */
[----:B------:R-:W-:Y:S04]  /*6bb30*/  LDGSTS.E [R207+0x65380], desc[UR60][R196.64], P0 ;  /* 0x65380000c4cf7fae */ /* 0x000fe8000812187c */
[----:B------:R2:W-:Y:S02]  /*6bb40*/  LDGSTS.E [R206+0x65780], desc[UR60][R198.64], P0 ;  /* 0x65780000c6ce7fae */ /* 0x0005e4000812187c */
[----:B--2---:R-:W-:Y:S02]  /*6bb50*/  IMAD.WIDE R206, R6, 0x4, R222 ;  /* 0x0000000406ce7825 */ /* 0x004fe400078e02de */
[----:B------:R-:W2:Y:S02]  /*6bb60*/  LDL.LU.64 R222, [R1+0x1c58] ;  /* 0x001c580001de7983 */ /* 0x000ea40000300a00 */
[----:B------:R-:W-:-:S02]  /*6bb70*/  VIADD R205, R251, 0x200000 ;  /* 0x00200000fbcd7836 */ /* 0x000fc40000000000 */
[----:B------:R-:W-:Y:S01]  /*6bb80*/  IMAD.WIDE R200, R6, 0x4, R200 ;  /* 0x0000000406c87825 */ /* 0x000fe200078e02c8 */
[----:B------:R-:W-:-:S03]  /*6bb90*/  IADD3 R204, R251, 0x200000, RZ ;  /* 0x00200000fbcc7810 */ /* 0x000fc60007ffe0ff */
[----:B------:R-:W-:Y:S01]  /*6bba0*/  IMAD.WIDE R202, R6, 0x4, R202 ;  /* 0x0000000406ca7825 */ /* 0x000fe200078e02ca */
[----:B------:R-:W-:-:S03]  /*6bbb0*/  IADD3 R217, R251, 0x200000, RZ ;  /* 0x00200000fbd97810 */ /* 0x000fc60007ffe0ff */
[C---:B------:R-:W-:Y:S01]  /*6bbc0*/  VIADD R216, R251.reuse, 0x200000 ;  /* 0x00200000fbd87836 */ /* 0x040fe20000000000 */
[----:B------:R-:W-:Y:S04]  /*6bbd0*/  LDGSTS.E [R205+0x65b80], desc[UR60][R200.64], P0 ;  /* 0x65b80000c8cd7fae */ /* 0x000fe8000812187c */
[----:B------:R3:W-:Y:S01]  /*6bbe0*/  LDGSTS.E [R204+0x65f80], desc[UR60][R202.64], P0 ;  /* 0x65f80000cacc7fae */ /* 0x0007e2000812187c */
[----:B------:R-:W-:Y:S01]  /*6bbf0*/  IMAD.WIDE R208, R6, 0x4, R208 ;  /* 0x0000000406d07825 */ /* 0x000fe200078e02d0 */
[----:B------:R-:W-:-:S03]  /*6bc00*/  IADD3 R215, R251, 0x200000, RZ ;  /* 0x00200000fbd77810 */ /* 0x000fc60007ffe0ff */
[----:B------:R-:W-:-:S04]  /*6bc10*/  IMAD.WIDE R210, R6, 0x4, R210 ;  /* 0x0000000406d27825 */ /* 0x000fc800078e02d2 */
[----:B------:R-:W-:Y:S02]  /*6bc20*/  VIADD R214, R251, 0x200000 ;  /* 0x00200000fbd67836 */ /* 0x000fe40000000000 */
[C---:B------:R-:W-:Y:S01]  /*6bc30*/  IMAD.WIDE R212, R6.reuse, 0x4, R212 ;  /* 0x0000000406d47825 */ /* 0x040fe200078e02d4 */
[----:B------:R-:W4:Y:S04]  /*6bc40*/  LDL.LU.64 R32, [R1+0x1c50] ;  /* 0x001c500001207983 */ /* 0x000f280000300a00 */
[----:B------:R-:W4:Y:S01]  /*6bc50*/  LDL.LU.64 R28, [R1+0x1c48] ;  /* 0x001c4800011c7983 */ /* 0x000f220000300a00 */
[----:B---3--:R-:W-:-:S05]  /*6bc60*/  IMAD.WIDE R204, R6, 0x4, R18 ;  /* 0x0000000406cc7825 */ /* 0x008fca00078e0212 */
[----:B------:R3:W-:Y:S04]  /*6bc70*/  LDGSTS.E [R218+0x66380], desc[UR60][R204.64], P0 ;  /* 0x66380000ccda7fae */ /* 0x0007e8000812187c */
[----:B------:R-:W-:Y:S04]  /*6bc80*/  LDGSTS.E [R217+0x66780], desc[UR60][R206.64], P0 ;  /* 0x66780000ced97fae */ /* 0x000fe8000812187c */
[----:B------:R1:W-:Y:S04]  /*6bc90*/  LDGSTS.E [R216+0x66b80], desc[UR60][R208.64], P0 ;  /* 0x66b80000d0d87fae */ /* 0x0003e8000812187c */
[----:B------:R-:W-:Y:S04]  /*6bca0*/  LDGSTS.E [R215+0x66f80], desc[UR60][R210.64], P0 ;  /* 0x66f80000d2d77fae */ /* 0x000fe8000812187c */
[----:B------:R1:W-:Y:S01]  /*6bcb0*/  LDGSTS.E [R214+0x67380], desc[UR60][R212.64], P0 ;  /* 0x67380000d4d67fae */ /* 0x0003e2000812187c */
[C---:B------:R-:W-:Y:S01]  /*6bcc0*/  IADD3 R19, R251.reuse, 0x200000, RZ ;  /* 0x00200000fb137810 */ /* 0x040fe20007ffe0ff */
[----:B------:R-:W-:-:S02]  /*6bcd0*/  VIADD R18, R251, 0x200000 ;  /* 0x00200000fb127836 */ /* 0x000fc40000000000 */
[----:B---3--:R-:W-:-:S04]  /*6bce0*/  IMAD.WIDE R218, R6, 0x4, R238 ;  /* 0x0000000406da7825 */ /* 0x008fc800078e02ee */
[----:B-1----:R-:W-:-:S04]  /*6bcf0*/  IMAD.WIDE R216, R6, 0x4, R20 ;  /* 0x0000000406d87825 */ /* 0x002fc800078e0214 */
[----:B------:R-:W-:Y:S01]  /*6bd00*/  IMAD.WIDE R214, R6, 0x4, R22 ;  /* 0x0000000406d67825 */ /* 0x000fe200078e0216 */
[----:B------:R-:W3:Y:S04]  /*6bd10*/  LDL.LU.64 R20, [R1+0x1c38] ;  /* 0x001c380001147983 */ /* 0x000ee80000300a00 */
[----:B------:R-:W3:Y:S01]  /*6bd20*/  LDL.LU.64 R238, [R1+0x1c30] ;  /* 0x001c300001ee7983 */ /* 0x000ee20000300a00 */
[----:B------:R-:W-:Y:S02]  /*6bd30*/  VIADD R9, R9, 0xfffffdff ;  /* 0xfffffdff09097836 */ /* 0x000fe40000000000 */
[----:B------:R-:W-:Y:S01]  /*6bd40*/  IMAD.WIDE R30, R5, 0x4, R30 ;  /* 0x00000004051e7825 */ /* 0x000fe200078e021e */
[----:B------:R1:W-:Y:S04]  /*6bd50*/  LDGSTS.E [R19+0x67780], desc[UR60][R214.64], P0 ;  /* 0x67780000d6137fae */ /* 0x0003e8000812187c */
[----:B------:R1:W-:Y:S04]  /*6bd60*/  LDGSTS.E [R18+0x67b80], desc[UR60][R216.64], P0 ;  /* 0x67b80000d8127fae */ /* 0x0003e8000812187c */
[----:B------:R1:W-:Y:S04]  /*6bd70*/  LDGSTS.E [R252+0x67f80], desc[UR60][R218.64], P0 ;  /* 0x67f80000dafc7fae */ /* 0x0003e8000812187c */
[----:B------:R-:W0:Y:S01]  /*6bd80*/  LDGDEPBAR ;  /* 0x00000000000079af */ /* 0x000e220000000000 */
[----:B------:R-:W-:Y:S01]  /*6bd90*/  ISETP.GE.U32.AND P0, PT, R9, 0x7ffffd80, PT ;  /* 0x7ffffd800900780c */ /* 0x000fe20003f06070 */
[----:B------:R-:W-:-:S04]  /*6bda0*/  IMAD.WIDE R26, R5, 0x4, R26 ;  /* 0x00000004051a7825 */ /* 0x000fc800078e021a */
[----:B------:R-:W-:-:S04]  /*6bdb0*/  IMAD.WIDE R36, R5, 0x4, R24 ;  /* 0x0000000405247825 */ /* 0x000fc800078e0218 */
[C---:B------:R-:W-:Y:S01]  /*6bdc0*/  VIADD R23, R248.reuse, 0x100000 ;  /* 0x00100000f8177836 */ /* 0x040fe20000000000 */
[----:B------:R-:W-:Y:S06]  /*6bdd0*/  BAR.SYNC.DEFER_BLOCKING 0x0 ;  /* 0x0000000000007b1d */ /* 0x000fec0000010000 */
[----:B------:R2:W-:Y:S04]  /*6bde0*/  STL.64 [R1+0x2170], R30 ;  /* 0x0021701e01007387 */ /* 0x0005e80000100a00 */
[----:B------:R2:W-:Y:S01]  /*6bdf0*/  STL.64 [R1+0x2178], R26 ;  /* 0x0021781a01007387 */ /* 0x0005e20000100a00 */
[----:B------:R-:W4:Y:S01]  /*6be00*/  LDC R22, c[0x0][0x230] ;  /* 0x00008c00ff167b82 */ /* 0x000f220000000800 */
[----:B-1----:R-:W-:-:S02]  /*6be10*/  IADD3 R19, R248, 0x100000, RZ ;  /* 0x00100000f8137810 */ /* 0x002fc40007ffe0ff */
[----:B------:R-:W-:Y:S01]  /*6be20*/  IADD3 R18, R8, -0x202, RZ ;  /* 0xfffffdfe08127810 */ /* 0x000fe20007ffe0ff */
[----:B------:R-:W-:Y:S01]  /*6be30*/  STL.64 [R1+0x2180], R36 ;  /* 0x0021802401007387 */ /* 0x000fe20000100a00 */
[----:B------:R-:W-:-:S03]  /*6be40*/  IADD3 R252, R248, 0x100000, RZ ;  /* 0x00100000f8fc7810 */ /* 0x000fc60007ffe0ff */
[----:B------:R-:W1:Y:S01]  /*6be50*/  LDC R9, c[0x0][0x230] ;  /* 0x00008c00ff097b82 */ /* 0x000e620000000800 */
[----:B------:R-:W-:Y:S01]  /*6be60*/  ISETP.GE.U32.AND P2, PT, R18, 0x7ffffd7f, PT ;  /* 0x7ffffd7f1200780c */ /* 0x000fe20003f46070 */
[----:B------:R-:W-:Y:S01]  /*6be70*/  @!PT LDS RZ, [RZ] ;  /* 0x00000000fffff984 */ /* 0x000fe20000000800 */
[----:B------:R-:W-:Y:S01]  /*6be80*/  @!PT LDS RZ, [RZ] ;  /* 0x00000000fffff984 */ /* 0x000fe20000000800 */
[----:B------:R-:W-:Y:S01]  /*6be90*/  @!PT LDS RZ, [RZ] ;  /* 0x00000000fffff984 */ /* 0x000fe20000000800 */
[----:B------:R4:W-:Y:S04]  /*6bea0*/  LDGSTS.E [R23], desc[UR60][R30.64], !P0 ;  /* 0x000000001e177fae */ /* 0x0009e8000c12187c */
[----:B------:R-:W-:Y:S01]  /*6beb0*/  LDGSTS.E [R19+0x4000], desc[UR60][R26.64], !P0 ;  /* 0x040000001a137fae */ /* 0x000fe2000c12187c */
[----:B--2---:R-:W-:-:S05]  /*6bec0*/  IMAD.WIDE R24, R5, 0x4, R222 ;  /* 0x0000000405187825 */ /* 0x004fca00078e02de */
[----:B------:R2:W-:Y:S04]  /*6bed0*/  STL.64 [R1+0x2188], R24 ;  /* 0x0021881801007387 */ /* 0x0005e80000100a00 */
[----:B------:R-:W3:Y:S04]  /*6bee0*/  LDL.LU.64 R30, [R1+0x1c28] ;  /* 0x001c2800011e7983 */ /* 0x000ee80000300a00 */
[----:B------:R-:W3:Y:S04]  /*6bef0*/  LDL.LU.64 R26, [R1+0x1c20] ;  /* 0x001c2000011a7983 */ /* 0x000ee80000300a00 */
[----:B------:R-:W3:Y:S04]  /*6bf00*/  LDL.LU.64 R18, [R1+0x1c18] ;  /* 0x001c180001127983 */ /* 0x000ee80000300a00 */
[----:B------:R-:W3:Y:S01]  /*6bf10*/  LDL.LU.64 R222, [R1+0x1c10] ;  /* 0x001c100001de7983 */ /* 0x000ee20000300a00 */
[----:B------:R-:W-:-:S02]  /*6bf20*/  VIADD R8, R248, 0x100000 ;  /* 0x00100000f8087836 */ /* 0x000fc40000000000 */
[----:B----4-:R-:W-:-:S03]  /*6bf30*/  IMAD.WIDE R32, R5, 0x4, R32 ;  /* 0x0000000405207825 */ /* 0x010fc600078e0220 */
[----:B------:R4:W-:Y:S04]  /*6bf40*/  LDGSTS.E [R8+0x8000], desc[UR60][R36.64], !P0 ;  /* 0x0800000024087fae */ /* 0x0009e8000c12187c */
[----:B------:R2:W-:Y:S01]  /*6bf50*/  LDGSTS.E [R252+0xc000], desc[UR60][R24.64], !P0 ;  /* 0x0c00000018fc7fae */ /* 0x0005e2000c12187c */
[----:B------:R-:W-:-:S03]  /*6bf60*/  IMAD.WIDE R28, R5, 0x4, R28 ;  /* 0x00000004051c7825 */ /* 0x000fc600078e021c */
[----:B------:R1:W-:Y:S04]  /*6bf70*/  STL.64 [R1+0x2190], R32 ;  /* 0x0021902001007387 */ /* 0x0003e80000100a00 */
[----:B------:R1:W-:Y:S01]  /*6bf80*/  STL.64 [R1+0x2198], R28 ;  /* 0x0021981c01007387 */ /* 0x0003e20000100a00 */
[----:B------:R-:W-:Y:S01]  /*6bf90*/  VIADD R23, R22, 0xfffffdfd ;  /* 0xfffffdfd16177836 */ /* 0x000fe20000000000 */
[----:B----4-:R-:W4:Y:S01]  /*6bfa0*/  LDC R8, c[0x0][0x230] ;  /* 0x00008c00ff087b82 */ /* 0x010f220000000800 */
[C---:B--2---:R-:W-:Y:S01]  /*6bfb0*/  IADD3 R25, R248.reuse, 0x100000, RZ ;  /* 0x00100000f8197810 */ /* 0x044fe20007ffe0ff */
[----:B------:R-:W-:-:S04]  /*6bfc0*/  VIADD R24, R248, 0x100000 ;  /* 0x00100000f8187836 */ /* 0x000fc80000000000 */
[----:B------:R-:W-:Y:S04]  /*6bfd0*/  LDGSTS.E [R25+0x4], desc[UR60][R32.64], !P2 ;  /* 0x0000400020197fae */ /* 0x000fe8000d12187c */
[----:B------:R-:W-:Y:S01]  /*6bfe0*/  LDGSTS.E [R24+0x4004], desc[UR60][R28.64], !P2 ;  /* 0x040040001c187fae */ /* 0x000fe2000d12187c */
[----:B---3--:R-:W-:-:S04]  /*6bff0*/  IMAD.WIDE R36, R5, 0x4, R20 ;  /* 0x0000000405247825 */ /* 0x008fc800078e0214 */
[----:B------:R-:W-:Y:S01]  /*6c000*/  IMAD.WIDE R20, R5, 0x4, R238 ;  /* 0x0000000405147825 */ /* 0x000fe200078e02ee */
[----:B------:R-:W-:Y:S04]  /*6c010*/  STL.64 [R1+0x21a0], R36 ;  /* 0x0021a02401007387 */ /* 0x000fe80000100a00 */
[----:B-1----:R-:W2:Y:S04]  /*6c020*/  LDL.LU.64 R32, [R1+0x1c08] ;  /* 0x001c080001207983 */ /* 0x002ea80000300a00 */
[----:B------:R1:W-:Y:S04]  /*6c030*/  STL.64 [R1+0x21a8], R20 ;  /* 0x0021a81401007387 */ /* 0x0003e80000100a00 */
[----:B------:R-:W3:Y:S04]  /*6c040*/  LDL.LU.64 R28, [R1+0x1c00] ;  /* 0x001c0000011c7983 */ /* 0x000ee80000300a00 */
[----:B------:R-:W4:Y:S04]  /*6c050*/  LDL.LU.64 R24, [R1+0x1bf8] ;  /* 0x001bf80001187983 */ /* 0x000f280000300a00 */
[----:B------:R-:W4:Y:S01]  /*6c060*/  LDL.LU.64 R238, [R1+0x1bf0] ;  /* 0x001bf00001ee7983 */ /* 0x000f220000300a00 */
[----:B------:R-:W-:-:S02]  /*6c070*/  ISETP.GE.U32.AND P0, PT, R23, 0x7ffffd7e, PT ;  /* 0x7ffffd7e1700780c */ /* 0x000fc40003f06070 */
[C---:B------:R-:W-:Y:S02]  /*6c080*/  IADD3 R22, R248.reuse, 0x100000, RZ ;  /* 0x00100000f8167810 */ /* 0x040fe40007ffe0ff */
[----:B------:R-:W-:-:S03]  /*6c090*/  IADD3 R23, R248, 0x100000, RZ ;  /* 0x00100000f8177810 */ /* 0x000fc60007ffe0ff */
[----:B------:R1:W-:Y:S04]  /*6c0a0*/  LDGSTS.E [R22+0x8004], desc[UR60][R36.64], !P2 ;  /* 0x0800400024167fae */ /* 0x0003e8000d12187c */
[----:B------:R1:W-:Y:S02]  /*6c0b0*/  LDGSTS.E [R252+0xc004], desc[UR60][R20.64], !P2 ;  /* 0x0c00400014fc7fae */ /* 0x0003e4000d12187c */
[----:B-1----:R-:W1:Y:S01]  /*6c0c0*/  LDC R22, c[0x0][0x230] ;  /* 0x00008c00ff167b82 */ /* 0x002e620000000800 */
[----:B------:R-:W-:Y:S02]  /*6c0d0*/  VIADD R21, R248, 0x100000 ;  /* 0x00100000f8157836 */ /* 0x000fe40000000000 */
[----:B------:R-:W-:-:S05]  /*6c0e0*/  VIADD R20, R9, 0xfffffdfc ;  /* 0xfffffdfc09147836 */ /* 0x000fca0000000000 */
[----:B------:R-:W-:Y:S01]  /*6c0f0*/  ISETP.GE.U32.AND P2, PT, R20, 0x7ffffd7d, PT ;  /* 0x7ffffd7d1400780c */ /* 0x000fe20003f46070 */
[----:B------:R-:W-:-:S04]  /*6c100*/  IMAD.WIDE R30, R5, 0x4, R30 ;  /* 0x00000004051e7825 */ /* 0x000fc800078e021e */
[----:B------:R-:W-:-:S04]  /*6c110*/  IMAD.WIDE R26, R5, 0x4, R26 ;  /* 0x00000004051a7825 */ /* 0x000fc800078e021a */
[----:B------:R-:W-:-:S04]  /*6c120*/  IMAD.WIDE R36, R5, 0x4, R18 ;  /* 0x0000000405247825 */ /* 0x000fc800078e0212 */
[----:B------:R-:W-:Y:S01]  /*6c130*/  IMAD.WIDE R18, R5, 0x4, R222 ;  /* 0x0000000405127825 */ /* 0x000fe200078e02de */
[----:B------:R1:W-:Y:S04]  /*6c140*/  STL.64 [R1+0x21b0], R30 ;  /* 0x0021b01e01007387 */ /* 0x0003e80000100a00 */
[----:B------:R1:W-:Y:S04]  /*6c150*/  STL.64 [R1+0x21c0], R26 ;  /* 0x0021c01a01007387 */ /* 0x0003e80000100a00 */
[----:B------:R-:W-:Y:S04]  /*6c160*/  LDGSTS.E [R23+0x8], desc[UR60][R30.64], !P0 ;  /* 0x000080001e177fae */ /* 0x000fe8000c12187c */
[----:B------:R4:W-:Y:S04]  /*6c170*/  STL.64 [R1+0x21d0], R36 ;  /* 0x0021d02401007387 */ /* 0x0009e80000100a00 */
[----:B------:R-:W-:Y:S04]  /*6c180*/  LDGSTS.E [R21+0x4008], desc[UR60][R26.64], !P0 ;  /* 0x040080001a157fae */ /* 0x000fe8000c12187c */
[----:B-1----:R-:W4:Y:S04]  /*6c190*/  LDL.LU.64 R30, [R1+0x1be8] ;  /* 0x001be800011e7983 */ /* 0x002f280000300a00 */
[----:B------:R1:W-:Y:S04]  /*6c1a0*/  STL.64 [R1+0x21e0], R18 ;  /* 0x0021e01201007387 */ /* 0x0003e80000100a00 */
[----:B------:R-:W4:Y:S04]  /*6c1b0*/  LDL.LU.64 R26, [R1+0x1be0] ;  /* 0x001be000011a7983 */ /* 0x000f280000300a00 */
[----:B------:R-:W4:Y:S04]  /*6c1c0*/  LDL.LU.64 R20, [R1+0x1bd8] ;  /* 0x001bd80001147983 */ /* 0x000f280000300a00 */
[----:B------:R-:W4:Y:S01]  /*6c1d0*/  LDL.LU.64 R222, [R1+0x1bd0] ;  /* 0x001bd00001de7983 */ /* 0x000f220000300a00 */
[----:B------:R-:W-:-:S05]  /*6c1e0*/  IADD3 R9, R248, 0x100000, RZ ;  /* 0x00100000f8097810 */ /* 0x000fca0007ffe0ff */
[----:B------:R4:W-:Y:S04]  /*6c1f0*/  LDGSTS.E [R9+0x8008], desc[UR60][R36.64], !P0 ;  /* 0x0800800024097fae */ /* 0x0009e8000c12187c */
[----:B------:R1:W-:Y:S01]  /*6c200*/  LDGSTS.E [R252+0xc008], desc[UR60][R18.64], !P0 ;  /* 0x0c00800012fc7fae */ /* 0x0003e2000c12187c */
[----:B--2---:R-:W-:-:S04]  /*6c210*/  IMAD.WIDE R32, R5, 0x4, R32 ;  /* 0x0000000405207825 */ /* 0x004fc800078e0220 */
[----:B---3--:R-:W-:-:S04]  /*6c220*/  IMAD.WIDE R28, R5, 0x4, R28 ;  /* 0x00000004051c7825 */ /* 0x008fc800078e021c */
[----:B----4-:R-:W-:Y:S01]  /*6c230*/  IMAD.WIDE R36, R5, 0x4, R24 ;  /* 0x0000000405247825 */ /* 0x010fe200078e0218 */
[----:B-1----:R-:W-:-:S03]  /*6c240*/  IADD3 R19, R248, 0x100000, RZ ;  /* 0x00100000f8137810 */ /* 0x002fc60007ffe0ff */
[----:B------:R-:W-:-:S04]  /*6c250*/  IMAD.WIDE R24, R5, 0x4, R238 ;  /* 0x0000000405187825 */ /* 0x000fc800078e02ee */
[----:B------:R-:W-:Y:S01]  /*6c260*/  VIADD R18, R8, 0xfffffddf ;  /* 0xfffffddf08127836 */ /* 0x000fe20000000000 */
[----:B------:R1:W-:Y:S04]  /*6c270*/  STL.64 [R1+0x21f0], R32 ;  /* 0x0021f02001007387 */ /* 0x0003e80000100a00 */
[----:B------:R2:W-:Y:S04]  /*6c280*/  STL.64 [R1+0x2200], R28 ;  /* 0x0022001c01007387 */ /* 0x0005e80000100a00 */
[----:B------:R-:W-:Y:S04]  /*6c290*/  LDGSTS.E [R23+0xc], desc[UR60][R32.64], !P2 ;  /* 0x0000c00020177fae */ /* 0x000fe8000d12187c */
[----:B------:R-:W-:Y:S04]  /*6c2a0*/  STL.64 [R1+0x2210], R36 ;  /* 0x0022102401007387 */ /* 0x000fe80000100a00 */
[----:B------:R-:W-:Y:S01]  /*6c2b0*/  LDGSTS.E [R19+0x400c], desc[UR60][R28.64], !P2 ;  /* 0x0400c0001c137fae */ /* 0x000fe2000d12187c */
[----:B------:R-:W-:Y:S01]  /*6c2c0*/  ISETP.GE.U32.AND P0, PT, R18, 0x7ffffd60, PT ;  /* 0x7ffffd601200780c */ /* 0x000fe20003f06070 */
[----:B------:R-:W3:Y:S02]  /*6c2d0*/  LDC R9, c[0x0][0x230] ;  /* 0x00008c00ff097b82 */ /* 0x000ee40000000800 */
[----:B-1----:R-:W4:Y:S04]  /*6c2e0*/  LDL.LU.64 R32, [R1+0x1bc8] ;  /* 0x001bc80001207983 */ /* 0x002f280000300a00 */
[----:B------:R1:W-:Y:S04]  /*6c2f0*/  STL.64 [R1+0x2220], R24 ;  /* 0x0022201801007387 */ /* 0x0003e80000100a00 */
[----:B--2---:R-:W2:Y:S04]  /*6c300*/  LDL.LU.64 R28, [R1+0x1bc0] ;  /* 0x001bc000011c7983 */ /* 0x004ea80000300a00 */
[----:B------:R-:W3:Y:S04]  /*6c310*/  LDL.LU.64 R18, [R1+0x1bb8] ;  /* 0x001bb80001127983 */ /* 0x000ee80000300a00 */
[----:B------:R-:W3:Y:S01]  /*6c320*/  LDL.LU.64 R238, [R1+0x1bb0] ;  /* 0x001bb00001ee7983 */ /* 0x000ee20000300a00 */
[----:B------:R-:W-:-:S05]  /*6c330*/  VIADD R8, R248, 0x100000 ;  /* 0x00100000f8087836 */ /* 0x000fca0000000000 */
[----:B------:R-:W-:Y:S04]  /*6c340*/  LDGSTS.E [R8+0x800c], desc[UR60][R36.64], !P2 ;  /* 0x0800c00024087fae */ /* 0x000fe8000d12187c */
[----:B------:R1:W-:Y:S01]  /*6c350*/  LDGSTS.E [R252+0xc00c], desc[UR60][R24.64], !P2 ;  /* 0x0c00c00018fc7fae */ /* 0x0003e2000d12187c */
[----:B------:R-:W-:-:S04]  /*6c360*/  IMAD.WIDE R30, R5, 0x4, R30 ;  /* 0x00000004051e7825 */ /* 0x000fc800078e021e */
[----:B------:R-:W-:-:S04]  /*6c370*/  IMAD.WIDE R26, R5, 0x4, R26 ;  /* 0x00000004051a7825 */ /* 0x000fc800078e021a */
[C---:B-1----:R-:W-:Y:S02]  /*6c380*/  VIADD R25, R248.reuse, 0x100000 ;  /* 0x00100000f8197836 */ /* 0x042fe40000000000 */
[----:B------:R-:W-:Y:S01]  /*6c390*/  IMAD.WIDE R36, R5, 0x4, R20 ;  /* 0x0000000405247825 */ /* 0x000fe200078e0214 */
[----:B------:R-:W-:-:S03]  /*6c3a0*/  IADD3 R24, R248, 0x100000, RZ ;  /* 0x00100000f8187810 */ /* 0x000fc60007ffe0ff */
[----:B------:R-:W-:Y:S01]  /*6c3b0*/  IMAD.WIDE R20, R5, 0x4, R222 ;  /* 0x0000000405147825 */ /* 0x000fe200078e02de */
[----:B------:R1:W-:Y:S04]  /*6c3c0*/  STL.64 [R1+0x2570], R30 ;  /* 0x0025701e01007387 */ /* 0x0003e80000100a00 */
[----:B------:R1:W-:Y:S04]  /*6c3d0*/  STL.64 [R1+0x2578], R26 ;  /* 0x0025781a01007387 */ /* 0x0003e80000100a00 */
[----:B------:R-:W-:Y:S04]  /*6c3e0*/  LDGSTS.E [R25+0x10000], desc[UR60][R30.64], !P0 ;  /* 0x100000001e197fae */ /* 0x000fe8000c12187c */
[----:B------:R3:W-:Y:S04]  /*6c3f0*/  STL.64 [R1+0x2580], R36 ;  /* 0x0025802401007387 */ /* 0x0007e80000100a00 */
[----:B------:R-:W-:Y:S01]  /*6c400*/  LDGSTS.E [R24+0x14000], desc[UR60][R26.64], !P0 ;  /* 0x140000001a187fae */ /* 0x000fe2000c12187c */
[----:B------:R-:W-:Y:S01]  /*6c410*/  IADD3 R23, R22, -0x222, RZ ;  /* 0xfffffdde16177810 */ /* 0x000fe20007ffe0ff */
[----:B------:R-:W3:Y:S02]  /*6c420*/  LDC R8, c[0x0][0x230] ;  /* 0x00008c00ff087b82 */ /* 0x000ee40000000800 */
[----:B-1----:R-:W3:Y:S04]  /*6c430*/  LDL.LU.64 R30, [R1+0x1ba8] ;  /* 0x001ba800011e7983 */ /* 0x002ee80000300a00 */
[----:B------:R1:W-:Y:S04]  /*6c440*/  STL.64 [R1+0x2588], R20 ;  /* 0x0025881401007387 */ /* 0x0003e80000100a00 */
[----:B------:R-:W3:Y:S04]  /*6c450*/  LDL.LU.64 R26, [R1+0x1ba0] ;  /* 0x001ba000011a7983 */ /* 0x000ee80000300a00 */
[----:B------:R-:W3:Y:S04]  /*6c460*/  LDL.LU.64 R24, [R1+0x1b98] ;  /* 0x001b980001187983 */ /* 0x000ee80000300a00 */
[----:B------:R-:W3:Y:S01]  /*6c470*/  LDL.LU.64 R222, [R1+0x1b90] ;  /* 0x001b900001de7983 */ /* 0x000ee20000300a00 */
[----:B------:R-:W-:Y:S01]  /*6c480*/  ISETP.GE.U32.AND P2, PT, R23, 0x7ffffd5f, PT ;  /* 0x7ffffd5f1700780c */ /* 0x000fe20003f46070 */
[----:B------:R-:W-:-:S02]  /*6c490*/  VIADD R22, R248, 0x100000 ;  /* 0x00100000f8167836 */ /* 0x000fc40000000000 */
[----:B------:R-:W-:-:S03]  /*6c4a0*/  VIADD R23, R248, 0x100000 ;  /* 0x00100000f8177836 */ /* 0x000fc60000000000 */
[----:B------:R3:W-:Y:S04]  /*6c4b0*/  LDGSTS.E [R22+0x18000], desc[UR60][R36.64], !P0 ;  /* 0x1800000024167fae */ /* 0x0007e8000c12187c */
[----:B------:R1:W-:Y:S01]  /*6c4c0*/  LDGSTS.E [R252+0x1c000], desc[UR60][R20.64], !P0 ;  /* 0x1c00000014fc7fae */ /* 0x0003e2000c12187c */
[----:B----4-:R-:W-:-:S04]  /*6c4d0*/  IMAD.WIDE R32, R5, 0x4, R32 ;  /* 0x0000000405207825 */ /* 0x010fc800078e0220 */
[----:B--2---:R-:W-:-:S04]  /*6c4e0*/  IMAD.WIDE R28, R5, 0x4, R28 ;  /* 0x00000004051c7825 */ /* 0x004fc800078e021c */
[----:B---3--:R-:W-:Y:S01]  /*6c4f0*/  IMAD.WIDE R36, R5, 0x4, R18 ;  /* 0x0000000405247825 */ /* 0x008fe200078e0212 */
[----:B-1----:R-:W-:-:S03]  /*6c500*/  IADD3 R21, R248, 0x100000, RZ ;  /* 0x00100000f8157810 */ /* 0x002fc60007ffe0ff */
[----:B------:R-:W-:Y:S01]  /*6c510*/  IMAD.WIDE R18, R5, 0x4, R238 ;  /* 0x0000000405127825 */ /* 0x000fe200078e02ee */
[----:B------:R-:W-:Y:S01]  /*6c520*/  IADD3 R20, R9, -0x223, RZ ;  /* 0xfffffddd09147810 */ /* 0x000fe20007ffe0ff */
        /* <DEDUP_REMOVED lines=13> */
[----:B------:R1:W-:Y:S04]  /*6c600*/  LDGSTS.E [R9+0x18004], desc[UR60][R36.64], !P2 ;  /* 0x1800400024097fae */ /* 0x0003e8000d12187c */
[----:B------:R1:W-:Y:S02]  /*6c610*/  LDGSTS.E [R252+0x1c004], desc[UR60][R18.64], !P2 ;  /* 0x1c00400012fc7fae */ /* 0x0003e4000d12187c */
[----:B-1----:R-:W1:Y:S01]  /*6c620*/  LDC R9, c[0x0][0x230] ;  /* 0x00008c00ff097b82 */ /* 0x002e620000000800 */
[----:B------:R-:W-:Y:S01]  /*6c630*/  VIADD R19, R248, 0x100000 ;  /* 0x00100000f8137836 */ /* 0x000fe20000000000 */
[----:B------:R-:W-:-:S04]  /*6c640*/  IADD3 R18, R8, -0x224, RZ ;  /* 0xfffffddc08127810 */ /* 0x000fc80007ffe0ff */
        /* <DEDUP_REMOVED lines=8> */
[----:B------:R-:W-:Y:S04]  /*6c6d0*/  STL.64 [R1+0x25e0], R36 ;  /* 0x0025e02401007387 */ /* 0x000fe80000100a00 */
[----:B------:R-:W-:Y:S04]  /*6c6e0*/  LDGSTS.E [R19+0x14008], desc[UR60][R26.64], !P0 ;  /* 0x140080001a137fae */ /* 0x000fe8000c12187c */
[----:B-1----:R-:W3:Y:S04]  /*6c6f0*/  LDL.LU.64 R30, [R1+0x1b68] ;  /* 0x001b6800011e7983 */ /* 0x002ee80000300a00 */
[----:B------:R1:W-:Y:S04]  /*6c700*/  STL.64 [R1+0x25f0], R24 ;  /* 0x0025f01801007387 */ /* 0x0003e80000100a00 */
[----:B------:R-:W3:Y:S04]  /*6c710*/  LDL.LU.64 R26, [R1+0x1b60] ;  /* 0x001b6000011a7983 */ /* 0x000ee80000300a00 */
[----:B------:R-:W3:Y:S04]  /*6c720*/  LDL.LU.64 R18, [R1+0x1b58] ;  /* 0x001b580001127983 */ /* 0x000ee80000300a00 */
[----:B------:R-:W3:Y:S01]  /*6c730*/  LDL.LU.64 R222, [R1+0x1b50] ;  /* 0x001b500001de7983 */ /* 0x000ee20000300a00 */
[----:B------:R-:W-:-:S05]  /*6c740*/  IADD3 R8, R248, 0x100000, RZ ;  /* 0x00100000f8087810 */ /* 0x000fca0007ffe0ff */
[----:B------:R-:W-:Y:S04]  /*6c750*/  LDGSTS.E [R8+0x18008], desc[UR60][R36.64], !P0 ;  /* 0x1800800024087fae */ /* 0x000fe8000c12187c */
[----:B------:R1:W-:Y:S01]  /*6c760*/  LDGSTS.E [R252+0x1c008], desc[UR60][R24.64], !P0 ;  /* 0x1c00800018fc7fae */ /* 0x0003e2000c12187c */
[----:B----4-:R-:W-:-:S04]  /*6c770*/  IMAD.WIDE R32, R5, 0x4, R32 ;  /* 0x0000000405207825 */ /* 0x010fc800078e0220 */
[----:B--2---:R-:W-:Y:S01]  /*6c780*/  IMAD.WIDE R28, R5, 0x4, R28 ;  /* 0x00000004051c7825 */ /* 0x004fe200078e021c */
[----:B-1----:R-:W-:-:S03]  /*6c790*/  IADD3 R25, R248, 0x100000, RZ ;  /* 0x00100000f8197810 */ /* 0x002fc60007ffe0ff */
[----:B---3--:R-:W-:-:S04]  /*6c7a0*/  IMAD.WIDE R36, R5, 0x4, R20 ;  /* 0x0000000405247825 */ /* 0x008fc800078e0214 */
[----:B------:R-:W-:Y:S02]  /*6c7b0*/  VIADD R24, R248, 0x100000 ;  /* 0x00100000f8187836 */ /* 0x000fe40000000000 */
[----:B------:R-:W-:Y:S01]  /*6c7c0*/  IMAD.WIDE R20, R5, 0x4, R238 ;  /* 0x0000000405147825 */ /* 0x000fe200078e02ee */
[----:B------:R1:W-:Y:S04]  /*6c7d0*/  STL.64 [R1+0x2600], R32 ;  /* 0x0026002001007387 */ /* 0x0003e80000100a00 */
[----:B------:R2:W-:Y:S04]  /*6c7e0*/  STL.64 [R1+0x2610], R28 ;  /* 0x0026101c01007387 */ /* 0x0005e80000100a00 */
[----:B------:R-:W-:Y:S04]  /*6c7f0*/  LDGSTS.E [R25+0x1000c], desc[UR60][R32.64], !P2 ;  /* 0x1000c00020197fae */ /* 0x000fe8000d12187c */
[----:B------:R-:W-:Y:S04]  /*6c800*/  STL.64 [R1+0x2620], R36 ;  /* 0x0026202401007387 */ /* 0x000fe80000100a00 */
[----:B------:R-:W-:Y:S01]  /*6c810*/  LDGSTS.E [R24+0x1400c], desc[UR60][R28.64], !P2 ;  /* 0x1400c0001c187fae */ /* 0x000fe2000d12187c */
[----:B------:R-:W-:Y:S01]  /*6c820*/  VIADD R23, R22, 0xfffffdbf ;  /* 0xfffffdbf16177836 */ /* 0x000fe20000000000 */
[----:B------:R-:W3:Y:S02]  /*6c830*/  LDC R8, c[0x0][0x230] ;  /* 0x00008c00ff087b82 */ /* 0x000ee40000000800 */
[----:B-1----:R-:W4:Y:S04]  /*6c840*/  LDL.LU.64 R32, [R1+0x1b48] ;  /* 0x001b480001207983 */ /* 0x002f280000300a00 */
[----:B------:R1:W-:Y:S04]  /*6c850*/  STL.64 [R1+0x2630], R20 ;  /* 0x0026301401007387 */ /* 0x0003e80000100a00 */
[----:B--2---:R-:W2:Y:S04]  /*6c860*/  LDL.LU.64 R28, [R1+0x1b40] ;  /* 0x001b4000011c7983 */ /* 0x004ea80000300a00 */
[----:B------:R-:W3:Y:S04]  /*6c870*/  LDL.LU.64 R24, [R1+0x1b38] ;  /* 0x001b380001187983 */ /* 0x000ee80000300a00 */
[----:B------:R-:W3:Y:S01]  /*6c880*/  LDL.LU.64 R238, [R1+0x1b30] ;  /* 0x001b300001ee7983 */ /* 0x000ee20000300a00 */
        /* <DEDUP_REMOVED lines=18> */
[----:B-1----:R-:W3:Y:S04]  /*6c9b0*/  LDL.LU.64 R30, [R1+0x1b28] ;  /* 0x001b2800011e7983 */ /* 0x002ee80000300a00 */
[----:B------:R1:W-:Y:S04]  /*6c9c0*/  STL.64 [R1+0x3158], R18 ;  /* 0x0031581201007387 */ /* 0x0003e80000100a00 */
[----:B------:R-:W3:Y:S04]  /*6c9d0*/  LDL.LU.64 R26, [R1+0x1b20] ;  /* 0x001b2000011a7983 */ /* 0x000ee80000300a00 */
[----:B------:R-:W3:Y:S04]  /*6c9e0*/  LDL.LU.64 R20, [R1+0x1b18] ;  /* 0x001b180001147983 */ /* 0x000ee80000300a00 */
[----:B------:R-:W3:Y:S01]  /*6c9f0*/  LDL.LU.64 R222, [R1+0x1b10] ;  /* 0x001b100001de7983 */ /* 0x000ee20000300a00 */
[----:B------:R-:W-:-:S05]  /*6ca00*/  IADD3 R9, R248, 0x100000, RZ ;  /* 0x00100000f8097810 */ /* 0x000fca0007ffe0ff */
[----:B------:R1:W-:Y:S04]  /*6ca10*/  LDGSTS.E [R9+0x28000], desc[UR60][R36.64], !P0 ;  /* 0x2800000024097fae */ /* 0x0003e8000c12187c */
[----:B------:R3:W-:Y:S01]  /*6ca20*/  LDGSTS.E [R252+0x2c000], desc[UR60][R18.64], !P0 ;  /* 0x2c00000012fc7fae */ /* 0x0007e2000c12187c */
[----:B-1----:R-:W1:Y:S01]  /*6ca30*/  LDC R9, c[0x0][0x230] ;  /* 0x00008c00ff097b82 */ /* 0x002e620000000800 */
[----:B----4-:R-:W-:-:S04]  /*6ca40*/  IMAD.WIDE R32, R5, 0x4, R32 ;  /* 0x0000000405207825 */ /* 0x010fc800078e0220 */
[----:B--2---:R-:W-:-:S04]  /*6ca50*/  IMAD.WIDE R28, R5, 0x4, R28 ;  /* 0x00000004051c7825 */ /* 0x004fc800078e021c */
[----:B---3--:R-:W-:Y:S01]  /*6ca60*/  IMAD.WIDE R36, R5, 0x4, R24 ;  /* 0x0000000405247825 */ /* 0x008fe200078e0218 */
[----:B------:R-:W-:-:S03]  /*6ca70*/  IADD3 R19, R248, 0x100000, RZ ;  /* 0x00100000f8137810 */ /* 0x000fc60007ffe0ff */
[----:B------:R-:W-:-:S04]  /*6ca80*/  IMAD.WIDE R24, R5, 0x4, R238 ;  /* 0x0000000405187825 */ /* 0x000fc800078e02ee */
[----:B------:R-:W-:Y:S01]  /*6ca90*/  VIADD R18, R8, 0xfffffdbd ;  /* 0xfffffdbd08127836 */ /* 0x000fe20000000000 */
[----:B------:R2:W-:Y:S04]  /*6caa0*/  STL.64 [R1+0x3160], R32 ;  /* 0x0031602001007387 */ /* 0x0005e80000100a00 */
[----:B------:R3:W-:Y:S04]  /*6cab0*/  STL.64 [R1+0x3168], R28 ;  /* 0x0031681c01007387 */ /* 0x0007e80000100a00 */
[----:B------:R-:W-:Y:S04]  /*6cac0*/  LDGSTS.E [R23+0x20004], desc[UR60][R32.64], !P2 ;  /* 0x2000400020177fae */ /* 0x000fe8000d12187c */
[----:B------:R-:W-:Y:S04]  /*6cad0*/  STL.64 [R1+0x3170], R36 ;  /* 0x0031702401007387 */ /* 0x000fe80000100a00 */
[----:B------:R-:W-:Y:S01]  /*6cae0*/  LDGSTS.E [R19+0x24004], desc[UR60][R28.64], !P2 ;  /* 0x240040001c137fae */ /* 0x000fe2000d12187c */
[----:B------:R-:W-:-:S03]  /*6caf0*/  ISETP.GE.U32.AND P0, PT, R18, 0x7ffffd3e, PT ;  /* 0x7ffffd3e1200780c */ /* 0x000fc60003f06070 */
[----:B--2---:R-:W2:Y:S04]  /*6cb00*/  LDL.LU.64 R32, [R1+0x1b08] ;  /* 0x001b080001207983 */ /* 0x004ea80000300a00 */
[----:B------:R4:W-:Y:S04]  /*6cb10*/  STL.64 [R1+0x3178], R24 ;  /* 0x0031781801007387 */ /* 0x0009e80000100a00 */
[----:B---3--:R-:W3:Y:S04]  /*6cb20*/  LDL.LU.64 R28, [R1+0x1b00] ;  /* 0x001b0000011c7983 */ /* 0x008ee80000300a00 */
[----:B------:R-:W3:Y:S04]  /*6cb30*/  LDL.LU.64 R18, [R1+0x1af8] ;  /* 0x001af80001127983 */ /* 0x000ee80000300a00 */
[----:B------:R-:W3:Y:S01]  /*6cb40*/  LDL.LU.64 R238, [R1+0x1af0] ;  /* 0x001af00001ee7983 */ /* 0x000ee20000300a00 */
[----:B------:R-:W-:-:S05]  /*6cb50*/  VIADD R8, R248, 0x100000 ;  /* 0x00100000f8087836 */ /* 0x000fca0000000000 */
[----:B------:R-:W-:Y:S04]  /*6cb60*/  LDGSTS.E [R8+0x28004], desc[UR60][R36.64], !P2 ;  /* 0x2800400024087fae */ /* 0x000fe8000d12187c */
[----:B------:R4:W-:Y:S01]  /*6cb70*/  LDGSTS.E [R252+0x2c004], desc[UR60][R24.64], !P2 ;  /* 0x2c00400018fc7fae */ /* 0x0009e2000d12187c */
[----:B------:R-:W-:-:S04]  /*6cb80*/  IMAD.WIDE R30, R5, 0x4, R30 ;  /* 0x00000004051e7825 */ /* 0x000fc800078e021e */
[----:B------:R-:W-:-:S04]  /*6cb90*/  IMAD.WIDE R26, R5, 0x4, R26 ;  /* 0x00000004051a7825 */ /* 0x000fc800078e021a */
[C---:B----4-:R-:W-:Y:S02]  /*6cba0*/  VIADD R25, R248.reuse, 0x100000 ;  /* 0x00100000f8197836 */ /* 0x050fe40000000000 */
        /* <DEDUP_REMOVED lines=10> */
[----:B----4-:R-:W4:Y:S04]  /*6cc50*/  LDL.LU.64 R30, [R1+0x1ae8] ;  /* 0x001ae800011e7983 */ /* 0x010f280000300a00 */
[----:B------:R3:W-:Y:S04]  /*6cc60*/  STL.64 [R1+0x3198], R20 ;  /* 0x0031981401007387 */ /* 0x0007e80000100a00 */
[----:B------:R-:W4:Y:S04]  /*6cc70*/  LDL.LU.64 R24, [R1+0x1ae0] ;  /* 0x001ae00001187983 */ /* 0x000f280000300a00 */
[----:B-1----:R-:W4:Y:S04]  /*6cc80*/  LDL.LU.64 R26, [R1+0x1ad8] ;  /* 0x001ad800011a7983 */ /* 0x002f280000300a00 */
[----:B------:R-:W4:Y:S01]  /*6cc90*/  LDL.LU.64 R222, [R1+0x1ad0] ;  /* 0x001ad00001de7983 */ /* 0x000f220000300a00 */
[----:B------:R-:W-:Y:S01]  /*6cca0*/  ISETP.GE.U32.AND P2, PT, R23, 0x7ffffd3d, PT ;  /* 0x7ffffd3d1700780c */ /* 0x000fe20003f46070 */
[----:B------:R-:W-:-:S02]  /*6ccb0*/  VIADD R22, R248, 0x100000 ;  /* 0x00100000f8167836 */ /* 0x000fc40000000000 */
[----:B------:R-:W-:-:S03]  /*6ccc0*/  VIADD R23, R248, 0x100000 ;  /* 0x00100000f8177836 */ /* 0x000fc60000000000 */
[----:B------:R1:W-:Y:S04]  /*6ccd0*/  LDGSTS.E [R22+0x28008], desc[UR60][R36.64], !P0 ;  /* 0x2800800024167fae */ /* 0x0003e8000c12187c */
[----:B------:R1:W-:Y:S01]  /*6cce0*/  LDGSTS.E [R252+0x2c008], desc[UR60][R20.64], !P0 ;  /* 0x2c00800014fc7fae */ /* 0x0003e2000c12187c */
[----:B--2---:R-:W-:-:S04]  /*6ccf0*/  IMAD.WIDE R32, R5, 0x4, R32 ;  /* 0x0000000405207825 */ /* 0x004fc800078e0220 */
[----:B---3--:R-:W-:-:S04]  /*6cd00*/  IMAD.WIDE R28, R5, 0x4, R28 ;  /* 0x00000004051c7825 */ /* 0x008fc800078e021c */
[----:B-1----:R-:W-:Y:S01]  /*6cd10*/  IMAD.WIDE R36, R5, 0x4, R18 ;  /* 0x0000000405247825 */ /* 0x002fe200078e0212 */
[----:B------:R-:W-:-:S03]  /*6cd20*/  IADD3 R21, R248, 0x100000, RZ ;  /* 0x00100000f8157810 */ /* 0x000fc60007ffe0ff */
        /* <DEDUP_REMOVED lines=9> */
[----:B-1----:R-:W3:Y:S04]  /*6cdc0*/  LDL.LU.64 R32, [R1+0x1ac8] ;  /* 0x001ac80001207983 */ /* 0x002ee80000300a00 */
[----:B------:R1:W-:Y:S04]  /*6cdd0*/  STL.64 [R1+0x31b8], R18 ;  /* 0x0031b81201007387 */ /* 0x0003e80000100a00 */
[----:B--2---:R-:W2:Y:S04]  /*6cde0*/  LDL.LU.64 R28, [R1+0x1ac0] ;  /* 0x001ac000011c7983 */ /* 0x004ea80000300a00 */
[----:B------:R-:W2:Y:S04]  /*6cdf0*/  LDL.LU.64 R20, [R1+0x1ab8] ;  /* 0x001ab80001147983 */ /* 0x000ea80000300a00 */
[----:B------:R-:W2:Y:S01]  /*6ce00*/  LDL.LU.64 R238, [R1+0x1ab0] ;  /* 0x001ab00001ee7983 */ /* 0x000ea20000300a00 */
[----:B------:R-:W-:-:S05]  /*6ce10*/  VIADD R9, R248, 0x100000 ;  /* 0x00100000f8097836 */ /* 0x000fca0000000000 */
[----:B------:R1:W-:Y:S04]  /*6ce20*/  LDGSTS.E [R9+0x2800c], desc[UR60][R36.64], !P2 ;  /* 0x2800c00024097fae */ /* 0x0003e8000d12187c */
[----:B------:R1:W-:Y:S02]  /*6ce30*/  LDGSTS.E [R252+0x2c00c], desc[UR60][R18.64], !P2 ;  /* 0x2c00c00012fc7fae */ /* 0x0003e4000d12187c */
[----:B-1----:R-:W1:Y:S01]  /*6ce40*/  LDC R9, c[0x0][0x230] ;  /* 0x00008c00ff097b82 */ /* 0x002e620000000800 */
[----:B------:R-:W-:Y:S01]  /*6ce50*/  VIADD R19, R248, 0x100000 ;  /* 0x00100000f8137836 */ /* 0x000fe20000000000 */
[----:B------:R-:W-:-:S04]  /*6ce60*/  IADD3 R18, R8, -0x262, RZ ;  /* 0xfffffd9e08127810 */ /* 0x000fc80007ffe0ff */
[----:B------:R-:W-:Y:S01]  /*6ce70*/  ISETP.GE.U32.AND P2, PT, R18, 0x7ffffd1f, PT ;  /* 0x7ffffd1f1200780c */ /* 0x000fe20003f46070 */
[----:B----4-:R-:W-:-:S04]  /*6ce80*/  IMAD.WIDE R30, R5, 0x4, R30 ;  /* 0x00000004051e7825 */ /* 0x010fc800078e021e */
        /* <DEDUP_REMOVED lines=8> */
[----:B----4-:R-:W4:Y:S04]  /*6cf10*/  LDL.LU.64 R30, [R1+0x1aa8] ;  /* 0x001aa800011e7983 */ /* 0x010f280000300a00 */
[----:B------:R3:W-:Y:S04]  /*6cf20*/  STL.64 [R1+0x3558], R26 ;  /* 0x0035581a01007387 */ /* 0x0007e80000100a00 */
[----:B-1----:R-:W4:Y:S04]  /*6cf30*/  LDL.LU.64 R24, [R1+0x1aa0] ;  /* 0x001aa00001187983 */ /* 0x002f280000300a00 */
[----:B------:R-:W4:Y:S04]  /*6cf40*/  LDL.LU.64 R18, [R1+0x1a98] ;  /* 0x001a980001127983 */ /* 0x000f280000300a00 */
[----:B------:R-:W4:Y:S01]  /*6cf50*/  LDL.LU.64 R222, [R1+0x1a90] ;  /* 0x001a900001de7983 */ /* 0x000f220000300a00 */
[----:B------:R-:W-:-:S05]  /*6cf60*/  IADD3 R8, R248, 0x100000, RZ ;  /* 0x00100000f8087810 */ /* 0x000fca0007ffe0ff */
[----:B------:R-:W-:Y:S04]  /*6cf70*/  LDGSTS.E [R8+0x38000], desc[UR60][R36.64], !P0 ;  /* 0x3800000024087fae */ /* 0x000fe8000c12187c */
[----:B------:R1:W-:Y:S01]  /*6cf80*/  LDGSTS.E [R252+0x3c000], desc[UR60][R26.64], !P0 ;  /* 0x3c0000001afc7fae */ /* 0x0003e2000c12187c */
[----:B---3--:R-:W-:Y:S01]  /*6cf90*/  IMAD.WIDE R32, R5, 0x4, R32 ;  /* 0x0000000405207825 */ /* 0x008fe200078e0220 */
[----:B-1----:R-:W-:-:S03]  /*6cfa0*/  IADD3 R27, R248, 0x100000, RZ ;  /* 0x00100000f81b7810 */ /* 0x002fc60007ffe0ff */
[----:B--2---:R-:W-:-:S04]  /*6cfb0*/  IMAD.WIDE R28, R5, 0x4, R28 ;  /* 0x00000004051c7825 */ /* 0x004fc800078e021c */
[----:B------:R-:W-:Y:S02]  /*6cfc0*/  VIADD R26, R248, 0x100000 ;  /* 0x00100000f81a7836 */ /* 0x000fe40000000000 */
[----:B------:R-:W-:-:S04]  /*6cfd0*/  IMAD.WIDE R36, R5, 0x4, R20 ;  /* 0x0000000405247825 */ /* 0x000fc800078e0214 */
[----:B------:R-:W-:Y:S01]  /*6cfe0*/  IMAD.WIDE R20, R5, 0x4, R238 ;  /* 0x0000000405147825 */ /* 0x000fe200078e02ee */
[----:B------:R-:W-:Y:S04]  /*6cff0*/  STL.64 [R1+0x3560], R32 ;  /* 0x0035602001007387 */ /* 0x000fe80000100a00 */
[----:B------:R1:W-:Y:S04]  /*6d000*/  STL.64 [R1+0x3568], R28 ;  /* 0x0035681c01007387 */ /* 0x0003e80000100a00 */
[----:B------:R-:W-:Y:S04]  /*6d010*/  LDGSTS.E [R27+0x30004], desc[UR60][R32.64], !P2 ;  /* 0x30004000201b7fae */ /* 0x000fe8000d12187c */
[----:B------:R-:W-:Y:S04]  /*6d020*/  LDGSTS.E [R26+0x34004], desc[UR60][R28.64], !P2 ;  /* 0x340040001c1a7fae */ /* 0x000fe8000d12187c */
[----:B------:R-:W-:Y:S01]  /*6d030*/  STL.64 [R1+0x3570], R36 ;  /* 0x0035702401007387 */ /* 0x000fe20000100a00 */
[----:B------:R-:W-:Y:S01]  /*6d040*/  VIADD R23, R22, 0xfffffd9d ;  /* 0xfffffd9d16177836 */ /* 0x000fe20000000000 */
[----:B------:R-:W2:Y:S02]  /*6d050*/  LDC R8, c[0x0][0x230] ;  /* 0x00008c00ff087b82 */ /* 0x000ea40000000800 */
[----:B-1----:R-:W3:Y:S04]  /*6d060*/  LDL.LU.64 R28, [R1+0x1a88] ;  /* 0x001a8800011c7983 */ /* 0x002ee80000300a00 */
[----:B------:R1:W-:Y:S04]  /*6d070*/  STL.64 [R1+0x3578], R20 ;  /* 0x0035781401007387 */ /* 0x0003e80000100a00 */
[----:B------:R-:W3:Y:S04]  /*6d080*/  LDL.LU.64 R26, [R1+0x1a80] ;  /* 0x001a8000011a7983 */ /* 0x000ee80000300a00 */
[----:B------:R-:W3:Y:S04]  /*6d090*/  LDL.LU.64 R32, [R1+0x1a78] ;  /* 0x001a780001207983 */ /* 0x000ee80000300a00 */
[----:B------:R-:W3:Y:S01]  /*6d0a0*/  LDL.LU.64 R238, [R1+0x1a70] ;  /* 0x001a700001ee7983 */ /* 0x000ee20000300a00 */
[----:B------:R-:W-:-:S02]  /*6d0b0*/  ISETP.GE.U32.AND P0, PT, R23, 0x7ffffd1e, PT ;  /* 0x7ffffd1e1700780c */ /* 0x000fc40003f06070 */
[C---:B------:R-:W-:Y:S02]  /*6d0c0*/  IADD3 R22, R248.reuse, 0x100000, RZ ;  /* 0x00100000f8167810 */ /* 0x040fe40007ffe0ff */
[----:B------:R-:W-:-:S03]  /*6d0d0*/  IADD3 R23, R248, 0x100000, RZ ;  /* 0x00100000f8177810 */ /* 0x000fc60007ffe0ff */
[----:B------:R1:W-:Y:S04]  /*6d0e0*/  LDGSTS.E [R22+0x38004], desc[UR60][R36.64], !P2 ;  /* 0x3800400024167fae */ /* 0x0003e8000d12187c */
[----:B------:R2:W-:Y:S01]  /*6d0f0*/  LDGSTS.E [R252+0x3c004], desc[UR60][R20.64], !P2 ;  /* 0x3c00400014fc7fae */ /* 0x0005e2000d12187c */
[----:B-1----:R-:W1:Y:S01]  /*6d100*/  LDC R22, c[0x0][0x230] ;  /* 0x00008c00ff167b82 */ /* 0x002e620000000800 */
[----:B--2---:R-:W-:Y:S02]  /*6d110*/  VIADD R21, R248, 0x100000 ;  /* 0x00100000f8157836 */ /* 0x004fe40000000000 */
[----:B------:R-:W-:-:S05]  /*6d120*/  VIADD R20, R9, 0xfffffd9c ;  /* 0xfffffd9c09147836 */ /* 0x000fca0000000000 */
        /* <DEDUP_REMOVED lines=10> */
[----:B--2---:R-:W2:Y:S04]  /*6d1d0*/  LDL.LU.64 R30, [R1+0x1a68] ;  /* 0x001a6800011e7983 */ /* 0x004ea80000300a00 */
[----:B------:R1:W-:Y:S04]  /*6d1e0*/  STL.64 [R1+0x3598], R18 ;  /* 0x0035981201007387 */ /* 0x0003e80000100a00 */
[----:B----4-:R-:W4:Y:S04]  /*6d1f0*/  LDL.LU.64 R24, [R1+0x1a60] ;  /* 0x001a600001187983 */ /* 0x010f280000300a00 */
[----:B------:R-:W4:Y:S04]  /*6d200*/  LDL.LU.64 R20, [R1+0x1a58] ;  /* 0x001a580001147983 */ /* 0x000f280000300a00 */
[----:B------:R-:W4:Y:S01]  /*6d210*/  LDL.LU.64 R222, [R1+0x1a50] ;  /* 0x001a500001de7983 */ /* 0x000f220000300a00 */
[----:B------:R-:W-:-:S05]  /*6d220*/  IADD3 R9, R248, 0x100000, RZ ;  /* 0x00100000f8097810 */ /* 0x000fca0007ffe0ff */
[----:B------:R-:W-:Y:S04]  /*6d230*/  LDGSTS.E [R9+0x38008], desc[UR60][R36.64], !P0 ;  /* 0x3800800024097fae */ /* 0x000fe8000c12187c */
[----:B------:R1:W-:Y:S01]  /*6d240*/  LDGSTS.E [R252+0x3c008], desc[UR60][R18.64], !P0 ;  /* 0x3c00800012fc7fae */ /* 0x0003e2000c12187c */
[----:B------:R-:W-:Y:S02]  /*6d250*/  VIADD R8, R8, 0xfffffdfb ;  /* 0xfffffdfb08087836 */ /* 0x000fe40000000000 */
[----:B---3--:R-:W-:-:S04]  /*6d260*/  IMAD.WIDE R28, R5, 0x4, R28 ;  /* 0x00000004051c7825 */ /* 0x008fc800078e021c */
[----:B------:R-:W-:Y:S01]  /*6d270*/  IMAD.WIDE R26, R5, 0x4, R26 ;  /* 0x00000004051a7825 */ /* 0x000fe200078e021a */
[----:B-1----:R-:W-:-:S03]  /*6d280*/  IADD3 R19, R248, 0x100000, RZ ;  /* 0x00100000f8137810 */ /* 0x002fc60007ffe0ff */
[----:B------:R-:W-:-:S04]  /*6d290*/  IMAD.WIDE R36, R5, 0x4, R32 ;  /* 0x0000000405247825 */ /* 0x000fc800078e0220 */
[----:B------:R-:W-:Y:S02]  /*6d2a0*/  VIADD R18, R248, 0x100000 ;  /* 0x00100000f8127836 */ /* 0x000fe40000000000 */
[----:B------:R-:W-:Y:S01]  /*6d2b0*/  IMAD.WIDE R32, R5, 0x4, R238 ;  /* 0x0000000405207825 */ /* 0x000fe200078e02ee */
[----:B------:R1:W-:Y:S04]  /*6d2c0*/  STL.64 [R1+0x35a0], R28 ;  /* 0x0035a01c01007387 */ /* 0x0003e80000100a00 */
[----:B------:R3:W-:Y:S04]  /*6d2d0*/  STL.64 [R1+0x35a8], R26 ;  /* 0x0035a81a01007387 */ /* 0x0007e80000100a00 */
[----:B------:R-:W-:Y:S04]  /*6d2e0*/  LDGSTS.E [R19+0x3000c], desc[UR60][R28.64], !P2 ;  /* 0x3000c0001c137fae */ /* 0x000fe8000d12187c */
[----:B------:R-:W-:Y:S04]  /*6d2f0*/  STL.64 [R1+0x35b0], R36 ;  /* 0x0035b02401007387 */ /* 0x000fe80000100a00 */
[----:B------:R-:W-:Y:S01]  /*6d300*/  LDGSTS.E [R18+0x3400c], desc[UR60][R26.64], !P2 ;  /* 0x3400c0001a127fae */ /* 0x000fe2000d12187c */
[----:B------:R-:W-:-:S02]  /*6d310*/  ISETP.GE.U32.AND P0, PT, R8, 0x7ffffd7c, PT ;  /* 0x7ffffd7c0800780c */ /* 0x000fc40003f06070 */
[----:B------:R-:W-:Y:S02]  /*6d320*/  IADD3 R248, R248, 0x100000, RZ ;  /* 0x00100000f8f87810 */ /* 0x000fe40007ffe0ff */
[----:B------:R-:W-:Y:S01]  /*6d330*/  IADD3 R23, R247, 0x100000, RZ ;  /* 0x00100000f7177810 */ /* 0x000fe20007ffe0ff */
[----:B------:R-:W4:Y:S08]  /*6d340*/  LDC R9, c[0x0][0x230] ;  /* 0x00008c00ff097b82 */ /* 0x000f300000000800 */
[----:B------:R-:W4:Y:S01]  /*6d350*/  LDC R8, c[0x0][0x230] ;  /* 0x00008c00ff087b82 */ /* 0x000f220000000800 */
[----:B------:R-:W-:Y:S04]  /*6d360*/  LDGSTS.E [R248+0x3800c], desc[UR60][R36.64], !P2 ;  /* 0x3800c00024f87fae */ /* 0x000fe8000d12187c */
[----:B-1----:R-:W4:Y:S04]  /*6d370*/  LDL.LU.64 R28, [R1+0x1a48] ;  /* 0x001a4800011c7983 */ /* 0x002f280000300a00 */
[----:B------:R1:W-:Y:S04]  /*6d380*/  STL.64 [R1+0x35b8], R32 ;  /* 0x0035b82001007387 */ /* 0x0003e80000100a00 */
[----:B------:R1:W-:Y:S04]  /*6d390*/  LDGSTS.E [R252+0x3c00c], desc[UR60][R32.64], !P2 ;  /* 0x3c00c00020fc7fae */ /* 0x0003e8000d12187c */
[----:B---3--:R-:W3:Y:S04]  /*6d3a0*/  LDL.LU.64 R26, [R1+0x1a40] ;  /* 0x001a4000011a7983 */ /* 0x008ee80000300a00 */
[----:B------:R-:W3:Y:S04]  /*6d3b0*/  LDL.LU.64 R18, [R1+0x1a38] ;  /* 0x001a380001127983 */ /* 0x000ee80000300a00 */
[----:B------:R-:W3:Y:S01]  /*6d3c0*/  LDL.LU.64 R238, [R1+0x1a30] ;  /* 0x001a300001ee7983 */ /* 0x000ee20000300a00 */
[----:B-1----:R-:W-:-:S02]  /*6d3d0*/  VIADD R32, R22, 0xfffffdfa ;  /* 0xfffffdfa16207836 */ /* 0x002fc40000000000 */
[----:B------:R-:W-:-:S03]  /*6d3e0*/  VIADD R22, R247, 0x100000 ;  /* 0x00100000f7167836 */ /* 0x000fc60000000000 */
[----:B------:R-:W-:Y:S01]  /*6d3f0*/  ISETP.GE.U32.AND P2, PT, R32, 0x7ffffd7b, PT ;  /* 0x7ffffd7b2000780c */ /* 0x000fe20003f46070 */
[----:B--2---:R-:W-:-:S04]  /*6d400*/  IMAD.WIDE R36, R5, 0x4, R30 ;  /* 0x0000000405247825 */ /* 0x004fc800078e021e */
[----:B----4-:R-:W-:-:S04]  /*6d410*/  IMAD.WIDE R30, R5, 0x4, R24 ;  /* 0x00000004051e7825 */ /* 0x010fc800078e0218 */
[----:B------:R-:W-:-:S04]  /*6d420*/  IMAD.WIDE R24, R5, 0x4, R20 ;  /* 0x0000000405187825 */ /* 0x000fc800078e0214 */
[----:B------:R-:W-:Y:S01]  /*6d430*/  IMAD.WIDE R20, R5, 0x4, R222 ;  /* 0x0000000405147825 */ /* 0x000fe200078e02de */
[----:B------:R-:W-:Y:S04]  /*6d440*/  STL.64 [R1+0x20f0], R36 ;  /* 0x0020f02401007387 */ /* 0x000fe80000100a00 */
[----:B------:R1:W-:Y:S04]  /*6d450*/  STL.64 [R1+0x20f8], R30 ;  /* 0x0020f81e01007387 */ /* 0x0003e80000100a00 */
[----:B------:R-:W-:Y:S04]  /*6d460*/  LDGSTS.E [R23], desc[UR60][R36.64], !P0 ;  /* 0x0000000024177fae */ /* 0x000fe8000c12187c */
[----:B------:R-:W-:Y:S04]  /*6d470*/  LDGSTS.E [R22+0x4000], desc[UR60][R30.64], !P0 ;  /* 0x040000001e167fae */ /* 0x000fe8000c12187c */
[----:B------:R2:W-:Y:S04]  /*6d480*/  STL.64 [R1+0x2100], R24 ;  /* 0x0021001801007387 */ /* 0x0005e80000100a00 */
[----:B-1----:R-:W4:Y:S04]  /*6d490*/  LDL.LU.64 R30, [R1+0x1a28] ;  /* 0x001a2800011e7983 */ /* 0x002f280000300a00 */
[----:B------:R1:W-:Y:S04]  /*6d4a0*/  STL.64 [R1+0x2108], R20 ;  /* 0x0021081401007387 */ /* 0x0003e80000100a00 */
[----:B------:R-:W4:Y:S04]  /*6d4b0*/  LDL.LU.64 R22, [R1+0x1a20] ;  /* 0x001a200001167983 */ /* 0x000f280000300a00 */
[----:B------:R-:W4:Y:S04]  /*6d4c0*/  LDL.LU.64 R32, [R1+0x1a18] ;  /* 0x001a180001207983 */ /* 0x000f280000300a00 */
[----:B------:R-:W4:Y:S01]  /*6d4d0*/  LDL.LU.64 R222, [R1+0x1a10] ;  /* 0x001a100001de7983 */ /* 0x000f220000300a00 */
[C---:B------:R-:W-:Y:S01]  /*6d4e0*/  IADD3 R252, R247.reuse, 0x100000, RZ ;  /* 0x00100000f7fc7810 */ /* 0x040fe20007ffe0ff */
[----:B------:R-:W-:-:S04]  /*6d4f0*/  VIADD R248, R247, 0x100000 ;  /* 0x00100000f7f87836 */ /* 0x000fc80000000000 */
[----:B------:R2:W-:Y:S04]  /*6d500*/  LDGSTS.E [R252+0x8000], desc[UR60][R24.64], !P0 ;  /* 0x0800000018fc7fae */ /* 0x0005e8000c12187c */
[----:B------:R1:W-:Y:S01]  /*6d510*/  LDGSTS.E [R248+0xc000], desc[UR60][R20.64], !P0 ;  /* 0x0c00000014f87fae */ /* 0x0003e2000c12187c */
[----:B------:R-:W-:Y:S01]  /*6d520*/  IADD3 R9, R9, -0x207, RZ ;  /* 0xfffffdf909097810 */ /* 0x000fe20007ffe0ff */
[----:B--2---:R-:W2:Y:S01]  /*6d530*/  LDC R24, c[0x0][0x230] ;  /* 0x00008c00ff187b82 */ /* 0x004ea20000000800 */
[----:B-1----:R-:W-:Y:S02]  /*6d540*/  VIADD R21, R247, 0x100000 ;  /* 0x00100000f7157836 */ /* 0x002fe40000000000 */
[----:B------:R-:W-:Y:S01]  /*6d550*/  IMAD.WIDE R28, R5, 0x4, R28 ;  /* 0x00000004051c7825 */ /* 0x000fe200078e021c */
[----:B------:R-:W-:-:S03]  /*6d560*/  IADD3 R20, R247, 0x100000, RZ ;  /* 0x00100000f7147810 */ /* 0x000fc60007ffe0ff */
[----:B---3--:R-:W-:-:S04]  /*6d570*/  IMAD.WIDE R26, R5, 0x4, R26 ;  /* 0x00000004051a7825 */ /* 0x008fc800078e021a */
[----:B------:R-:W-:-:S04]  /*6d580*/  IMAD.WIDE R36, R5, 0x4, R18 ;  /* 0x0000000405247825 */ /* 0x000fc800078e0212 */
[----:B------:R-:W-:Y:S01]  /*6d590*/  IMAD.WIDE R18, R5, 0x4, R238 ;  /* 0x0000000405127825 */ /* 0x000fe200078e02ee */
[----:B------:R-:W-:Y:S04]  /*6d5a0*/  STL.64 [R1+0x2110], R28 ;  /* 0x0021101c01007387 */ /* 0x000fe80000100a00 */
[----:B------:R1:W-:Y:S04]  /*6d5b0*/  STL.64 [R1+0x2118], R26 ;  /* 0x0021181a01007387 */ /* 0x0003e80000100a00 */
[----:B------:R-:W-:Y:S04]  /*6d5c0*/  LDGSTS.E [R21+0x4], desc[UR60][R28.64], !P2 ;  /* 0x000040001c157fae */ /* 0x000fe8000d12187c */
[----:B------:R-:W-:Y:S04]  /*6d5d0*/  LDGSTS.E [R20+0x4004], desc[UR60][R26.64], !P2 ;  /* 0x040040001a147fae */ /* 0x000fe8000d12187c */
[----:B------:R3:W-:Y:S01]  /*6d5e0*/  STL.64 [R1+0x2120], R36 ;  /* 0x0021202401007387 */ /* 0x0007e20000100a00 */
[----:B------:R-:W-:-:S03]  /*6d5f0*/  ISETP.GE.U32.AND P0, PT, R9, 0x7ffffd7a, PT ;  /* 0x7ffffd7a0900780c */ /* 0x000fc60003f06070 */
[----:B------:R3:W-:Y:S04]  /*6d600*/  LDGSTS.E [R252+0x8004], desc[UR60][R36.64], !P2 ;  /* 0x0800400024fc7fae */ /* 0x0007e8000d12187c */
[----:B------:R2:W-:Y:S01]  /*6d610*/  LDGSTS.E [R248+0xc004], desc[UR60][R18.64], !P2 ;  /* 0x0c00400012f87fae */ /* 0x0005e2000d12187c */
[----:B----4-:R-:W-:-:S03]  /*6d620*/  IMAD.WIDE R30, R5, 0x4, R30 ;  /* 0x00000004051e7825 */ /* 0x010fc600078e021e */
[----:B-1----:R-:W4:Y:S04]  /*6d630*/  LDL.LU.64 R26, [R1+0x1a08] ;  /* 0x001a0800011a7983 */ /* 0x002f280000300a00 */
[----:B------:R2:W-:Y:S04]  /*6d640*/  STL.64 [R1+0x2128], R18 ;  /* 0x0021281201007387 */ /* 0x0005e80000100a00 */
[----:B------:R-:W4:Y:S04]  /*6d650*/  LDL.LU.64 R28, [R1+0x1a00] ;  /* 0x001a0000011c7983 */ /* 0x000f280000300a00 */
[----:B------:R-:W4:Y:S04]  /*6d660*/  LDL.LU.64 R20, [R1+0x19f8] ;  /* 0x0019f80001147983 */ /* 0x000f280000300a00 */
[----:B------:R-:W4:Y:S01]  /*6d670*/  LDL.LU.64 R238, [R1+0x19f0] ;  /* 0x0019f00001ee7983 */ /* 0x000f220000300a00 */
[----:B------:R-:W-:-:S04]  /*6d680*/  IMAD.WIDE R22, R5, 0x4, R22 ;  /* 0x0000000405167825 */ /* 0x000fc800078e0216 */
[----:B---3--:R-:W-:-:S04]  /*6d690*/  IMAD.WIDE R36, R5, 0x4, R32 ;  /* 0x0000000405247825 */ /* 0x008fc800078e0220 */
[----:B------:R-:W-:Y:S01]  /*6d6a0*/  IMAD.WIDE R32, R5, 0x4, R222 ;  /* 0x0000000405207825 */ /* 0x000fe200078e02de */
[----:B------:R1:W-:Y:S04]  /*6d6b0*/  STL.64 [R1+0x2130], R30 ;  /* 0x0021301e01007387 */ /* 0x0003e80000100a00 */
[----:B------:R3:W-:Y:S01]  /*6d6c0*/  STL.64 [R1+0x2138], R22 ;  /* 0x0021381601007387 */ /* 0x0007e20000100a00 */
[----:B------:R-:W-:Y:S02]  /*6d6d0*/  VIADD R8, R8, 0xfffffdf8 ;  /* 0xfffffdf808087836 */ /* 0x000fe40000000000 */
[C---:B------:R-:W-:Y:S01]  /*6d6e0*/  VIADD R25, R247.reuse, 0x100000 ;  /* 0x00100000f7197836 */ /* 0x040fe20000000000 */
[----:B------:R-:W4:Y:S01]  /*6d6f0*/  LDC R9, c[0x0][0x230] ;  /* 0x00008c00ff097b82 */ /* 0x000f220000000800 */
[C---:B--2---:R-:W-:Y:S01]  /*6d700*/  IADD3 R19, R247.reuse, 0x100000, RZ ;  /* 0x00100000f7137810 */ /* 0x044fe20007ffe0ff */
[----:B------:R-:W-:Y:S01]  /*6d710*/  VIADD R18, R247, 0x100000 ;  /* 0x00100000f7127836 */ /* 0x000fe20000000000 */
[----:B------:R-:W-:Y:S04]  /*6d720*/  STL.64 [R1+0x2140], R36 ;  /* 0x0021402401007387 */ /* 0x000fe80000100a00 */
[----:B------:R-:W-:Y:S04]  /*6d730*/  LDGSTS.E [R19+0x8], desc[UR60][R30.64], !P0 ;  /* 0x000080001e137fae */ /* 0x000fe8000c12187c */
[----:B------:R-:W-:Y:S01]  /*6d740*/  LDGSTS.E [R18+0x4008], desc[UR60][R22.64], !P0 ;  /* 0x0400800016127fae */ /* 0x000fe2000c12187c */
[----:B------:R-:W-:-:S03]  /*6d750*/  ISETP.GE.U32.AND P2, PT, R8, 0x7ffffd79, PT ;  /* 0x7ffffd790800780c */ /* 0x000fc60003f46070 */
[----:B------:R-:W-:Y:S04]  /*6d760*/  LDGSTS.E [R252+0x8008], desc[UR60][R36.64], !P0 ;  /* 0x0800800024fc7fae */ /* 0x000fe8000c12187c */
[----:B------:R2:W-:Y:S01]  /*6d770*/  LDGSTS.E [R248+0xc008], desc[UR60][R32.64], !P0 ;  /* 0x0c00800020f87fae */ /* 0x0005e2000c12187c */
[----:B------:R-:W4:Y:S03]  /*6d780*/  LDC R8, c[0x0][0x230] ;  /* 0x00008c00ff087b82 */ /* 0x000f260000000800 */
[----:B-1----:R-:W4:Y:S04]  /*6d790*/  LDL.LU.64 R30, [R1+0x19e8] ;  /* 0x0019e800011e7983 */ /* 0x002f280000300a00 */
[----:B------:R2:W-:Y:S04]  /*6d7a0*/  STL.64 [R1+0x2148], R32 ;  /* 0x0021482001007387 */ /* 0x0005e80000100a00 */
[----:B---3--:R-:W3:Y:S04]  /*6d7b0*/  LDL.LU.64 R22, [R1+0x19e0] ;  /* 0x0019e00001167983 */ /* 0x008ee80000300a00 */
[----:B------:R-:W3:Y:S04]  /*6d7c0*/  LDL.LU.64 R18, [R1+0x19d8] ;  /* 0x0019d80001127983 */ /* 0x000ee80000300a00 */
[----:B------:R-:W3:Y:S01]  /*6d7d0*/  LDL.LU.64 R222, [R1+0x19d0] ;  /* 0x0019d00001de7983 */ /* 0x000ee20000300a00 */
[----:B--2---:R-:W-:-:S02]  /*6d7e0*/  IADD3 R32, R24, -0x225, RZ ;  /* 0xfffffddb18207810 */ /* 0x004fc40007ffe0ff */
[----:B------:R-:W-:Y:S02]  /*6d7f0*/  IADD3 R24, R247, 0x100000, RZ ;  /* 0x00100000f7187810 */ /* 0x000fe40007ffe0ff */
[----:B------:R-:W-:Y:S01]  /*6d800*/  ISETP.GE.U32.AND P0, PT, R32, 0x7ffffd5c, PT ;  /* 0x7ffffd5c2000780c */ /* 0x000fe20003f06070 */
[----:B----4-:R-:W-:-:S04]  /*6d810*/  IMAD.WIDE R36, R5, 0x4, R26 ;  /* 0x0000000405247825 */ /* 0x010fc800078e021a */
[----:B------:R-:W-:-:S04]  /*6d820*/  IMAD.WIDE R26, R5, 0x4, R28 ;  /* 0x00000004051a7825 */ /* 0x000fc800078e021c */
[----:B------:R-:W-:-:S04]  /*6d830*/  IMAD.WIDE R28, R5, 0x4, R20 ;  /* 0x00000004051c7825 */ /* 0x000fc800078e0214 */
[----:B------:R-:W-:Y:S01]  /*6d840*/  IMAD.WIDE R20, R5, 0x4, R238 ;  /* 0x0000000405147825 */ /* 0x000fe200078e02ee */
[----:B------:R-:W-:Y:S04]  /*6d850*/  STL.64 [R1+0x2150], R36 ;  /* 0x0021502401007387 */ /* 0x000fe80000100a00 */
[----:B------:R1:W-:Y:S04]  /*6d860*/  STL.64 [R1+0x2158], R26 ;  /* 0x0021581a01007387 */ /* 0x0003e80000100a00 */
[----:B------:R-:W-:Y:S04]  /*6d870*/  LDGSTS.E [R25+0xc], desc[UR60][R36.64], !P2 ;  /* 0x0000c00024197fae */ /* 0x000fe8000d12187c */
[----:B------:R-:W-:Y:S04]  /*6d880*/  LDGSTS.E [R24+0x400c], desc[UR60][R26.64], !P2 ;  /* 0x0400c0001a187fae */ /* 0x000fe8000d12187c */
[----:B------:R2:W-:Y:S04]  /*6d890*/  STL.64 [R1+0x2160], R28 ;  /* 0x0021601c01007387 */ /* 0x0005e80000100a00 */
[----:B------:R2:W-:Y:S04]  /*6d8a0*/  LDGSTS.E [R252+0x800c], desc[UR60][R28.64], !P2 ;  /* 0x0800c0001cfc7fae */ /* 0x0005e8000d12187c */
[----:B------:R4:W-:Y:S04]  /*6d8b0*/  LDGSTS.E [R248+0xc00c], desc[UR60][R20.64], !P2 ;  /* 0x0c00c00014f87fae */ /* 0x0009e8000d12187c */
[----:B-1----:R-:W4:Y:S04]  /*6d8c0*/  LDL.LU.64 R26, [R1+0x19c8] ;  /* 0x0019c800011a7983 */ /* 0x002f280000300a00 */
[----:B------:R4:W-:Y:S04]  /*6d8d0*/  STL.64 [R1+0x2168], R20 ;  /* 0x0021681401007387 */ /* 0x0009e80000100a00 */
[----:B------:R-:W4:Y:S04]  /*6d8e0*/  LDL.LU.64 R24, [R1+0x19c0] ;  /* 0x0019c00001187983 */ /* 0x000f280000300a00 */
[----:B------:R-:W4:Y:S04]  /*6d8f0*/  LDL.LU.64 R32, [R1+0x19b8] ;  /* 0x0019b80001207983 */ /* 0x000f280000300a00 */
[----:B------:R-:W4:Y:S01]  /*6d900*/  LDL.LU.64 R238, [R1+0x19b0] ;  /* 0x0019b00001ee7983 */ /* 0x000f220000300a00 */
[----:B------:R-:W-:Y:S01]  /*6d910*/  VIADD R9, R9, 0xfffffdda ;  /* 0xfffffdda09097836 */ /* 0x000fe20000000000 */
[----:B--2---:R-:W1:Y:S01]  /*6d920*/  LDC R28, c[0x0][0x230] ;  /* 0x00008c00ff1c7b82 */ /* 0x004e620000000800 */
[----:B------:R-:W-:-:S04]  /*6d930*/  IMAD.WIDE R30, R5, 0x4, R30 ;  /* 0x00000004051e7825 */ /* 0x000fc800078e021e */
[----:B---3--:R-:W-:-:S04]  /*6d940*/  IMAD.WIDE R22, R5, 0x4, R22 ;  /* 0x0000000405167825 */ /* 0x008fc800078e0216 */
[----:B------:R-:W-:-:S04]  /*6d950*/  IMAD.WIDE R36, R5, 0x4, R18 ;  /* 0x0000000405247825 */ /* 0x000fc800078e0212 */
[C---:B----4-:R-:W-:Y:S01]  /*6d960*/  VIADD R20, R247.reuse, 0x100000 ;  /* 0x00100000f7147836 */ /* 0x050fe20000000000 */
[----:B------:R-:W-:Y:S01]  /*6d970*/  IADD3 R21, R247, 0x100000, RZ ;  /* 0x00100000f7157810 */ /* 0x000fe20007ffe0ff */
[----:B------:R-:W-:Y:S01]  /*6d980*/  IMAD.WIDE R18, R5, 0x4, R222 ;  /* 0x0000000405127825 */ /* 0x000fe200078e02de */
[----:B------:R2:W-:Y:S04]  /*6d990*/  STL.64 [R1+0x24f0], R30 ;  /* 0x0024f01e01007387 */ /* 0x0005e80000100a00 */
[----:B------:R3:W-:Y:S04]  /*6d9a0*/  STL.64 [R1+0x24f8], R22 ;  /* 0x0024f81601007387 */ /* 0x0007e80000100a00 */
[----:B------:R-:W-:Y:S04]  /*6d9b0*/  LDGSTS.E [R21+0x10000], desc[UR60][R30.64], !P0 ;  /* 0x100000001e157fae */ /* 0x000fe8000c12187c */
[----:B------:R-:W-:Y:S04]  /*6d9c0*/  STL.64 [R1+0x2500], R36 ;  /* 0x0025002401007387 */ /* 0x000fe80000100a00 */
[----:B------:R-:W-:Y:S01]  /*6d9d0*/  LDGSTS.E [R20+0x14000], desc[UR60][R22.64], !P0 ;  /* 0x1400000016147fae */ /* 0x000fe2000c12187c */
[----:B------:R-:W-:-:S03]  /*6d9e0*/  ISETP.GE.U32.AND P2, PT, R9, 0x7ffffd5b, PT ;  /* 0x7ffffd5b0900780c */ /* 0x000fc60003f46070 */
[----:B------:R-:W-:Y:S04]  /*6d9f0*/  LDGSTS.E [R252+0x18000], desc[UR60][R36.64], !P0 ;  /* 0x1800000024fc7fae */ /* 0x000fe8000c12187c */
[----:B------:R4:W-:Y:S01]  /*6da00*/  LDGSTS.E [R248+0x1c000], desc[UR60][R18.64], !P0 ;  /* 0x1c00000012f87fae */ /* 0x0009e2000c12187c */
[----:B------:R-:W-:Y:S02]  /*6da10*/  IADD3 R8, R8, -0x227, RZ ;  /* 0xfffffdd908087810 */ /* 0x000fe40007ffe0ff */
[C---:B------:R-:W-:Y:S01]  /*6da20*/  IADD3 R29, R247.reuse, 0x100000, RZ ;  /* 0x00100000f71d7810 */ /* 0x040fe20007ffe0ff */
[----:B------:R-:W1:Y:S01]  /*6da30*/  LDC R9, c[0x0][0x230] ;  /* 0x00008c00ff097b82 */ /* 0x000e620000000800 */
[----:B--2---:R-:W2:Y:S04]  /*6da40*/  LDL.LU.64 R30, [R1+0x19a8] ;  /* 0x0019a800011e7983 */ /* 0x004ea80000300a00 */
[----:B------:R4:W-:Y:S04]  /*6da50*/  STL.64 [R1+0x2508], R18 ;  /* 0x0025081201007387 */ /* 0x0009e80000100a00 */
[----:B---3--:R-:W3:Y:S04]  /*6da60*/  LDL.LU.64 R22, [R1+0x19a0] ;  /* 0x0019a00001167983 */ /* 0x008ee80000300a00 */
[----:B------:R-:W3:Y:S04]  /*6da70*/  LDL.LU.64 R20, [R1+0x1998] ;  /* 0x0019980001147983 */ /* 0x000ee80000300a00 */
[----:B------:R-:W3:Y:S01]  /*6da80*/  LDL.LU.64 R222, [R1+0x1990] ;  /* 0x0019900001de7983 */ /* 0x000ee20000300a00 */
[C---:B----4-:R-:W-:Y:S01]  /*6da90*/  VIADD R19, R247.reuse, 0x100000 ;  /* 0x00100000f7137836 */ /* 0x050fe20000000000 */
[----:B------:R-:W-:-:S02]  /*6daa0*/  IADD3 R18, R247, 0x100000, RZ ;  /* 0x00100000f7127810 */ /* 0x000fc40007ffe0ff */
[----:B------:R-:W-:Y:S02]  /*6dab0*/  ISETP.GE.U32.AND P0, PT, R8, 0x7ffffd5a, PT ;  /* 0x7ffffd5a0800780c */ /* 0x000fe40003f06070 */
[----:B------:R-:W4:Y:S01]  /*6dac0*/  LDC R8, c[0x0][0x230] ;  /* 0x00008c00ff087b82 */ /* 0x000f220000000800 */
[----:B------:R-:W-:-:S04]  /*6dad0*/  IMAD.WIDE R26, R5, 0x4, R26 ;  /* 0x00000004051a7825 */ /* 0x000fc800078e021a */
[----:B------:R-:W-:-:S04]  /*6dae0*/  IMAD.WIDE R24, R5, 0x4, R24 ;  /* 0x0000000405187825 */ /* 0x000fc800078e0218 */
[----:B------:R-:W-:-:S04]  /*6daf0*/  IMAD.WIDE R36, R5, 0x4, R32 ;  /* 0x0000000405247825 */ /* 0x000fc800078e0220 */
[C---:B------:R-:W-:Y:S01]  /*6db00*/  IMAD.WIDE R32, R5.reuse, 0x4, R238 ;  /* 0x0000000405207825 */ /* 0x040fe200078e02ee */
[----:B------:R1:W-:Y:S04]  /*6db10*/  STL.64 [R1+0x2510], R26 ;  /* 0x0025101a01007387 */ /* 0x0003e80000100a00 */
[----:B------:R4:W-:Y:S04]  /*6db20*/  STL.64 [R1+0x2518], R24 ;  /* 0x0025181801007387 */ /* 0x0009e80000100a00 */
[----:B------:R-:W-:Y:S04]  /*6db30*/  LDGSTS.E [R19+0x10004], desc[UR60][R26.64], !P2 ;  /* 0x100040001a137fae */ /* 0x000fe8000d12187c */
[----:B------:R2:W-:Y:S04]  /*6db40*/  STL.64 [R1+0x2520], R36 ;  /* 0x0025202401007387 */ /* 0x0005e80000100a00 */
[----:B------:R-:W-:Y:S04]  /*6db50*/  LDGSTS.E [R18+0x14004], desc[UR60][R24.64], !P2 ;  /* 0x1400400018127fae */ /* 0x000fe8000d12187c */
[----:B------:R2:W-:Y:S04]  /*6db60*/  LDGSTS.E [R252+0x18004], desc[UR60][R36.64], !P2 ;  /* 0x1800400024fc7fae */ /* 0x0005e8000d12187c */
[----:B------:R2:W-:Y:S04]  /*6db70*/  LDGSTS.E [R248+0x1c004], desc[UR60][R32.64], !P2 ;  /* 0x1c00400020f87fae */ /* 0x0005e8000d12187c */
[----:B-1----:R-:W3:Y:S04]  /*6db80*/  LDL.LU.64 R26, [R1+0x1988] ;  /* 0x00198800011a7983 */ /* 0x002ee80000300a00 */
[----:B------:R1:W-:Y:S04]  /*6db90*/  STL.64 [R1+0x2528], R32 ;  /* 0x0025282001007387 */ /* 0x0003e80000100a00 */
[----:B----4-:R-:W4:Y:S04]  /*6dba0*/  LDL.LU.64 R24, [R1+0x1980] ;  /* 0x0019800001187983 */ /* 0x010f280000300a00 */
[----:B------:R-:W4:Y:S04]  /*6dbb0*/  LDL.LU.64 R18, [R1+0x1978] ;  /* 0x0019780001127983 */ /* 0x000f280000300a00 */
[----:B------:R-:W4:Y:S01]  /*6dbc0*/  LDL.LU.64 R238, [R1+0x1970] ;  /* 0x0019700001ee7983 */ /* 0x000f220000300a00 */
[----:B--2---:R-:W-:-:S04]  /*6dbd0*/  IMAD.WIDE R36, R5, 0x4, R30 ;  /* 0x0000000405247825 */ /* 0x004fc800078e021e */
[----:B-1----:R-:W-:Y:S02]  /*6dbe0*/  VIADD R32, R28, 0xfffffdd8 ;  /* 0xfffffdd81c207836 */ /* 0x002fe40000000000 */
[----:B---3--:R-:W-:-:S04]  /*6dbf0*/  IMAD.WIDE R30, R5, 0x4, R22 ;  /* 0x00000004051e7825 */ /* 0x008fc800078e0216 */
[----:B------:R-:W-:Y:S02]  /*6dc00*/  VIADD R28, R247, 0x100000 ;  /* 0x00100000f71c7836 */ /* 0x000fe40000000000 */
        /* <DEDUP_REMOVED lines=9> */
[----:B------:R3:W-:Y:S04]  /*6dca0*/  LDGSTS.E [R248+0x1c008], desc[UR60][R20.64], !P0 ;  /* 0x1c00800014f87fae */ /* 0x0007e8000c12187c */
[----:B-1----:R-:W4:Y:S04]  /*6dcb0*/  LDL.LU.64 R30, [R1+0x1968] ;  /* 0x00196800011e7983 */ /* 0x002f280000300a00 */
[----:B------:R3:W-:Y:S04]  /*6dcc0*/  STL.64 [R1+0x2548], R20 ;  /* 0x0025481401007387 */ /* 0x0007e80000100a00 */
[----:B------:R-:W4:Y:S04]  /*6dcd0*/  LDL.LU.64 R28, [R1+0x1960] ;  /* 0x00196000011c7983 */ /* 0x000f280000300a00 */
[----:B------:R-:W4:Y:S04]  /*6dce0*/  LDL.LU.64 R32, [R1+0x1958] ;  /* 0x0019580001207983 */ /* 0x000f280000300a00 */
[----:B------:R-:W4:Y:S01]  /*6dcf0*/  LDL.LU.64 R222, [R1+0x1950] ;  /* 0x0019500001de7983 */ /* 0x000f220000300a00 */
[----:B------:R-:W-:Y:S01]  /*6dd00*/  IADD3 R9, R9, -0x245, RZ ;  /* 0xfffffdbb09097810 */ /* 0x000fe20007ffe0ff */
[----:B--2---:R-:W1:Y:S01]  /*6dd10*/  LDC R22, c[0x0][0x230] ;  /* 0x00008c00ff167b82 */ /* 0x004e620000000800 */
[C---:B---3--:R-:W-:Y:S01]  /*6dd20*/  VIADD R21, R247.reuse, 0x100000 ;  /* 0x00100000f7157836 */ /* 0x048fe20000000000 */
[----:B------:R-:W-:-:S02]  /*6dd30*/  IADD3 R20, R247, 0x100000, RZ ;  /* 0x00100000f7147810 */ /* 0x000fc40007ffe0ff */
[----:B------:R-:W-:Y:S01]  /*6dd40*/  ISETP.GE.U32.AND P0, PT, R9, 0x7ffffd3c, PT ;  /* 0x7ffffd3c0900780c */ /* 0x000fe20003f06070 */
[----:B------:R-:W-:-:S04]  /*6dd50*/  IMAD.WIDE R26, R5, 0x4, R26 ;  /* 0x00000004051a7825 */ /* 0x000fc800078e021a */
[----:B----4-:R-:W-:-:S04]  /*6dd60*/  IMAD.WIDE R24, R5, 0x4, R24 ;  /* 0x0000000405187825 */ /* 0x010fc800078e0218 */
[----:B------:R-:W-:-:S04]  /*6dd70*/  IMAD.WIDE R36, R5, 0x4, R18 ;  /* 0x0000000405247825 */ /* 0x000fc800078e0212 */
[----:B------:R-:W-:-:S04]  /*6dd80*/  IMAD.WIDE R18, R5, 0x4, R238 ;  /* 0x0000000405127825 */ /* 0x000fc800078e02ee */
[----:B------:R-:W-:Y:S01]  /*6dd90*/  VIADD R8, R8, 0xfffffdba ;  /* 0xfffffdba08087836 */ /* 0x000fe20000000000 */
[----:B------:R2:W-:Y:S04]  /*6dda0*/  STL.64 [R1+0x2550], R26 ;  /* 0x0025501a01007387 */ /* 0x0005e80000100a00 */
[----:B------:R3:W-:Y:S04]  /*6ddb0*/  STL.64 [R1+0x2558], R24 ;  /* 0x0025581801007387 */ /* 0x0007e80000100a00 */
[----:B------:R-:W-:Y:S04]  /*6ddc0*/  LDGSTS.E [R21+0x1000c], desc[UR60][R26.64], !P2 ;  /* 0x1000c0001a157fae */ /* 0x000fe8000d12187c */
[----:B------:R-:W-:Y:S04]  /*6ddd0*/  STL.64 [R1+0x2560], R36 ;  /* 0x0025602401007387 */ /* 0x000fe80000100a00 */
[----:B------:R-:W-:Y:S04]  /*6dde0*/  LDGSTS.E [R20+0x1400c], desc[UR60][R24.64], !P2 ;  /* 0x1400c00018147fae */ /* 0x000fe8000d12187c */
[----:B------:R-:W-:Y:S04]  /*6ddf0*/  LDGSTS.E [R252+0x1800c], desc[UR60][R36.64], !P2 ;  /* 0x1800c00024fc7fae */ /* 0x000fe8000d12187c */
[----:B------:R4:W-:Y:S01]  /*6de00*/  LDGSTS.E [R248+0x1c00c], desc[UR60][R18.64], !P2 ;  /* 0x1c00c00012f87fae */ /* 0x0009e2000d12187c */
[----:B------:R-:W-:Y:S01]  /*6de10*/  VIADD R23, R247, 0x100000 ;  /* 0x00100000f7177836 */ /* 0x000fe20000000000 */
[----:B------:R-:W1:Y:S02]  /*6de20*/  LDC R9, c[0x0][0x230] ;  /* 0x00008c00ff097b82 */ /* 0x000e640000000800 */
[----:B--2---:R-:W2:Y:S04]  /*6de30*/  LDL.LU.64 R26, [R1+0x1948] ;  /* 0x00194800011a7983 */ /* 0x004ea80000300a00 */
[----:B------:R4:W-:Y:S04]  /*6de40*/  STL.64 [R1+0x2568], R18 ;  /* 0x0025681201007387 */ /* 0x0009e80000100a00 */
[----:B---3--:R-:W3:Y:S04]  /*6de50*/  LDL.LU.64 R24, [R1+0x1940] ;  /* 0x0019400001187983 */ /* 0x008ee80000300a00 */
[----:B------:R-:W3:Y:S04]  /*6de60*/  LDL.LU.64 R20, [R1+0x1938] ;  /* 0x0019380001147983 */ /* 0x000ee80000300a00 */
[----:B------:R-:W3:Y:S01]  /*6de70*/  LDL.LU.64 R238, [R1+0x1930] ;  /* 0x0019300001ee7983 */ /* 0x000ee20000300a00 */
[----:B------:R-:W-:-:S04]  /*6de80*/  IMAD.WIDE R30, R5, 0x4, R30 ;  /* 0x00000004051e7825 */ /* 0x000fc800078e021e */
[----:B------:R-:W-:Y:S01]  /*6de90*/  IMAD.WIDE R28, R5, 0x4, R28 ;  /* 0x00000004051c7825 */ /* 0x000fe200078e021c */
[----:B----4-:R-:W-:-:S03]  /*6dea0*/  IADD3 R19, R247, 0x100000, RZ ;  /* 0x00100000f7137810 */ /* 0x010fc60007ffe0ff */
        /* <DEDUP_REMOVED lines=11> */
[----:B------:R-:W3:Y:S03]  /*6df60*/  LDC R8, c[0x0][0x230] ;  /* 0x00008c00ff087b82 */ /* 0x000ee60000000800 */
[----:B----4-:R-:W4:Y:S04]  /*6df70*/  LDL.LU.64 R30, [R1+0x1928] ;  /* 0x00192800011e7983 */ /* 0x010f280000300a00 */
[----:B------:R1:W-:Y:S04]  /*6df80*/  STL.64 [R1+0x31d8], R32 ;  /* 0x0031d82001007387 */ /* 0x0003e80000100a00 */
[----:B-1----:R-:W4:Y:S04]  /*6df90*/  LDL.LU.64 R28, [R1+0x1920] ;  /* 0x00192000011c7983 */ /* 0x002f280000300a00 */
[----:B------:R-:W4:Y:S04]  /*6dfa0*/  LDL.LU.64 R18, [R1+0x1918] ;  /* 0x0019180001127983 */ /* 0x000f280000300a00 */
[----:B------:R-:W4:Y:S01]  /*6dfb0*/  LDL.LU.64 R222, [R1+0x1910] ;  /* 0x0019100001de7983 */ /* 0x000f220000300a00 */
[----:B------:R-:W-:-:S02]  /*6dfc0*/  IADD3 R32, R22, -0x247, RZ ;  /* 0xfffffdb916207810 */ /* 0x000fc40007ffe0ff */
[----:B------:R-:W-:Y:S02]  /*6dfd0*/  IADD3 R22, R247, 0x100000, RZ ;  /* 0x00100000f7167810 */ /* 0x000fe40007ffe0ff */
[----:B------:R-:W-:Y:S01]  /*6dfe0*/  ISETP.GE.U32.AND P0, PT, R32, 0x7ffffd3a, PT ;  /* 0x7ffffd3a2000780c */ /* 0x000fe20003f06070 */
[----:B--2---:R-:W-:-:S04]  /*6dff0*/  IMAD.WIDE R36, R5, 0x4, R26 ;  /* 0x0000000405247825 */ /* 0x004fc800078e021a */
[----:B---3--:R-:W-:-:S04]  /*6e000*/  IMAD.WIDE R26, R5, 0x4, R24 ;  /* 0x00000004051a7825 */ /* 0x008fc800078e0218 */
        /* <DEDUP_REMOVED lines=9> */
[----:B-1----:R-:W3:Y:S04]  /*6e0a0*/  LDL.LU.64 R26, [R1+0x1908] ;  /* 0x00190800011a7983 */ /* 0x002ee80000300a00 */
[----:B------:R3:W-:Y:S04]  /*6e0b0*/  STL.64 [R1+0x31f8], R20 ;  /* 0x0031f81401007387 */ /* 0x0007e80000100a00 */
[----:B------:R-:W3:Y:S04]  /*6e0c0*/  LDL.LU.64 R22, [R1+0x1900] ;  /* 0x0019000001167983 */ /* 0x000ee80000300a00 */
[----:B------:R-:W3:Y:S04]  /*6e0d0*/  LDL.LU.64 R32, [R1+0x18f8] ;  /* 0x0018f80001207983 */ /* 0x000ee80000300a00 */
[----:B------:R-:W3:Y:S01]  /*6e0e0*/  LDL.LU.64 R238, [R1+0x18f0] ;  /* 0x0018f00001ee7983 */ /* 0x000ee20000300a00 */
[----:B------:R-:W-:Y:S01]  /*6e0f0*/  VIADD R9, R9, 0xfffffdb8 ;  /* 0xfffffdb809097836 */ /* 0x000fe20000000000 */
[----:B--2---:R-:W1:Y:S01]  /*6e100*/  LDC R24, c[0x0][0x230] ;  /* 0x00008c00ff187b82 */ /* 0x004e620000000800 */
[----:B----4-:R-:W-:-:S04]  /*6e110*/  IMAD.WIDE R30, R5, 0x4, R30 ;  /* 0x00000004051e7825 */ /* 0x010fc800078e021e */
[----:B------:R-:W-:Y:S01]  /*6e120*/  IMAD.WIDE R28, R5, 0x4, R28 ;  /* 0x00000004051c7825 */ /* 0x000fe200078e021c */
[----:B---3--:R-:W-:-:S03]  /*6e130*/  IADD3 R21, R247, 0x100000, RZ ;  /* 0x00100000f7157810 */ /* 0x008fc60007ffe0ff */
        /* <DEDUP_REMOVED lines=63> */
[----:B------:R-:W-:-:S03]  /*6e530*/  VIADD R8, R8, 0xfffffd98 ;  /* 0xfffffd9808087836 */ /* 0x000fc60000000000 */
[----:B------:R-:W2:Y:S01]  /*6e540*/  LDC R9, c[0x0][0x230] ;  /* 0x00008c00ff097b82 */ /* 0x000ea20000000800 */
[----:B------:R-:W-:-:S04]  /*6e550*/  IMAD.WIDE R26, R5, 0x4, R26 ;  /* 0x00000004051a7825 */ /* 0x000fc800078e021a */
[----:B----4-:R-:W-:-:S04]  /*6e560*/  IMAD.WIDE R22, R5, 0x4, R22 ;  /* 0x0000000405167825 */ /* 0x010fc800078e0216 */
[----:B------:R-:W-:-:S04]  /*6e570*/  IMAD.WIDE R36, R5, 0x4, R18 ;  /* 0x0000000405247825 */ /* 0x000fc800078e0212 */
[----:B------:R-:W-:Y:S01]  /*6e580*/  IMAD.WIDE R18, R5, 0x4, R238 ;  /* 0x0000000405127825 */ /* 0x000fe200078e02ee */
[----:B------:R3:W-:Y:S04]  /*6e590*/  STL.64 [R1+0x35e0], R26 ;  /* 0x0035e01a01007387 */ /* 0x0007e80000100a00 */
[----:B------:R4:W-:Y:S04]  /*6e5a0*/  STL.64 [R1+0x35e8], R22 ;  /* 0x0035e81601007387 */ /* 0x0009e80000100a00 */
[----:B------:R-:W-:Y:S04]  /*6e5b0*/  LDGSTS.E [R21+0x30004], desc[UR60][R26.64], !P2 ;  /* 0x300040001a157fae */ /* 0x000fe8000d12187c */
[----:B------:R-:W-:Y:S04]  /*6e5c0*/  STL.64 [R1+0x35f0], R36 ;  /* 0x0035f02401007387 */ /* 0x000fe80000100a00 */
[----:B------:R-:W-:Y:S04]  /*6e5d0*/  LDGSTS.E [R20+0x34004], desc[UR60][R22.64], !P2 ;  /* 0x3400400016147fae */ /* 0x000fe8000d12187c */
[----:B------:R-:W-:Y:S04]  /*6e5e0*/  LDGSTS.E [R252+0x38004], desc[UR60][R36.64], !P2 ;  /* 0x3800400024fc7fae */ /* 0x000fe8000d12187c */
[----:B------:R1:W-:Y:S04]  /*6e5f0*/  LDGSTS.E [R248+0x3c004], desc[UR60][R18.64], !P2 ;  /* 0x3c00400012f87fae */ /* 0x0003e8000d12187c */
[----:B---3--:R-:W3:Y:S04]  /*6e600*/  LDL.LU.64 R26, [R1+0x1888] ;  /* 0x00188800011a7983 */ /* 0x008ee80000300a00 */
[----:B------:R1:W-:Y:S04]  /*6e610*/  STL.64 [R1+0x35f8], R18 ;  /* 0x0035f81201007387 */ /* 0x0003e80000100a00 */
[----:B------:R-:W3:Y:S04]  /*6e620*/  LDL.LU.64 R20, [R1+0x1880] ;  /* 0x0018800001147983 */ /* 0x000ee80000300a00 */
[----:B----4-:R-:W4:Y:S04]  /*6e630*/  LDL.LU.64 R22, [R1+0x1878] ;  /* 0x0018780001167983 */ /* 0x010f280000300a00 */
[----:B------:R-:W4:Y:S01]  /*6e640*/  LDL.LU.64 R238, [R1+0x1870] ;  /* 0x0018700001ee7983 */ /* 0x000f220000300a00 */
[----:B-1----:R-:W-:Y:S01]  /*6e650*/  IADD3 R19, R247, 0x100000, RZ ;  /* 0x00100000f7137810 */ /* 0x002fe20007ffe0ff */
[----:B------:R-:W-:-:S04]  /*6e660*/  IMAD.WIDE R30, R5, 0x4, R30 ;  /* 0x00000004051e7825 */ /* 0x000fc800078e021e */
[----:B------:R-:W-:-:S04]  /*6e670*/  IMAD.WIDE R24, R5, 0x4, R24 ;  /* 0x0000000405187825 */ /* 0x000fc800078e0218 */
        /* <DEDUP_REMOVED lines=11> */
[----:B--2---:R-:W-:Y:S01]  /*6e730*/  VIADD R9, R9, 0xfffffdf6 ;  /* 0xfffffdf609097836 */ /* 0x004fe20000000000 */
[----:B------:R-:W2:Y:S02]  /*6e740*/  LDC R8, c[0x0][0x230] ;  /* 0x00008c00ff087b82 */ /* 0x000ea40000000800 */
[----:B-1----:R-:W2:Y:S04]  /*6e750*/  LDL.LU.64 R30, [R1+0x1868] ;  /* 0x00186800011e7983 */ /* 0x002ea80000300a00 */
[----:B------:R1:W-:Y:S04]  /*6e760*/  STL.64 [R1+0x3618], R32 ;  /* 0x0036182001007387 */ /* 0x0003e80000100a00 */
[----:B------:R-:W2:Y:S04]  /*6e770*/  LDL.LU.64 R18, [R1+0x1860] ;  /* 0x0018600001127983 */ /* 0x000ea80000300a00 */
[----:B------:R-:W2:Y:S04]  /*6e780*/  LDL.LU.64 R24, [R1+0x1858] ;  /* 0x0018580001187983 */ /* 0x000ea80000300a00 */
[----:B------:R-:W2:Y:S01]  /*6e790*/  LDL.LU.64 R222, [R1+0x1850] ;  /* 0x0018500001de7983 */ /* 0x000ea20000300a00 */
[----:B-1----:R-:W-:Y:S01]  /*6e7a0*/  IADD3 R32, R28, -0x209, RZ ;  /* 0xfffffdf71c207810 */ /* 0x002fe20007ffe0ff */
[----:B------:R-:W-:-:S03]  /*6e7b0*/  VIADD R28, R247, 0x100000 ;  /* 0x00100000f71c7836 */ /* 0x000fc60000000000 */
[----:B------:R-:W-:Y:S02]  /*6e7c0*/  ISETP.GE.U32.AND P0, PT, R32, 0x7ffffd78, PT ;  /* 0x7ffffd782000780c */ /* 0x000fe40003f06070 */
[----:B------:R-:W-:Y:S01]  /*6e7d0*/  IADD3 R247, R247, 0x100000, RZ ;  /* 0x00100000f7f77810 */ /* 0x000fe20007ffe0ff */
[----:B---3--:R-:W-:-:S04]  /*6e7e0*/  IMAD.WIDE R36, R5, 0x4, R26 ;  /* 0x0000000405247825 */ /* 0x008fc800078e021a */
[----:B------:R-:W-:-:S04]  /*6e7f0*/  IMAD.WIDE R20, R5, 0x4, R20 ;  /* 0x0000000405147825 */ /* 0x000fc800078e0214 */
[----:B----4-:R-:W-:-:S04]  /*6e800*/  IMAD.WIDE R26, R5, 0x4, R22 ;  /* 0x00000004051a7825 */ /* 0x010fc800078e0216 */
[----:B------:R-:W-:Y:S01]  /*6e810*/  IMAD.WIDE R22, R5, 0x4, R238 ;  /* 0x0000000405167825 */ /* 0x000fe200078e02ee */
[----:B------:R-:W-:Y:S04]  /*6e820*/  STL.64 [R1+0x3620], R36 ;  /* 0x0036202401007387 */ /* 0x000fe80000100a00 */
[----:B------:R1:W-:Y:S04]  /*6e830*/  STL.64 [R1+0x3628], R20 ;  /* 0x0036281401007387 */ /* 0x0003e80000100a00 */
[----:B------:R-:W-:Y:S04]  /*6e840*/  LDGSTS.E [R28+0x3000c], desc[UR60][R36.64], !P2 ;  /* 0x3000c000241c7fae */ /* 0x000fe8000d12187c */
[----:B------:R-:W-:Y:S04]  /*6e850*/  STL.64 [R1+0x3630], R26 ;  /* 0x0036301a01007387 */ /* 0x000fe80000100a00 */
[----:B------:R3:W-:Y:S04]  /*6e860*/  LDGSTS.E [R252+0x3400c], desc[UR60][R20.64], !P2 ;  /* 0x3400c00014fc7fae */ /* 0x0007e8000d12187c */
[----:B------:R-:W-:Y:S04]  /*6e870*/  LDGSTS.E [R247+0x3800c], desc[UR60][R26.64], !P2 ;  /* 0x3800c0001af77fae */ /* 0x000fe8000d12187c */
[----:B------:R4:W-:Y:S04]  /*6e880*/  LDGSTS.E [R248+0x3c00c], desc[UR60][R22.64], !P2 ;  /* 0x3c00c00016f87fae */ /* 0x0009e8000d12187c */
[----:B------:R-:W4:Y:S04]  /*6e890*/  LDL.LU.64 R28, [R1+0x1848] ;  /* 0x00184800011c7983 */ /* 0x000f280000300a00 */
[----:B------:R4:W-:Y:S04]  /*6e8a0*/  STL.64 [R1+0x3638], R22 ;  /* 0x0036381601007387 */ /* 0x0009e80000100a00 */
[----:B-1----:R-:W4:Y:S04]  /*6e8b0*/  LDL.LU.64 R20, [R1+0x1840] ;  /* 0x0018400001147983 */ /* 0x002f280000300a00 */
[----:B------:R-:W4:Y:S04]  /*6e8c0*/  LDL.LU.64 R32, [R1+0x1838] ;  /* 0x0018380001207983 */ /* 0x000f280000300a00 */
[----:B------:R-:W4:Y:S01]  /*6e8d0*/  LDL.LU.64 R238, [R1+0x1830] ;  /* 0x0018300001ee7983 */ /* 0x000f220000300a00 */
[----:B---3--:R-:W-:-:S02]  /*6e8e0*/  VIADD R252, R246, 0x100000 ;  /* 0x00100000f6fc7836 */ /* 0x008fc40000000000 */
[----:B--2---:R-:W-:-:S04]  /*6e8f0*/  IMAD.WIDE R30, R5, 0x4, R30 ;  /* 0x00000004051e7825 */ /* 0x004fc800078e021e */
[----:B------:R-:W-:Y:S01]  /*6e900*/  IMAD.WIDE R18, R5, 0x4, R18 ;  /* 0x0000000405127825 */ /* 0x000fe200078e0212 */
[----:B----4-:R-:W-:-:S03]  /*6e910*/  IADD3 R22, R246, 0x100000, RZ ;  /* 0x00100000f6167810 */ /* 0x010fc60007ffe0ff */
[----:B------:R-:W-:-:S04]  /*6e920*/  IMAD.WIDE R36, R5, 0x4, R24 ;  /* 0x0000000405247825 */ /* 0x000fc800078e0218 */
[----:B------:R-:W-:Y:S01]  /*6e930*/  IMAD.WIDE R24, R5, 0x4, R222 ;  /* 0x0000000405187825 */ /* 0x000fe200078e02de */
[----:B------:R1:W-:Y:S04]  /*6e940*/  STL.64 [R1+0x2070], R30 ;  /* 0x0020701e01007387 */ /* 0x0003e80000100a00 */
[----:B------:R2:W-:Y:S04]  /*6e950*/  STL.64 [R1+0x2078], R18 ;  /* 0x0020781201007387 */ /* 0x0005e80000100a00 */
[----:B------:R-:W-:Y:S04]  /*6e960*/  LDGSTS.E [R22], desc[UR60][R30.64], !P0 ;  /* 0x000000001e167fae */ /* 0x000fe8000c12187c */
[----:B------:R-:W-:Y:S04]  /*6e970*/  STL.64 [R1+0x2080], R36 ;  /* 0x0020802401007387 */ /* 0x000fe80000100a00 */
[----:B------:R-:W-:Y:S01]  /*6e980*/  LDGSTS.E [R252+0x4000], desc[UR60][R18.64], !P0 ;  /* 0x0400000012fc7fae */ /* 0x000fe2000c12187c */
[----:B------:R-:W-:Y:S01]  /*6e990*/  VIADD R247, R246, 0x100000 ;  /* 0x00100000f6f77836 */ /* 0x000fe20000000000 */
[----:B------:R-:W3:Y:S02]  /*6e9a0*/  LDC R26, c[0x0][0x230] ;  /* 0x00008c00ff1a7b82 */ /* 0x000ee40000000800 */
[----:B-1----:R-:W4:Y:S04]  /*6e9b0*/  LDL.LU.64 R30, [R1+0x1828] ;  /* 0x00182800011e7983 */ /* 0x002f280000300a00 */
[----:B------:R1:W-:Y:S04]  /*6e9c0*/  STL.64 [R1+0x2088], R24 ;  /* 0x0020881801007387 */ /* 0x0003e80000100a00 */
[----:B--2---:R-:W2:Y:S04]  /*6e9d0*/  LDL.LU.64 R18, [R1+0x1820] ;  /* 0x0018200001127983 */ /* 0x004ea80000300a00 */
[----:B------:R-:W2:Y:S04]  /*6e9e0*/  LDL.LU.64 R22, [R1+0x1818] ;  /* 0x0018180001167983 */ /* 0x000ea80000300a00 */
[----:B------:R-:W2:Y:S01]  /*6e9f0*/  LDL.LU.64 R222, [R1+0x1810] ;  /* 0x0018100001de7983 */ /* 0x000ea20000300a00 */
[----:B------:R-:W-:-:S02]  /*6ea00*/  ISETP.GE.U32.AND P2, PT, R9, 0x7ffffd77, PT ;  /* 0x7ffffd770900780c */ /* 0x000fc40003f46070 */
[----:B------:R-:W-:Y:S02]  /*6ea10*/  IADD3 R248, R246, 0x100000, RZ ;  /* 0x00100000f6f87810 */ /* 0x000fe40007ffe0ff */
[----:B------:R-:W-:Y:S01]  /*6ea20*/  IADD3 R8, R8, -0x20b, RZ ;  /* 0xfffffdf508087810 */ /* 0x000fe20007ffe0ff */
[----:B------:R-:W2:Y:S02]  /*6ea30*/  LDC R9, c[0x0][0x230] ;  /* 0x00008c00ff097b82 */ /* 0x000ea40000000800 */
[----:B------:R-:W-:Y:S04]  /*6ea40*/  LDGSTS.E [R248+0x8000], desc[UR60][R36.64], !P0 ;  /* 0x0800000024f87fae */ /* 0x000fe8000c12187c */
[----:B------:R1:W-:Y:S02]  /*6ea50*/  LDGSTS.E [R247+0xc000], desc[UR60][R24.64], !P0 ;  /* 0x0c00000018f77fae */ /* 0x0003e4000c12187c */
[----:B-1----:R-:W-:Y:S01]  /*6ea60*/  VIADD R24, R246, 0x100000 ;  /* 0x00100000f6187836 */ /* 0x002fe20000000000 */
[----:B------:R-:W-:-:S02]  /*6ea70*/  ISETP.GE.U32.AND P0, PT, R8, 0x7ffffd76, PT ;  /* 0x7ffffd760800780c */ /* 0x000fc40003f06070 */
[----:B------:R-:W1:Y:S01]  /*6ea80*/  LDC R8, c[0x0][0x230] ;  /* 0x00008c00ff087b82 */ /* 0x000e620000000800 */
[----:B------:R-:W-:-:S04]  /*6ea90*/  IMAD.WIDE R28, R5, 0x4, R28 ;  /* 0x00000004051c7825 */ /* 0x000fc800078e021c */
[----:B------:R-:W-:-:S04]  /*6eaa0*/  IMAD.WIDE R20, R5, 0x4, R20 ;  /* 0x0000000405147825 */ /* 0x000fc800078e0214 */
[----:B------:R-:W-:-:S04]  /*6eab0*/  IMAD.WIDE R36, R5, 0x4, R32 ;  /* 0x0000000405247825 */ /* 0x000fc800078e0220 */
[C---:B------:R-:W-:Y:S01]  /*6eac0*/  IMAD.WIDE R32, R5.reuse, 0x4, R238 ;  /* 0x0000000405207825 */ /* 0x040fe200078e02ee */
        /* <DEDUP_REMOVED lines=9> */
[----:B-1----:R-:W3:Y:S04]  /*6eb60*/  LDL.LU.64 R20, [R1+0x1800] ;  /* 0x0018000001147983 */ /* 0x002ee80000300a00 */
[----:B------:R-:W3:Y:S04]  /*6eb70*/  LDL.LU.64 R24, [R1+0x17f8] ;  /* 0x0017f80001187983 */ /* 0x000ee80000300a00 */
[----:B------:R-:W3:Y:S01]  /*6eb80*/  LDL.LU.64 R238, [R1+0x17f0] ;  /* 0x0017f00001ee7983 */ /* 0x000ee20000300a00 */
[----:B----4-:R-:W-:Y:S01]  /*6eb90*/  IADD3 R32, R26, -0x20c, RZ ;  /* 0xfffffdf41a207810 */ /* 0x010fe20007ffe0ff */
[----:B------:R-:W-:-:S04]  /*6eba0*/  IMAD.WIDE R36, R5, 0x4, R30 ;  /* 0x0000000405247825 */ /* 0x000fc800078e021e */
[----:B--2---:R-:W-:-:S04]  /*6ebb0*/  IMAD.WIDE R18, R5, 0x4, R18 ;  /* 0x0000000405127825 */ /* 0x004fc800078e0212 */
[----:B------:R-:W-:Y:S02]  /*6ebc0*/  VIADD R26, R246, 0x100000 ;  /* 0x00100000f61a7836 */ /* 0x000fe40000000000 */
[----:B------:R-:W-:-:S04]  /*6ebd0*/  IMAD.WIDE R30, R5, 0x4, R22 ;  /* 0x00000004051e7825 */ /* 0x000fc800078e0216 */
[----:B------:R-:W-:Y:S01]  /*6ebe0*/  IMAD.WIDE R22, R5, 0x4, R222 ;  /* 0x0000000405167825 */ /* 0x000fe200078e02de */
[----:B------:R-:W-:Y:S04]  /*6ebf0*/  STL.64 [R1+0x20b0], R36 ;  /* 0x0020b02401007387 */ /* 0x000fe80000100a00 */
[----:B------:R1:W-:Y:S04]  /*6ec00*/  STL.64 [R1+0x20b8], R18 ;  /* 0x0020b81201007387 */ /* 0x0003e80000100a00 */
[----:B------:R-:W-:Y:S04]  /*6ec10*/  LDGSTS.E [R26+0x8], desc[UR60][R36.64], !P0 ;  /* 0x00008000241a7fae */ /* 0x000fe8000c12187c */
[----:B------:R2:W-:Y:S04]  /*6ec20*/  STL.64 [R1+0x20c0], R30 ;  /* 0x0020c01e01007387 */ /* 0x0005e80000100a00 */
[----:B------:R-:W-:Y:S01]  /*6ec30*/  LDGSTS.E [R252+0x4008], desc[UR60][R18.64], !P0 ;  /* 0x0400800012fc7fae */ /* 0x000fe2000c12187c */
[----:B------:R-:W-:-:S03]  /*6ec40*/  ISETP.GE.U32.AND P2, PT, R32, 0x7ffffd75, PT ;  /* 0x7ffffd752000780c */ /* 0x000fc60003f46070 */
[----:B------:R2:W-:Y:S04]  /*6ec50*/  LDGSTS.E [R248+0x8008], desc[UR60][R30.64], !P0 ;  /* 0x080080001ef87fae */ /* 0x0005e8000c12187c */
[----:B------:R4:W-:Y:S04]  /*6ec60*/  LDGSTS.E [R247+0xc008], desc[UR60][R22.64], !P0 ;  /* 0x0c00800016f77fae */ /* 0x0009e8000c12187c */
[----:B------:R-:W3:Y:S04]  /*6ec70*/  LDL.LU.64 R26, [R1+0x17e8] ;  /* 0x0017e800011a7983 */ /* 0x000ee80000300a00 */
[----:B------:R4:W-:Y:S04]  /*6ec80*/  STL.64 [R1+0x20c8], R22 ;  /* 0x0020c81601007387 */ /* 0x0009e80000100a00 */
[----:B-1----:R-:W3:Y:S04]  /*6ec90*/  LDL.LU.64 R18, [R1+0x17e0] ;  /* 0x0017e00001127983 */ /* 0x002ee80000300a00 */
[----:B------:R-:W3:Y:S04]  /*6eca0*/  LDL.LU.64 R32, [R1+0x17d8] ;  /* 0x0017d80001207983 */ /* 0x000ee80000300a00 */
[----:B------:R-:W3:Y:S01]  /*6ecb0*/  LDL.LU.64 R222, [R1+0x17d0] ;  /* 0x0017d00001de7983 */ /* 0x000ee20000300a00 */
[----:B------:R-:W-:Y:S01]  /*6ecc0*/  IADD3 R9, R9, -0x229, RZ ;  /* 0xfffffdd709097810 */ /* 0x000fe20007ffe0ff */
[----:B--2---:R-:W1:Y:S01]  /*6ecd0*/  LDC R30, c[0x0][0x230] ;  /* 0x00008c00ff1e7b82 */ /* 0x004e620000000800 */
[----:B----4-:R-:W-:-:S02]  /*6ece0*/  VIADD R22, R246, 0x100000 ;  /* 0x00100000f6167836 */ /* 0x010fc40000000000 */
[----:B------:R-:W-:Y:S01]  /*6ecf0*/  ISETP.GE.U32.AND P0, PT, R9, 0x7ffffd58, PT ;  /* 0x7ffffd580900780c */ /* 0x000fe20003f06070 */
[----:B---3--:R-:W-:-:S04]  /*6ed00*/  IMAD.WIDE R28, R5, 0x4, R28 ;  /* 0x00000004051c7825 */ /* 0x008fc800078e021c */
        /* <DEDUP_REMOVED lines=10> */
[----:B------:R4:W-:Y:S01]  /*6edb0*/  LDGSTS.E [R247+0xc00c], desc[UR60][R24.64], !P2 ;  /* 0x0c00c00018f77fae */ /* 0x0009e2000d12187c */
[----:B------:R-:W-:Y:S01]  /*6edc0*/  IMAD.WIDE R18, R5, 0x4, R18 ;  /* 0x0000000405127825 */ /* 0x000fe200078e0212 */
[----:B------:R-:W-:-:S03]  /*6edd0*/  IADD3 R8, R8, -0x22a, RZ ;  /* 0xfffffdd608087810 */ /* 0x000fc60007ffe0ff */
[----:B------:R-:W-:Y:S01]  /*6ede0*/  VIADD R31, R246, 0x100000 ;  /* 0x00100000f61f7836 */ /* 0x000fe20000000000 */
[----:B-1----:R-:W-:Y:S01]  /*6edf0*/  IADD3 R30, R30, -0x22b, RZ ;  /* 0xfffffdd51e1e7810 */ /* 0x002fe20007ffe0ff */
[----:B------:R-:W1:Y:S01]  /*6ee00*/  LDC R9, c[0x0][0x230] ;  /* 0x00008c00ff097b82 */ /* 0x000e620000000800 */
[----:B--2---:R-:W2:Y:S04]  /*6ee10*/  LDL.LU.64 R28, [R1+0x17c8] ;  /* 0x0017c800011c7983 */ /* 0x004ea80000300a00 */
[----:B------:R4:W-:Y:S04]  /*6ee20*/  STL.64 [R1+0x20e8], R24 ;  /* 0x0020e81801007387 */ /* 0x0009e80000100a00 */
[----:B---3--:R-:W3:Y:S04]  /*6ee30*/  LDL.LU.64 R20, [R1+0x17c0] ;  /* 0x0017c00001147983 */ /* 0x008ee80000300a00 */
[----:B------:R-:W3:Y:S04]  /*6ee40*/  LDL.LU.64 R22, [R1+0x17b8] ;  /* 0x0017b80001167983 */ /* 0x000ee80000300a00 */
[----:B------:R-:W3:Y:S01]  /*6ee50*/  LDL.LU.64 R238, [R1+0x17b0] ;  /* 0x0017b00001ee7983 */ /* 0x000ee20000300a00 */
[----:B----4-:R-:W-:-:S04]  /*6ee60*/  IMAD.WIDE R36, R5, 0x4, R32 ;  /* 0x0000000405247825 */ /* 0x010fc800078e0220 */
[----:B------:R-:W-:Y:S01]  /*6ee70*/  IMAD.WIDE R32, R5, 0x4, R222 ;  /* 0x0000000405207825 */ /* 0x000fe200078e02de */
[----:B------:R-:W-:Y:S04]  /*6ee80*/  STL.64 [R1+0x2470], R26 ;  /* 0x0024701a01007387 */ /* 0x000fe80000100a00 */
[----:B------:R4:W-:Y:S01]  /*6ee90*/  STL.64 [R1+0x2478], R18 ;  /* 0x0024781201007387 */ /* 0x0009e20000100a00 */
[----:B------:R-:W-:-:S03]  /*6eea0*/  VIADD R24, R246, 0x100000 ;  /* 0x00100000f6187836 */ /* 0x000fc60000000000 */
[----:B------:R-:W-:Y:S04]  /*6eeb0*/  STL.64 [R1+0x2480], R36 ;  /* 0x0024802401007387 */ /* 0x000fe80000100a00 */
[----:B------:R-:W-:Y:S04]  /*6eec0*/  LDGSTS.E [R24+0x10000], desc[UR60][R26.64], !P0 ;  /* 0x100000001a187fae */ /* 0x000fe8000c12187c */
[----:B------:R-:W-:Y:S01]  /*6eed0*/  LDGSTS.E [R252+0x14000], desc[UR60][R18.64], !P0 ;  /* 0x1400000012fc7fae */ /* 0x000fe2000c12187c */
[----:B------:R-:W-:-:S03]  /*6eee0*/  ISETP.GE.U32.AND P2, PT, R8, 0x7ffffd57, PT ;  /* 0x7ffffd570800780c */ /* 0x000fc60003f46070 */
[----:B------:R-:W-:Y:S04]  /*6eef0*/  LDGSTS.E [R248+0x18000], desc[UR60][R36.64], !P0 ;  /* 0x1800000024f87fae */ /* 0x000fe8000c12187c */
[----:B------:R2:W-:Y:S04]  /*6ef00*/  LDGSTS.E [R247+0x1c000], desc[UR60][R32.64], !P0 ;  /* 0x1c00000020f77fae */ /* 0x0005e8000c12187c */
[----:B------:R-:W3:Y:S04]  /*6ef10*/  LDL.LU.64 R24, [R1+0x17a8] ;  /* 0x0017a80001187983 */ /* 0x000ee80000300a00 */
[----:B------:R2:W-:Y:S04]  /*6ef20*/  STL.64 [R1+0x2488], R32 ;  /* 0x0024882001007387 */ /* 0x0005e80000100a00 */
[----:B----4-:R-:W4:Y:S04]  /*6ef30*/  LDL.LU.64 R18, [R1+0x17a0] ;  /* 0x0017a00001127983 */ /* 0x010f280000300a00 */
[----:B------:R-:W4:Y:S04]  /*6ef40*/  LDL.LU.64 R26, [R1+0x1798] ;  /* 0x00179800011a7983 */ /* 0x000f280000300a00 */
[----:B------:R-:W4:Y:S01]  /*6ef50*/  LDL.LU.64 R222, [R1+0x1790] ;  /* 0x0017900001de7983 */ /* 0x000f220000300a00 */
[----:B------:R-:W-:Y:S01]  /*6ef60*/  ISETP.GE.U32.AND P0, PT, R30, 0x7ffffd56, PT ;  /* 0x7ffffd561e00780c */ /* 0x000fe20003f06070 */
[----:B------:R-:W4:Y:S01]  /*6ef70*/  LDC R8, c[0x0][0x230] ;  /* 0x00008c00ff087b82 */ /* 0x000f220000000800 */
[----:B--2---:R-:W-:-:S04]  /*6ef80*/  IMAD.WIDE R32, R5, 0x4, R28 ;  /* 0x0000000405207825 */ /* 0x004fc800078e021c */
[----:B---3--:R-:W-:-:S04]  /*6ef90*/  IMAD.WIDE R20, R5, 0x4, R20 ;  /* 0x0000000405147825 */ /* 0x008fc800078e0214 */
[----:B------:R-:W-:-:S04]  /*6efa0*/  IMAD.WIDE R28, R5, 0x4, R22 ;  /* 0x00000004051c7825 */ /* 0x000fc800078e0216 */
[----:B------:R-:W-:Y:S01]  /*6efb0*/  IMAD.WIDE R22, R5, 0x4, R238 ;  /* 0x0000000405167825 */ /* 0x000fe200078e02ee */
[----:B------:R2:W-:Y:S04]  /*6efc0*/  STL.64 [R1+0x2490], R32 ;  /* 0x0024902001007387 */ /* 0x0005e80000100a00 */
[----:B------:R3:W-:Y:S04]  /*6efd0*/  STL.64 [R1+0x2498], R20 ;  /* 0x0024981401007387 */ /* 0x0007e80000100a00 */
[----:B------:R-:W-:Y:S04]  /*6efe0*/  LDGSTS.E [R31+0x10004], desc[UR60][R32.64], !P2 ;  /* 0x10004000201f7fae */ /* 0x000fe8000d12187c */
[----:B------:R1:W-:Y:S04]  /*6eff0*/  STL.64 [R1+0x24a0], R28 ;  /* 0x0024a01c01007387 */ /* 0x0003e80000100a00 */
[----:B------:R-:W-:Y:S04]  /*6f000*/  LDGSTS.E [R252+0x14004], desc[UR60][R20.64], !P2 ;  /* 0x1400400014fc7fae */ /* 0x000fe8000d12187c */
[----:B------:R1:W-:Y:S04]  /*6f010*/  LDGSTS.E [R248+0x18004], desc[UR60][R28.64], !P2 ;  /* 0x180040001cf87fae */ /* 0x0003e8000d12187c */
[----:B------:R4:W-:Y:S04]  /*6f020*/  LDGSTS.E [R247+0x1c004], desc[UR60][R22.64], !P2 ;  /* 0x1c00400016f77fae */ /* 0x0009e8000d12187c */
[----:B--2---:R-:W2:Y:S04]  /*6f030*/  LDL.LU.64 R32, [R1+0x1788] ;  /* 0x0017880001207983 */ /* 0x004ea80000300a00 */
[----:B------:R4:W-:Y:S04]  /*6f040*/  STL.64 [R1+0x24a8], R22 ;  /* 0x0024a81601007387 */ /* 0x0009e80000100a00 */
[----:B---3--:R-:W3:Y:S04]  /*6f050*/  LDL.LU.64 R20, [R1+0x1780] ;  /* 0x0017800001147983 */ /* 0x008ee80000300a00 */
[----:B------:R-:W3:Y:S04]  /*6f060*/  LDL.LU.64 R30, [R1+0x1778] ;  /* 0x00177800011e7983 */ /* 0x000ee80000300a00 */
[----:B------:R-:W3:Y:S01]  /*6f070*/  LDL.LU.64 R238, [R1+0x1770] ;  /* 0x0017700001ee7983 */ /* 0x000ee20000300a00 */
[----:B-1----:R-:W-:Y:S01]  /*6f080*/  IADD3 R9, R9, -0x22c, RZ ;  /* 0xfffffdd409097810 */ /* 0x002fe20007ffe0ff */
[----:B------:R-:W1:Y:S01]  /*6f090*/  LDC R28, c[0x0][0x230] ;  /* 0x00008c00ff1c7b82 */ /* 0x000e620000000800 */
[----:B------:R-:W-:-:S04]  /*6f0a0*/  IMAD.WIDE R24, R5, 0x4, R24 ;  /* 0x0000000405187825 */ /* 0x000fc800078e0218 */
[----:B----4-:R-:W-:-:S04]  /*6f0b0*/  IMAD.WIDE R18, R5, 0x4, R18 ;  /* 0x0000000405127825 */ /* 0x010fc800078e0212 */
[----:B------:R-:W-:Y:S02]  /*6f0c0*/  VIADD R22, R246, 0x100000 ;  /* 0x00100000f6167836 */ /* 0x000fe40000000000 */
[----:B------:R-:W-:-:S04]  /*6f0d0*/  IMAD.WIDE R36, R5, 0x4, R26 ;  /* 0x0000000405247825 */ /* 0x000fc800078e021a */
        /* <DEDUP_REMOVED lines=9> */
[----:B------:R-:W-:Y:S01]  /*6f170*/  IADD3 R8, R8, -0x249, RZ ;  /* 0xfffffdb708087810 */ /* 0x000fe20007ffe0ff */
[C---:B------:R-:W-:Y:S01]  /*6f180*/  VIADD R29, R246.reuse, 0x100000 ;  /* 0x00100000f61d7836 */ /* 0x040fe20000000000 */
[----:B------:R-:W3:Y:S01]  /*6f190*/  LDC R9, c[0x0][0x230] ;  /* 0x00008c00ff097b82 */ /* 0x000ee20000000800 */
[----:B----4-:R-:W4:Y:S04]  /*6f1a0*/  LDL.LU.64 R24, [R1+0x1768] ;  /* 0x0017680001187983 */ /* 0x010f280000300a00 */
[----:B------:R1:W-:Y:S04]  /*6f1b0*/  STL.64 [R1+0x24c8], R26 ;  /* 0x0024c81a01007387 */ /* 0x0003e80000100a00 */
[----:B------:R-:W4:Y:S04]  /*6f1c0*/  LDL.LU.64 R18, [R1+0x1760] ;  /* 0x0017600001127983 */ /* 0x000f280000300a00 */
[----:B------:R-:W4:Y:S04]  /*6f1d0*/  LDL.LU.64 R22, [R1+0x1758] ;  /* 0x0017580001167983 */ /* 0x000f280000300a00 */
[----:B------:R-:W4:Y:S01]  /*6f1e0*/  LDL.LU.64 R222, [R1+0x1750] ;  /* 0x0017500001de7983 */ /* 0x000f220000300a00 */
[----:B-1----:R-:W-:Y:S01]  /*6f1f0*/  VIADD R26, R246, 0x100000 ;  /* 0x00100000f61a7836 */ /* 0x002fe20000000000 */
[----:B------:R-:W-:-:S02]  /*6f200*/  ISETP.GE.U32.AND P0, PT, R8, 0x7ffffd38, PT ;  /* 0x7ffffd380800780c */ /* 0x000fc40003f06070 */
[----:B------:R-:W-:Y:S01]  /*6f210*/  IADD3 R28, R28, -0x24a, RZ ;  /* 0xfffffdb61c1c7810 */ /* 0x000fe20007ffe0ff */
[----:B------:R-:W1:Y:S01]  /*6f220*/  LDC R8, c[0x0][0x230] ;  /* 0x00008c00ff087b82 */ /* 0x000e620000000800 */
[----:B--2---:R-:W-:-:S04]  /*6f230*/  IMAD.WIDE R32, R5, 0x4, R32 ;  /* 0x0000000405207825 */ /* 0x004fc800078e0220 */
[----:B---3--:R-:W-:-:S04]  /*6f240*/  IMAD.WIDE R20, R5, 0x4, R20 ;  /* 0x0000000405147825 */ /* 0x008fc800078e0214 */
        /* <DEDUP_REMOVED lines=9> */
[----:B--2---:R-:W2:Y:S04]  /*6f2e0*/  LDL.LU.64 R32, [R1+0x1748] ;  /* 0x0017480001207983 */ /* 0x004ea80000300a00 */
[----:B------:R4:W-:Y:S04]  /*6f2f0*/  STL.64 [R1+0x24e8], R30 ;  /* 0x0024e81e01007387 */ /* 0x0009e80000100a00 */
[----:B---3--:R-:W3:Y:S04]  /*6f300*/  LDL.LU.64 R20, [R1+0x1740] ;  /* 0x0017400001147983 */ /* 0x008ee80000300a00 */
[----:B------:R-:W3:Y:S04]  /*6f310*/  LDL.LU.64 R26, [R1+0x1738] ;  /* 0x00173800011a7983 */ /* 0x000ee80000300a00 */
[----:B------:R-:W3:Y:S01]  /*6f320*/  LDL.LU.64 R238, [R1+0x1730] ;  /* 0x0017300001ee7983 */ /* 0x000ee20000300a00 */
[----:B----4-:R-:W-:-:S04]  /*6f330*/  IMAD.WIDE R30, R5, 0x4, R24 ;  /* 0x00000004051e7825 */ /* 0x010fc800078e0218 */
[----:B------:R-:W-:-:S04]  /*6f340*/  IMAD.WIDE R18, R5, 0x4, R18 ;  /* 0x0000000405127825 */ /* 0x000fc800078e0212 */
[----:B------:R-:W-:-:S04]  /*6f350*/  IMAD.WIDE R24, R5, 0x4, R22 ;  /* 0x0000000405187825 */ /* 0x000fc800078e0216 */
[----:B------:R-:W-:Y:S01]  /*6f360*/  IMAD.WIDE R22, R5, 0x4, R222 ;  /* 0x0000000405167825 */ /* 0x000fe200078e02de */
[----:B------:R4:W-:Y:S04]  /*6f370*/  STL.64 [R1+0x3240], R30 ;  /* 0x0032401e01007387 */ /* 0x0009e80000100a00 */
[----:B------:R1:W-:Y:S04]  /*6f380*/  STL.64 [R1+0x3248], R18 ;  /* 0x0032481201007387 */ /* 0x0003e80000100a00 */
[----:B------:R-:W-:Y:S04]  /*6f390*/  LDGSTS.E [R29+0x20000], desc[UR60][R30.64], !P0 ;  /* 0x200000001e1d7fae */ /* 0x000fe8000c12187c */
[----:B------:R1:W-:Y:S04]  /*6f3a0*/  STL.64 [R1+0x3250], R24 ;  /* 0x0032501801007387 */ /* 0x0003e80000100a00 */
[----:B------:R-:W-:Y:S01]  /*6f3b0*/  LDGSTS.E [R252+0x24000], desc[UR60][R18.64], !P0 ;  /* 0x2400000012fc7fae */ /* 0x000fe2000c12187c */
[----:B------:R-:W-:-:S03]  /*6f3c0*/  ISETP.GE.U32.AND P2, PT, R28, 0x7ffffd37, PT ;  /* 0x7ffffd371c00780c */ /* 0x000fc60003f46070 */
[----:B------:R1:W-:Y:S04]  /*6f3d0*/  LDGSTS.E [R248+0x28000], desc[UR60][R24.64], !P0 ;  /* 0x2800000018f87fae */ /* 0x0003e8000c12187c */
[----:B------:R1:W-:Y:S04]  /*6f3e0*/  LDGSTS.E [R247+0x2c000], desc[UR60][R22.64], !P0 ;  /* 0x2c00000016f77fae */ /* 0x0003e8000c12187c */
[----:B----4-:R-:W4:Y:S04]  /*6f3f0*/  LDL.LU.64 R30, [R1+0x1728] ;  /* 0x00172800011e7983 */ /* 0x010f280000300a00 */
[----:B------:R1:W-:Y:S04]  /*6f400*/  STL.64 [R1+0x3258], R22 ;  /* 0x0032581601007387 */ /* 0x0003e80000100a00 */
[----:B-1----:R-:W4:Y:S04]  /*6f410*/  LDL.LU.64 R18, [R1+0x1720] ;  /* 0x0017200001127983 */ /* 0x002f280000300a00 */
[----:B------:R-:W4:Y:S04]  /*6f420*/  LDL.LU.64 R28, [R1+0x1718] ;  /* 0x00171800011c7983 */ /* 0x000f280000300a00 */
[----:B------:R-:W4:Y:S01]  /*6f430*/  LDL.LU.64 R222, [R1+0x1710] ;  /* 0x0017100001de7983 */ /* 0x000f220000300a00 */
[----:B------:R-:W-:Y:S01]  /*6f440*/  IADD3 R9, R9, -0x24b, RZ ;  /* 0xfffffdb509097810 */ /* 0x000fe20007ffe0ff */
[C---:B------:R-:W-:Y:S01]  /*6f450*/  VIADD R25, R246.reuse, 0x100000 ;  /* 0x00100000f6197836 */ /* 0x040fe20000000000 */
[----:B------:R-:W1:Y:S01]  /*6f460*/  LDC R24, c[0x0][0x230] ;  /* 0x00008c00ff187b82 */ /* 0x000e620000000800 */
[----:B------:R-:W-:Y:S01]  /*6f470*/  VIADD R22, R246, 0x100000 ;  /* 0x00100000f6167836 */ /* 0x000fe20000000000 */
[----:B------:R-:W-:-:S02]  /*6f480*/  ISETP.GE.U32.AND P0, PT, R9, 0x7ffffd36, PT ;  /* 0x7ffffd360900780c */ /* 0x000fc40003f06070 */
[----:B------:R-:W-:-:S04]  /*6f490*/  IADD3 R8, R8, -0x24c, RZ ;  /* 0xfffffdb408087810 */ /* 0x000fc80007ffe0ff */
        /* <DEDUP_REMOVED lines=14> */
[----:B------:R-:W2:Y:S04]  /*6f580*/  LDL.LU.64 R22, [R1+0x1700] ;  /* 0x0017000001167983 */ /* 0x000ea80000300a00 */
[----:B---3--:R-:W3:Y:S04]  /*6f590*/  LDL.LU.64 R20, [R1+0x16f8] ;  /* 0x0016f80001147983 */ /* 0x008ee80000300a00 */
[----:B------:R-:W3:Y:S01]  /*6f5a0*/  LDL.LU.64 R238, [R1+0x16f0] ;  /* 0x0016f00001ee7983 */ /* 0x000ee20000300a00 */
[----:B----4-:R-:W-:-:S04]  /*6f5b0*/  IMAD.WIDE R26, R5, 0x4, R30 ;  /* 0x00000004051a7825 */ /* 0x010fc800078e021e */
[----:B------:R-:W-:-:S04]  /*6f5c0*/  IMAD.WIDE R18, R5, 0x4, R18 ;  /* 0x0000000405127825 */ /* 0x000fc800078e0212 */
[----:B------:R-:W-:-:S04]  /*6f5d0*/  IMAD.WIDE R36, R5, 0x4, R28 ;  /* 0x0000000405247825 */ /* 0x000fc800078e021c */
[----:B------:R-:W-:Y:S01]  /*6f5e0*/  IMAD.WIDE R30, R5, 0x4, R222 ;  /* 0x00000004051e7825 */ /* 0x000fe200078e02de */
[----:B------:R-:W-:Y:S04]  /*6f5f0*/  STL.64 [R1+0x3280], R26 ;  /* 0x0032801a01007387 */ /* 0x000fe80000100a00 */
[----:B------:R4:W-:Y:S04]  /*6f600*/  STL.64 [R1+0x3288], R18 ;  /* 0x0032881201007387 */ /* 0x0009e80000100a00 */
[----:B------:R-:W-:Y:S04]  /*6f610*/  STL.64 [R1+0x3290], R36 ;  /* 0x0032902401007387 */ /* 0x000fe80000100a00 */
[----:B------:R-:W-:Y:S04]  /*6f620*/  LDGSTS.E [R25+0x20008], desc[UR60][R26.64], !P0 ;  /* 0x200080001a197fae */ /* 0x000fe8000c12187c */
[----:B------:R-:W3:Y:S04]  /*6f630*/  LDL.LU.64 R28, [R1+0x16e8] ;  /* 0x0016e800011c7983 */ /* 0x000ee80000300a00 */
[----:B------:R-:W-:Y:S04]  /*6f640*/  LDGSTS.E [R252+0x24008], desc[UR60][R18.64], !P0 ;  /* 0x2400800012fc7fae */ /* 0x000fe8000c12187c */
[----:B------:R1:W-:Y:S01]  /*6f650*/  STL.64 [R1+0x3298], R30 ;  /* 0x0032981e01007387 */ /* 0x0003e20000100a00 */
[----:B------:R-:W-:-:S03]  /*6f660*/  ISETP.GE.U32.AND P2, PT, R8, 0x7ffffd35, PT ;  /* 0x7ffffd350800780c */ /* 0x000fc60003f46070 */
[----:B------:R-:W-:Y:S04]  /*6f670*/  LDGSTS.E [R248+0x28008], desc[UR60][R36.64], !P0 ;  /* 0x2800800024f87fae */ /* 0x000fe8000c12187c */
[----:B------:R1:W-:Y:S01]  /*6f680*/  LDGSTS.E [R247+0x2c008], desc[UR60][R30.64], !P0 ;  /* 0x2c0080001ef77fae */ /* 0x0003e2000c12187c */
[----:B------:R-:W3:Y:S03]  /*6f690*/  LDC R8, c[0x0][0x230] ;  /* 0x00008c00ff087b82 */ /* 0x000ee60000000800 */
[----:B----4-:R-:W4:Y:S04]  /*6f6a0*/  LDL.LU.64 R18, [R1+0x16e0] ;  /* 0x0016e00001127983 */ /* 0x010f280000300a00 */
[----:B------:R-:W4:Y:S04]  /*6f6b0*/  LDL.LU.64 R26, [R1+0x16d8] ;  /* 0x0016d800011a7983 */ /* 0x000f280000300a00 */
[----:B------:R-:W4:Y:S01]  /*6f6c0*/  LDL.LU.64 R222, [R1+0x16d0] ;  /* 0x0016d00001de7983 */ /* 0x000f220000300a00 */
[----:B-1----:R-:W-:Y:S01]  /*6f6d0*/  IADD3 R30, R24, -0x269, RZ ;  /* 0xfffffd97181e7810 */ /* 0x002fe20007ffe0ff */
[----:B------:R-:W-:-:S03]  /*6f6e0*/  VIADD R24, R246, 0x100000 ;  /* 0x00100000f6187836 */ /* 0x000fc60000000000 */
[----:B------:R-:W-:Y:S01]  /*6f6f0*/  ISETP.GE.U32.AND P0, PT, R30, 0x7ffffd18, PT ;  /* 0x7ffffd181e00780c */ /* 0x000fe20003f06070 */
[----:B--2---:R-:W-:-:S04]  /*6f700*/  IMAD.WIDE R36, R5, 0x4, R32 ;  /* 0x0000000405247825 */ /* 0x004fc800078e0220 */
[----:B------:R-:W-:-:S04]  /*6f710*/  IMAD.WIDE R22, R5, 0x4, R22 ;  /* 0x0000000405167825 */ /* 0x000fc800078e0216 */
[----:B---3--:R-:W-:-:S04]  /*6f720*/  IMAD.WIDE R32, R5, 0x4, R20 ;  /* 0x0000000405207825 */ /* 0x008fc800078e0214 */
[C---:B------:R-:W-:Y:S01]  /*6f730*/  IMAD.WIDE R20, R5.reuse, 0x4, R238 ;  /* 0x0000000405147825 */ /* 0x040fe200078e02ee */
[----:B------:R-:W-:Y:S04]  /*6f740*/  STL.64 [R1+0x32a0], R36 ;  /* 0x0032a02401007387 */ /* 0x000fe80000100a00 */
[----:B------:R1:W-:Y:S04]  /*6f750*/  STL.64 [R1+0x32a8], R22 ;  /* 0x0032a81601007387 */ /* 0x0003e80000100a00 */
[----:B------:R-:W-:Y:S04]  /*6f760*/  LDGSTS.E [R24+0x2000c], desc[UR60][R36.64], !P2 ;  /* 0x2000c00024187fae */ /* 0x000fe8000d12187c */
[----:B------:R-:W-:Y:S04]  /*6f770*/  STL.64 [R1+0x32b0], R32 ;  /* 0x0032b02001007387 */ /* 0x000fe80000100a00 */
[----:B------:R-:W-:Y:S04]  /*6f780*/  LDGSTS.E [R252+0x2400c], desc[UR60][R22.64], !P2 ;  /* 0x2400c00016fc7fae */ /* 0x000fe8000d12187c */
[----:B------:R-:W-:Y:S04]  /*6f790*/  LDGSTS.E [R248+0x2800c], desc[UR60][R32.64], !P2 ;  /* 0x2800c00020f87fae */ /* 0x000fe8000d12187c */
[----:B------:R2:W-:Y:S04]  /*6f7a0*/  LDGSTS.E [R247+0x2c00c], desc[UR60][R20.64], !P2 ;  /* 0x2c00c00014f77fae */ /* 0x0005e8000d12187c */
[----:B------:R-:W3:Y:S04]  /*6f7b0*/  LDL.LU.64 R24, [R1+0x16c8] ;  /* 0x0016c80001187983 */ /* 0x000ee80000300a00 */
[----:B------:R2:W-:Y:S04]  /*6f7c0*/  STL.64 [R1+0x32b8], R20 ;  /* 0x0032b81401007387 */ /* 0x0005e80000100a00 */
[----:B-1----:R-:W3:Y:S04]  /*6f7d0*/  LDL.LU.64 R22, [R1+0x16c0] ;  /* 0x0016c00001167983 */ /* 0x002ee80000300a00 */
[----:B------:R-:W3:Y:S04]  /*6f7e0*/  LDL.LU.64 R30, [R1+0x16b8] ;  /* 0x0016b800011e7983 */ /* 0x000ee80000300a00 */
[----:B------:R-:W3:Y:S01]  /*6f7f0*/  LDL.LU.64 R238, [R1+0x16b0] ;  /* 0x0016b00001ee7983 */ /* 0x000ee20000300a00 */
[----:B------:R-:W-:-:S05]  /*6f800*/  IMAD.WIDE R28, R5, 0x4, R28 ;  /* 0x00000004051c7825 */ /* 0x000fca00078e021c */
[----:B------:R-:W-:Y:S01]  /*6f810*/  STL.64 [R1+0x3640], R28 ;  /* 0x0036401c01007387 */ /* 0x000fe20000100a00 */
[----:B--2---:R-:W-:Y:S01]  /*6f820*/  VIADD R21, R246, 0x100000 ;  /* 0x00100000f6157836 */ /* 0x004fe20000000000 */
[----:B------:R-:W-:Y:S01]  /*6f830*/  IADD3 R9, R9, -0x26a, RZ ;  /* 0xfffffd9609097810 */ /* 0x000fe20007ffe0ff */
[----:B------:R-:W1:Y:S01]  /*6f840*/  LDC R20, c[0x0][0x230] ;  /* 0x00008c00ff147b82 */ /* 0x000e620000000800 */
[----:B----4-:R-:W-:-:S04]  /*6f850*/  IMAD.WIDE R18, R5, 0x4, R18 ;  /* 0x0000000405127825 */ /* 0x010fc800078e0212 */
[----:B------:R-:W-:-:S04]  /*6f860*/  IMAD.WIDE R36, R5, 0x4, R26 ;  /* 0x0000000405247825 */ /* 0x000fc800078e021a */
[----:B------:R-:W-:Y:S01]  /*6f870*/  IMAD.WIDE R26, R5, 0x4, R222 ;  /* 0x00000004051a7825 */ /* 0x000fe200078e02de */
[----:B------:R-:W-:Y:S04]  /*6f880*/  LDGSTS.E [R21+0x30000], desc[UR60][R28.64], !P0 ;  /* 0x300000001c157fae */ /* 0x000fe8000c12187c */
[----:B------:R2:W-:Y:S04]  /*6f890*/  STL.64 [R1+0x3648], R18 ;  /* 0x0036481201007387 */ /* 0x0005e80000100a00 */
[----:B------:R4:W-:Y:S04]  /*6f8a0*/  STL.64 [R1+0x3650], R36 ;  /* 0x0036502401007387 */ /* 0x0009e80000100a00 */
[----:B------:R-:W4:Y:S04]  /*6f8b0*/  LDL.LU.64 R32, [R1+0x16a8] ;  /* 0x0016a80001207983 */ /* 0x000f280000300a00 */
[----:B------:R-:W-:Y:S04]  /*6f8c0*/  LDGSTS.E [R252+0x34000], desc[UR60][R18.64], !P0 ;  /* 0x3400000012fc7fae */ /* 0x000fe8000c12187c */
[----:B------:R4:W-:Y:S01]  /*6f8d0*/  STL.64 [R1+0x3658], R26 ;  /* 0x0036581a01007387 */ /* 0x0009e20000100a00 */
[----:B------:R-:W-:-:S03]  /*6f8e0*/  ISETP.GE.U32.AND P2, PT, R9, 0x7ffffd17, PT ;  /* 0x7ffffd170900780c */ /* 0x000fc60003f46070 */
[----:B------:R4:W-:Y:S04]  /*6f8f0*/  LDGSTS.E [R248+0x38000], desc[UR60][R36.64], !P0 ;  /* 0x3800000024f87fae */ /* 0x0009e8000c12187c */
[----:B------:R1:W-:Y:S01]  /*6f900*/  LDGSTS.E [R247+0x3c000], desc[UR60][R26.64], !P0 ;  /* 0x3c0000001af77fae */ /* 0x0003e2000c12187c */
[----:B------:R-:W-:Y:S01]  /*6f910*/  IADD3 R8, R8, -0x26b, RZ ;  /* 0xfffffd9508087810 */ /* 0x000fe20007ffe0ff */
[----:B------:R-:W1:Y:S02]  /*6f920*/  LDC R9, c[0x0][0x230] ;  /* 0x00008c00ff097b82 */ /* 0x000e640000000800 */
[----:B--2---:R-:W2:Y:S04]  /*6f930*/  LDL.LU.64 R18, [R1+0x16a0] ;  /* 0x0016a00001127983 */ /* 0x004ea80000300a00 */
[----:B------:R-:W2:Y:S04]  /*6f940*/  LDL.LU.64 R28, [R1+0x1698] ;  /* 0x00169800011c7983 */ /* 0x000ea80000300a00 */
[----:B------:R-:W2:Y:S01]  /*6f950*/  LDL.LU.64 R222, [R1+0x1690] ;  /* 0x0016900001de7983 */ /* 0x000ea20000300a00 */
[----:B------:R-:W-:-:S02]  /*6f960*/  ISETP.GE.U32.AND P0, PT, R8, 0x7ffffd16, PT ;  /* 0x7ffffd160800780c */ /* 0x000fc40003f06070 */
[----:B------:R-:W2:Y:S01]  /*6f970*/  LDC R8, c[0x0][0x230] ;  /* 0x00008c00ff087b82 */ /* 0x000ea20000000800 */
[----:B---3--:R-:W-:-:S04]  /*6f980*/  IMAD.WIDE R24, R5, 0x4, R24 ;  /* 0x0000000405187825 */ /* 0x008fc800078e0218 */
[----:B------:R-:W-:-:S04]  /*6f990*/  IMAD.WIDE R22, R5, 0x4, R22 ;  /* 0x0000000405167825 */ /* 0x000fc800078e0216 */
[----:B----4-:R-:W-:-:S04]  /*6f9a0*/  IMAD.WIDE R36, R5, 0x4, R30 ;  /* 0x0000000405247825 */ /* 0x010fc800078e021e */
[C---:B-1----:R-:W-:Y:S01]  /*6f9b0*/  IMAD.WIDE R26, R5.reuse, 0x4, R238 ;  /* 0x00000004051a7825 */ /* 0x042fe200078e02ee */
[----:B------:R1:W-:Y:S04]  /*6f9c0*/  STL.64 [R1+0x3660], R24 ;  /* 0x0036601801007387 */ /* 0x0003e80000100a00 */
[----:B------:R3:W-:Y:S04]  /*6f9d0*/  STL.64 [R1+0x3668], R22 ;  /* 0x0036681601007387 */ /* 0x0007e80000100a00 */
[----:B------:R-:W-:Y:S04]  /*6f9e0*/  LDGSTS.E [R21+0x30004], desc[UR60][R24.64], !P2 ;  /* 0x3000400018157fae */ /* 0x000fe8000d12187c */
[----:B------:R4:W-:Y:S04]  /*6f9f0*/  STL.64 [R1+0x3670], R36 ;  /* 0x0036702401007387 */ /* 0x0009e80000100a00 */
[----:B------:R-:W-:Y:S04]  /*6fa00*/  LDGSTS.E [R252+0x34004], desc[UR60][R22.64], !P2 ;  /* 0x3400400016fc7fae */ /* 0x000fe8000d12187c */
[----:B------:R4:W-:Y:S04]  /*6fa10*/  LDGSTS.E [R248+0x38004], desc[UR60][R36.64], !P2 ;  /* 0x3800400024f87fae */ /* 0x0009e8000d12187c */
[----:B------:R4:W-:Y:S04]  /*6fa20*/  LDGSTS.E [R247+0x3c004], desc[UR60][R26.64], !P2 ;  /* 0x3c0040001af77fae */ /* 0x0009e8000d12187c */
[----:B-1----:R-:W2:Y:S04]  /*6fa30*/  LDL.LU.64 R24, [R1+0x1688] ;  /* 0x0016880001187983 */ /* 0x002ea80000300a00 */
[----:B------:R1:W-:Y:S04]  /*6fa40*/  STL.64 [R1+0x3678], R26 ;  /* 0x0036781a01007387 */ /* 0x0003e80000100a00 */
[----:B---3--:R-:W3:Y:S04]  /*6fa50*/  LDL.LU.64 R22, [R1+0x1680] ;  /* 0x0016800001167983 */ /* 0x008ee80000300a00 */
[----:B------:R-:W3:Y:S04]  /*6fa60*/  LDL.LU.64 R30, [R1+0x1678] ;  /* 0x00167800011e7983 */ /* 0x000ee80000300a00 */
[----:B------:R-:W3:Y:S01]  /*6fa70*/  LDL.LU.64 R238, [R1+0x1670] ;  /* 0x0016700001ee7983 */ /* 0x000ee20000300a00 */
[----:B----4-:R-:W-:-:S04]  /*6fa80*/  IMAD.WIDE R36, R5, 0x4, R32 ;  /* 0x0000000405247825 */ /* 0x010fc800078e0220 */
[----:B-1----:R-:W-:Y:S01]  /*6fa90*/  VIADD R26, R20, 0xfffffd94 ;  /* 0xfffffd94141a7836 */ /* 0x002fe20000000000 */
[----:B------:R-:W-:Y:S01]  /*6faa0*/  IADD3 R20, R246, 0x100000, RZ ;  /* 0x00100000f6147810 */ /* 0x000fe20007ffe0ff */
[----:B--2---:R-:W-:-:S04]  /*6fab0*/  IMAD.WIDE R18, R5, 0x4, R18 ;  /* 0x0000000405127825 */ /* 0x004fc800078e0212 */
[----:B------:R-:W-:-:S04]  /*6fac0*/  IMAD.WIDE R32, R5, 0x4, R28 ;  /* 0x0000000405207825 */ /* 0x000fc800078e021c */
[----:B------:R-:W-:Y:S01]  /*6fad0*/  IMAD.WIDE R28, R5, 0x4, R222 ;  /* 0x00000004051c7825 */ /* 0x000fe200078e02de */
[----:B------:R-:W-:Y:S04]  /*6fae0*/  STL.64 [R1+0x3680], R36 ;  /* 0x0036802401007387 */ /* 0x000fe80000100a00 */
[----:B------:R1:W-:Y:S04]  /*6faf0*/  STL.64 [R1+0x3688], R18 ;  /* 0x0036881201007387 */ /* 0x0003e80000100a00 */
[----:B------:R-:W-:Y:S04]  /*6fb00*/  LDGSTS.E [R20+0x30008], desc[UR60][R36.64], !P0 ;  /* 0x3000800024147fae */ /* 0x000fe8000c12187c */
[----:B------:R-:W-:Y:S04]  /*6fb10*/  STL.64 [R1+0x3690], R32 ;  /* 0x0036902001007387 */ /* 0x000fe80000100a00 */
[----:B------:R-:W-:Y:S01]  /*6fb20*/  LDGSTS.E [R252+0x34008], desc[UR60][R18.64], !P0 ;  /* 0x3400800012fc7fae */ /* 0x000fe2000c12187c */
[----:B------:R-:W-:-:S03]  /*6fb30*/  ISETP.GE.U32.AND P2, PT, R26, 0x7ffffd15, PT ;  /* 0x7ffffd151a00780c */ /* 0x000fc60003f46070 */
[----:B------:R-:W-:Y:S04]  /*6fb40*/  LDGSTS.E [R248+0x38008], desc[UR60][R32.64], !P0 ;  /* 0x3800800020f87fae */ /* 0x000fe8000c12187c */
[----:B------:R2:W-:Y:S04]  /*6fb50*/  LDGSTS.E [R247+0x3c008], desc[UR60][R28.64], !P0 ;  /* 0x3c0080001cf77fae */ /* 0x0005e8000c12187c */
[----:B------:R-:W4:Y:S04]  /*6fb60*/  LDL.LU.64 R20, [R1+0x1668] ;  /* 0x0016680001147983 */ /* 0x000f280000300a00 */
[----:B------:R2:W-:Y:S04]  /*6fb70*/  STL.64 [R1+0x3698], R28 ;  /* 0x0036981c01007387 */ /* 0x0005e80000100a00 */
[----:B-1----:R-:W4:Y:S04]  /*6fb80*/  LDL.LU.64 R18, [R1+0x1660] ;  /* 0x0016600001127983 */ /* 0x002f280000300a00 */
[----:B------:R-:W4:Y:S04]  /*6fb90*/  LDL.LU.64 R26, [R1+0x1658] ;  /* 0x00165800011a7983 */ /* 0x000f280000300a00 */
[----:B------:R-:W4:Y:S01]  /*6fba0*/  LDL.LU.64 R222, [R1+0x1650] ;  /* 0x0016500001de7983 */ /* 0x000f220000300a00 */
[----:B------:R-:W-:Y:S01]  /*6fbb0*/  VIADD R9, R9, 0xfffffdf3 ;  /* 0xfffffdf309097836 */ /* 0x000fe20000000000 */
[----:B------:R-:W-:-:S04]  /*6fbc0*/  IADD3 R246, R246, 0x100000, RZ ;  /* 0x00100000f6f67810 */ /* 0x000fc80007ffe0ff */
[----:B------:R-:W-:Y:S01]  /*6fbd0*/  ISETP.GE.U32.AND P0, PT, R9, 0x7ffffd74, PT ;  /* 0x7ffffd740900780c */ /* 0x000fe20003f06070 */
[----:B------:R-:W-:Y:S01]  /*6fbe0*/  VIADD R8, R8, 0xfffffdf2 ;  /* 0xfffffdf208087836 */ /* 0x000fe20000000000 */
[----:B------:R-:W1:Y:S08]  /*6fbf0*/  LDC R9, c[0x0][0x230] ;  /* 0x00008c00ff097b82 */ /* 0x000e700000000800 */
[----:B--2---:R-:W2:Y:S01]  /*6fc00*/  LDC R28, c[0x0][0x230] ;  /* 0x00008c00ff1c7b82 */ /* 0x004ea20000000800 */
[----:B------:R-:W-:-:S04]  /*6fc10*/  IMAD.WIDE R24, R5, 0x4, R24 ;  /* 0x0000000405187825 */ /* 0x000fc800078e0218 */
[----:B---3--:R-:W-:-:S04]  /*6fc20*/  IMAD.WIDE R22, R5, 0x4, R22 ;  /* 0x0000000405167825 */ /* 0x008fc800078e0216 */
[----:B------:R-:W-:-:S04]  /*6fc30*/  IMAD.WIDE R36, R5, 0x4, R30 ;  /* 0x0000000405247825 */ /* 0x000fc800078e021e */
[----:B------:R-:W-:Y:S01]  /*6fc40*/  IMAD.WIDE R32, R5, 0x4, R238 ;  /* 0x0000000405207825 */ /* 0x000fe200078e02ee */
[----:B------:R3:W-:Y:S04]  /*6fc50*/  STL.64 [R1+0x36a0], R24 ;  /* 0x0036a01801007387 */ /* 0x0007e80000100a00 */
[----:B------:R1:W-:Y:S04]  /*6fc60*/  STL.64 [R1+0x36a8], R22 ;  /* 0x0036a81601007387 */ /* 0x0003e80000100a00 */
[----:B------:R2:W-:Y:S04]  /*6fc70*/  LDGSTS.E [R252+0x3000c], desc[UR60][R24.64], !P2 ;  /* 0x3000c00018fc7fae */ /* 0x0005e8000d12187c */
[----:B------:R4:W-:Y:S04]  /*6fc80*/  STL.64 [R1+0x36b0], R36 ;  /* 0x0036b02401007387 */ /* 0x0009e80000100a00 */
[----:B------:R2:W-:Y:S04]  /*6fc90*/  LDGSTS.E [R248+0x3400c], desc[UR60][R22.64], !P2 ;  /* 0x3400c00016f87fae */ /* 0x0005e8000d12187c */
[----:B------:R4:W-:Y:S04]  /*6fca0*/  LDGSTS.E [R246+0x3800c], desc[UR60][R36.64], !P2 ;  /* 0x3800c00024f67fae */ /* 0x0009e8000d12187c */
[----:B------:R4:W-:Y:S04]  /*6fcb0*/  LDGSTS.E [R247+0x3c00c], desc[UR60][R32.64], !P2 ;  /* 0x3c00c00020f77fae */ /* 0x0009e8000d12187c */
[----:B---3--:R-:W3:Y:S04]  /*6fcc0*/  LDL.LU.64 R24, [R1+0x1648] ;  /* 0x0016480001187983 */ /* 0x008ee80000300a00 */
[----:B------:R4:W-:Y:S04]  /*6fcd0*/  STL.64 [R1+0x36b8], R32 ;  /* 0x0036b82001007387 */ /* 0x0009e80000100a00 */
[----:B-1----:R-:W3:Y:S04]  /*6fce0*/  LDL.LU.64 R22, [R1+0x1640] ;  /* 0x0016400001167983 */ /* 0x002ee80000300a00 */
[----:B------:R-:W3:Y:S04]  /*6fcf0*/  LDL.LU.64 R30, [R1+0x1638] ;  /* 0x00163800011e7983 */ /* 0x000ee80000300a00 */
[----:B------:R-:W3:Y:S01]  /*6fd00*/  LDL.LU.64 R238, [R1+0x1630] ;  /* 0x0016300001ee7983 */ /* 0x000ee20000300a00 */
[C---:B--2---:R-:W-:Y:S01]  /*6fd10*/  IADD3 R252, R245.reuse, 0x100000, RZ ;  /* 0x00100000f5fc7810 */ /* 0x044fe20007ffe0ff */
[----:B------:R-:W-:-:S02]  /*6fd20*/  VIADD R248, R245, 0x100000 ;  /* 0x00100000f5f87836 */ /* 0x000fc40000000000 */
[----:B----4-:R-:W-:-:S04]  /*6fd30*/  IMAD.WIDE R20, R5, 0x4, R20 ;  /* 0x0000000405147825 */ /* 0x010fc800078e0214 */
[----:B------:R-:W-:-:S04]  /*6fd40*/  IMAD.WIDE R18, R5, 0x4, R18 ;  /* 0x0000000405127825 */ /* 0x000fc800078e0212 */
[----:B------:R-:W-:-:S04]  /*6fd50*/  IMAD.WIDE R36, R5, 0x4, R26 ;  /* 0x0000000405247825 */ /* 0x000fc800078e021a */
[----:B------:R-:W-:Y:S01]  /*6fd60*/  IMAD.WIDE R32, R5, 0x4, R222 ;  /* 0x0000000405207825 */ /* 0x000fe200078e02de */
[----:B------:R1:W-:Y:S04]  /*6fd70*/  STL.64 [R1+0x1ff0], R20 ;  /* 0x001ff01401007387 */ /* 0x0003e80000100a00 */
[----:B------:R2:W-:Y:S04]  /*6fd80*/  STL.64 [R1+0x1ff8], R18 ;  /* 0x001ff81201007387 */ /* 0x0005e80000100a00 */
[----:B------:R-:W-:Y:S04]  /*6fd90*/  LDGSTS.E [R252], desc[UR60][R20.64], !P0 ;  /* 0x0000000014fc7fae */ /* 0x000fe8000c12187c */
[----:B------:R-:W-:Y:S04]  /*6fda0*/  STL.64 [R1+0x2000], R36 ;  /* 0x0020002401007387 */ /* 0x000fe80000100a00 */
[----:B------:R-:W-:Y:S04]  /*6fdb0*/  LDGSTS.E [R248+0x4000], desc[UR60][R18.64], !P0 ;  /* 0x0400000012f87fae */ /* 0x000fe8000c12187c */
[----:B-1----:R-:W4:Y:S04]  /*6fdc0*/  LDL.LU.64 R20, [R1+0x1628] ;  /* 0x0016280001147983 */ /* 0x002f280000300a00 */
[----:B------:R1:W-:Y:S04]  /*6fdd0*/  STL.64 [R1+0x2008], R32 ;  /* 0x0020082001007387 */ /* 0x0003e80000100a00 */
[----:B--2---:R-:W2:Y:S04]  /*6fde0*/  LDL.LU.64 R18, [R1+0x1620] ;  /* 0x0016200001127983 */ /* 0x004ea80000300a00 */
[----:B------:R-:W2:Y:S04]  /*6fdf0*/  LDL.LU.64 R26, [R1+0x1618] ;  /* 0x00161800011a7983 */ /* 0x000ea80000300a00 */
[----:B------:R-:W2:Y:S01]  /*6fe00*/  LDL.LU.64 R222, [R1+0x1610] ;  /* 0x0016100001de7983 */ /* 0x000ea20000300a00 */
[----:B------:R-:W-:-:S02]  /*6fe10*/  ISETP.GE.U32.AND P2, PT, R8, 0x7ffffd73, PT ;  /* 0x7ffffd730800780c */ /* 0x000fc40003f46070 */
[C---:B------:R-:W-:Y:S01]  /*6fe20*/  IADD3 R247, R245.reuse, 0x100000, RZ ;  /* 0x00100000f5f77810 */ /* 0x040fe20007ffe0ff */
[----:B------:R-:W-:Y:S01]  /*6fe30*/  VIADD R246, R245, 0x100000 ;  /* 0x00100000f5f67836 */ /* 0x000fe20000000000 */
[----:B------:R-:W-:Y:S01]  /*6fe40*/  IADD3 R28, R28, -0x20f, RZ ;  /* 0xfffffdf11c1c7810 */ /* 0x000fe20007ffe0ff */
[----:B------:R-:W-:Y:S01]  /*6fe50*/  VIADD R9, R9, 0xfffffdf0 ;  /* 0xfffffdf009097836 */ /* 0x000fe20000000000 */
[----:B------:R-:W2:Y:S01]  /*6fe60*/  LDC R8, c[0x0][0x230] ;  /* 0x00008c00ff087b82 */ /* 0x000ea20000000800 */
[----:B------:R-:W-:Y:S04]  /*6fe70*/  LDGSTS.E [R247+0x8000], desc[UR60][R36.64], !P0 ;  /* 0x0800000024f77fae */ /* 0x000fe8000c12187c */
[----:B------:R1:W-:Y:S01]  /*6fe80*/  LDGSTS.E [R246+0xc000], desc[UR60][R32.64], !P0 ;  /* 0x0c00000020f67fae */ /* 0x0003e2000c12187c */
[----:B------:R-:W-:Y:S01]  /*6fe90*/  ISETP.GE.U32.AND P0, PT, R28, 0x7ffffd72, PT ;  /* 0x7ffffd721c00780c */ /* 0x000fe20003f06070 */
[----:B---3--:R-:W-:-:S04]  /*6fea0*/  IMAD.WIDE R24, R5, 0x4, R24 ;  /* 0x0000000405187825 */ /* 0x008fc800078e0218 */
[----:B------:R-:W-:-:S04]  /*6feb0*/  IMAD.WIDE R22, R5, 0x4, R22 ;  /* 0x0000000405167825 */ /* 0x000fc800078e0216 */
[----:B-1----:R-:W-:-:S04]  /*6fec0*/  IMAD.WIDE R32, R5, 0x4, R30 ;  /* 0x0000000405207825 */ /* 0x002fc800078e021e */
        /* <DEDUP_REMOVED lines=14> */
[----:B--2---:R-:W-:-:S04]  /*6ffb0*/  IMAD.WIDE R18, R5, 0x4, R18 ;  /* 0x0000000405127825 */ /* 0x004fc800078e0212 */
[----:B------:R-:W-:-:S04]  /*6ffc0*/  IMAD.WIDE R36, R5, 0x4, R26 ;  /* 0x0000000405247825 */ /* 0x000fc800078e021a */
[----:B------:R-:W-:Y:S01]  /*6ffd0*/  IMAD.WIDE R32, R5, 0x4, R222 ;  /* 0x0000000405207825 */ /* 0x000fe200078e02de */
[----:B------:R-:W-:Y:S01]  /*6ffe0*/  ISETP.GE.U32.AND P2, PT, R9, 0x7ffffd71, PT ;  /* 0x7ffffd710900780c */ /* 0x000fe20003f46070 */
[----:B------:R2:W-:Y:S04]  /*6fff0*/  STL.64 [R1+0x2030], R20 ;  /* 0x0020301401007387 */ /* 0x0005e80000100a00 */
[----:B------:R4:W-:Y:S04]  /*70000*/  STL.64 [R1+0x2038], R18 ;  /* 0x0020381201007387 */ /* 0x0009e80000100a00 */
[----:B------:R-:W-:Y:S04]  /*70010*/  LDGSTS.E [R252+0x8], desc[UR60][R20.64], !P0 ;  /* 0x0000800014fc7fae */ /* 0x000fe8000c12187c */
[----:B------:R3:W-:Y:S04]  /*70020*/  STL.64 [R1+0x2040], R36 ;  /* 0x0020402401007387 */ /* 0x0007e80000100a00 */
[----:B------:R-:W-:Y:S04]  /*70030*/  LDGSTS.E [R248+0x4008], desc[UR60][R18.64], !P0 ;  /* 0x0400800012f87fae */ /* 0x000fe8000c12187c */
[----:B------:R3:W-:Y:S04]  /*70040*/  LDGSTS.E [R247+0x8008], desc[UR60][R36.64], !P0 ;  /* 0x0800800024f77fae */ /* 0x0007e8000c12187c */
[----:B------:R3:W-:Y:S01]  /*70050*/  LDGSTS.E [R246+0xc008], desc[UR60][R32.64], !P0 ;  /* 0x0c00800020f67fae */ /* 0x0007e2000c12187c */
[----:B-1----:R-:W1:Y:S01]  /*70060*/  LDC R30, c[0x0][0x230] ;  /* 0x00008c00ff1e7b82 */ /* 0x002e620000000800 */
[----:B------:R-:W-:-:S07]  /*70070*/  IADD3 R8, R8, -0x22d, RZ ;  /* 0xfffffdd308087810 */ /* 0x000fce0007ffe0ff */
[----:B------:R-:W3:Y:S01]  /*70080*/  LDC R9, c[0x0][0x230] ;  /* 0x00008c00ff097b82 */ /* 0x000ee20000000800 */
[----:B--2---:R-:W2:Y:S04]  /*70090*/  LDL.LU.64 R20, [R1+0x15e8] ;  /* 0x0015e80001147983 */ /* 0x004ea80000300a00 */
[----:B------:R3:W-:Y:S04]  /*700a0*/  STL.64 [R1+0x2048], R32 ;  /* 0x0020482001007387 */ /* 0x0007e80000100a00 */
[----:B----4-:R-:W4:Y:S04]  /*700b0*/  LDL.LU.64 R18, [R1+0x15e0] ;  /* 0x0015e00001127983 */ /* 0x010f280000300a00 */
[----:B------:R-:W4:Y:S04]  /*700c0*/  LDL.LU.64 R26, [R1+0x15d8] ;  /* 0x0015d800011a7983 */ /* 0x000f280000300a00 */
[----:B------:R-:W4:Y:S01]  /*700d0*/  LDL.LU.64 R222, [R1+0x15d0] ;  /* 0x0015d00001de7983 */ /* 0x000f220000300a00 */
[----:B------:R-:W-:-:S02]  /*700e0*/  ISETP.GE.U32.AND P0, PT, R8, 0x7ffffd54, PT ;  /* 0x7ffffd540800780c */ /* 0x000fc40003f06070 */
[----:B------:R-:W4:Y:S01]  /*700f0*/  LDC R8, c[0x0][0x230] ;  /* 0x00008c00ff087b82 */ /* 0x000f220000000800 */
[----:B-1----:R-:W-:Y:S02]  /*70100*/  VIADD R30, R30, 0xfffffdd2 ;  /* 0xfffffdd21e1e7836 */ /* 0x002fe40000000000 */
[----:B------:R-:W-:-:S04]  /*70110*/  IMAD.WIDE R24, R5, 0x4, R24 ;  /* 0x0000000405187825 */ /* 0x000fc800078e0218 */
        /* <DEDUP_REMOVED lines=10> */
[----:B-1----:R-:W4:Y:S04]  /*701c0*/  LDL.LU.64 R24, [R1+0x15c8] ;  /* 0x0015c80001187983 */ /* 0x002f280000300a00 */
[----:B------:R1:W-:Y:S04]  /*701d0*/  STL.64 [R1+0x2068], R32 ;  /* 0x0020682001007387 */ /* 0x0003e80000100a00 */
[----:B---3--:R-:W3:Y:S04]  /*701e0*/  LDL.LU.64 R22, [R1+0x15c0] ;  /* 0x0015c00001167983 */ /* 0x008ee80000300a00 */
[----:B------:R-:W3:Y:S04]  /*701f0*/  LDL.LU.64 R28, [R1+0x15b8] ;  /* 0x0015b800011c7983 */ /* 0x000ee80000300a00 */
[----:B------:R-:W3:Y:S01]  /*70200*/  LDL.LU.64 R238, [R1+0x15b0] ;  /* 0x0015b00001ee7983 */ /* 0x000ee20000300a00 */
[----:B--2---:R-:W-:-:S04]  /*70210*/  IMAD.WIDE R20, R5, 0x4, R20 ;  /* 0x0000000405147825 */ /* 0x004fc800078e0214 */
[----:B----4-:R-:W-:-:S04]  /*70220*/  IMAD.WIDE R18, R5, 0x4, R18 ;  /* 0x0000000405127825 */ /* 0x010fc800078e0212 */
[----:B-1----:R-:W-:-:S04]  /*70230*/  IMAD.WIDE R32, R5, 0x4, R26 ;  /* 0x0000000405207825 */ /* 0x002fc800078e021a */
        /* <DEDUP_REMOVED lines=8> */
[----:B------:R4:W-:Y:S04]  /*702c0*/  LDGSTS.E [R246+0x1c000], desc[UR60][R26.64], !P0 ;  /* 0x1c0000001af67fae */ /* 0x0009e8000c12187c */
[----:B-1----:R-:W3:Y:S04]  /*702d0*/  LDL.LU.64 R20, [R1+0x15a8] ;  /* 0x0015a80001147983 */ /* 0x002ee80000300a00 */
[----:B------:R4:W-:Y:S04]  /*702e0*/  STL.64 [R1+0x2408], R26 ;  /* 0x0024081a01007387 */ /* 0x0009e80000100a00 */
[----:B--2---:R-:W2:Y:S04]  /*702f0*/  LDL.LU.64 R18, [R1+0x15a0] ;  /* 0x0015a00001127983 */ /* 0x004ea80000300a00 */
[----:B------:R-:W2:Y:S04]  /*70300*/  LDL.LU.64 R30, [R1+0x1598] ;  /* 0x00159800011e7983 */ /* 0x000ea80000300a00 */
[----:B------:R-:W2:Y:S01]  /*70310*/  LDL.LU.64 R222, [R1+0x1590] ;  /* 0x0015900001de7983 */ /* 0x000ea20000300a00 */
[----:B------:R-:W-:-:S04]  /*70320*/  IADD3 R9, R9, -0x22f, RZ ;  /* 0xfffffdd109097810 */ /* 0x000fc80007ffe0ff */
[----:B------:R-:W-:Y:S01]  /*70330*/  ISETP.GE.U32.AND P0, PT, R9, 0x7ffffd52, PT ;  /* 0x7ffffd520900780c */ /* 0x000fe20003f06070 */
[----:B------:R-:W-:Y:S01]  /*70340*/  VIADD R8, R8, 0xfffffdd0 ;  /* 0xfffffdd008087836 */ /* 0x000fe20000000000 */
[----:B------:R-:W1:Y:S08]  /*70350*/  LDC R9, c[0x0][0x230] ;  /* 0x00008c00ff097b82 */ /* 0x000e700000000800 */
[----:B----4-:R-:W4:Y:S01]  /*70360*/  LDC R26, c[0x0][0x230] ;  /* 0x00008c00ff1a7b82 */ /* 0x010f220000000800 */
[----:B------:R-:W-:-:S04]  /*70370*/  IMAD.WIDE R24, R5, 0x4, R24 ;  /* 0x0000000405187825 */ /* 0x000fc800078e0218 */
[----:B---3--:R-:W-:-:S04]  /*70380*/  IMAD.WIDE R22, R5, 0x4, R22 ;  /* 0x0000000405167825 */ /* 0x008fc800078e0216 */
        /* <DEDUP_REMOVED lines=9> */
[----:B---3--:R-:W3:Y:S04]  /*70420*/  LDL.LU.64 R24, [R1+0x1588] ;  /* 0x0015880001187983 */ /* 0x008ee80000300a00 */
[----:B------:R4:W-:Y:S04]  /*70430*/  STL.64 [R1+0x2428], R32 ;  /* 0x0024282001007387 */ /* 0x0009e80000100a00 */
[----:B-1----:R-:W3:Y:S04]  /*70440*/  LDL.LU.64 R22, [R1+0x1580] ;  /* 0x0015800001167983 */ /* 0x002ee80000300a00 */
[----:B------:R-:W3:Y:S04]  /*70450*/  LDL.LU.64 R28, [R1+0x1578] ;  /* 0x00157800011c7983 */ /* 0x000ee80000300a00 */
[----:B------:R-:W3:Y:S01]  /*70460*/  LDL.LU.64 R238, [R1+0x1570] ;  /* 0x0015700001ee7983 */ /* 0x000ee20000300a00 */
[----:B------:R-:W-:-:S04]  /*70470*/  IMAD.WIDE R20, R5, 0x4, R20 ;  /* 0x0000000405147825 */ /* 0x000fc800078e0214 */
[----:B--2---:R-:W-:-:S04]  /*70480*/  IMAD.WIDE R18, R5, 0x4, R18 ;  /* 0x0000000405127825 */ /* 0x004fc800078e0212 */
[----:B----4-:R-:W-:-:S04]  /*70490*/  IMAD.WIDE R36, R5, 0x4, R30 ;  /* 0x0000000405247825 */ /* 0x010fc800078e021e */
        /* <DEDUP_REMOVED lines=10> */
[----:B------:R-:W-:Y:S01]  /*70540*/  VIADD R9, R9, 0xfffffdb2 ;  /* 0xfffffdb209097836 */ /* 0x000fe20000000000 */
[----:B------:R-:W4:Y:S01]  /*70550*/  LDC R8, c[0x0][0x230] ;  /* 0x00008c00ff087b82 */ /* 0x000f220000000800 */
[----:B-1----:R-:W4:Y:S04]  /*70560*/  LDL.LU.64 R20, [R1+0x1568] ;  /* 0x0015680001147983 */ /* 0x002f280000300a00 */
[----:B------:R4:W-:Y:S04]  /*70570*/  STL.64 [R1+0x2448], R32 ;  /* 0x0024482001007387 */ /* 0x0009e80000100a00 */
[----:B--2---:R-:W2:Y:S04]  /*70580*/  LDL.LU.64 R18, [R1+0x1560] ;  /* 0x0015600001127983 */ /* 0x004ea80000300a00 */
[----:B------:R-:W2:Y:S04]  /*70590*/  LDL.LU.64 R30, [R1+0x1558] ;  /* 0x00155800011e7983 */ /* 0x000ea80000300a00 */
[----:B------:R-:W2:Y:S01]  /*705a0*/  LDL.LU.64 R222, [R1+0x1550] ;  /* 0x0015500001de7983 */ /* 0x000ea20000300a00 */
[----:B------:R-:W-:Y:S01]  /*705b0*/  ISETP.GE.U32.AND P0, PT, R26, 0x7ffffd34, PT ;  /* 0x7ffffd341a00780c */ /* 0x000fe20003f06070 */
[----:B---3--:R-:W-:-:S04]  /*705c0*/  IMAD.WIDE R24, R5, 0x4, R24 ;  /* 0x0000000405187825 */ /* 0x008fc800078e0218 */
[----:B------:R-:W-:-:S04]  /*705d0*/  IMAD.WIDE R22, R5, 0x4, R22 ;  /* 0x0000000405167825 */ /* 0x000fc800078e0216 */
[----:B----4-:R-:W-:-:S04]  /*705e0*/  IMAD.WIDE R32, R5, 0x4, R28 ;  /* 0x0000000405207825 */ /* 0x010fc800078e021c */
        /* <DEDUP_REMOVED lines=8> */
[----:B-1----:R-:W4:Y:S04]  /*70670*/  LDL.LU.64 R24, [R1+0x1548] ;  /* 0x0015480001187983 */ /* 0x002f280000300a00 */
[----:B------:R1:W-:Y:S04]  /*70680*/  STL.64 [R1+0x2468], R28 ;  /* 0x0024681c01007387 */ /* 0x0003e80000100a00 */
[----:B---3--:R-:W3:Y:S04]  /*70690*/  LDL.LU.64 R22, [R1+0x1540] ;  /* 0x0015400001167983 */ /* 0x008ee80000300a00 */
[----:B------:R-:W3:Y:S04]  /*706a0*/  LDL.LU.64 R26, [R1+0x1538] ;  /* 0x00153800011a7983 */ /* 0x000ee80000300a00 */
[----:B------:R-:W3:Y:S01]  /*706b0*/  LDL.LU.64 R238, [R1+0x1530] ;  /* 0x0015300001ee7983 */ /* 0x000ee20000300a00 */
[----:B------:R-:W-:-:S04]  /*706c0*/  IMAD.WIDE R20, R5, 0x4, R20 ;  /* 0x0000000405147825 */ /* 0x000fc800078e0214 */
[----:B--2---:R-:W-:-:S04]  /*706d0*/  IMAD.WIDE R18, R5, 0x4, R18 ;  /* 0x0000000405127825 */ /* 0x004fc800078e0212 */
[----:B------:R-:W-:-:S04]  /*706e0*/  IMAD.WIDE R36, R5, 0x4, R30 ;  /* 0x0000000405247825 */ /* 0x000fc800078e021e */
[----:B----4-:R-:W-:Y:S01]  /*706f0*/  IMAD.WIDE R32, R5, 0x4, R222 ;  /* 0x0000000405207825 */ /* 0x010fe200078e02de */
        /* <DEDUP_REMOVED lines=117> */
[----:B------:R4:W-:Y:S04]  /*70e50*/  LDGSTS.E [R252+0x30008], desc[UR60][R20.64], !P0 ;  /* 0x3000800014fc7fae */ /* 0x0009e8000c12187c */
[----:B------:R3:W-:Y:S04]  /*70e60*/  STL.64 [R1+0x3710], R36 ;  /* 0x0037102401007387 */ /* 0x0007e80000100a00 */
[----:B------:R-:W-:Y:S04]  /*70e70*/  LDGSTS.E [R248+0x34008], desc[UR60][R18.64], !P0 ;  /* 0x3400800012f87fae */ /* 0x000fe8000c12187c */
[----:B------:R3:W-:Y:S01]  /*70e80*/  LDGSTS.E [R247+0x38008], desc[UR60][R36.64], !P0 ;  /* 0x3800800024f77fae */ /* 0x0007e2000c12187c */
[----:B-1----:R-:W1:Y:S03]  /*70e90*/  LDC R26, c[0x0][0x230] ;  /* 0x00008c00ff1a7b82 */ /* 0x002e660000000800 */
[----:B------:R3:W-:Y:S01]  /*70ea0*/  LDGSTS.E [R246+0x3c008], desc[UR60][R32.64], !P0 ;  /* 0x3c00800020f67fae */ /* 0x0007e2000c12187c */
[----:B------:R-:W-:-:S04]  /*70eb0*/  VIADD R245, R245, 0x100000 ;  /* 0x00100000f5f57836 */ /* 0x000fc80000000000 */
[----:B------:R-:W3:Y:S01]  /*70ec0*/  LDC R9, c[0x0][0x230] ;  /* 0x00008c00ff097b82 */ /* 0x000ee20000000800 */
[----:B--2---:R-:W2:Y:S04]  /*70ed0*/  LDL.LU.64 R20, [R1+0x1468] ;  /* 0x0014680001147983 */ /* 0x004ea80000300a00 */
[----:B------:R3:W-:Y:S04]  /*70ee0*/  STL.64 [R1+0x3718], R32 ;  /* 0x0037182001007387 */ /* 0x0007e80000100a00 */
[----:B----4-:R-:W4:Y:S04]  /*70ef0*/  LDL.LU.64 R18, [R1+0x1460] ;  /* 0x0014600001127983 */ /* 0x010f280000300a00 */
[----:B------:R-:W4:Y:S04]  /*70f00*/  LDL.LU.64 R28, [R1+0x1458] ;  /* 0x00145800011c7983 */ /* 0x000f280000300a00 */
[----:B------:R-:W4:Y:S01]  /*70f10*/  LDL.LU.64 R222, [R1+0x1450] ;  /* 0x0014500001de7983 */ /* 0x000f220000300a00 */
[----:B------:R-:W-:-:S02]  /*70f20*/  IADD3 R252, R8, -0x211, RZ ;  /* 0xfffffdef08fc7810 */ /* 0x000fc40007ffe0ff */
[----:B------:R-:W4:Y:S02]  /*70f30*/  LDC R8, c[0x0][0x230] ;  /* 0x00008c00ff087b82 */ /* 0x000f240000000800 */
[----:B------:R-:W-:Y:S02]  /*70f40*/  ISETP.GE.U32.AND P0, PT, R252, 0x7ffffd70, PT ;  /* 0x7ffffd70fc00780c */ /* 0x000fe40003f06070 */
[----:B-1----:R-:W-:Y:S01]  /*70f50*/  IADD3 R252, R26, -0x212, RZ ;  /* 0xfffffdee1afc7810 */ /* 0x002fe20007ffe0ff */
[----:B------:R-:W-:-:S04]  /*70f60*/  IMAD.WIDE R24, R5, 0x4, R24 ;  /* 0x0000000405187825 */ /* 0x000fc800078e0218 */
[----:B---3--:R-:W-:-:S04]  /*70f70*/  IMAD.WIDE R22, R5, 0x4, R22 ;  /* 0x0000000405167825 */ /* 0x008fc800078e0216 */
[----:B------:R-:W-:-:S04]  /*70f80*/  IMAD.WIDE R36, R5, 0x4, R30 ;  /* 0x0000000405247825 */ /* 0x000fc800078e021e */
[C---:B------:R-:W-:Y:S01]  /*70f90*/  IMAD.WIDE R32, R5.reuse, 0x4, R238 ;  /* 0x0000000405207825 */ /* 0x040fe200078e02ee */
[----:B------:R1:W-:Y:S04]  /*70fa0*/  STL.64 [R1+0x3720], R24 ;  /* 0x0037201801007387 */ /* 0x0003e80000100a00 */
[----:B------:R3:W-:Y:S04]  /*70fb0*/  STL.64 [R1+0x3728], R22 ;  /* 0x0037281601007387 */ /* 0x0007e80000100a00 */
[----:B------:R3:W-:Y:S04]  /*70fc0*/  LDGSTS.E [R248+0x3000c], desc[UR60][R24.64], !P2 ;  /* 0x3000c00018f87fae */ /* 0x0007e8000d12187c */
[----:B------:R-:W-:Y:S04]  /*70fd0*/  STL.64 [R1+0x3730], R36 ;  /* 0x0037302401007387 */ /* 0x000fe80000100a00 */
[----:B------:R3:W-:Y:S04]  /*70fe0*/  LDGSTS.E [R247+0x3400c], desc[UR60][R22.64], !P2 ;  /* 0x3400c00016f77fae */ /* 0x0007e8000d12187c */
[----:B------:R-:W-:Y:S04]  /*70ff0*/  LDGSTS.E [R245+0x3800c], desc[UR60][R36.64], !P2 ;  /* 0x3800c00024f57fae */ /* 0x000fe8000d12187c */
[----:B------:R4:W-:Y:S04]  /*71000*/  LDGSTS.E [R246+0x3c00c], desc[UR60][R32.64], !P2 ;  /* 0x3c00c00020f67fae */ /* 0x0009e8000d12187c */
[----:B-1----:R-:W4:Y:S04]  /*71010*/  LDL.LU.64 R24, [R1+0x1448] ;  /* 0x0014480001187983 */ /* 0x002f280000300a00 */
[----:B------:R1:W-:Y:S04]  /*71020*/  STL.64 [R1+0x3738], R32 ;  /* 0x0037382001007387 */ /* 0x0003e80000100a00 */
[----:B---3--:R-:W3:Y:S04]  /*71030*/  LDL.LU.64 R22, [R1+0x1440] ;  /* 0x0014400001167983 */ /* 0x008ee80000300a00 */
[----:B------:R-:W3:Y:S04]  /*71040*/  LDL.LU.64 R30, [R1+0x1438] ;  /* 0x00143800011e7983 */ /* 0x000ee80000300a00 */
[----:B------:R-:W3:Y:S01]  /*71050*/  LDL.LU.64 R238, [R1+0x1430] ;  /* 0x0014300001ee7983 */ /* 0x000ee20000300a00 */
[C---:B------:R-:W-:Y:S01]  /*71060*/  VIADD R248, R244.reuse, 0x100000 ;  /* 0x00100000f4f87836 */ /* 0x040fe20000000000 */
[----:B------:R-:W-:Y:S01]  /*71070*/  IADD3 R247, R244, 0x100000, RZ ;  /* 0x00100000f4f77810 */ /* 0x000fe20007ffe0ff */
[----:B--2---:R-:W-:-:S04]  /*71080*/  IMAD.WIDE R20, R5, 0x4, R20 ;  /* 0x0000000405147825 */ /* 0x004fc800078e0214 */
[----:B----4-:R-:W-:-:S04]  /*71090*/  IMAD.WIDE R18, R5, 0x4, R18 ;  /* 0x0000000405127825 */ /* 0x010fc800078e0212 */
[----:B-1----:R-:W-:-:S04]  /*710a0*/  IMAD.WIDE R32, R5, 0x4, R28 ;  /* 0x0000000405207825 */ /* 0x002fc800078e021c */
        /* <DEDUP_REMOVED lines=11> */
[----:B------:R-:W-:Y:S01]  /*71160*/  ISETP.GE.U32.AND P2, PT, R252, 0x7ffffd6f, PT ;  /* 0x7ffffd6ffc00780c */ /* 0x000fe20003f46070 */
[C---:B------:R-:W-:Y:S01]  /*71170*/  VIADD R246, R244.reuse, 0x100000 ;  /* 0x00100000f4f67836 */ /* 0x040fe20000000000 */
[----:B------:R-:W-:-:S04]  /*71180*/  IADD3 R245, R244, 0x100000, RZ ;  /* 0x00100000f4f57810 */ /* 0x000fc80007ffe0ff */
[----:B------:R-:W-:Y:S04]  /*71190*/  LDGSTS.E [R246+0x8000], desc[UR60][R32.64], !P0 ;  /* 0x0800000020f67fae */ /* 0x000fe8000c12187c */
[----:B------:R1:W-:Y:S01]  /*711a0*/  LDGSTS.E [R245+0xc000], desc[UR60][R26.64], !P0 ;  /* 0x0c0000001af57fae */ /* 0x0003e2000c12187c */
[----:B------:R-:W-:Y:S02]  /*711b0*/  VIADD R252, R9, 0xfffffded ;  /* 0xfffffded09fc7836 */ /* 0x000fe40000000000 */
[----:B------:R-:W2:Y:S03]  /*711c0*/  LDC R9, c[0x0][0x230] ;  /* 0x00008c00ff097b82 */ /* 0x000ea60000000800 */
[----:B------:R-:W-:-:S05]  /*711d0*/  ISETP.GE.U32.AND P0, PT, R252, 0x7ffffd6e, PT ;  /* 0x7ffffd6efc00780c */ /* 0x000fca0003f06070 */
[----:B-1----:R-:W1:Y:S01]  /*711e0*/  LDC R26, c[0x0][0x230] ;  /* 0x00008c00ff1a7b82 */ /* 0x002e620000000800 */
        /* <DEDUP_REMOVED lines=16> */
[----:B----4-:R-:W-:-:S04]  /*712f0*/  IMAD.WIDE R20, R5, 0x4, R20 ;  /* 0x0000000405147825 */ /* 0x010fc800078e0214 */
[----:B--2---:R-:W-:-:S04]  /*71300*/  IMAD.WIDE R18, R5, 0x4, R18 ;  /* 0x0000000405127825 */ /* 0x004fc800078e0212 */
[----:B------:R-:W-:-:S04]  /*71310*/  IMAD.WIDE R36, R5, 0x4, R28 ;  /* 0x0000000405247825 */ /* 0x000fc800078e021c */
[----:B------:R-:W-:Y:S01]  /*71320*/  IMAD.WIDE R32, R5, 0x4, R222 ;  /* 0x0000000405207825 */ /* 0x000fe200078e02de */
[----:B------:R1:W-:Y:S04]  /*71330*/  STL.64 [R1+0x1fb0], R20 ;  /* 0x001fb01401007387 */ /* 0x0003e80000100a00 */
[----:B------:R2:W-:Y:S04]  /*71340*/  STL.64 [R1+0x1fb8], R18 ;  /* 0x001fb81201007387 */ /* 0x0005e80000100a00 */
[----:B------:R-:W-:Y:S04]  /*71350*/  LDGSTS.E [R248+0x8], desc[UR60][R20.64], !P0 ;  /* 0x0000800014f87fae */ /* 0x000fe8000c12187c */
[----:B------:R-:W-:Y:S04]  /*71360*/  STL.64 [R1+0x1fc0], R36 ;  /* 0x001fc02401007387 */ /* 0x000fe80000100a00 */
[----:B------:R-:W-:Y:S01]  /*71370*/  LDGSTS.E [R247+0x4008], desc[UR60][R18.64], !P0 ;  /* 0x0400800012f77fae */ /* 0x000fe2000c12187c */
[----:B------:R-:W-:-:S03]  /*71380*/  IADD3 R252, R8, -0x214, RZ ;  /* 0xfffffdec08fc7810 */ /* 0x000fc60007ffe0ff */
[----:B------:R-:W-:Y:S04]  /*71390*/  LDGSTS.E [R246+0x8008], desc[UR60][R36.64], !P0 ;  /* 0x0800800024f67fae */ /* 0x000fe8000c12187c */
[----:B------:R4:W-:Y:S01]  /*713a0*/  LDGSTS.E [R245+0xc008], desc[UR60][R32.64], !P0 ;  /* 0x0c00800020f57fae */ /* 0x0009e2000c12187c */
[----:B------:R-:W4:Y:S03]  /*713b0*/  LDC R8, c[0x0][0x230] ;  /* 0x00008c00ff087b82 */ /* 0x000f260000000800 */
[----:B-1----:R-:W4:Y:S04]  /*713c0*/  LDL.LU.64 R20, [R1+0x13e8] ;  /* 0x0013e80001147983 */ /* 0x002f280000300a00 */
[----:B------:R4:W-:Y:S04]  /*713d0*/  STL.64 [R1+0x1fc8], R32 ;  /* 0x001fc82001007387 */ /* 0x0009e80000100a00 */
[----:B--2---:R-:W2:Y:S04]  /*713e0*/  LDL.LU.64 R18, [R1+0x13e0] ;  /* 0x0013e00001127983 */ /* 0x004ea80000300a00 */
[----:B------:R-:W2:Y:S04]  /*713f0*/  LDL.LU.64 R28, [R1+0x13d8] ;  /* 0x0013d800011c7983 */ /* 0x000ea80000300a00 */
[----:B------:R-:W2:Y:S01]  /*71400*/  LDL.LU.64 R222, [R1+0x13d0] ;  /* 0x0013d00001de7983 */ /* 0x000ea20000300a00 */
[----:B------:R-:W-:Y:S01]  /*71410*/  ISETP.GE.U32.AND P2, PT, R252, 0x7ffffd6d, PT ;  /* 0x7ffffd6dfc00780c */ /* 0x000fe20003f46070 */
[----:B------:R-:W-:-:S05]  /*71420*/  VIADD R252, R26, 0xfffffdcf ;  /* 0xfffffdcf1afc7836 */ /* 0x000fca0000000000 */
        /* <DEDUP_REMOVED lines=21> */
[----:B------:R-:W-:Y:S01]  /*71580*/  IADD3 R252, R9, -0x232, RZ ;  /* 0xfffffdce09fc7810 */ /* 0x000fe20007ffe0ff */
[----:B------:R2:W-:Y:S04]  /*71590*/  STL.64 [R1+0x2370], R20 ;  /* 0x0023701401007387 */ /* 0x0005e80000100a00 */
[----:B------:R4:W-:Y:S04]  /*715a0*/  STL.64 [R1+0x2378], R18 ;  /* 0x0023781201007387 */ /* 0x0009e80000100a00 */
[----:B------:R-:W-:Y:S04]  /*715b0*/  LDGSTS.E [R248+0x10000], desc[UR60][R20.64], !P0 ;  /* 0x1000000014f87fae */ /* 0x000fe8000c12187c */
[----:B------:R3:W-:Y:S04]  /*715c0*/  STL.64 [R1+0x2380], R36 ;  /* 0x0023802401007387 */ /* 0x0007e80000100a00 */
[----:B------:R-:W-:Y:S01]  /*715d0*/  LDGSTS.E [R247+0x14000], desc[UR60][R18.64], !P0 ;  /* 0x1400000012f77fae */ /* 0x000fe2000c12187c */
[----:B------:R-:W-:-:S03]  /*715e0*/  ISETP.GE.U32.AND P2, PT, R252, 0x7ffffd4f, PT ;  /* 0x7ffffd4ffc00780c */ /* 0x000fc60003f46070 */
[----:B------:R3:W-:Y:S01]  /*715f0*/  LDGSTS.E [R246+0x18000], desc[UR60][R36.64], !P0 ;  /* 0x1800000024f67fae */ /* 0x0007e2000c12187c */
[----:B-1----:R-:W1:Y:S03]  /*71600*/  LDC R26, c[0x0][0x230] ;  /* 0x00008c00ff1a7b82 */ /* 0x002e660000000800 */
[----:B------:R3:W-:Y:S05]  /*71610*/  LDGSTS.E [R245+0x1c000], desc[UR60][R32.64], !P0 ;  /* 0x1c00000020f57fae */ /* 0x0007ea000c12187c */
[----:B------:R-:W3:Y:S01]  /*71620*/  LDC R9, c[0x0][0x230] ;  /* 0x00008c00ff097b82 */ /* 0x000ee20000000800 */
[----:B--2---:R-:W2:Y:S04]  /*71630*/  LDL.LU.64 R20, [R1+0x13a8] ;  /* 0x0013a80001147983 */ /* 0x004ea80000300a00 */
[----:B------:R3:W-:Y:S04]  /*71640*/  STL.64 [R1+0x2388], R32 ;  /* 0x0023882001007387 */ /* 0x0007e80000100a00 */
[----:B----4-:R-:W4:Y:S04]  /*71650*/  LDL.LU.64 R18, [R1+0x13a0] ;  /* 0x0013a00001127983 */ /* 0x010f280000300a00 */
[----:B------:R-:W4:Y:S04]  /*71660*/  LDL.LU.64 R28, [R1+0x1398] ;  /* 0x00139800011c7983 */ /* 0x000f280000300a00 */
[----:B------:R-:W4:Y:S01]  /*71670*/  LDL.LU.64 R222, [R1+0x1390] ;  /* 0x0013900001de7983 */ /* 0x000f220000300a00 */
[----:B------:R-:W-:-:S02]  /*71680*/  VIADD R252, R8, 0xfffffdcd ;  /* 0xfffffdcd08fc7836 */ /* 0x000fc40000000000 */
[----:B------:R-:W4:Y:S03]  /*71690*/  LDC R8, c[0x0][0x230] ;  /* 0x00008c00ff087b82 */ /* 0x000f260000000800 */
        /* <DEDUP_REMOVED lines=35> */
[----:B------:R-:W-:-:S02]  /*718d0*/  VIADD R252, R9, 0xfffffdaf ;  /* 0xfffffdaf09fc7836 */ /* 0x000fc40000000000 */
[----:B------:R-:W1:Y:S08]  /*718e0*/  LDC R9, c[0x0][0x230] ;  /* 0x00008c00ff097b82 */ /* 0x000e700000000800 */
[----:B----4-:R-:W4:Y:S01]  /*718f0*/  LDC R26, c[0x0][0x230] ;  /* 0x00008c00ff1a7b82 */ /* 0x010f220000000800 */
[----:B------:R-:W-:Y:S01]  /*71900*/  ISETP.GE.U32.AND P0, PT, R252, 0x7ffffd30, PT ;  /* 0x7ffffd30fc00780c */ /* 0x000fe20003f06070 */
        /* <DEDUP_REMOVED lines=110> */
[----:B------:R-:W-:Y:S01]  /*71ff0*/  VIADD R252, R9, 0xfffffd8d ;  /* 0xfffffd8d09fc7836 */ /* 0x000fe20000000000 */
[----:B------:R-:W-:Y:S01]  /*72000*/  IADD3 R244, R244, 0x100000, RZ ;  /* 0x00100000f4f47810 */ /* 0x000fe20007ffe0ff */
        /* <DEDUP_REMOVED lines=25> */
[----:B------:R4:W-:Y:S04]  /*721a0*/  LDGSTS.E [R248+0x30008], desc[UR60][R20.64], !P0 ;  /* 0x3000800014f87fae */ /* 0x0009e8000c12187c */
[----:B------:R-:W-:Y:S04]  /*721b0*/  STL.64 [R1+0x3780], R36 ;  /* 0x0037802401007387 */ /* 0x000fe80000100a00 */
[----:B------:R-:W-:Y:S01]  /*721c0*/  LDGSTS.E [R247+0x34008], desc[UR60][R18.64], !P0 ;  /* 0x3400800012f77fae */ /* 0x000fe2000c12187c */
[----:B------:R-:W-:-:S03]  /*721d0*/  IADD3 R252, R8, -0x274, RZ ;  /* 0xfffffd8c08fc7810 */ /* 0x000fc60007ffe0ff */
[----:B------:R-:W-:Y:S04]  /*721e0*/  LDGSTS.E [R246+0x38008], desc[UR60][R36.64], !P0 ;  /* 0x3800800024f67fae */ /* 0x000fe8000c12187c */
[----:B------:R3:W-:Y:S01]  /*721f0*/  LDGSTS.E [R245+0x3c008], desc[UR60][R32.64], !P0 ;  /* 0x3c00800020f57fae */ /* 0x0007e2000c12187c */
[----:B------:R-:W3:Y:S03]  /*72200*/  LDC R8, c[0x0][0x230] ;  /* 0x00008c00ff087b82 */ /* 0x000ee60000000800 */
[----:B-1----:R-:W3:Y:S04]  /*72210*/  LDL.LU.64 R20, [R1+0x1268] ;  /* 0x0012680001147983 */ /* 0x002ee80000300a00 */
[----:B------:R1:W-:Y:S04]  /*72220*/  STL.64 [R1+0x3788], R32 ;  /* 0x0037882001007387 */ /* 0x0003e80000100a00 */
[----:B--2---:R-:W2:Y:S04]  /*72230*/  LDL.LU.64 R18, [R1+0x1260] ;  /* 0x0012600001127983 */ /* 0x004ea80000300a00 */
[----:B------:R-:W2:Y:S04]  /*72240*/  LDL.LU.64 R28, [R1+0x1258] ;  /* 0x00125800011c7983 */ /* 0x000ea80000300a00 */
[----:B------:R-:W2:Y:S01]  /*72250*/  LDL.LU.64 R222, [R1+0x1250] ;  /* 0x0012500001de7983 */ /* 0x000ea20000300a00 */
[----:B------:R-:W-:Y:S01]  /*72260*/  ISETP.GE.U32.AND P2, PT, R252, 0x7ffffd0d, PT ;  /* 0x7ffffd0dfc00780c */ /* 0x000fe20003f46070 */
[----:B----4-:R-:W-:Y:S01]  /*72270*/  VIADD R248, R26, 0xfffffdeb ;  /* 0xfffffdeb1af87836 */ /* 0x010fe20000000000 */
[----:B------:R-:W4:Y:S04]  /*72280*/  LDC R252, c[0x0][0x230] ;  /* 0x00008c00fffc7b82 */ /* 0x000f280000000800 */
[----:B------:R-:W-:Y:S01]  /*72290*/  ISETP.GE.U32.AND P0, PT, R248, 0x7ffffd6c, PT ;  /* 0x7ffffd6cf800780c */ /* 0x000fe20003f06070 */
[----:B---3--:R-:W-:-:S04]  /*722a0*/  IMAD.WIDE R24, R5, 0x4, R24 ;  /* 0x0000000405187825 */ /* 0x008fc800078e0218 */
[----:B------:R-:W-:-:S04]  /*722b0*/  IMAD.WIDE R22, R5, 0x4, R22 ;  /* 0x0000000405167825 */ /* 0x000fc800078e0216 */
[----:B-1----:R-:W-:-:S04]  /*722c0*/  IMAD.WIDE R32, R5, 0x4, R30 ;  /* 0x0000000405207825 */ /* 0x002fc800078e021e */
        /* <DEDUP_REMOVED lines=8> */
[----:B-1----:R-:W2:Y:S04]  /*72350*/  LDL.LU.64 R24, [R1+0x1248] ;  /* 0x0012480001187983 */ /* 0x002ea80000300a00 */
[----:B------:R1:W-:Y:S04]  /*72360*/  STL.64 [R1+0x37a8], R26 ;  /* 0x0037a81a01007387 */ /* 0x0003e80000100a00 */
[----:B---3--:R-:W3:Y:S04]  /*72370*/  LDL.LU.64 R22, [R1+0x1240] ;  /* 0x0012400001167983 */ /* 0x008ee80000300a00 */
[----:B------:R-:W3:Y:S04]  /*72380*/  LDL.LU.64 R30, [R1+0x1238] ;  /* 0x00123800011e7983 */ /* 0x000ee80000300a00 */
[----:B------:R-:W3:Y:S01]  /*72390*/  LDL.LU.64 R238, [R1+0x1230] ;  /* 0x0012300001ee7983 */ /* 0x000ee20000300a00 */
[C---:B----4-:R-:W-:Y:S01]  /*723a0*/  IADD3 R247, R16.reuse, 0x100000, RZ ;  /* 0x0010000010f77810 */ /* 0x050fe20007ffe0ff */
[----:B------:R-:W-:-:S02]  /*723b0*/  VIADD R246, R16, 0x100000 ;  /* 0x0010000010f67836 */ /* 0x000fc40000000000 */
[----:B------:R-:W-:-:S04]  /*723c0*/  IMAD.WIDE R20, R5, 0x4, R20 ;  /* 0x0000000405147825 */ /* 0x000fc800078e0214 */
[----:B--2---:R-:W-:-:S04]  /*723d0*/  IMAD.WIDE R18, R5, 0x4, R18 ;  /* 0x0000000405127825 */ /* 0x004fc800078e0212 */
[----:B------:R-:W-:-:S04]  /*723e0*/  IMAD.WIDE R32, R5, 0x4, R28 ;  /* 0x0000000405207825 */ /* 0x000fc800078e021c */
[----:B-1----:R-:W-:Y:S01]  /*723f0*/  IMAD.WIDE R26, R5, 0x4, R222 ;  /* 0x00000004051a7825 */ /* 0x002fe200078e02de */
[----:B------:R1:W-:Y:S04]  /*72400*/  STL.64 [R1+0x1ef0], R20 ;  /* 0x001ef01401007387 */ /* 0x0003e80000100a00 */
[----:B------:R2:W-:Y:S04]  /*72410*/  STL.64 [R1+0x1ef8], R18 ;  /* 0x001ef81201007387 */ /* 0x0005e80000100a00 */
[----:B------:R-:W-:Y:S04]  /*72420*/  LDGSTS.E [R247], desc[UR60][R20.64], !P0 ;  /* 0x0000000014f77fae */ /* 0x000fe8000c12187c */
[----:B------:R4:W-:Y:S04]  /*72430*/  STL.64 [R1+0x1f00], R32 ;  /* 0x001f002001007387 */ /* 0x0009e80000100a00 */
[----:B------:R-:W-:Y:S04]  /*72440*/  LDGSTS.E [R246+0x4000], desc[UR60][R18.64], !P0 ;  /* 0x0400000012f67fae */ /* 0x000fe8000c12187c */
[----:B-1----:R-:W4:Y:S04]  /*72450*/  LDL.LU.64 R20, [R1+0x1228] ;  /* 0x0012280001147983 */ /* 0x002f280000300a00 */
[----:B------:R1:W-:Y:S04]  /*72460*/  STL.64 [R1+0x1f08], R26 ;  /* 0x001f081a01007387 */ /* 0x0003e80000100a00 */
[----:B--2---:R-:W2:Y:S04]  /*72470*/  LDL.LU.64 R18, [R1+0x1220] ;  /* 0x0012200001127983 */ /* 0x004ea80000300a00 */
[----:B------:R-:W2:Y:S04]  /*72480*/  LDL.LU.64 R28, [R1+0x1218] ;  /* 0x00121800011c7983 */ /* 0x000ea80000300a00 */
[----:B------:R-:W2:Y:S01]  /*72490*/  LDL.LU.64 R222, [R1+0x1210] ;  /* 0x0012100001de7983 */ /* 0x000ea20000300a00 */
[----:B------:R-:W-:Y:S01]  /*724a0*/  VIADD R248, R9, 0xfffffdea ;  /* 0xfffffdea09f87836 */ /* 0x000fe20000000000 */
[C---:B------:R-:W-:Y:S01]  /*724b0*/  IADD3 R245, R16.reuse, 0x100000, RZ ;  /* 0x0010000010f57810 */ /* 0x040fe20007ffe0ff */
[----:B------:R-:W-:Y:S01]  /*724c0*/  VIADD R244, R16, 0x100000 ;  /* 0x0010000010f47836 */ /* 0x000fe20000000000 */
[----:B------:R-:W2:Y:S02]  /*724d0*/  LDC R9, c[0x0][0x230] ;  /* 0x00008c00ff097b82 */ /* 0x000ea40000000800 */
[----:B------:R-:W-:Y:S01]  /*724e0*/  ISETP.GE.U32.AND P2, PT, R248, 0x7ffffd6b, PT ;  /* 0x7ffffd6bf800780c */ /* 0x000fe20003f46070 */
[----:B------:R4:W-:Y:S04]  /*724f0*/  LDGSTS.E [R245+0x8000], desc[UR60][R32.64], !P0 ;  /* 0x0800000020f57fae */ /* 0x0009e8000c12187c */
[----:B------:R1:W-:Y:S01]  /*72500*/  LDGSTS.E [R244+0xc000], desc[UR60][R26.64], !P0 ;  /* 0x0c0000001af47fae */ /* 0x0003e2000c12187c */
[----:B------:R-:W-:-:S02]  /*72510*/  IADD3 R248, R8, -0x217, RZ ;  /* 0xfffffde908f87810 */ /* 0x000fc40007ffe0ff */
[----:B------:R-:W2:Y:S02]  /*72520*/  LDC R8, c[0x0][0x230] ;  /* 0x00008c00ff087b82 */ /* 0x000ea40000000800 */
[----:B------:R-:W-:Y:S01]  /*72530*/  ISETP.GE.U32.AND P0, PT, R248, 0x7ffffd6a, PT ;  /* 0x7ffffd6af800780c */ /* 0x000fe20003f06070 */
[----:B------:R-:W-:-:S04]  /*72540*/  IMAD.WIDE R24, R5, 0x4, R24 ;  /* 0x0000000405187825 */ /* 0x000fc800078e0218 */
[----:B---3--:R-:W-:-:S04]  /*72550*/  IMAD.WIDE R22, R5, 0x4, R22 ;  /* 0x0000000405167825 */ /* 0x008fc800078e0216 */
        /* <DEDUP_REMOVED lines=16> */
[----:B----4-:R-:W-:-:S04]  /*72660*/  IMAD.WIDE R32, R5, 0x4, R28 ;  /* 0x0000000405207825 */ /* 0x010fc800078e021c */
[----:B-1----:R-:W-:Y:S01]  /*72670*/  IMAD.WIDE R26, R5, 0x4, R222 ;  /* 0x00000004051a7825 */ /* 0x002fe200078e02de */
[----:B------:R1:W-:Y:S04]  /*72680*/  STL.64 [R1+0x1f30], R20 ;  /* 0x001f301401007387 */ /* 0x0003e80000100a00 */
[----:B------:R2:W-:Y:S04]  /*72690*/  STL.64 [R1+0x1f38], R18 ;  /* 0x001f381201007387 */ /* 0x0005e80000100a00 */
[----:B------:R-:W-:Y:S04]  /*726a0*/  LDGSTS.E [R247+0x8], desc[UR60][R20.64], !P0 ;  /* 0x0000800014f77fae */ /* 0x000fe8000c12187c */
[----:B------:R4:W-:Y:S04]  /*726b0*/  STL.64 [R1+0x1f40], R32 ;  /* 0x001f402001007387 */ /* 0x0009e80000100a00 */
[----:B------:R-:W-:Y:S01]  /*726c0*/  LDGSTS.E [R246+0x4008], desc[UR60][R18.64], !P0 ;  /* 0x0400800012f67fae */ /* 0x000fe2000c12187c */
[----:B------:R-:W-:-:S03]  /*726d0*/  VIADD R248, R252, 0xfffffde8 ;  /* 0xfffffde8fcf87836 */ /* 0x000fc60000000000 */
[----:B------:R4:W-:Y:S04]  /*726e0*/  LDGSTS.E [R245+0x8008], desc[UR60][R32.64], !P0 ;  /* 0x0800800020f57fae */ /* 0x0009e8000c12187c */
[----:B------:R4:W-:Y:S01]  /*726f0*/  LDGSTS.E [R244+0xc008], desc[UR60][R26.64], !P0 ;  /* 0x0c0080001af47fae */ /* 0x0009e2000c12187c */
[----:B------:R-:W4:Y:S03]  /*72700*/  LDC R252, c[0x0][0x230] ;  /* 0x00008c00fffc7b82 */ /* 0x000f260000000800 */
[----:B-1----:R-:W4:Y:S04]  /*72710*/  LDL.LU.64 R20, [R1+0x11e8] ;  /* 0x0011e80001147983 */ /* 0x002f280000300a00 */
[----:B------:R1:W-:Y:S04]  /*72720*/  STL.64 [R1+0x1f48], R26 ;  /* 0x001f481a01007387 */ /* 0x0003e80000100a00 */
[----:B--2---:R-:W2:Y:S04]  /*72730*/  LDL.LU.64 R18, [R1+0x11e0] ;  /* 0x0011e00001127983 */ /* 0x004ea80000300a00 */
[----:B------:R-:W2:Y:S04]  /*72740*/  LDL.LU.64 R28, [R1+0x11d8] ;  /* 0x0011d800011c7983 */ /* 0x000ea80000300a00 */
[----:B------:R-:W2:Y:S01]  /*72750*/  LDL.LU.64 R222, [R1+0x11d0] ;  /* 0x0011d00001de7983 */ /* 0x000ea20000300a00 */
[----:B------:R-:W-:-:S02]  /*72760*/  ISETP.GE.U32.AND P2, PT, R248, 0x7ffffd69, PT ;  /* 0x7ffffd69f800780c */ /* 0x000fc40003f46070 */
[----:B------:R-:W-:Y:S02]  /*72770*/  IADD3 R248, R9, -0x235, RZ ;  /* 0xfffffdcb09f87810 */ /* 0x000fe40007ffe0ff */
        /* <DEDUP_REMOVED lines=113> */
[----:B------:R-:W-:-:S04]  /*72e90*/  IADD3 R248, R9, -0x257, RZ ;  /* 0xfffffda909f87810 */ /* 0x000fc80007ffe0ff */
[----:B------:R-:W-:Y:S01]  /*72ea0*/  ISETP.GE.U32.AND P0, PT, R248, 0x7ffffd2a, PT ;  /* 0x7ffffd2af800780c */ /* 0x000fe20003f06070 */
[----:B------:R-:W-:Y:S02]  /*72eb0*/  VIADD R248, R8, 0xfffffda8 ;  /* 0xfffffda808f87836 */ /* 0x000fe40000000000 */
        /* <DEDUP_REMOVED lines=19> */
[----:B------:R-:W-:Y:S01]  /*72ff0*/  IMAD.WIDE R8, R5, 0x4, R222 ;  /* 0x0000000405087825 */ /* 0x000fe200078e02de */
[----:B------:R-:W-:Y:S01]  /*73000*/  ISETP.GE.U32.AND P2, PT, R248, 0x7ffffd29, PT ;  /* 0x7ffffd29f800780c */ /* 0x000fe20003f46070 */
[----:B------:R2:W-:Y:S04]  /*73010*/  STL.64 [R1+0x27b8], R20 ;  /* 0x0027b81401007387 */ /* 0x0005e80000100a00 */
[----:B------:R4:W-:Y:S04]  /*73020*/  STL.64 [R1+0x27c8], R18 ;  /* 0x0027c81201007387 */ /* 0x0009e80000100a00 */
[----:B------:R-:W-:Y:S04]  /*73030*/  LDGSTS.E [R247+0x20008], desc[UR60][R20.64], !P0 ;  /* 0x2000800014f77fae */ /* 0x000fe8000c12187c */
[----:B------:R-:W-:Y:S04]  /*73040*/  STL.64 [R1+0x27d0], R32 ;  /* 0x0027d02001007387 */ /* 0x000fe80000100a00 */
[----:B------:R-:W-:Y:S01]  /*73050*/  LDGSTS.E [R246+0x24008], desc[UR60][R18.64], !P0 ;  /* 0x2400800012f67fae */ /* 0x000fe2000c12187c */
[----:B-1----:R-:W1:Y:S03]  /*73060*/  LDC R26, c[0x0][0x230] ;  /* 0x00008c00ff1a7b82 */ /* 0x002e660000000800 */
[----:B------:R-:W-:Y:S04]  /*73070*/  LDGSTS.E [R245+0x28008], desc[UR60][R32.64], !P0 ;  /* 0x2800800020f57fae */ /* 0x000fe8000c12187c */
[----:B------:R4:W-:Y:S04]  /*73080*/  LDGSTS.E [R244+0x2c008], desc[UR60][R8.64], !P0 ;  /* 0x2c00800008f47fae */ /* 0x0009e8000c12187c */
[----:B--2---:R-:W2:Y:S04]  /*73090*/  LDL.LU.64 R20, [R1+0x10e8] ;  /* 0x0010e80001147983 */ /* 0x004ea80000300a00 */
[----:B------:R4:W-:Y:S04]  /*730a0*/  STL.64 [R1+0x27e0], R8 ;  /* 0x0027e00801007387 */ /* 0x0009e80000100a00 */
[----:B----4-:R-:W4:Y:S04]  /*730b0*/  LDL.LU.64 R18, [R1+0x10e0] ;  /* 0x0010e00001127983 */ /* 0x010f280000300a00 */
[----:B------:R-:W4:Y:S04]  /*730c0*/  LDL.LU.64 R28, [R1+0x10d8] ;  /* 0x0010d800011c7983 */ /* 0x000f280000300a00 */
[----:B------:R-:W4:Y:S01]  /*730d0*/  LDL.LU.64 R222, [R1+0x10d0] ;  /* 0x0010d00001de7983 */ /* 0x000f220000300a00 */
[----:B------:R-:W-:-:S02]  /*730e0*/  IADD3 R248, R252, -0x275, RZ ;  /* 0xfffffd8bfcf87810 */ /* 0x000fc40007ffe0ff */
[----:B------:R-:W4:Y:S08]  /*730f0*/  LDC R252, c[0x0][0x230] ;  /* 0x00008c00fffc7b82 */ /* 0x000f300000000800 */
[----:B------:R-:W4:Y:S01]  /*73100*/  LDC R9, c[0x0][0x230] ;  /* 0x00008c00ff097b82 */ /* 0x000f220000000800 */
[----:B------:R-:W-:-:S07]  /*73110*/  ISETP.GE.U32.AND P0, PT, R248, 0x7ffffd0c, PT ;  /* 0x7ffffd0cf800780c */ /* 0x000fce0003f06070 */
        /* <DEDUP_REMOVED lines=30> */
[----:B-1----:R-:W4:Y:S04]  /*73300*/  LDL.LU.64 R20, [R1+0x10a8] ;  /* 0x0010a80001147983 */ /* 0x002f280000300a00 */
[----:B------:R1:W-:Y:S04]  /*73310*/  STL.64 [R1+0x37c8], R26 ;  /* 0x0037c81a01007387 */ /* 0x0003e80000100a00 */
[----:B--2---:R-:W2:Y:S04]  /*73320*/  LDL.LU.64 R18, [R1+0x10a0] ;  /* 0x0010a00001127983 */ /* 0x004ea80000300a00 */
[----:B------:R-:W2:Y:S04]  /*73330*/  LDL.LU.64 R28, [R1+0x1098] ;  /* 0x00109800011c7983 */ /* 0x000ea80000300a00 */
[----:B------:R-:W2:Y:S01]  /*73340*/  LDL.LU.64 R222, [R1+0x1090] ;  /* 0x0010900001de7983 */ /* 0x000ea20000300a00 */
[----:B------:R-:W-:Y:S01]  /*73350*/  IADD3 R248, R9, -0x277, RZ ;  /* 0xfffffd8909f87810 */ /* 0x000fe20007ffe0ff */
[----:B------:R-:W-:Y:S01]  /*73360*/  VIADD R16, R16, 0x100000 ;  /* 0x0010000010107836 */ /* 0x000fe20000000000 */
        /* <DEDUP_REMOVED lines=24> */
[----:B------:R4:W-:Y:S04]  /*734f0*/  LDGSTS.E [R247+0x30008], desc[UR60][R20.64], !P0 ;  /* 0x3000800014f77fae */ /* 0x0009e8000c12187c */
[----:B------:R3:W-:Y:S04]  /*73500*/  STL.64 [R1+0x3800], R32 ;  /* 0x0038002001007387 */ /* 0x0007e80000100a00 */
[----:B------:R-:W-:Y:S01]  /*73510*/  LDGSTS.E [R246+0x34008], desc[UR60][R18.64], !P0 ;  /* 0x3400800012f67fae */ /* 0x000fe2000c12187c */
[----:B------:R-:W-:-:S03]  /*73520*/  VIADD R248, R8, 0xfffffd88 ;  /* 0xfffffd8808f87836 */ /* 0x000fc60000000000 */
[----:B------:R3:W-:Y:S04]  /*73530*/  LDGSTS.E [R245+0x38008], desc[UR60][R32.64], !P0 ;  /* 0x3800800020f57fae */ /* 0x0007e8000c12187c */
[----:B------:R3:W-:Y:S01]  /*73540*/  LDGSTS.E [R244+0x3c008], desc[UR60][R26.64], !P0 ;  /* 0x3c0080001af47fae */ /* 0x0007e2000c12187c */
[----:B------:R-:W3:Y:S03]  /*73550*/  LDC R8, c[0x0][0x230] ;  /* 0x00008c00ff087b82 */ /* 0x000ee60000000800 */
[----:B-1----:R-:W3:Y:S04]  /*73560*/  LDL.LU.64 R20, [R1+0x1068] ;  /* 0x0010680001147983 */ /* 0x002ee80000300a00 */
[----:B------:R1:W-:Y:S04]  /*73570*/  STL.64 [R1+0x3808], R26 ;  /* 0x0038081a01007387 */ /* 0x0003e80000100a00 */
[----:B--2---:R-:W2:Y:S04]  /*73580*/  LDL.LU.64 R18, [R1+0x1060] ;  /* 0x0010600001127983 */ /* 0x004ea80000300a00 */
[----:B------:R-:W2:Y:S04]  /*73590*/  LDL.LU.64 R28, [R1+0x1058] ;  /* 0x00105800011c7983 */ /* 0x000ea80000300a00 */
[----:B------:R-:W2:Y:S01]  /*735a0*/  LDL.LU.64 R222, [R1+0x1050] ;  /* 0x0010500001de7983 */ /* 0x000ea20000300a00 */
[----:B------:R-:W-:-:S02]  /*735b0*/  ISETP.GE.U32.AND P2, PT, R248, 0x7ffffd09, PT ;  /* 0x7ffffd09f800780c */ /* 0x000fc40003f46070 */
[----:B----4-:R-:W-:Y:S01]  /*735c0*/  IADD3 R247, R252, -0x219, RZ ;  /* 0xfffffde7fcf77810 */ /* 0x010fe20007ffe0ff */
[----:B------:R-:W4:Y:S08]  /*735d0*/  LDC R248, c[0x0][0x230] ;  /* 0x00008c00fff87b82 */ /* 0x000f300000000800 */
[----:B------:R-:W4:Y:S01]  /*735e0*/  LDC R252, c[0x0][0x230] ;  /* 0x00008c00fffc7b82 */ /* 0x000f220000000800 */
[----:B------:R-:W-:Y:S01]  /*735f0*/  ISETP.GE.U32.AND P0, PT, R247, 0x7ffffd68, PT ;  /* 0x7ffffd68f700780c */ /* 0x000fe20003f06070 */
[----:B------:R-:W-:-:S04]  /*73600*/  IMAD.WIDE R24, R5, 0x4, R24 ;  /* 0x0000000405187825 */ /* 0x000fc800078e0218 */
[----:B---3--:R-:W-:-:S04]  /*73610*/  IMAD.WIDE R22, R5, 0x4, R22 ;  /* 0x0000000405167825 */ /* 0x008fc800078e0216 */
[----:B------:R-:W-:-:S04]  /*73620*/  IMAD.WIDE R32, R5, 0x4, R30 ;  /* 0x0000000405207825 */ /* 0x000fc800078e021e */
[C---:B-1----:R-:W-:Y:S01]  /*73630*/  IMAD.WIDE R26, R5.reuse, 0x4, R238 ;  /* 0x00000004051a7825 */ /* 0x042fe200078e02ee */
        /* <DEDUP_REMOVED lines=12> */
[C---:B----4-:R-:W-:Y:S01]  /*73700*/  VIADD R246, R14.reuse, 0x100000 ;  /* 0x001000000ef67836 */ /* 0x050fe20000000000 */
[----:B------:R-:W-:Y:S01]  /*73710*/  IADD3 R245, R14, 0x100000, RZ ;  /* 0x001000000ef57810 */ /* 0x000fe20007ffe0ff */
[----:B------:R-:W-:-:S04]  /*73720*/  IMAD.WIDE R20, R5, 0x4, R20 ;  /* 0x0000000405147825 */ /* 0x000fc800078e0214 */
[----:B--2---:R-:W-:-:S04]  /*73730*/  IMAD.WIDE R18, R5, 0x4, R18 ;  /* 0x0000000405127825 */ /* 0x004fc800078e0212 */
[----:B------:R-:W-:-:S04]  /*73740*/  IMAD.WIDE R32, R5, 0x4, R28 ;  /* 0x0000000405207825 */ /* 0x000fc800078e021c */
[----:B-1----:R-:W-:Y:S01]  /*73750*/  IMAD.WIDE R26, R5, 0x4, R222 ;  /* 0x00000004051a7825 */ /* 0x002fe200078e02de */
        /* <DEDUP_REMOVED lines=10> */
[----:B------:R-:W-:Y:S01]  /*73800*/  IADD3 R247, R9, -0x21a, RZ ;  /* 0xfffffde609f77810 */ /* 0x000fe20007ffe0ff */
[C---:B------:R-:W-:Y:S01]  /*73810*/  VIADD R244, R14.reuse, 0x100000 ;  /* 0x001000000ef47836 */ /* 0x040fe20000000000 */
[----:B------:R-:W-:-:S02]  /*73820*/  IADD3 R16, R14, 0x100000, RZ ;  /* 0x001000000e107810 */ /* 0x000fc40007ffe0ff */
[----:B------:R-:W-:Y:S02]  /*73830*/  ISETP.GE.U32.AND P2, PT, R247, 0x7ffffd67, PT ;  /* 0x7ffffd67f700780c */ /* 0x000fe40003f46070 */
[----:B------:R-:W-:Y:S04]  /*73840*/  LDGSTS.E [R244+0x8000], desc[UR60][R32.64], !P0 ;  /* 0x0800000020f47fae */ /* 0x000fe8000c12187c */
[----:B------:R1:W-:Y:S01]  /*73850*/  LDGSTS.E [R16+0xc000], desc[UR60][R26.64], !P0 ;  /* 0x0c0000001a107fae */ /* 0x0003e2000c12187c */
[----:B------:R-:W-:-:S05]  /*73860*/  VIADD R247, R8, 0xfffffde5 ;  /* 0xfffffde508f77836 */ /* 0x000fca0000000000 */
[----:B------:R-:W-:Y:S01]  /*73870*/  ISETP.GE.U32.AND P0, PT, R247, 0x7ffffd66, PT ;  /* 0x7ffffd66f700780c */ /* 0x000fe20003f06070 */
[----:B------:R-:W-:-:S04]  /*73880*/  IMAD.WIDE R24, R5, 0x4, R24 ;  /* 0x0000000405187825 */ /* 0x000fc800078e0218 */
[----:B---3--:R-:W-:-:S04]  /*73890*/  IMAD.WIDE R22, R5, 0x4, R22 ;  /* 0x0000000405167825 */ /* 0x008fc800078e0216 */
        /* <DEDUP_REMOVED lines=139> */
[----:B------:R3:W-:Y:S04]  /*74150*/  LDGSTS.E [R244+0x28000], desc[UR60][R32.64], !P0 ;  /* 0x2800000020f47fae */ /* 0x0007e8000c12187c */
[----:B------:R3:W-:Y:S01]  /*74160*/  LDGSTS.E [R16+0x2c000], desc[UR60][R26.64], !P0 ;  /* 0x2c0000001a107fae */ /* 0x0007e2000c12187c */
[----:B-1----:R-:W1:Y:S08]  /*74170*/  LDC R8, c[0x0][0x230] ;  /* 0x00008c00ff087b82 */ /* 0x002e700000000800 */
[----:B------:R-:W1:Y:S08]  /*74180*/  LDC R248, c[0x0][0x230] ;  /* 0x00008c00fff87b82 */ /* 0x000e700000000800 */
[----:B------:R-:W1:Y:S01]  /*74190*/  LDC R9, c[0x0][0x230] ;  /* 0x00008c00ff097b82 */ /* 0x000e620000000800 */
[----:B--2---:R-:W2:Y:S04]  /*741a0*/  LDL.LU.64 R20, [R1+0xf28] ;  /* 0x000f280001147983 */ /* 0x004ea80000300a00 */
[----:B------:R3:W-:Y:S04]  /*741b0*/  STL.64 [R1+0x26c8], R26 ;  /* 0x0026c81a01007387 */ /* 0x0007e80000100a00 */
[----:B----4-:R-:W4:Y:S04]  /*741c0*/  LDL.LU.64 R18, [R1+0xf20] ;  /* 0x000f200001127983 */ /* 0x010f280000300a00 */
[----:B------:R-:W4:Y:S04]  /*741d0*/  LDL.LU.64 R28, [R1+0xf18] ;  /* 0x000f1800011c7983 */ /* 0x000f280000300a00 */
[----:B------:R-:W4:Y:S01]  /*741e0*/  LDL.LU.64 R222, [R1+0xf10] ;  /* 0x000f100001de7983 */ /* 0x000f220000300a00 */
[----:B------:R-:W-:-:S02]  /*741f0*/  VIADD R247, R252, 0xfffffda5 ;  /* 0xfffffda5fcf77836 */ /* 0x000fc40000000000 */
[----:B------:R-:W1:Y:S03]  /*74200*/  LDC R252, c[0x0][0x230] ;  /* 0x00008c00fffc7b82 */ /* 0x000e660000000800 */
        /* <DEDUP_REMOVED lines=17> */
[----:B--2---:R-:W-:-:S04]  /*74320*/  IMAD.WIDE R20, R5, 0x4, R20 ;  /* 0x0000000405147825 */ /* 0x004fc800078e0214 */
[----:B----4-:R-:W-:-:S04]  /*74330*/  IMAD.WIDE R18, R5, 0x4, R18 ;  /* 0x0000000405127825 */ /* 0x010fc800078e0212 */
[----:B------:R-:W-:-:S04]  /*74340*/  IMAD.WIDE R32, R5, 0x4, R28 ;  /* 0x0000000405207825 */ /* 0x000fc800078e021c */
[----:B------:R-:W-:Y:S01]  /*74350*/  IMAD.WIDE R26, R5, 0x4, R222 ;  /* 0x00000004051a7825 */ /* 0x000fe200078e02de */
[----:B------:R1:W-:Y:S04]  /*74360*/  STL.64 [R1+0x26f8], R20 ;  /* 0x0026f81401007387 */ /* 0x0003e80000100a00 */
[----:B------:R2:W-:Y:S04]  /*74370*/  STL.64 [R1+0x2708], R18 ;  /* 0x0027081201007387 */ /* 0x0005e80000100a00 */
[----:B------:R-:W-:Y:S04]  /*74380*/  LDGSTS.E [R246+0x20008], desc[UR60][R20.64], !P0 ;  /* 0x2000800014f67fae */ /* 0x000fe8000c12187c */
[----:B------:R4:W-:Y:S04]  /*74390*/  STL.64 [R1+0x2710], R32 ;  /* 0x0027102001007387 */ /* 0x0009e80000100a00 */
[----:B------:R-:W-:Y:S01]  /*743a0*/  LDGSTS.E [R245+0x24008], desc[UR60][R18.64], !P0 ;  /* 0x2400800012f57fae */ /* 0x000fe2000c12187c */
[----:B------:R-:W-:-:S03]  /*743b0*/  IADD3 R247, R8, -0x25c, RZ ;  /* 0xfffffda408f77810 */ /* 0x000fc60007ffe0ff */
        /* <DEDUP_REMOVED lines=9> */
[----:B------:R-:W-:-:S02]  /*74450*/  VIADD R247, R248, 0xfffffd87 ;  /* 0xfffffd87f8f77836 */ /* 0x000fc40000000000 */
[----:B------:R-:W2:Y:S03]  /*74460*/  LDC R248, c[0x0][0x230] ;  /* 0x00008c00fff87b82 */ /* 0x000ea60000000800 */
[----:B------:R-:W-:Y:S01]  /*74470*/  ISETP.GE.U32.AND P0, PT, R247, 0x7ffffd08, PT ;  /* 0x7ffffd08f700780c */ /* 0x000fe20003f06070 */
        /* <DEDUP_REMOVED lines=23> */
[----:B------:R-:W-:Y:S04]  /*745f0*/  STL.64 [R1+0x3840], R32 ;  /* 0x0038402001007387 */ /* 0x000fe80000100a00 */
[----:B------:R-:W-:Y:S01]  /*74600*/  LDGSTS.E [R245+0x34000], desc[UR60][R18.64], !P0 ;  /* 0x3400000012f57fae */ /* 0x000fe2000c12187c */
[----:B------:R-:W-:-:S03]  /*74610*/  IADD3 R247, R9, -0x27a, RZ ;  /* 0xfffffd8609f77810 */ /* 0x000fc60007ffe0ff */
[----:B------:R-:W-:Y:S04]  /*74620*/  LDGSTS.E [R244+0x38000], desc[UR60][R32.64], !P0 ;  /* 0x3800000020f47fae */ /* 0x000fe8000c12187c */
[----:B------:R4:W-:Y:S04]  /*74630*/  LDGSTS.E [R16+0x3c000], desc[UR60][R26.64], !P0 ;  /* 0x3c0000001a107fae */ /* 0x0009e8000c12187c */
        /* <DEDUP_REMOVED lines=8> */
[----:B------:R-:W-:-:S04]  /*746c0*/  IMAD.WIDE R24, R5, 0x4, R24 ;  /* 0x0000000405187825 */ /* 0x000fc800078e0218 */
[----:B---3--:R-:W-:-:S04]  /*746d0*/  IMAD.WIDE R22, R5, 0x4, R22 ;  /* 0x0000000405167825 */ /* 0x008fc800078e0216 */
[----:B----4-:R-:W-:-:S04]  /*746e0*/  IMAD.WIDE R26, R5, 0x4, R30 ;  /* 0x00000004051a7825 */ /* 0x010fc800078e021e */
[C---:B------:R-:W-:Y:S01]  /*746f0*/  IMAD.WIDE R8, R5.reuse, 0x4, R238 ;  /* 0x0000000405087825 */ /* 0x040fe200078e02ee */
[----:B------:R1:W-:Y:S04]  /*74700*/  STL.64 [R1+0x3850], R24 ;  /* 0x0038501801007387 */ /* 0x0003e80000100a00 */
[----:B------:R3:W-:Y:S04]  /*74710*/  STL.64 [R1+0x3858], R22 ;  /* 0x0038581601007387 */ /* 0x0007e80000100a00 */
[----:B------:R4:W-:Y:S04]  /*74720*/  STL.64 [R1+0x3860], R26 ;  /* 0x0038601a01007387 */ /* 0x0009e80000100a00 */
[----:B------:R-:W4:Y:S04]  /*74730*/  LDL.LU.64 R30, [R1+0xe88] ;  /* 0x000e8800011e7983 */ /* 0x000f280000300a00 */
[----:B------:R-:W-:Y:S04]  /*74740*/  LDGSTS.E [R246+0x30004], desc[UR60][R24.64], !P2 ;  /* 0x3000400018f67fae */ /* 0x000fe8000d12187c */
[----:B------:R4:W-:Y:S04]  /*74750*/  STL.64 [R1+0x3868], R8 ;  /* 0x0038680801007387 */ /* 0x0009e80000100a00 */
[----:B------:R-:W-:Y:S04]  /*74760*/  LDGSTS.E [R245+0x34004], desc[UR60][R22.64], !P2 ;  /* 0x3400400016f57fae */ /* 0x000fe8000d12187c */
[----:B------:R4:W-:Y:S04]  /*74770*/  LDGSTS.E [R244+0x38004], desc[UR60][R26.64], !P2 ;  /* 0x380040001af47fae */ /* 0x0009e8000d12187c */
[----:B------:R4:W-:Y:S04]  /*74780*/  LDGSTS.E [R16+0x3c004], desc[UR60][R8.64], !P2 ;  /* 0x3c00400008107fae */ /* 0x0009e8000d12187c */
[----:B-1----:R-:W4:Y:S04]  /*74790*/  LDL.LU.64 R24, [R1+0xe80] ;  /* 0x000e800001187983 */ /* 0x002f280000300a00 */
[----:B---3--:R-:W3:Y:S04]  /*747a0*/  LDL.LU.64 R22, [R1+0xe78] ;  /* 0x000e780001167983 */ /* 0x008ee80000300a00 */
[----:B------:R-:W3:Y:S01]  /*747b0*/  LDL.LU.64 R238, [R1+0xe70] ;  /* 0x000e700001ee7983 */ /* 0x000ee20000300a00 */
[----:B------:R-:W-:-:S04]  /*747c0*/  IMAD.WIDE R20, R5, 0x4, R20 ;  /* 0x0000000405147825 */ /* 0x000fc800078e0214 */
[----:B--2---:R-:W-:-:S04]  /*747d0*/  IMAD.WIDE R18, R5, 0x4, R18 ;  /* 0x0000000405127825 */ /* 0x004fc800078e0212 */
[----:B------:R-:W-:-:S04]  /*747e0*/  IMAD.WIDE R32, R5, 0x4, R28 ;  /* 0x0000000405207825 */ /* 0x000fc800078e021c */
[----:B----4-:R-:W-:Y:S01]  /*747f0*/  IMAD.WIDE R26, R5, 0x4, R222 ;  /* 0x00000004051a7825 */ /* 0x010fe200078e02de */
[----:B------:R-:W-:Y:S01]  /*74800*/  IADD3 R247, R252, -0x27c, RZ ;  /* 0xfffffd84fcf77810 */ /* 0x000fe20007ffe0ff */
[----:B------:R-:W-:Y:S04]  /*74810*/  STL.64 [R1+0x3870], R20 ;  /* 0x0038701401007387 */ /* 0x000fe80000100a00 */
[----:B------:R1:W-:Y:S04]  /*74820*/  STL.64 [R1+0x3878], R18 ;  /* 0x0038781201007387 */ /* 0x0003e80000100a00 */
[----:B------:R-:W-:Y:S04]  /*74830*/  STL.64 [R1+0x3880], R32 ;  /* 0x0038802001007387 */ /* 0x000fe80000100a00 */
[----:B------:R2:W-:Y:S04]  /*74840*/  LDGSTS.E [R246+0x30008], desc[UR60][R20.64], !P0 ;  /* 0x3000800014f67fae */ /* 0x0005e8000c12187c */
[----:B------:R-:W4:Y:S04]  /*74850*/  LDL.LU.64 R28, [R1+0xe68] ;  /* 0x000e6800011c7983 */ /* 0x000f280000300a00 */
[----:B------:R-:W-:Y:S04]  /*74860*/  LDGSTS.E [R245+0x34008], desc[UR60][R18.64], !P0 ;  /* 0x3400800012f57fae */ /* 0x000fe8000c12187c */
[----:B------:R2:W-:Y:S01]  /*74870*/  STL.64 [R1+0x3888], R26 ;  /* 0x0038881a01007387 */ /* 0x0005e20000100a00 */
[----:B------:R-:W-:-:S03]  /*74880*/  ISETP.GE.U32.AND P2, PT, R247, 0x7ffffd05, PT ;  /* 0x7ffffd05f700780c */ /* 0x000fc60003f46070 */
[----:B------:R-:W-:Y:S04]  /*74890*/  LDGSTS.E [R244+0x38008], desc[UR60][R32.64], !P0 ;  /* 0x3800800020f47fae */ /* 0x000fe8000c12187c */
[----:B------:R2:W-:Y:S01]  /*748a0*/  LDGSTS.E [R16+0x3c008], desc[UR60][R26.64], !P0 ;  /* 0x3c0080001a107fae */ /* 0x0005e2000c12187c */
[----:B------:R-:W-:Y:S01]  /*748b0*/  IADD3 R14, R14, 0x100000, RZ ;  /* 0x001000000e0e7810 */ /* 0x000fe20007ffe0ff */
[----:B------:R-:W3:Y:S08]  /*748c0*/  LDC R9, c[0x0][0x230] ;  /* 0x00008c00ff097b82 */ /* 0x000ef00000000800 */
[----:B------:R-:W4:Y:S01]  /*748d0*/  LDC R8, c[0x0][0x230] ;  /* 0x00008c00ff087b82 */ /* 0x000f220000000800 */
[----:B-1----:R-:W4:Y:S04]  /*748e0*/  LDL.LU.64 R18, [R1+0xe60] ;  /* 0x000e600001127983 */ /* 0x002f280000300a00 */
[----:B------:R-:W4:Y:S04]  /*748f0*/  LDL.LU.64 R20, [R1+0xe58] ;  /* 0x000e580001147983 */ /* 0x000f280000300a00 */
[----:B------:R-:W4:Y:S01]  /*74900*/  LDL.LU.64 R222, [R1+0xe50] ;  /* 0x000e500001de7983 */ /* 0x000f220000300a00 */
[----:B--2---:R-:W-:-:S05]  /*74910*/  VIADD R246, R248, 0xfffffde3 ;  /* 0xfffffde3f8f67836 */ /* 0x004fca0000000000 */
[----:B------:R-:W-:Y:S01]  /*74920*/  ISETP.GE.U32.AND P0, PT, R246, 0x7ffffd64, PT ;  /* 0x7ffffd64f600780c */ /* 0x000fe20003f06070 */
[----:B------:R-:W-:-:S05]  /*74930*/  IMAD.WIDE R26, R5, 0x4, R30 ;  /* 0x00000004051a7825 */ /* 0x000fca00078e021e */
[----:B------:R1:W-:Y:S04]  /*74940*/  STL.64 [R1+0x3890], R26 ;  /* 0x0038901a01007387 */ /* 0x0003e80000100a00 */
[----:B------:R-:W-:Y:S01]  /*74950*/  LDGSTS.E [R245+0x3000c], desc[UR60][R26.64], !P2 ;  /* 0x3000c0001af57fae */ /* 0x000fe2000d12187c */
[----:B------:R-:W-:-:S04]  /*74960*/  IMAD.WIDE R24, R5, 0x4, R24 ;  /* 0x0000000405187825 */ /* 0x000fc800078e0218 */
[----:B---3--:R-:W-:-:S04]  /*74970*/  IMAD.WIDE R32, R5, 0x4, R22 ;  /* 0x0000000405207825 */ /* 0x008fc800078e0216 */
[----:B------:R-:W-:Y:S01]  /*74980*/  IMAD.WIDE R22, R5, 0x4, R238 ;  /* 0x0000000405167825 */ /* 0x000fe200078e02ee */
[----:B------:R2:W-:Y:S04]  /*74990*/  STL.64 [R1+0x3898], R24 ;  /* 0x0038981801007387 */ /* 0x0005e80000100a00 */
[----:B------:R3:W-:Y:S04]  /*749a0*/  STL.64 [R1+0x38a0], R32 ;  /* 0x0038a02001007387 */ /* 0x0007e80000100a00 */
[----:B-1----:R-:W3:Y:S04]  /*749b0*/  LDL.LU.64 R26, [R1+0xe48] ;  /* 0x000e4800011a7983 */ /* 0x002ee80000300a00 */
[----:B------:R4:W-:Y:S04]  /*749c0*/  LDGSTS.E [R244+0x3400c], desc[UR60][R24.64], !P2 ;  /* 0x3400c00018f47fae */ /* 0x0009e8000d12187c */
[----:B------:R1:W-:Y:S04]  /*749d0*/  STL.64 [R1+0x38a8], R22 ;  /* 0x0038a81601007387 */ /* 0x0003e80000100a00 */
[----:B------:R3:W-:Y:S01]  /*749e0*/  LDGSTS.E [R14+0x3800c], desc[UR60][R32.64], !P2 ;  /* 0x3800c000200e7fae */ /* 0x0007e2000d12187c */
[----:B------:R-:W-:-:S03]  /*749f0*/  VIADD R9, R9, 0xfffffde2 ;  /* 0xfffffde209097836 */ /* 0x000fc60000000000 */
[----:B------:R1:W-:Y:S04]  /*74a00*/  LDGSTS.E [R16+0x3c00c], desc[UR60][R22.64], !P2 ;  /* 0x3c00c00016107fae */ /* 0x0003e8000d12187c */
[----:B--2---:R-:W2:Y:S04]  /*74a10*/  LDL.LU.64 R24, [R1+0xe40] ;  /* 0x000e400001187983 */ /* 0x004ea80000300a00 */
[----:B------:R-:W2:Y:S04]  /*74a20*/  LDL.LU.64 R30, [R1+0xe38] ;  /* 0x000e3800011e7983 */ /* 0x000ea80000300a00 */
[----:B------:R-:W2:Y:S01]  /*74a30*/  LDL.LU.64 R238, [R1+0xe30] ;  /* 0x000e300001ee7983 */ /* 0x000ea20000300a00 */
[----:B----4-:R-:W-:-:S04]  /*74a40*/  IMAD.WIDE R244, R5, 0x4, R28 ;  /* 0x0000000405f47825 */ /* 0x010fc800078e021c */
[----:B------:R-:W-:-:S04]  /*74a50*/  IMAD.WIDE R36, R5, 0x4, R20 ;  /* 0x0000000405247825 */ /* 0x000fc800078e0214 */
[----:B---3--:R-:W-:-:S04]  /*74a60*/  IMAD.WIDE R32, R5, 0x4, R222 ;  /* 0x0000000405207825 */ /* 0x008fc800078e02de */
[----:B------:R-:W-:Y:S01]  /*74a70*/  IMAD.WIDE R246, R5, 0x4, R18 ;  /* 0x0000000405f67825 */ /* 0x000fe200078e0212 */
[----:B------:R-:W3:Y:S04]  /*74a80*/  LDL.LU.64 R20, [R1+0xe28] ;  /* 0x000e280001147983 */ /* 0x000ee80000300a00 */
[----:B------:R-:W4:Y:S04]  /*74a90*/  LDL.LU.64 R18, [R1+0xe20] ;  /* 0x000e200001127983 */ /* 0x000f280000300a00 */
[----:B------:R2:W-:Y:S04]  /*74aa0*/  STL.64 [R1+0x1e00], R36 ;  /* 0x001e002401007387 */ /* 0x0005e80000100a00 */
[----:B------:R2:W-:Y:S04]  /*74ab0*/  STL.64 [R1+0x1e08], R32 ;  /* 0x001e082001007387 */ /* 0x0005e80000100a00 */
[----:B------:R-:W4:Y:S04]  /*74ac0*/  LDL.LU.64 R28, [R1+0xe18] ;  /* 0x000e1800011c7983 */ /* 0x000f280000300a00 */
[----:B------:R-:W4:Y:S01]  /*74ad0*/  LDL.LU.64 R222, [R1+0xe10] ;  /* 0x000e100001de7983 */ /* 0x000f220000300a00 */
[----:B------:R-:W-:-:S02]  /*74ae0*/  IADD3 R252, R12, 0x100000, RZ ;  /* 0x001000000cfc7810 */ /* 0x000fc40007ffe0ff */
[----:B------:R-:W-:Y:S01]  /*74af0*/  ISETP.GE.U32.AND P2, PT, R9, 0x7ffffd63, PT ;  /* 0x7ffffd630900780c */ /* 0x000fe20003f46070 */
[C---:B------:R-:W-:Y:S01]  /*74b00*/  VIADD R248, R12.reuse, 0x100000 ;  /* 0x001000000cf87836 */ /* 0x040fe20000000000 */
[C---:B-1----:R-:W-:Y:S01]  /*74b10*/  IADD3 R16, R12.reuse, 0x100000, RZ ;  /* 0x001000000c107810 */ /* 0x042fe20007ffe0ff */
[----:B------:R-:W-:Y:S01]  /*74b20*/  VIADD R14, R12, 0x100000 ;  /* 0x001000000c0e7836 */ /* 0x000fe20000000000 */
[----:B------:R-:W-:Y:S04]  /*74b30*/  LDGSTS.E [R252], desc[UR60][R244.64], !P0 ;  /* 0x00000000f4fc7fae */ /* 0x000fe8000c12187c */
[----:B------:R-:W-:Y:S04]  /*74b40*/  LDGSTS.E [R248+0x4000], desc[UR60][R246.64], !P0 ;  /* 0x04000000f6f87fae */ /* 0x000fe8000c12187c */
[----:B------:R1:W-:Y:S01]  /*74b50*/  LDGSTS.E [R16+0x8000], desc[UR60][R36.64], !P0 ;  /* 0x0800000024107fae */ /* 0x0003e2000c12187c */
[----:B------:R-:W1:Y:S03]  /*74b60*/  LDC R22, c[0x0][0x230] ;  /* 0x00008c00ff167b82 */ /* 0x000e660000000800 */
[----:B------:R2:W-:Y:S01]  /*74b70*/  LDGSTS.E [R14+0xc000], desc[UR60][R32.64], !P0 ;  /* 0x0c000000200e7fae */ /* 0x0005e2000c12187c */
[----:B------:R-:W-:-:S04]  /*74b80*/  IADD3 R8, R8, -0x21f, RZ ;  /* 0xfffffde108087810 */ /* 0x000fc80007ffe0ff */
[----:B------:R-:W4:Y:S01]  /*74b90*/  LDC R9, c[0x0][0x230] ;  /* 0x00008c00ff097b82 */ /* 0x000f220000000800 */
[----:B------:R-:W-:-:S07]  /*74ba0*/  ISETP.GE.U32.AND P0, PT, R8, 0x7ffffd62, PT ;  /* 0x7ffffd620800780c */ /* 0x000fce0003f06070 */
[----:B------:R-:W4:Y:S01]  /*74bb0*/  LDC R8, c[0x0][0x230] ;  /* 0x00008c00ff087b82 */ /* 0x000f220000000800 */
[----:B-1----:R-:W-:Y:S02]  /*74bc0*/  VIADD R22, R22, 0xfffffde0 ;  /* 0xfffffde016167836 */ /* 0x002fe40000000000 */
[----:B------:R-:W-:-:S05]  /*74bd0*/  IMAD.WIDE R26, R5, 0x4, R26 ;  /* 0x00000004051a7825 */ /* 0x000fca00078e021a */
[----:B------:R1:W-:Y:S04]  /*74be0*/  STL.64 [R1+0x1e10], R26 ;  /* 0x001e101a01007387 */ /* 0x0003e80000100a00 */
[----:B------:R-:W-:Y:S01]  /*74bf0*/  LDGSTS.E [R252+0x4], desc[UR60][R26.64], !P2 ;  /* 0x000040001afc7fae */ /* 0x000fe2000d12187c */
[----:B--2---:R-:W-:-:S04]  /*74c00*/  IMAD.WIDE R24, R5, 0x4, R24 ;  /* 0x0000000405187825 */ /* 0x004fc800078e0218 */
[----:B------:R-:W-:-:S04]  /*74c10*/  IMAD.WIDE R36, R5, 0x4, R30 ;  /* 0x0000000405247825 */ /* 0x000fc800078e021e */
[C---:B------:R-:W-:Y:S01]  /*74c20*/  IMAD.WIDE R32, R5.reuse, 0x4, R238 ;  /* 0x0000000405207825 */ /* 0x040fe200078e02ee */
[----:B------:R2:W-:Y:S04]  /*74c30*/  STL.64 [R1+0x1e18], R24 ;  /* 0x001e181801007387 */ /* 0x0005e80000100a00 */
[----:B------:R-:W-:Y:S04]  /*74c40*/  STL.64 [R1+0x1e20], R36 ;  /* 0x001e202401007387 */ /* 0x000fe80000100a00 */
[----:B-1----:R-:W4:Y:S04]  /*74c50*/  LDL.LU.64 R26, [R1+0xe08] ;  /* 0x000e0800011a7983 */ /* 0x002f280000300a00 */
[----:B------:R-:W-:Y:S04]  /*74c60*/  LDGSTS.E [R248+0x4004], desc[UR60][R24.64], !P2 ;  /* 0x0400400018f87fae */ /* 0x000fe8000d12187c */
[----:B------:R1:W-:Y:S04]  /*74c70*/  STL.64 [R1+0x1e28], R32 ;  /* 0x001e282001007387 */ /* 0x0003e80000100a00 */
[----:B------:R-:W-:Y:S04]  /*74c80*/  LDGSTS.E [R16+0x8004], desc[UR60][R36.64], !P2 ;  /* 0x0800400024107fae */ /* 0x000fe8000d12187c */
[----:B------:R1:W-:Y:S04]  /*74c90*/  LDGSTS.E [R14+0xc004], desc[UR60][R32.64], !P2 ;  /* 0x0c004000200e7fae */ /* 0x0003e8000d12187c */
[----:B--2---:R-:W2:Y:S04]  /*74ca0*/  LDL.LU.64 R24, [R1+0xe00] ;  /* 0x000e000001187983 */ /* 0x004ea80000300a00 */
[----:B------:R-:W2:Y:S04]  /*74cb0*/  LDL.LU.64 R30, [R1+0xdf8] ;  /* 0x000df800011e7983 */ /* 0x000ea80000300a00 */
[----:B------:R-:W2:Y:S01]  /*74cc0*/  LDL.LU.64 R238, [R1+0xdf0] ;  /* 0x000df00001ee7983 */ /* 0x000ea20000300a00 */
[----:B---3--:R-:W-:-:S04]  /*74cd0*/  IMAD.WIDE R20, R5, 0x4, R20 ;  /* 0x0000000405147825 */ /* 0x008fc800078e0214 */
        /* <DEDUP_REMOVED lines=11> */
[----:B-1----:R-:W2:Y:S04]  /*74d90*/  LDL.LU.64 R20, [R1+0xde8] ;  /* 0x000de80001147983 */ /* 0x002ea80000300a00 */
[----:B------:R4:W-:Y:S04]  /*74da0*/  STL.64 [R1+0x1e48], R28 ;  /* 0x001e481c01007387 */ /* 0x0009e80000100a00 */
[----:B---3--:R-:W3:Y:S04]  /*74db0*/  LDL.LU.64 R18, [R1+0xde0] ;  /* 0x000de00001127983 */ /* 0x008ee80000300a00 */
[----:B------:R-:W3:Y:S04]  /*74dc0*/  LDL.LU.64 R22, [R1+0xdd8] ;  /* 0x000dd80001167983 */ /* 0x000ee80000300a00 */
[----:B------:R-:W3:Y:S01]  /*74dd0*/  LDL.LU.64 R222, [R1+0xdd0] ;  /* 0x000dd00001de7983 */ /* 0x000ee20000300a00 */
[----:B------:R-:W-:-:S04]  /*74de0*/  IADD3 R9, R9, -0x23d, RZ ;  /* 0xfffffdc309097810 */ /* 0x000fc80007ffe0ff */
[----:B------:R-:W-:Y:S01]  /*74df0*/  ISETP.GE.U32.AND P0, PT, R9, 0x7ffffd44, PT ;  /* 0x7ffffd440900780c */ /* 0x000fe20003f06070 */
[----:B------:R-:W-:Y:S01]  /*74e00*/  VIADD R8, R8, 0xfffffdc2 ;  /* 0xfffffdc208087836 */ /* 0x000fe20000000000 */
[----:B------:R-:W1:Y:S08]  /*74e10*/  LDC R9, c[0x0][0x230] ;  /* 0x00008c00ff097b82 */ /* 0x000e700000000800 */
[----:B----4-:R-:W4:Y:S01]  /*74e20*/  LDC R28, c[0x0][0x230] ;  /* 0x00008c00ff1c7b82 */ /* 0x010f220000000800 */
[----:B------:R-:W-:-:S05]  /*74e30*/  IMAD.WIDE R26, R5, 0x4, R26 ;  /* 0x00000004051a7825 */ /* 0x000fca00078e021a */
[----:B------:R1:W-:Y:S04]  /*74e40*/  STL.64 [R1+0x1e50], R26 ;  /* 0x001e501a01007387 */ /* 0x0003e80000100a00 */
[----:B------:R-:W-:Y:S01]  /*74e50*/  LDGSTS.E [R252+0xc], desc[UR60][R26.64], !P2 ;  /* 0x0000c0001afc7fae */ /* 0x000fe2000d12187c */
[----:B--2---:R-:W-:-:S04]  /*74e60*/  IMAD.WIDE R24, R5, 0x4, R24 ;  /* 0x0000000405187825 */ /* 0x004fc800078e0218 */
[----:B------:R-:W-:-:S04]  /*74e70*/  IMAD.WIDE R36, R5, 0x4, R30 ;  /* 0x0000000405247825 */ /* 0x000fc800078e021e */
[C---:B------:R-:W-:Y:S01]  /*74e80*/  IMAD.WIDE R32, R5.reuse, 0x4, R238 ;  /* 0x0000000405207825 */ /* 0x040fe200078e02ee */
[----:B------:R2:W-:Y:S04]  /*74e90*/  STL.64 [R1+0x1e58], R24 ;  /* 0x001e581801007387 */ /* 0x0005e80000100a00 */
[----:B------:R4:W-:Y:S04]  /*74ea0*/  STL.64 [R1+0x1e60], R36 ;  /* 0x001e602401007387 */ /* 0x0009e80000100a00 */
[----:B-1----:R-:W4:Y:S04]  /*74eb0*/  LDL.LU.64 R26, [R1+0xdc8] ;  /* 0x000dc800011a7983 */ /* 0x002f280000300a00 */
[----:B------:R-:W-:Y:S04]  /*74ec0*/  LDGSTS.E [R248+0x400c], desc[UR60][R24.64], !P2 ;  /* 0x0400c00018f87fae */ /* 0x000fe8000d12187c */
[----:B------:R1:W-:Y:S04]  /*74ed0*/  STL.64 [R1+0x1e68], R32 ;  /* 0x001e682001007387 */ /* 0x0003e80000100a00 */
[----:B------:R4:W-:Y:S04]  /*74ee0*/  LDGSTS.E [R16+0x800c], desc[UR60][R36.64], !P2 ;  /* 0x0800c00024107fae */ /* 0x0009e8000d12187c */
[----:B------:R1:W-:Y:S04]  /*74ef0*/  LDGSTS.E [R14+0xc00c], desc[UR60][R32.64], !P2 ;  /* 0x0c00c000200e7fae */ /* 0x0003e8000d12187c */
[----:B--2---:R-:W2:Y:S04]  /*74f00*/  LDL.LU.64 R24, [R1+0xdc0] ;  /* 0x000dc00001187983 */ /* 0x004ea80000300a00 */
[----:B------:R-:W2:Y:S04]  /*74f10*/  LDL.LU.64 R30, [R1+0xdb8] ;  /* 0x000db800011e7983 */ /* 0x000ea80000300a00 */
[----:B------:R-:W2:Y:S01]  /*74f20*/  LDL.LU.64 R238, [R1+0xdb0] ;  /* 0x000db00001ee7983 */ /* 0x000ea20000300a00 */
[----:B------:R-:W-:-:S04]  /*74f30*/  IMAD.WIDE R20, R5, 0x4, R20 ;  /* 0x0000000405147825 */ /* 0x000fc800078e0214 */
[----:B---3--:R-:W-:-:S04]  /*74f40*/  IMAD.WIDE R18, R5, 0x4, R18 ;  /* 0x0000000405127825 */ /* 0x008fc800078e0212 */
[----:B----4-:R-:W-:-:S04]  /*74f50*/  IMAD.WIDE R36, R5, 0x4, R22 ;  /* 0x0000000405247825 */ /* 0x010fc800078e0216 */
[----:B-1----:R-:W-:Y:S01]  /*74f60*/  IMAD.WIDE R32, R5, 0x4, R222 ;  /* 0x0000000405207825 */ /* 0x002fe200078e02de */
        /* <DEDUP_REMOVED lines=9> */
[----:B------:R-:W4:Y:S02]  /*75000*/  LDC R8, c[0x0][0x230] ;  /* 0x00008c00ff087b82 */ /* 0x000f240000000800 */
[----:B-1----:R-:W4:Y:S04]  /*75010*/  LDL.LU.64 R20, [R1+0xda8] ;  /* 0x000da80001147983 */ /* 0x002f280000300a00 */
[----:B------:R4:W-:Y:S04]  /*75020*/  STL.64 [R1+0x21e8], R32 ;  /* 0x0021e82001007387 */ /* 0x0009e80000100a00 */
[----:B---3--:R-:W3:Y:S04]  /*75030*/  LDL.LU.64 R18, [R1+0xda0] ;  /* 0x000da00001127983 */ /* 0x008ee80000300a00 */
[----:B------:R-:W3:Y:S04]  /*75040*/  LDL.LU.64 R22, [R1+0xd98] ;  /* 0x000d980001167983 */ /* 0x000ee80000300a00 */
[----:B------:R-:W3:Y:S01]  /*75050*/  LDL.LU.64 R222, [R1+0xd90] ;  /* 0x000d900001de7983 */ /* 0x000ee20000300a00 */
[----:B------:R-:W-:Y:S01]  /*75060*/  ISETP.GE.U32.AND P0, PT, R28, 0x7ffffd42, PT ;  /* 0x7ffffd421c00780c */ /* 0x000fe20003f06070 */
[----:B------:R-:W-:-:S05]  /*75070*/  IMAD.WIDE R26, R5, 0x4, R26 ;  /* 0x00000004051a7825 */ /* 0x000fca00078e021a */
[----:B------:R1:W-:Y:S04]  /*75080*/  STL.64 [R1+0x21f8], R26 ;  /* 0x0021f81a01007387 */ /* 0x0003e80000100a00 */
[----:B------:R-:W-:Y:S01]  /*75090*/  LDGSTS.E [R252+0x10004], desc[UR60][R26.64], !P2 ;  /* 0x100040001afc7fae */ /* 0x000fe2000d12187c */
[----:B--2---:R-:W-:-:S04]  /*750a0*/  IMAD.WIDE R24, R5, 0x4, R24 ;  /* 0x0000000405187825 */ /* 0x004fc800078e0218 */
[----:B----4-:R-:W-:-:S04]  /*750b0*/  IMAD.WIDE R32, R5, 0x4, R30 ;  /* 0x0000000405207825 */ /* 0x010fc800078e021e */
        /* <DEDUP_REMOVED lines=13> */
[----:B------:R-:W-:-:S04]  /*75190*/  IMAD.WIDE R36, R5, 0x4, R22 ;  /* 0x0000000405247825 */ /* 0x000fc800078e0216 */
[----:B----4-:R-:W-:-:S04]  /*751a0*/  IMAD.WIDE R32, R5, 0x4, R222 ;  /* 0x0000000405207825 */ /* 0x010fc800078e02de */
[----:B------:R-:W-:Y:S01]  /*751b0*/  VIADD R9, R9, 0xfffffdc0 ;  /* 0xfffffdc009097836 */ /* 0x000fe20000000000 */
[----:B------:R3:W-:Y:S04]  /*751c0*/  STL.64 [R1+0x2230], R20 ;  /* 0x0022301401007387 */ /* 0x0007e80000100a00 */
[----:B------:R4:W-:Y:S04]  /*751d0*/  STL.64 [R1+0x2238], R18 ;  /* 0x0022381201007387 */ /* 0x0009e80000100a00 */
[----:B------:R2:W-:Y:S04]  /*751e0*/  STL.64 [R1+0x2240], R36 ;  /* 0x0022402401007387 */ /* 0x0005e80000100a00 */
[----:B------:R-:W2:Y:S04]  /*751f0*/  LDL.LU.64 R22, [R1+0xd68] ;  /* 0x000d680001167983 */ /* 0x000ea80000300a00 */
[----:B------:R-:W-:Y:S04]  /*75200*/  LDGSTS.E [R252+0x10008], desc[UR60][R20.64], !P0 ;  /* 0x1000800014fc7fae */ /* 0x000fe8000c12187c */
[----:B------:R2:W-:Y:S04]  /*75210*/  STL.64 [R1+0x2248], R32 ;  /* 0x0022482001007387 */ /* 0x0005e80000100a00 */
[----:B------:R-:W-:Y:S01]  /*75220*/  LDGSTS.E [R248+0x14008], desc[UR60][R18.64], !P0 ;  /* 0x1400800012f87fae */ /* 0x000fe2000c12187c */
[----:B------:R-:W-:-:S03]  /*75230*/  ISETP.GE.U32.AND P2, PT, R9, 0x7ffffd41, PT ;  /* 0x7ffffd410900780c */ /* 0x000fc60003f46070 */
[----:B------:R2:W-:Y:S01]  /*75240*/  LDGSTS.E [R16+0x18008], desc[UR60][R36.64], !P0 ;  /* 0x1800800024107fae */ /* 0x0005e2000c12187c */
[----:B-1----:R-:W1:Y:S03]  /*75250*/  LDC R30, c[0x0][0x230] ;  /* 0x00008c00ff1e7b82 */ /* 0x002e660000000800 */
[----:B------:R2:W-:Y:S01]  /*75260*/  LDGSTS.E [R14+0x1c008], desc[UR60][R32.64], !P0 ;  /* 0x1c008000200e7fae */ /* 0x0005e2000c12187c */
[----:B------:R-:W-:-:S04]  /*75270*/  IADD3 R8, R8, -0x25d, RZ ;  /* 0xfffffda308087810 */ /* 0x000fc80007ffe0ff */
[----:B------:R-:W2:Y:S01]  /*75280*/  LDC R9, c[0x0][0x230] ;  /* 0x00008c00ff097b82 */ /* 0x000ea20000000800 */
[----:B---3--:R-:W3:Y:S04]  /*75290*/  LDL.LU.64 R20, [R1+0xd60] ;  /* 0x000d600001147983 */ /* 0x008ee80000300a00 */
[----:B----4-:R-:W4:Y:S04]  /*752a0*/  LDL.LU.64 R18, [R1+0xd58] ;  /* 0x000d580001127983 */ /* 0x010f280000300a00 */
[----:B------:R-:W4:Y:S01]  /*752b0*/  LDL.LU.64 R222, [R1+0xd50] ;  /* 0x000d500001de7983 */ /* 0x000f220000300a00 */
[----:B------:R-:W-:-:S02]  /*752c0*/  ISETP.GE.U32.AND P0, PT, R8, 0x7ffffd24, PT ;  /* 0x7ffffd240800780c */ /* 0x000fc40003f06070 */
        /* <DEDUP_REMOVED lines=13> */
[----:B------:R-:W-:Y:S01]  /*753a0*/  LDGSTS.E [R16+0x1800c], desc[UR60][R36.64], !P2 ;  /* 0x1800c00024107fae */ /* 0x000fe2000d12187c */
[----:B------:R-:W-:-:S03]  /*753b0*/  IMAD.WIDE R22, R5, 0x4, R22 ;  /* 0x0000000405167825 */ /* 0x000fc600078e0216 */
[----:B------:R4:W-:Y:S04]  /*753c0*/  LDGSTS.E [R14+0x1c00c], desc[UR60][R32.64], !P2 ;  /* 0x1c00c000200e7fae */ /* 0x0009e8000d12187c */
[----:B--2---:R-:W2:Y:S04]  /*753d0*/  LDL.LU.64 R24, [R1+0xd40] ;  /* 0x000d400001187983 */ /* 0x004ea80000300a00 */
[----:B------:R-:W2:Y:S04]  /*753e0*/  LDL.LU.64 R28, [R1+0xd38] ;  /* 0x000d3800011c7983 */ /* 0x000ea80000300a00 */
[----:B------:R-:W2:Y:S01]  /*753f0*/  LDL.LU.64 R238, [R1+0xd30] ;  /* 0x000d300001ee7983 */ /* 0x000ea20000300a00 */
[----:B---3--:R-:W-:-:S04]  /*75400*/  IMAD.WIDE R20, R5, 0x4, R20 ;  /* 0x0000000405147825 */ /* 0x008fc800078e0214 */
        /* <DEDUP_REMOVED lines=21> */
[----:B------:R-:W-:Y:S04]  /*75560*/  STL.64 [R1+0x2608], R26 ;  /* 0x0026081a01007387 */ /* 0x000fe80000100a00 */
[----:B------:R-:W-:Y:S01]  /*75570*/  LDGSTS.E [R252+0x20004], desc[UR60][R26.64], !P2 ;  /* 0x200040001afc7fae */ /* 0x000fe2000d12187c */
[----:B--2---:R-:W-:-:S04]  /*75580*/  IMAD.WIDE R24, R5, 0x4, R24 ;  /* 0x0000000405187825 */ /* 0x004fc800078e0218 */
[----:B------:R-:W-:-:S04]  /*75590*/  IMAD.WIDE R36, R5, 0x4, R28 ;  /* 0x0000000405247825 */ /* 0x000fc800078e021c */
[C---:B------:R-:W-:Y:S01]  /*755a0*/  IMAD.WIDE R32, R5.reuse, 0x4, R238 ;  /* 0x0000000405207825 */ /* 0x040fe200078e02ee */
[----:B------:R2:W-:Y:S04]  /*755b0*/  STL.64 [R1+0x2618], R24 ;  /* 0x0026181801007387 */ /* 0x0005e80000100a00 */
[----:B------:R1:W-:Y:S04]  /*755c0*/  STL.64 [R1+0x2628], R36 ;  /* 0x0026282401007387 */ /* 0x0003e80000100a00 */
[----:B------:R-:W4:Y:S04]  /*755d0*/  LDL.LU.64 R28, [R1+0xd08] ;  /* 0x000d0800011c7983 */ /* 0x000f280000300a00 */
        /* <DEDUP_REMOVED lines=19> */
[----:B----4-:R-:W-:Y:S01]  /*75710*/  IADD3 R18, R18, -0x27d, RZ ;  /* 0xfffffd8312127810 */ /* 0x010fe20007ffe0ff */
[----:B------:R-:W4:Y:S02]  /*75720*/  LDC R8, c[0x0][0x230] ;  /* 0x00008c00ff087b82 */ /* 0x000f240000000800 */
[----:B-1----:R-:W4:Y:S04]  /*75730*/  LDL.LU.64 R22, [R1+0xce8] ;  /* 0x000ce80001167983 */ /* 0x002f280000300a00 */
[----:B------:R1:W-:Y:S04]  /*75740*/  STL.64 [R1+0x2660], R32 ;  /* 0x0026602001007387 */ /* 0x0003e80000100a00 */
[----:B---3--:R-:W3:Y:S04]  /*75750*/  LDL.LU.64 R20, [R1+0xce0] ;  /* 0x000ce00001147983 */ /* 0x008ee80000300a00 */
[----:B------:R-:W3:Y:S04]  /*75760*/  LDL.LU.64 R30, [R1+0xcd8] ;  /* 0x000cd800011e7983 */ /* 0x000ee80000300a00 */
[----:B------:R-:W3:Y:S01]  /*75770*/  LDL.LU.64 R222, [R1+0xcd0] ;  /* 0x000cd00001de7983 */ /* 0x000ee20000300a00 */
[----:B------:R-:W-:Y:S01]  /*75780*/  ISETP.GE.U32.AND P0, PT, R18, 0x7ffffd04, PT ;  /* 0x7ffffd041200780c */ /* 0x000fe20003f06070 */
[----:B------:R-:W-:-:S02]  /*75790*/  VIADD R9, R9, 0xfffffd82 ;  /* 0xfffffd8209097836 */ /* 0x000fc40000000000 */
[----:B------:R-:W-:-:S05]  /*757a0*/  IMAD.WIDE R28, R5, 0x4, R28 ;  /* 0x00000004051c7825 */ /* 0x000fca00078e021c */
[----:B------:R1:W-:Y:S04]  /*757b0*/  STL.64 [R1+0x2670], R28 ;  /* 0x0026701c01007387 */ /* 0x0003e80000100a00 */
[----:B------:R-:W-:Y:S01]  /*757c0*/  LDGSTS.E [R252+0x2000c], desc[UR60][R28.64], !P2 ;  /* 0x2000c0001cfc7fae */ /* 0x000fe2000d12187c */
[----:B--2---:R-:W-:-:S04]  /*757d0*/  IMAD.WIDE R24, R5, 0x4, R24 ;  /* 0x0000000405187825 */ /* 0x004fc800078e0218 */
[----:B-1----:R-:W-:-:S04]  /*757e0*/  IMAD.WIDE R32, R5, 0x4, R26 ;  /* 0x0000000405207825 */ /* 0x002fc800078e021a */
[C---:B------:R-:W-:Y:S01]  /*757f0*/  IMAD.WIDE R26, R5.reuse, 0x4, R238 ;  /* 0x00000004051a7825 */ /* 0x040fe200078e02ee */
[----:B------:R1:W-:Y:S04]  /*75800*/  STL.64 [R1+0x2678], R24 ;  /* 0x0026781801007387 */ /* 0x0003e80000100a00 */
[----:B------:R-:W2:Y:S04]  /*75810*/  LDL.LU.64 R238, [R1+0xcc8] ;  /* 0x000cc80001ee7983 */ /* 0x000ea80000300a00 */
[----:B------:R3:W-:Y:S04]  /*75820*/  STL.64 [R1+0x2688], R32 ;  /* 0x0026882001007387 */ /* 0x0007e80000100a00 */
[----:B------:R-:W2:Y:S04]  /*75830*/  LDL.LU.64 R28, [R1+0xcc0] ;  /* 0x000cc000011c7983 */ /* 0x000ea80000300a00 */
[----:B------:R3:W-:Y:S04]  /*75840*/  STL.64 [R1+0x2690], R26 ;  /* 0x0026901a01007387 */ /* 0x0007e80000100a00 */
[----:B------:R-:W-:Y:S04]  /*75850*/  LDGSTS.E [R248+0x2400c], desc[UR60][R24.64], !P2 ;  /* 0x2400c00018f87fae */ /* 0x000fe8000d12187c */
[----:B------:R3:W-:Y:S04]  /*75860*/  LDGSTS.E [R16+0x2800c], desc[UR60][R32.64], !P2 ;  /* 0x2800c00020107fae */ /* 0x0007e8000d12187c */
[----:B------:R3:W-:Y:S04]  /*75870*/  LDGSTS.E [R14+0x2c00c], desc[UR60][R26.64], !P2 ;  /* 0x2c00c0001a0e7fae */ /* 0x0007e8000d12187c */
[----:B-1----:R-:W2:Y:S04]  /*75880*/  LDL.LU.64 R24, [R1+0xcb8] ;  /* 0x000cb80001187983 */ /* 0x002ea80000300a00 */
[----:B------:R-:W2:Y:S01]  /*75890*/  LDL.LU.64 R18, [R1+0xcb0] ;  /* 0x000cb00001127983 */ /* 0x000ea20000300a00 */
[----:B----4-:R-:W-:-:S04]  /*758a0*/  IMAD.WIDE R22, R5, 0x4, R22 ;  /* 0x0000000405167825 */ /* 0x010fc800078e0216 */
[----:B---3--:R-:W-:-:S04]  /*758b0*/  IMAD.WIDE R20, R5, 0x4, R20 ;  /* 0x0000000405147825 */ /* 0x008fc800078e0214 */
[----:B------:R-:W-:-:S04]  /*758c0*/  IMAD.WIDE R32, R5, 0x4, R30 ;  /* 0x0000000405207825 */ /* 0x000fc800078e021e */
[----:B------:R-:W-:Y:S01]  /*758d0*/  IMAD.WIDE R30, R5, 0x4, R222 ;  /* 0x00000004051e7825 */ /* 0x000fe200078e02de */
[----:B------:R-:W-:Y:S01]  /*758e0*/  IADD3 R27, R8, -0x27f, RZ ;  /* 0xfffffd81081b7810 */ /* 0x000fe20007ffe0ff */
[----:B------:R1:W-:Y:S04]  /*758f0*/  STL.64 [R1+0x38b0], R22 ;  /* 0x0038b01601007387 */ /* 0x0003e80000100a00 */
[----:B------:R3:W-:Y:S04]  /*75900*/  STL.64 [R1+0x38b8], R20 ;  /* 0x0038b81401007387 */ /* 0x0007e80000100a00 */
[----:B------:R4:W-:Y:S04]  /*75910*/  STL.64 [R1+0x38c0], R32 ;  /* 0x0038c02001007387 */ /* 0x0009e80000100a00 */
[----:B------:R-:W4:Y:S04]  /*75920*/  LDL.LU.64 R222, [R1+0xca8] ;  /* 0x000ca80001de7983 */ /* 0x000f280000300a00 */
[----:B------:R-:W-:Y:S04]  /*75930*/  LDGSTS.E [R252+0x30000], desc[UR60][R22.64], !P0 ;  /* 0x3000000016fc7fae */ /* 0x000fe8000c12187c */
[----:B------:R4:W-:Y:S04]  /*75940*/  STL.64 [R1+0x38c8], R30 ;  /* 0x0038c81e01007387 */ /* 0x0009e80000100a00 */
[----:B------:R-:W-:Y:S01]  /*75950*/  LDGSTS.E [R248+0x34000], desc[UR60][R20.64], !P0 ;  /* 0x3400000014f87fae */ /* 0x000fe2000c12187c */
[----:B------:R-:W-:Y:S01]  /*75960*/  ISETP.GE.U32.AND P2, PT, R9, 0x7ffffd03, PT ;  /* 0x7ffffd030900780c */ /* 0x000fe20003f46070 */
[----:B------:R-:W4:Y:S02]  /*75970*/  LDC R26, c[0x0][0x230] ;  /* 0x00008c00ff1a7b82 */ /* 0x000f240000000800 */
[----:B------:R4:W-:Y:S04]  /*75980*/  LDGSTS.E [R16+0x38000], desc[UR60][R32.64], !P0 ;  /* 0x3800000020107fae */ /* 0x0009e8000c12187c */
[----:B------:R4:W-:Y:S04]  /*75990*/  LDGSTS.E [R14+0x3c000], desc[UR60][R30.64], !P0 ;  /* 0x3c0000001e0e7fae */ /* 0x0009e8000c12187c */
[----:B-1----:R-:W4:Y:S04]  /*759a0*/  LDL.LU.64 R22, [R1+0xca0] ;  /* 0x000ca00001167983 */ /* 0x002f280000300a00 */
[----:B---3--:R-:W3:Y:S04]  /*759b0*/  LDL.LU.64 R20, [R1+0xc98] ;  /* 0x000c980001147983 */ /* 0x008ee80000300a00 */
[----:B------:R-:W3:Y:S01]  /*759c0*/  LDL.LU.64 R8, [R1+0xc90] ;  /* 0x000c900001087983 */ /* 0x000ee20000300a00 */
[----:B------:R-:W-:Y:S01]  /*759d0*/  ISETP.GE.U32.AND P0, PT, R27, 0x7ffffd02, PT ;  /* 0x7ffffd021b00780c */ /* 0x000fe20003f06070 */
[----:B--2---:R-:W-:-:S04]  /*759e0*/  IMAD.WIDE R238, R5, 0x4, R238 ;  /* 0x0000000405ee7825 */ /* 0x004fc800078e02ee */
[C---:B------:R-:W-:Y:S01]  /*759f0*/  IMAD.WIDE R36, R5.reuse, 0x4, R28 ;  /* 0x0000000405247825 */ /* 0x040fe200078e021c */
[----:B------:R-:W-:Y:S04]  /*75a00*/  STL.64 [R1+0x38d0], R238 ;  /* 0x0038d0ee01007387 */ /* 0x000fe80000100a00 */
[----:B------:R1:W-:Y:S04]  /*75a10*/  STL.64 [R1+0x38d8], R36 ;  /* 0x0038d82401007387 */ /* 0x0003e80000100a00 */
[----:B------:R-:W2:Y:S04]  /*75a20*/  LDL.LU.64 R28, [R1+0xc88] ;  /* 0x000c8800011c7983 */ /* 0x000ea80000300a00 */
[----:B------:R1:W-:Y:S04]  /*75a30*/  LDGSTS.E [R252+0x30004], desc[UR60][R238.64], !P2 ;  /* 0x30004000eefc7fae */ /* 0x0003e8000d12187c */
[----:B------:R-:W-:Y:S01]  /*75a40*/  LDGSTS.E [R248+0x34004], desc[UR60][R36.64], !P2 ;  /* 0x3400400024f87fae */ /* 0x000fe2000d12187c */
[----:B----4-:R-:W-:-:S04]  /*75a50*/  IMAD.WIDE R32, R5, 0x4, R24 ;  /* 0x0000000405207825 */ /* 0x010fc800078e0218 */
[C---:B------:R-:W-:Y:S01]  /*75a60*/  IMAD.WIDE R30, R5.reuse, 0x4, R18 ;  /* 0x00000004051e7825 */ /* 0x040fe200078e0212 */
[----:B------:R-:W4:Y:S04]  /*75a70*/  LDL.LU.64 R24, [R1+0xc80] ;  /* 0x000c800001187983 */ /* 0x000f280000300a00 */
[----:B------:R-:W-:Y:S04]  /*75a80*/  STL.64 [R1+0x38e0], R32 ;  /* 0x0038e02001007387 */ /* 0x000fe80000100a00 */
[----:B------:R-:W4:Y:S04]  /*75a90*/  LDL.LU.64 R18, [R1+0xc78] ;  /* 0x000c780001127983 */ /* 0x000f280000300a00 */
[----:B------:R1:W-:Y:S04]  /*75aa0*/  LDGSTS.E [R16+0x38004], desc[UR60][R32.64], !P2 ;  /* 0x3800400020107fae */ /* 0x0003e8000d12187c */
[----:B------:R1:W-:Y:S04]  /*75ab0*/  STL.64 [R1+0x38e8], R30 ;  /* 0x0038e81e01007387 */ /* 0x0003e80000100a00 */
[----:B-1----:R-:W4:Y:S04]  /*75ac0*/  LDL.LU.64 R36, [R1+0xc70] ;  /* 0x000c700001247983 */ /* 0x002f280000300a00 */
[----:B------:R-:W-:Y:S01]  /*75ad0*/  LDGSTS.E [R14+0x3c004], desc[UR60][R30.64], !P2 ;  /* 0x3c0040001e0e7fae */ /* 0x000fe2000d12187c */
[----:B------:R-:W-:-:S04]  /*75ae0*/  IMAD.WIDE R222, R5, 0x4, R222 ;  /* 0x0000000405de7825 */ /* 0x000fc800078e02de */
[----:B------:R-:W-:Y:S01]  /*75af0*/  VIADD R238, R26, 0xfffffd80 ;  /* 0xfffffd801aee7836 */ /* 0x000fe20000000000 */
[----:B------:R1:W-:Y:S04]  /*75b00*/  LDGSTS.E [R252+0x30008], desc[UR60][R222.64], !P0 ;  /* 0x30008000defc7fae */ /* 0x0003e8000c12187c */
[----:B------:R-:W4:Y:S01]  /*75b10*/  LDL.LU.64 R30, [R1+0xc68] ;  /* 0x000c6800011e7983 */ /* 0x000f220000300a00 */
[----:B------:R-:W-:-:S04]  /*75b20*/  IMAD.WIDE R32, R5, 0x4, R22 ;  /* 0x0000000405207825 */ /* 0x000fc800078e0216 */
[C---:B---3--:R-:W-:Y:S01]  /*75b30*/  IMAD.WIDE R26, R5.reuse, 0x4, R20 ;  /* 0x00000004051a7825 */ /* 0x048fe200078e0214 */
[----:B------:R-:W3:Y:S04]  /*75b40*/  LDL.LU.64 R22, [R1+0xc28] ;  /* 0x000c280001167983 */ /* 0x000ee80000300a00 */
[----:B------:R1:W-:Y:S01]  /*75b50*/  STL.64 [R1+0x38f0], R222 ;  /* 0x0038f0de01007387 */ /* 0x0003e20000100a00 */
[----:B------:R-:W-:-:S03]  /*75b60*/  IMAD.WIDE R8, R5, 0x4, R8 ;  /* 0x0000000405087825 */ /* 0x000fc600078e0208 */
[----:B------:R-:W3:Y:S04]  /*75b70*/  LDL.LU.64 R20, [R1+0xbe8] ;  /* 0x000be80001147983 */ /* 0x000ee80000300a00 */
[----:B------:R2:W-:Y:S04]  /*75b80*/  STL.64 [R1+0x38f8], R32 ;  /* 0x0038f82001007387 */ /* 0x0005e80000100a00 */
[----:B------:R4:W-:Y:S04]  /*75b90*/  STL.64 [R1+0x3900], R26 ;  /* 0x0039001a01007387 */ /* 0x0009e80000100a00 */
[----:B------:R4:W-:Y:S01]  /*75ba0*/  STL.64 [R1+0x3908], R8 ;  /* 0x0039080801007387 */ /* 0x0009e20000100a00 */
[----:B------:R-:W-:-:S03]  /*75bb0*/  ISETP.GE.U32.AND P2, PT, R238, 0x7ffffd01, PT ;  /* 0x7ffffd01ee00780c */ /* 0x000fc60003f46070 */
[----:B------:R2:W-:Y:S04]  /*75bc0*/  LDGSTS.E [R248+0x34008], desc[UR60][R32.64], !P0 ;  /* 0x3400800020f87fae */ /* 0x0005e8000c12187c */
[----:B------:R4:W-:Y:S04]  /*75bd0*/  LDGSTS.E [R16+0x38008], desc[UR60][R26.64], !P0 ;  /* 0x380080001a107fae */ /* 0x0009e8000c12187c */
[----:B------:R4:W-:Y:S01]  /*75be0*/  LDGSTS.E [R14+0x3c008], desc[UR60][R8.64], !P0 ;  /* 0x3c008000080e7fae */ /* 0x0009e2000c12187c */
[----:B------:R-:W-:Y:S01]  /*75bf0*/  IADD3 R12, R12, 0x100000, RZ ;  /* 0x001000000c0c7810 */ /* 0x000fe20007ffe0ff */
[----:B------:R-:W-:-:S02]  /*75c00*/  IMAD.WIDE R194, R6, 0x4, R194 ;  /* 0x0000000406c27825 */ /* 0x000fc400078e02c2 */
[----:B-1----:R-:W3:Y:S04]  /*75c10*/  LDL.LU.64 R222, [R1+0xba8] ;  /* 0x000ba80001de7983 */ /* 0x002ee80000300a00 */
[----:B------:R-:W3:Y:S01]  /*75c20*/  LDL.LU.64 R238, [R1+0xb68] ;  /* 0x000b680001ee7983 */ /* 0x000ee20000300a00 */
[----:B------:R-:W1:Y:S01]  /*75c30*/  LDC R252, c[0x0][0x230] ;  /* 0x00008c00fffc7b82 */ /* 0x000e620000000800 */
[----:B--2---:R-:W-:-:S05]  /*75c40*/  IMAD.WIDE R32, R5, 0x4, R28 ;  /* 0x0000000405207825 */ /* 0x004fca00078e021c */
[----:B------:R-:W-:Y:S01]  /*75c50*/  LDGSTS.E [R248+0x3000c], desc[UR60][R32.64], !P2 ;  /* 0x3000c00020f87fae */ /* 0x000fe2000d12187c */
[----:B----4-:R-:W-:-:S04]  /*75c60*/  IMAD.WIDE R28, R5, 0x4, R24 ;  /* 0x00000004051c7825 */ /* 0x010fc800078e0218 */
[C---:B------:R-:W-:Y:S01]  /*75c70*/  IMAD.WIDE R26, R5.reuse, 0x4, R18 ;  /* 0x00000004051a7825 */ /* 0x040fe200078e0212 */
[----:B------:R-:W2:Y:S04]  /*75c80*/  LDL.LU.64 R24, [R1+0xb28] ;  /* 0x000b280001187983 */ /* 0x000ea80000300a00 */
[----:B------:R-:W-:Y:S01]  /*75c90*/  STL.64 [R1+0x3910], R32 ;  /* 0x0039102001007387 */ /* 0x000fe20000100a00 */
[----:B------:R-:W-:-:S03]  /*75ca0*/  IMAD.WIDE R8, R5, 0x4, R36 ;  /* 0x0000000405087825 */ /* 0x000fc600078e0224 */
[----:B------:R-:W4:Y:S04]  /*75cb0*/  LDL.LU.64 R18, [R1+0xae8] ;  /* 0x000ae80001127983 */ /* 0x000f280000300a00 */
[----:B------:R1:W-:Y:S04]  /*75cc0*/  STL.64 [R1+0x3918], R28 ;  /* 0x0039181c01007387 */ /* 0x0003e80000100a00 */
[----:B------:R-:W-:Y:S04]  /*75cd0*/  STL.64 [R1+0x3920], R26 ;  /* 0x0039201a01007387 */ /* 0x000fe80000100a00 */
[----:B------:R-:W-:Y:S04]  /*75ce0*/  LDGSTS.E [R16+0x3400c], desc[UR60][R28.64], !P2 ;  /* 0x3400c0001c107fae */ /* 0x000fe8000d12187c */
[----:B------:R1:W-:Y:S04]  /*75cf0*/  STL.64 [R1+0x3928], R8 ;  /* 0x0039280801007387 */ /* 0x0003e80000100a00 */
[----:B------:R-:W-:Y:S04]  /*75d00*/  LDGSTS.E [R14+0x3800c], desc[UR60][R26.64], !P2 ;  /* 0x3800c0001a0e7fae */ /* 0x000fe8000d12187c */
[----:B------:R1:W-:Y:S04]  /*75d10*/  LDGSTS.E [R12+0x3c00c], desc[UR60][R8.64], !P2 ;  /* 0x3c00c000080c7fae */ /* 0x0003e8000d12187c */
[----:B------:R-:W0:Y:S04]  /*75d20*/  LDGDEPBAR ;  /* 0x00000000000079af */ /* 0x000e280000000000 */
[----:B-1----:R-:W4:Y:S01]  /*75d30*/  LDL.LU.64 R28, [R1+0xaa8] ;  /* 0x000aa800011c7983 */ /* 0x002f220000300a00 */
[----:B------:R-:W-:-:S03]  /*75d40*/  IMAD.WIDE R8, R6, 0x4, R30 ;  /* 0x0000000406087825 */ /* 0x000fc600078e021e */
[----:B------:R-:W4:Y:S01]  /*75d50*/  LDL.LU.64 R30, [R1+0xa68] ;  /* 0x000a6800011e7983 */ /* 0x000f220000300a00 */
[C---:B------:R-:W-:Y:S02]  /*75d60*/  VIADD R16, R7.reuse, 0x300000 ;  /* 0x0030000007107836 */ /* 0x040fe40000000000 */
[C---:B---3--:R-:W-:Y:S01]  /*75d70*/  IMAD.WIDE R32, R6.reuse, 0x4, R22 ;  /* 0x0000000406207825 */ /* 0x048fe200078e0216 */
[----:B------:R1:W-:Y:S03]  /*75d80*/  STL.64 [R1+0x3930], R8 ;  /* 0x0039300801007387 */ /* 0x0003e60000100a00 */
[----:B------:R-:W-:Y:S01]  /*75d90*/  IMAD.WIDE R26, R6, 0x4, R20 ;  /* 0x00000004061a7825 */ /* 0x000fe200078e0214 */
[----:B------:R-:W3:Y:S04]  /*75da0*/  LDL.LU.64 R22, [R1+0xa28] ;  /* 0x000a280001167983 */ /* 0x000ee80000300a00 */
[----:B------:R-:W3:Y:S04]  /*75db0*/  LDL.LU.64 R20, [R1+0x9e8] ;  /* 0x0009e80001147983 */ /* 0x000ee80000300a00 */
[----:B------:R1:W-:Y:S04]  /*75dc0*/  STL.64 [R1+0x3970], R32 ;  /* 0x0039702001007387 */ /* 0x0003e80000100a00 */
[----:B------:R1:W-:Y:S04]  /*75dd0*/  LDGSTS.E [R16+-0x80000], desc[UR60][R8.64], P1 ;  /* 0x8000000008107fae */ /* 0x0003e8000892187c */
[----:B------:R2:W-:Y:S01]  /*75de0*/  STL.64 [R1+0x39b0], R26 ;  /* 0x0039b01a01007387 */ /* 0x0005e20000100a00 */
[----:B------:R-:W-:-:S05]  /*75df0*/  IADD3 R248, R7, 0x300000, RZ ;  /* 0x0030000007f87810 */ /* 0x000fca0007ffe0ff */
[----:B------:R1:W-:Y:S02]  /*75e00*/  LDGSTS.E [R248+-0x7fc00], desc[UR60][R32.64], P1 ;  /* 0x8040000020f87fae */ /* 0x0003e4000892187c */
[C---:B-1----:R-:W-:Y:S02]  /*75e10*/  IMAD.WIDE R8, R6.reuse, 0x4, R222 ;  /* 0x0000000406087825 */ /* 0x042fe400078e02de */
[----:B------:R-:W3:Y:S04]  /*75e20*/  LDL.LU.64 R222, [R1+0x9a8] ;  /* 0x0009a80001de7983 */ /* 0x000ee80000300a00 */
[----:B------:R4:W-:Y:S01]  /*75e30*/  STL.64 [R1+0x39f0], R8 ;  /* 0x0039f00801007387 */ /* 0x0009e20000100a00 */
[----:B------:R-:W-:-:S03]  /*75e40*/  IMAD.WIDE R32, R6, 0x4, R238 ;  /* 0x0000000406207825 */ /* 0x000fc600078e02ee */
[----:B------:R-:W3:Y:S01]  /*75e50*/  LDL.LU.64 R238, [R1+0x968] ;  /* 0x0009680001ee7983 */ /* 0x000ee20000300a00 */
[C---:B------:R-:W-:Y:S01]  /*75e60*/  VIADD R14, R7.reuse, 0x300000 ;  /* 0x00300000070e7836 */ /* 0x040fe20000000000 */
[----:B------:R-:W-:Y:S02]  /*75e70*/  IADD3 R12, R7, 0x300000, RZ ;  /* 0x00300000070c7810 */ /* 0x000fe40007ffe0ff */
[----:B------:R-:W-:Y:S04]  /*75e80*/  STL.64 [R1+0x3a30], R32 ;  /* 0x003a302001007387 */ /* 0x000fe80000100a00 */
[----:B------:R2:W-:Y:S04]  /*75e90*/  LDGSTS.E [R14+-0x7f800], desc[UR60][R26.64], P1 ;  /* 0x808000001a0e7fae */ /* 0x0005e8000892187c */
[----:B------:R4:W-:Y:S04]  /*75ea0*/  LDGSTS.E [R12+-0x7f400], desc[UR60][R8.64], P1 ;  /* 0x80c00000080c7fae */ /* 0x0009e8000892187c */
[----:B------:R-:W-:Y:S01]  /*75eb0*/  LDGSTS.E [R248+-0x7f000], desc[UR60][R32.64], P1 ;  /* 0x8100000020f87fae */ /* 0x000fe2000892187c */
[----:B--2---:R-:W-:-:S04]  /*75ec0*/  IMAD.WIDE R26, R6, 0x4, R24 ;  /* 0x00000004061a7825 */ /* 0x004fc800078e0218 */
[C---:B----4-:R-:W-:Y:S01]  /*75ed0*/  IMAD.WIDE R8, R6.reuse, 0x4, R18 ;  /* 0x0000000406087825 */ /* 0x050fe200078e0212 */
[----:B------:R-:W2:Y:S04]  /*75ee0*/  LDL.LU.64 R24, [R1+0x928] ;  /* 0x0009280001187983 */ /* 0x000ea80000300a00 */
[----:B------:R-:W4:Y:S04]  /*75ef0*/  LDL.LU.64 R18, [R1+0x8e8] ;  /* 0x0008e80001127983 */ /* 0x000f280000300a00 */
[----:B------:R1:W-:Y:S04]  /*75f00*/  STL.64 [R1+0x3a70], R26 ;  /* 0x003a701a01007387 */ /* 0x0003e80000100a00 */
[----:B------:R-:W-:Y:S04]  /*75f10*/  LDGSTS.E [R16+-0x7ec00], desc[UR60][R26.64], P1 ;  /* 0x814000001a107fae */ /* 0x000fe8000892187c */
[----:B------:R1:W-:Y:S04]  /*75f20*/  STL.64 [R1+0x3ab0], R8 ;  /* 0x003ab00801007387 */ /* 0x0003e80000100a00 */
[----:B------:R1:W-:Y:S04]  /*75f30*/  LDGSTS.E [R14+-0x7e800], desc[UR60][R8.64], P1 ;  /* 0x81800000080e7fae */ /* 0x0003e8000892187c */
[----:B-1----:R-:W4:Y:S01]  /*75f40*/  LDL.LU.64 R26, [R1+0x8a8] ;  /* 0x0008a800011a7983 */ /* 0x002f220000300a00 */
[----:B------:R-:W-:-:S05]  /*75f50*/  IMAD.WIDE R28, R6, 0x4, R28 ;  /* 0x00000004061c7825 */ /* 0x000fca00078e021c */
[----:B------:R1:W-:Y:S01]  /*75f60*/  STL.64 [R1+0x3af0], R28 ;  /* 0x003af01c01007387 */ /* 0x0003e20000100a00 */
[----:B------:R-:W-:-:S03]  /*75f70*/  IMAD.WIDE R8, R6, 0x4, R30 ;  /* 0x0000000406087825 */ /* 0x000fc600078e021e */
[----:B------:R-:W-:Y:S01]  /*75f80*/  LDGSTS.E [R12+-0x7e400], desc[UR60][R28.64], P1 ;  /* 0x81c000001c0c7fae */ /* 0x000fe2000892187c */
[----:B---3--:R-:W-:-:S04]  /*75f90*/  IMAD.WIDE R32, R6, 0x4, R22 ;  /* 0x0000000406207825 */ /* 0x008fc800078e0216 */
[C---:B------:R-:W-:Y:S01]  /*75fa0*/  IMAD.WIDE R30, R6.reuse, 0x4, R20 ;  /* 0x00000004061e7825 */ /* 0x040fe200078e0214 */
[----:B------:R3:W-:Y:S04]  /*75fb0*/  LDGSTS.E [R248+-0x7e000], desc[UR60][R8.64], P1 ;  /* 0x8200000008f87fae */ /* 0x0007e8000892187c */
[----:B------:R3:W-:Y:S04]  /*75fc0*/  LDGSTS.E [R16+-0x7dc00], desc[UR60][R32.64], P1 ;  /* 0x8240000020107fae */ /* 0x0007e8000892187c */
[----:B------:R-:W-:Y:S04]  /*75fd0*/  LDGSTS.E [R14+-0x7d800], desc[UR60][R30.64], P1 ;  /* 0x828000001e0e7fae */ /* 0x000fe8000892187c */
[----:B-1----:R-:W4:Y:S04]  /*75fe0*/  LDL.LU.64 R28, [R1+0x868] ;  /* 0x00086800011c7983 */ /* 0x002f280000300a00 */
[----:B------:R3:W-:Y:S04]  /*75ff0*/  STL.64 [R1+0x3b30], R8 ;  /* 0x003b300801007387 */ /* 0x0007e80000100a00 */
[----:B------:R-:W4:Y:S04]  /*76000*/  LDL.LU.64 R22, [R1+0x828] ;  /* 0x0008280001167983 */ /* 0x000f280000300a00 */
[----:B------:R-:W4:Y:S04]  /*76010*/  LDL.LU.64 R20, [R1+0x7e8] ;  /* 0x0007e80001147983 */ /* 0x000f280000300a00 */
[----:B------:R1:W-:Y:S04]  /*76020*/  STL.64 [R1+0x3b70], R32 ;  /* 0x003b702001007387 */ /* 0x0003e80000100a00 */
[----:B------:R-:W-:Y:S01]  /*76030*/  STL.64 [R1+0x3bc0], R30 ;  /* 0x003bc01e01007387 */ /* 0x000fe20000100a00 */
[----:B---3--:R-:W-:-:S03]  /*76040*/  IMAD.WIDE R8, R6, 0x4, R222 ;  /* 0x0000000406087825 */ /* 0x008fc600078e02de */
[----:B------:R-:W3:Y:S04]  /*76050*/  LDL.LU.64 R222, [R1+0x7a8] ;  /* 0x0007a80001de7983 */ /* 0x000ee80000300a00 */
[----:B------:R4:W-:Y:S01]  /*76060*/  STL.64 [R1+0x3c00], R8 ;  /* 0x003c000801007387 */ /* 0x0009e20000100a00 */
[----:B-1----:R-:W-:-:S03]  /*76070*/  IMAD.WIDE R32, R6, 0x4, R238 ;  /* 0x0000000406207825 */ /* 0x002fc600078e02ee */
[----:B------:R4:W-:Y:S04]  /*76080*/  LDGSTS.E [R12+-0x7d400], desc[UR60][R8.64], P1 ;  /* 0x82c00000080c7fae */ /* 0x0009e8000892187c */
[----:B------:R-:W3:Y:S04]  /*76090*/  LDL.LU.64 R238, [R1+0x768] ;  /* 0x0007680001ee7983 */ /* 0x000ee80000300a00 */
[----:B------:R-:W-:Y:S04]  /*760a0*/  STL.64 [R1+0x3c40], R32 ;  /* 0x003c402001007387 */ /* 0x000fe80000100a00 */
[----:B------:R-:W-:Y:S01]  /*760b0*/  LDGSTS.E [R248+-0x7d000], desc[UR60][R32.64], P1 ;  /* 0x8300000020f87fae */ /* 0x000fe2000892187c */
[----:B--2---:R-:W-:-:S04]  /*760c0*/  IMAD.WIDE R24, R6, 0x4, R24 ;  /* 0x0000000406187825 */ /* 0x004fc800078e0218 */
[C---:B----4-:R-:W-:Y:S02]  /*760d0*/  IMAD.WIDE R8, R6.reuse, 0x4, R18 ;  /* 0x0000000406087825 */ /* 0x050fe400078e0212 */
[----:B------:R-:W2:Y:S04]  /*760e0*/  LDL.LU.64 R18, [R1+0x728] ;  /* 0x0007280001127983 */ /* 0x000ea80000300a00 */
[----:B------:R-:W4:Y:S04]  /*760f0*/  LDL.LU.64 R30, [R1+0x6e8] ;  /* 0x0006e800011e7983 */ /* 0x000f280000300a00 */
[----:B------:R1:W-:Y:S04]  /*76100*/  STL.64 [R1+0x3c80], R24 ;  /* 0x003c801801007387 */ /* 0x0003e80000100a00 */
[----:B------:R-:W-:Y:S04]  /*76110*/  LDGSTS.E [R16+-0x7cc00], desc[UR60][R24.64], P1 ;  /* 0x8340000018107fae */ /* 0x000fe8000892187c */
[----:B------:R1:W-:Y:S04]  /*76120*/  STL.64 [R1+0x3cc0], R8 ;  /* 0x003cc00801007387 */ /* 0x0003e80000100a00 */
[----:B------:R1:W-:Y:S01]  /*76130*/  LDGSTS.E [R14+-0x7c800], desc[UR60][R8.64], P1 ;  /* 0x83800000080e7fae */ /* 0x0003e2000892187c */
[----:B------:R-:W-:-:S03]  /*76140*/  IMAD.WIDE R26, R6, 0x4, R26 ;  /* 0x00000004061a7825 */ /* 0x000fc600078e021a */
[----:B-1----:R-:W4:Y:S04]  /*76150*/  LDL.LU.64 R24, [R1+0x6a8] ;  /* 0x0006a80001187983 */ /* 0x002f280000300a00 */
[----:B------:R1:W-:Y:S04]  /*76160*/  STL.64 [R1+0x3d00], R26 ;  /* 0x003d001a01007387 */ /* 0x0003e80000100a00 */
[----:B------:R1:W-:Y:S01]  /*76170*/  LDGSTS.E [R12+-0x7c400], desc[UR60][R26.64], P1 ;  /* 0x83c000001a0c7fae */ /* 0x0003e2000892187c */
[----:B------:R-:W-:-:S03]  /*76180*/  IMAD.WIDE R8, R6, 0x4, R28 ;  /* 0x0000000406087825 */ /* 0x000fc600078e021c */
[----:B------:R-:W4:Y:S04]  /*76190*/  LDL.LU.64 R28, [R1+0x668] ;  /* 0x00066800011c7983 */ /* 0x000f280000300a00 */
[----:B------:R3:W-:Y:S01]  /*761a0*/  STL.64 [R1+0x4378], R8 ;  /* 0x0043780801007387 */ /* 0x0007e20000100a00 */
[----:B------:R-:W-:-:S04]  /*761b0*/  IMAD.WIDE R32, R6, 0x4, R22 ;  /* 0x0000000406207825 */ /* 0x000fc800078e0216 */
[C---:B-1----:R-:W-:Y:S01]  /*761c0*/  IMAD.WIDE R26, R6.reuse, 0x4, R20 ;  /* 0x00000004061a7825 */ /* 0x042fe200078e0214 */
[----:B------:R-:W4:Y:S04]  /*761d0*/  LDL.LU.64 R22, [R1+0x628] ;  /* 0x0006280001167983 */ /* 0x000f280000300a00 */
[----:B------:R-:W4:Y:S04]  /*761e0*/  LDL.LU.64 R20, [R1+0x5e8] ;  /* 0x0005e80001147983 */ /* 0x000f280000300a00 */
[----:B------:R1:W-:Y:S04]  /*761f0*/  STL.64 [R1+0x4398], R32 ;  /* 0x0043982001007387 */ /* 0x0003e80000100a00 */
[----:B------:R3:W-:Y:S04]  /*76200*/  LDGSTS.E [R248+-0x7c000], desc[UR60][R8.64], P1 ;  /* 0x8400000008f87fae */ /* 0x0007e8000892187c */
[----:B------:R-:W-:Y:S04]  /*76210*/  STL.64 [R1+0x4450], R26 ;  /* 0x0044501a01007387 */ /* 0x000fe80000100a00 */
[----:B------:R1:W-:Y:S04]  /*76220*/  LDGSTS.E [R16+-0x7bc00], desc[UR60][R32.64], P1 ;  /* 0x8440000020107fae */ /* 0x0003e8000892187c */
[----:B------:R-:W-:Y:S01]  /*76230*/  LDGSTS.E [R14+-0x7b800], desc[UR60][R26.64], P1 ;  /* 0x848000001a0e7fae */ /* 0x000fe2000892187c */
        /* <DEDUP_REMOVED lines=27> */
[----:B------:R-:W-:Y:S04]  /*763f0*/  STL.64 [R1+0x4900], R32 ;  /* 0x0049002001007387 */ /* 0x000fe80000100a00 */
[----:B------:R3:W-:Y:S04]  /*76400*/  LDGSTS.E [R248+-0x7a000], desc[UR60][R8.64], P1 ;  /* 0x8600000008f87fae */ /* 0x0007e8000892187c */
[----:B------:R1:W-:Y:S04]  /*76410*/  STL.64 [R1+0x48f8], R24 ;  /* 0x0048f81801007387 */ /* 0x0003e80000100a00 */
[----:B------:R-:W-:Y:S04]  /*76420*/  LDGSTS.E [R16+-0x79c00], desc[UR60][R32.64], P1 ;  /* 0x8640000020107fae */ /* 0x000fe8000892187c */
[----:B------:R1:W-:Y:S01]  /*76430*/  LDGSTS.E [R14+-0x79800], desc[UR60][R24.64], P1 ;  /* 0x86800000180e7fae */ /* 0x0003e2000892187c */
[----:B---3--:R-:W-:-:S03]  /*76440*/  IMAD.WIDE R8, R6, 0x4, R222 ;  /* 0x0000000406087825 */ /* 0x008fc600078e02de */
[----:B------:R-:W3:Y:S04]  /*76450*/  LDL.LU.64 R222, [R1+0x3a8] ;  /* 0x0003a80001de7983 */ /* 0x000ee80000300a00 */
[----:B------:R-:W-:Y:S01]  /*76460*/  STL.64 [R1+0x48f0], R8 ;  /* 0x0048f00801007387 */ /* 0x000fe20000100a00 */
[----:B-1----:R-:W-:-:S03]  /*76470*/  IMAD.WIDE R24, R6, 0x4, R238 ;  /* 0x0000000406187825 */ /* 0x002fc600078e02ee */
[----:B------:R4:W-:Y:S04]  /*76480*/  LDGSTS.E [R12+-0x79400], desc[UR60][R8.64], P1 ;  /* 0x86c00000080c7fae */ /* 0x0009e8000892187c */
[----:B------:R-:W3:Y:S04]  /*76490*/  LDL.LU.64 R238, [R1+0x368] ;  /* 0x0003680001ee7983 */ /* 0x000ee80000300a00 */
[----:B------:R1:W-:Y:S04]  /*764a0*/  STL.64 [R1+0x48e8], R24 ;  /* 0x0048e81801007387 */ /* 0x0003e80000100a00 */
[----:B------:R-:W-:Y:S04]  /*764b0*/  LDGSTS.E [R248+-0x79000], desc[UR60][R24.64], P1 ;  /* 0x8700000018f87fae */ /* 0x000fe8000892187c */
[----:B-1----:R-:W3:Y:S01]  /*764c0*/  LDL.LU.64 R24, [R1+0x328] ;  /* 0x0003280001187983 */ /* 0x002ee20000300a00 */
[----:B--2---:R-:W-:-:S04]  /*764d0*/  IMAD.WIDE R30, R6, 0x4, R30 ;  /* 0x00000004061e7825 */ /* 0x004fc800078e021e */
[C---:B----4-:R-:W-:Y:S01]  /*764e0*/  IMAD.WIDE R8, R6.reuse, 0x4, R26 ;  /* 0x0000000406087825 */ /* 0x050fe200078e021a */
[----:B------:R-:W-:Y:S04]  /*764f0*/  STL.64 [R1+0x48e0], R30 ;  /* 0x0048e01e01007387 */ /* 0x000fe80000100a00 */
[----:B------:R-:W-:Y:S04]  /*76500*/  LDGSTS.E [R16+-0x78c00], desc[UR60][R30.64], P1 ;  /* 0x874000001e107fae */ /* 0x000fe8000892187c */
[----:B------:R1:W-:Y:S04]  /*76510*/  STL.64 [R1+0x48d8], R8 ;  /* 0x0048d80801007387 */ /* 0x0003e80000100a00 */
[----:B------:R1:W-:Y:S01]  /*76520*/  LDGSTS.E [R14+-0x78800], desc[UR60][R8.64], P1 ;  /* 0x87800000080e7fae */ /* 0x0003e2000892187c */
[----:B------:R-:W-:-:S03]  /*76530*/  IMAD.WIDE R26, R6, 0x4, R18 ;  /* 0x00000004061a7825 */ /* 0x000fc600078e0212 */
[----:B------:R-:W2:Y:S04]  /*76540*/  LDL.LU.64 R18, [R1+0x2e8] ;  /* 0x0002e80001127983 */ /* 0x000ea80000300a00 */
[----:B------:R4:W-:Y:S04]  /*76550*/  STL.64 [R1+0x48d0], R26 ;  /* 0x0048d01a01007387 */ /* 0x0009e80000100a00 */
[----:B------:R-:W2:Y:S04]  /*76560*/  LDL.LU.64 R36, [R1+0x2a8] ;  /* 0x0002a80001247983 */ /* 0x000ea80000300a00 */
[----:B------:R-:W2:Y:S04]  /*76570*/  LDL.LU.64 R32, [R1+0x268] ;  /* 0x0002680001207983 */ /* 0x000ea80000300a00 */
[----:B------:R-:W-:Y:S01]  /*76580*/  LDGSTS.E [R12+-0x78400], desc[UR60][R26.64], P1 ;  /* 0x87c000001a0c7fae */ /* 0x000fe2000892187c */
[----:B-1----:R-:W-:-:S04]  /*76590*/  IMAD.WIDE R8, R6, 0x4, R28 ;  /* 0x0000000406087825 */ /* 0x002fc800078e021c */
[C---:B------:R-:W-:Y:S01]  /*765a0*/  IMAD.WIDE R22, R6.reuse, 0x4, R22 ;  /* 0x0000000406167825 */ /* 0x040fe200078e0216 */
[----:B------:R3:W-:Y:S03]  /*765b0*/  STL.64 [R1+0x48c8], R8 ;  /* 0x0048c80801007387 */ /* 0x0007e60000100a00 */
[C---:B------:R-:W-:Y:S01]  /*765c0*/  IMAD.WIDE R20, R6.reuse, 0x4, R20 ;  /* 0x0000000406147825 */ /* 0x040fe200078e0214 */
[----:B------:R3:W-:Y:S04]  /*765d0*/  LDGSTS.E [R248+-0x60000], desc[UR60][R8.64], P1 ;  /* 0xa000000008f87fae */ /* 0x0007e8000892187c */
[----:B----4-:R-:W4:Y:S04]  /*765e0*/  LDL.LU.64 R26, [R1+0x228] ;  /* 0x00022800011a7983 */ /* 0x010f280000300a00 */
[----:B------:R1:W-:Y:S04]  /*765f0*/  STL.64 [R1+0x48c0], R22 ;  /* 0x0048c01601007387 */ /* 0x0003e80000100a00 */
[----:B------:R-:W4:Y:S04]  /*76600*/  LDL.LU.64 R30, [R1+0x1e8] ;  /* 0x0001e800011e7983 */ /* 0x000f280000300a00 */
[----:B------:R1:W-:Y:S04]  /*76610*/  STL.64 [R1+0x48b8], R20 ;  /* 0x0048b81401007387 */ /* 0x0003e80000100a00 */
[----:B------:R-:W4:Y:S04]  /*76620*/  LDL.LU.64 R28, [R1+0x1a8] ;  /* 0x0001a800011c7983 */ /* 0x000f280000300a00 */
[----:B------:R-:W-:Y:S04]  /*76630*/  LDGSTS.E [R16+-0x5fc00], desc[UR60][R22.64], P1 ;  /* 0xa040000016107fae */ /* 0x000fe8000892187c */
[----:B------:R1:W-:Y:S01]  /*76640*/  LDGSTS.E [R14+-0x5f800], desc[UR60][R20.64], P1 ;  /* 0xa0800000140e7fae */ /* 0x0003e2000892187c */
[----:B---3--:R-:W-:-:S05]  /*76650*/  IMAD.WIDE R8, R6, 0x4, R222 ;  /* 0x0000000406087825 */ /* 0x008fca00078e02de */
[----:B------:R3:W-:Y:S04]  /*76660*/  STL.64 [R1+0x48b0], R8 ;  /* 0x0048b00801007387 */ /* 0x0007e80000100a00 */
[----:B-1----:R-:W4:Y:S01]  /*76670*/  LDL.LU.64 R22, [R1+0x168] ;  /* 0x0001680001167983 */ /* 0x002f220000300a00 */
[----:B------:R-:W-:-:S03]  /*76680*/  IMAD.WIDE R20, R6, 0x4, R238 ;  /* 0x0000000406147825 */ /* 0x000fc600078e02ee */
[----:B------:R-:W4:Y:S04]  /*76690*/  LDL.LU.64 R222, [R1+0x128] ;  /* 0x0001280001de7983 */ /* 0x000f280000300a00 */
[----:B------:R-:W4:Y:S04]  /*766a0*/  LDL.LU.64 R238, [R1+0xe8] ;  /* 0x0000e80001ee7983 */ /* 0x000f280000300a00 */
[----:B------:R3:W-:Y:S04]  /*766b0*/  LDGSTS.E [R12+-0x5f400], desc[UR60][R8.64], P1 ;  /* 0xa0c00000080c7fae */ /* 0x0007e8000892187c */
[----:B------:R1:W-:Y:S04]  /*766c0*/  STL.64 [R1+0x48a8], R20 ;  /* 0x0048a81401007387 */ /* 0x0003e80000100a00 */
[----:B------:R4:W-:Y:S01]  /*766d0*/  LDGSTS.E [R248+-0x5f000], desc[UR60][R20.64], P1 ;  /* 0xa100000014f87fae */ /* 0x0009e2000892187c */
[----:B---3--:R-:W-:-:S03]  /*766e0*/  IMAD.WIDE R8, R6, 0x4, R24 ;  /* 0x0000000406087825 */ /* 0x008fc600078e0218 */
[----:B------:R-:W3:Y:S04]  /*766f0*/  LDL.LU.64 R24, [R1+0xa8] ;  /* 0x0000a80001187983 */ /* 0x000ee80000300a00 */
[----:B------:R2:W-:Y:S04]  /*76700*/  STL.64 [R1+0x48a0], R8 ;  /* 0x0048a00801007387 */ /* 0x0005e80000100a00 */
[----:B-1----:R-:W3:Y:S04]  /*76710*/  LDL.LU.64 R20, [R1+0x68] ;  /* 0x0000680001147983 */ /* 0x002ee80000300a00 */
[----:B------:R-:W-:Y:S01]  /*76720*/  LDGSTS.E [R16+-0x5ec00], desc[UR60][R8.64], P1 ;  /* 0xa140000008107fae */ /* 0x000fe2000892187c */
[----:B--2---:R-:W-:-:S04]  /*76730*/  IMAD.WIDE R18, R6, 0x4, R18 ;  /* 0x0000000406127825 */ /* 0x004fc800078e0212 */
[----:B------:R-:W-:-:S04]  /*76740*/  IMAD.WIDE R36, R6, 0x4, R36 ;  /* 0x0000000406247825 */ /* 0x000fc800078e0224 */
[C---:B------:R-:W-:Y:S01]  /*76750*/  IMAD.WIDE R32, R6.reuse, 0x4, R32 ;  /* 0x0000000406207825 */ /* 0x040fe200078e0220 */
[----:B------:R1:W-:Y:S04]  /*76760*/  STL.64 [R1+0x4898], R18 ;  /* 0x0048981201007387 */ /* 0x0003e80000100a00 */
[----:B------:R-:W2:Y:S04]  /*76770*/  LDL.LU.64 R8, [R1+0x4b58] ;  /* 0x004b580001087983 */ /* 0x000ea80000300a00 */
[----:B------:R3:W-:Y:S04]  /*76780*/  LDGSTS.E [R14+-0x5e800], desc[UR60][R18.64], P1 ;  /* 0xa1800000120e7fae */ /* 0x0007e8000892187c */
[----:B------:R-:W-:Y:S04]  /*76790*/  LDGSTS.E [R12+-0x5e400], desc[UR60][R36.64], P1 ;  /* 0xa1c00000240c7fae */ /* 0x000fe8000892187c */
[----:B------:R-:W-:Y:S04]  /*767a0*/  LDGSTS.E [R248+-0x5e000], desc[UR60][R32.64], P1 ;  /* 0xa200000020f87fae */ /* 0x000fe8000892187c */
[----:B-1----:R-:W2:Y:S04]  /*767b0*/  LDL.LU.64 R18, [R1+0x28] ;  /* 0x0000280001127983 */ /* 0x002ea80000300a00 */
[----:B------:R1:W-:Y:S01]  /*767c0*/  STL.64 [R1+0x4890], R36 ;  /* 0x0048902401007387 */ /* 0x0003e20000100a00 */
[----:B----4-:R-:W-:-:S04]  /*767d0*/  IMAD.WIDE R26, R6, 0x4, R26 ;  /* 0x00000004061a7825 */ /* 0x010fc800078e021a */
[----:B------:R-:W-:-:S04]  /*767e0*/  IMAD.WIDE R30, R6, 0x4, R30 ;  /* 0x00000004061e7825 */ /* 0x000fc800078e021e */
[C---:B------:R-:W-:Y:S01]  /*767f0*/  IMAD.WIDE R28, R6.reuse, 0x4, R28 ;  /* 0x00000004061c7825 */ /* 0x040fe200078e021c */
[----:B------:R-:W-:Y:S04]  /*76800*/  LDGSTS.E [R16+-0x5dc00], desc[UR60][R26.64], P1 ;  /* 0xa24000001a107fae */ /* 0x000fe8000892187c */
[----:B------:R-:W-:Y:S04]  /*76810*/  LDGSTS.E [R14+-0x5d800], desc[UR60][R30.64], P1 ;  /* 0xa28000001e0e7fae */ /* 0x000fe8000892187c */
[----:B------:R-:W-:Y:S04]  /*76820*/  LDGSTS.E [R12+-0x5d400], desc[UR60][R28.64], P1 ;  /* 0xa2c000001c0c7fae */ /* 0x000fe8000892187c */
[----:B-1----:R-:W4:Y:S04]  /*76830*/  LDL.LU.64 R36, [R1+0x4b50] ;  /* 0x004b500001247983 */ /* 0x002f280000300a00 */
[----:B------:R1:W-:Y:S01]  /*76840*/  STL.64 [R1+0x4888], R32 ;  /* 0x0048882001007387 */ /* 0x0003e20000100a00 */
[----:B------:R-:W-:-:S03]  /*76850*/  IMAD.WIDE R22, R6, 0x4, R22 ;  /* 0x0000000406167825 */ /* 0x000fc600078e0216 */
[----:B-1----:R-:W4:Y:S04]  /*76860*/  LDL.LU.64 R32, [R1+0x4b48] ;  /* 0x004b480001207983 */ /* 0x002f280000300a00 */
[----:B------:R1:W-:Y:S04]  /*76870*/  STL.64 [R1+0x4880], R26 ;  /* 0x0048801a01007387 */ /* 0x0003e80000100a00 */
[----:B------:R1:W-:Y:S01]  /*76880*/  STL.64 [R1+0x4878], R30 ;  /* 0x0048781e01007387 */ /* 0x0003e20000100a00 */
[----:B------:R-:W-:-:S04]  /*76890*/  IMAD.WIDE R222, R6, 0x4, R222 ;  /* 0x0000000406de7825 */ /* 0x000fc800078e02de */
[C---:B------:R-:W-:Y:S01]  /*768a0*/  IMAD.WIDE R238, R6.reuse, 0x4, R238 ;  /* 0x0000000406ee7825 */ /* 0x040fe200078e02ee */
[----:B------:R-:W-:Y:S04]  /*768b0*/  LDGSTS.E [R248+-0x5d000], desc[UR60][R22.64], P1 ;  /* 0xa300000016f87fae */ /* 0x000fe8000892187c */
[----:B------:R-:W-:Y:S04]  /*768c0*/  LDGSTS.E [R16+-0x5cc00], desc[UR60][R222.64], P1 ;  /* 0xa3400000de107fae */ /* 0x000fe8000892187c */
[----:B------:R-:W-:Y:S04]  /*768d0*/  LDGSTS.E [R14+-0x5c800], desc[UR60][R238.64], P1 ;  /* 0xa3800000ee0e7fae */ /* 0x000fe8000892187c */
[----:B-1----:R-:W4:Y:S04]  /*768e0*/  LDL.LU.64 R26, [R1+0x4b40] ;  /* 0x004b4000011a7983 */ /* 0x002f280000300a00 */
[----:B------:R-:W4:Y:S04]  /*768f0*/  LDL.LU.64 R30, [R1+0x4b38] ;  /* 0x004b3800011e7983 */ /* 0x000f280000300a00 */
[----:B------:R1:W-:Y:S04]  /*76900*/  STL.64 [R1+0x4870], R28 ;  /* 0x0048701c01007387 */ /* 0x0003e80000100a00 */
[----:B-1----:R-:W4:Y:S04]  /*76910*/  LDL.LU.64 R28, [R1+0x4b30] ;  /* 0x004b3000011c7983 */ /* 0x002f280000300a00 */
[----:B------:R1:W-:Y:S04]  /*76920*/  STL.64 [R1+0x4868], R22 ;  /* 0x0048681601007387 */ /* 0x0003e80000100a00 */
[----:B-1----:R-:W4:Y:S04]  /*76930*/  LDL.LU.64 R22, [R1+0x4b28] ;  /* 0x004b280001167983 */ /* 0x002f280000300a00 */
[----:B------:R1:W-:Y:S04]  /*76940*/  STL.64 [R1+0x4860], R222 ;  /* 0x004860de01007387 */ /* 0x0003e80000100a00 */
[----:B------:R3:W-:Y:S04]  /*76950*/  STL.64 [R1+0x4858], R238 ;  /* 0x004858ee01007387 */ /* 0x0007e80000100a00 */
[----:B-1----:R-:W4:Y:S04]  /*76960*/  LDL.LU.64 R222, [R1+0x4b20] ;  /* 0x004b200001de7983 */ /* 0x002f280000300a00 */
[----:B---3--:R-:W3:Y:S01]  /*76970*/  LDL.LU.64 R238, [R1+0x4b18] ;  /* 0x004b180001ee7983 */ /* 0x008ee20000300a00 */
[----:B------:R-:W-:-:S04]  /*76980*/  IMAD.WIDE R24, R6, 0x4, R24 ;  /* 0x0000000406187825 */ /* 0x000fc800078e0218 */
[C---:B------:R-:W-:Y:S01]  /*76990*/  IMAD.WIDE R20, R6.reuse, 0x4, R20 ;  /* 0x0000000406147825 */ /* 0x040fe200078e0214 */
[----:B------:R-:W-:Y:S04]  /*769a0*/  STL.64 [R1+0x4850], R24 ;  /* 0x0048501801007387 */ /* 0x000fe80000100a00 */
[----:B------:R3:W-:Y:S04]  /*769b0*/  LDGSTS.E [R12+-0x5c400], desc[UR60][R24.64], P1 ;  /* 0xa3c00000180c7fae */ /* 0x0007e8000892187c */
[----:B------:R1:W-:Y:S04]  /*769c0*/  STL.64 [R1+0x4848], R20 ;  /* 0x0048481401007387 */ /* 0x0003e80000100a00 */
[----:B------:R4:W-:Y:S04]  /*769d0*/  LDGSTS.E [R248+-0x5c000], desc[UR60][R20.64], P1 ;  /* 0xa400000014f87fae */ /* 0x0009e8000892187c */
[----:B-1----:R-:W4:Y:S01]  /*769e0*/  LDL.LU.64 R20, [R1+0x4b10] ;  /* 0x004b100001147983 */ /* 0x002f220000300a00 */
[----:B--2---:R-:W-:-:S05]  /*769f0*/  IMAD.WIDE R18, R6, 0x4, R18 ;  /* 0x0000000406127825 */ /* 0x004fca00078e0212 */
[----:B------:R1:W-:Y:S04]  /*76a00*/  STL.64 [R1+0x4840], R18 ;  /* 0x0048401201007387 */ /* 0x0003e80000100a00 */
[----:B------:R2:W-:Y:S01]  /*76a10*/  LDGSTS.E [R16+-0x5bc00], desc[UR60][R18.64], P1 ;  /* 0xa440000012107fae */ /* 0x0005e2000892187c */
[----:B---3--:R-:W-:-:S05]  /*76a20*/  IMAD.WIDE R24, R6, 0x4, R238 ;  /* 0x0000000406187825 */ /* 0x008fca00078e02ee */
[----:B------:R3:W-:Y:S04]  /*76a30*/  STL.64 [R1+0x4838], R24 ;  /* 0x0048381801007387 */ /* 0x0007e80000100a00 */
[----:B-1----:R-:W2:Y:S04]  /*76a40*/  LDL.LU.64 R18, [R1+0x4b08] ;  /* 0x004b080001127983 */ /* 0x002ea80000300a00 */
[----:B------:R-:W-:Y:S04]  /*76a50*/  LDGSTS.E [R14+-0x5b800], desc[UR60][R24.64], P1 ;  /* 0xa4800000180e7fae */ /* 0x000fe8000892187c */
[----:B---3--:R-:W3:Y:S01]  /*76a60*/  LDL.LU.64 R24, [R1+0x4b00] ;  /* 0x004b000001187983 */ /* 0x008ee20000300a00 */
[----:B----4-:R-:W-:-:S04]  /*76a70*/  IMAD.WIDE R238, R6, 0x4, R222 ;  /* 0x0000000406ee7825 */ /* 0x010fc800078e02de */
[----:B------:R-:W-:Y:S02]  /*76a80*/  VIADD R222, R7, 0x300000 ;  /* 0x0030000007de7836 */ /* 0x000fe40000000000 */
[----:B------:R-:W-:-:S04]  /*76a90*/  IMAD.WIDE R20, R6, 0x4, R20 ;  /* 0x0000000406147825 */ /* 0x000fc800078e0214 */
[C---:B------:R-:W-:Y:S01]  /*76aa0*/  IMAD.WIDE R22, R6.reuse, 0x4, R22 ;  /* 0x0000000406167825 */ /* 0x040fe200078e0216 */
[----:B------:R-:W-:Y:S04]  /*76ab0*/  STL.64 [R1+0x4830], R238 ;  /* 0x004830ee01007387 */ /* 0x000fe80000100a00 */
[----:B------:R-:W-:Y:S04]  /*76ac0*/  LDGSTS.E [R12+-0x5b400], desc[UR60][R238.64], P1 ;  /* 0xa4c00000ee0c7fae */ /* 0x000fe8000892187c */
[----:B------:R3:W-:Y:S04]  /*76ad0*/  STL.64 [R1+0x4828], R20 ;  /* 0x0048281401007387 */ /* 0x0007e80000100a00 */
[----:B------:R3:W-:Y:S04]  /*76ae0*/  LDGSTS.E [R222+-0x5b000], desc[UR60][R20.64], P1 ;  /* 0xa500000014de7fae */ /* 0x0007e8000892187c */
[----:B------:R-:W-:Y:S04]  /*76af0*/  STL.64 [R1+0x4820], R22 ;  /* 0x0048201601007387 */ /* 0x000fe80000100a00 */
[----:B------:R-:W-:Y:S01]  /*76b00*/  LDGSTS.E [R16+-0x5ac00], desc[UR60][R22.64], P1 ;  /* 0xa540000016107fae */ /* 0x000fe2000892187c */
[----:B--2---:R-:W-:-:S05]  /*76b10*/  IMAD.WIDE R18, R6, 0x4, R18 ;  /* 0x0000000406127825 */ /* 0x004fca00078e0212 */
[----:B------:R1:W-:Y:S04]  /*76b20*/  STL.64 [R1+0x4818], R18 ;  /* 0x0048181201007387 */ /* 0x0003e80000100a00 */
[----:B------:R1:W-:Y:S01]  /*76b30*/  LDGSTS.E [R14+-0x5a800], desc[UR60][R18.64], P1 ;  /* 0xa5800000120e7fae */ /* 0x0003e2000892187c */
[----:B---3--:R-:W-:-:S05]  /*76b40*/  IMAD.WIDE R20, R6, 0x4, R24 ;  /* 0x0000000406147825 */ /* 0x008fca00078e0218 */
[----:B------:R2:W-:Y:S04]  /*76b50*/  STL.64 [R1+0x4810], R20 ;  /* 0x0048101401007387 */ /* 0x0005e80000100a00 */
[----:B------:R-:W3:Y:S01]  /*76b60*/  LDL.LU.64 R238, [R1+0xc60] ;  /* 0x000c600001ee7983 */ /* 0x000ee20000300a00 */
[----:B------:R-:W-:Y:S01]  /*76b70*/  IMAD.WIDE R24, R6, 0x4, R28 ;  /* 0x0000000406187825 */ /* 0x000fe200078e021c */
[----:B-1----:R-:W-:-:S03]  /*76b80*/  IADD3 R18, R7, 0x300000, RZ ;  /* 0x0030000007127810 */ /* 0x002fc60007ffe0ff */
[C---:B------:R-:W-:Y:S01]  /*76b90*/  IMAD.WIDE R28, R6.reuse, 0x4, R30 ;  /* 0x00000004061c7825 */ /* 0x040fe200078e021e */
[----:B------:R-:W4:Y:S03]  /*76ba0*/  LDL.LU.64 R22, [R1+0xc20] ;  /* 0x000c200001167983 */ /* 0x000f260000300a00 */
[C---:B------:R-:W-:Y:S01]  /*76bb0*/  IMAD.WIDE R26, R6.reuse, 0x4, R26 ;  /* 0x00000004061a7825 */ /* 0x040fe200078e021a */
[----:B------:R-:W-:Y:S04]  /*76bc0*/  LDGSTS.E [R12+-0x5a400], desc[UR60][R20.64], P1 ;  /* 0xa5c00000140c7fae */ /* 0x000fe8000892187c */
[----:B------:R1:W-:Y:S04]  /*76bd0*/  STL.64 [R1+0x4808], R24 ;  /* 0x0048081801007387 */ /* 0x0003e80000100a00 */
[----:B------:R1:W-:Y:S04]  /*76be0*/  LDGSTS.E [R18+-0x5a000], desc[UR60][R24.64], P1 ;  /* 0xa600000018127fae */ /* 0x0003e8000892187c */
[----:B------:R-:W-:Y:S04]  /*76bf0*/  LDGSTS.E [R16+-0x59c00], desc[UR60][R28.64], P1 ;  /* 0xa64000001c107fae */ /* 0x000fe8000892187c */
[----:B------:R-:W-:Y:S04]  /*76c00*/  LDGSTS.E [R14+-0x59800], desc[UR60][R26.64], P1 ;  /* 0xa68000001a0e7fae */ /* 0x000fe8000892187c */
[----:B--2---:R-:W2:Y:S04]  /*76c10*/  LDL.LU.64 R20, [R1+0xbe0] ;  /* 0x000be00001147983 */ /* 0x004ea80000300a00 */
[----:B------:R-:W-:Y:S04]  /*76c20*/  STL.64 [R1+0x4800], R28 ;  /* 0x0048001c01007387 */ /* 0x000fe80000100a00 */
[----:B------:R1:W-:Y:S02]  /*76c30*/  STL.64 [R1+0x47f8], R26 ;  /* 0x0047f81a01007387 */ /* 0x0003e40000100a00 */
[----:B-1----:R-:W-:-:S04]  /*76c40*/  IMAD.WIDE R24, R6, 0x4, R32 ;  /* 0x0000000406187825 */ /* 0x002fc800078e0220 */
[C---:B------:R-:W-:Y:S01]  /*76c50*/  IMAD.WIDE R36, R6.reuse, 0x4, R36 ;  /* 0x0000000406247825 */ /* 0x040fe200078e0224 */
[----:B------:R-:W2:Y:S04]  /*76c60*/  LDL.LU.64 R26, [R1+0xba0] ;  /* 0x000ba000011a7983 */ /* 0x000ea80000300a00 */
[----:B------:R1:W-:Y:S04]  /*76c70*/  STL.64 [R1+0x47f0], R24 ;  /* 0x0047f01801007387 */ /* 0x0003e80000100a00 */
[----:B------:R-:W2:Y:S04]  /*76c80*/  LDL.LU.64 R30, [R1+0xb60] ;  /* 0x000b6000011e7983 */ /* 0x000ea80000300a00 */
[----:B------:R-:W2:Y:S01]  /*76c90*/  LDL.LU.64 R28, [R1+0xb20] ;  /* 0x000b2000011c7983 */ /* 0x000ea20000300a00 */
[----:B------:R-:W-:-:S03]  /*76ca0*/  IMAD.WIDE R32, R6, 0x4, R8 ;  /* 0x0000000406207825 */ /* 0x000fc600078e0208 */
[----:B------:R-:W-:Y:S04]  /*76cb0*/  LDGSTS.E [R12+-0x59400], desc[UR60][R24.64], P1 ;  /* 0xa6c00000180c7fae */ /* 0x000fe8000892187c */
[----:B------:R-:W-:Y:S01]  /*76cc0*/  STL.64 [R1+0x47e8], R36 ;  /* 0x0047e82401007387 */ /* 0x000fe20000100a00 */
[----:B------:R-:W-:-:S03]  /*76cd0*/  IMAD.WIDE R18, R6, 0x4, R34 ;  /* 0x0000000406127825 */ /* 0x000fc600078e0222 */
[----:B------:R-:W-:Y:S04]  /*76ce0*/  LDGSTS.E [R16+-0x59000], desc[UR60][R36.64], P1 ;  /* 0xa700000024107fae */ /* 0x000fe8000892187c */
[----:B------:R-:W-:Y:S01]  /*76cf0*/  LDGSTS.E [R14+-0x58c00], desc[UR60][R32.64], P1 ;  /* 0xa7400000200e7fae */ /* 0x000fe2000892187c */
[----:B------:R-:W-:-:S03]  /*76d00*/  IMAD.WIDE R8, R6, 0x4, R38 ;  /* 0x0000000406087825 */ /* 0x000fc600078e0226 */
[----:B------:R3:W-:Y:S04]  /*76d10*/  LDGSTS.E [R12+-0x58800], desc[UR60][R18.64], P1 ;  /* 0xa7800000120c7fae */ /* 0x0007e8000892187c */
[----:B-1----:R-:W2:Y:S04]  /*76d20*/  LDL.LU.64 R24, [R1+0xae0] ;  /* 0x000ae00001187983 */ /* 0x002ea80000300a00 */
[----:B------:R-:W-:Y:S04]  /*76d30*/  STL.64 [R1+0x47e0], R32 ;  /* 0x0047e02001007387 */ /* 0x000fe80000100a00 */
[----:B------:R1:W-:Y:S04]  /*76d40*/  STL.64 [R1+0x47d8], R18 ;  /* 0x0047d81201007387 */ /* 0x0003e80000100a00 */
[----:B-1----:R-:W2:Y:S04]  /*76d50*/  LDL.LU.64 R18, [R1+0xaa0] ;  /* 0x000aa00001127983 */ /* 0x002ea80000300a00 */
[----:B------:R1:W-:Y:S01]  /*76d60*/  STL.64 [R1+0x47d0], R8 ;  /* 0x0047d00801007387 */ /* 0x0003e20000100a00 */
[----:B---3--:R-:W-:-:S03]  /*76d70*/  IMAD.WIDE R34, R6, 0x4, R238 ;  /* 0x0000000406227825 */ /* 0x008fc600078e02ee */
[----:B------:R-:W3:Y:S01]  /*76d80*/  LDL.LU.64 R238, [R1+0xa60] ;  /* 0x000a600001ee7983 */ /* 0x000ee20000300a00 */
[----:B------:R-:W-:Y:S01]  /*76d90*/  VIADD R7, R7, 0x300000 ;  /* 0x0030000007077836 */ /* 0x000fe20000000000 */
[----:B------:R-:W-:Y:S01]  /*76da0*/  IADD3 R12, R4, 0x300000, RZ ;  /* 0x00300000040c7810 */ /* 0x000fe20007ffe0ff */
[----:B----4-:R-:W-:-:S03]  /*76db0*/  IMAD.WIDE R32, R6, 0x4, R22 ;  /* 0x0000000406207825 */ /* 0x010fc600078e0216 */
[----:B------:R1:W-:Y:S04]  /*76dc0*/  LDGSTS.E [R7+-0x58400], desc[UR60][R8.64], P1 ;  /* 0xa7c0000008077fae */ /* 0x0003e8000892187c */
[----:B------:R4:W-:Y:S04]  /*76dd0*/  STL.64 [R1+0x3938], R34 ;  /* 0x0039382201007387 */ /* 0x0009e80000100a00 */
[----:B------:R-:W3:Y:S04]  /*76de0*/  LDL.LU.64 R222, [R1+0xa20] ;  /* 0x000a200001de7983 */ /* 0x000ee80000300a00 */
[----:B------:R-:W3:Y:S04]  /*76df0*/  LDL.LU.64 R22, [R1+0x9e0] ;  /* 0x0009e00001167983 */ /* 0x000ee80000300a00 */
[----:B------:R4:W-:Y:S04]  /*76e00*/  LDGSTS.E [R12+-0x7ff80], desc[UR60][R34.64], P1 ;  /* 0x80080000220c7fae */ /* 0x0009e8000892187c */
[----:B------:R-:W-:Y:S01]  /*76e10*/  STL.64 [R1+0x3978], R32 ;  /* 0x0039782001007387 */ /* 0x000fe20000100a00 */
[----:B--2---:R-:W-:-:S04]  /*76e20*/  IMAD.WIDE R20, R6, 0x4, R20 ;  /* 0x0000000406147825 */ /* 0x004fc800078e0214 */
[C---:B-1----:R-:W-:Y:S01]  /*76e30*/  VIADD R9, R4.reuse, 0x300000 ;  /* 0x0030000004097836 */ /* 0x042fe20000000000 */
[C---:B------:R-:W-:Y:S01]  /*76e40*/  IADD3 R8, R4.reuse, 0x300000, RZ ;  /* 0x0030000004087810 */ /* 0x040fe20007ffe0ff */
[----:B------:R-:W-:Y:S01]  /*76e50*/  VIADD R7, R4, 0x300000 ;  /* 0x0030000004077836 */ /* 0x000fe20000000000 */
[----:B------:R1:W-:Y:S04]  /*76e60*/  STL.64 [R1+0x39b8], R20 ;  /* 0x0039b81401007387 */ /* 0x0003e80000100a00 */
[----:B------:R2:W-:Y:S04]  /*76e70*/  LDGSTS.E [R9+-0x7fb80], desc[UR60][R32.64], P1 ;  /* 0x8048000020097fae */ /* 0x0005e8000892187c */
[----:B------:R-:W-:Y:S01]  /*76e80*/  LDGSTS.E [R8+-0x7f780], desc[UR60][R20.64], P1 ;  /* 0x8088000014087fae */ /* 0x000fe2000892187c */
[----:B------:R-:W-:-:S04]  /*76e90*/  IMAD.WIDE R26, R6, 0x4, R26 ;  /* 0x00000004061a7825 */ /* 0x000fc800078e021a */
[C---:B----4-:R-:W-:Y:S01]  /*76ea0*/  IMAD.WIDE R34, R6.reuse, 0x4, R30 ;  /* 0x0000000406227825 */ /* 0x050fe200078e021e */
[----:B-1----:R-:W4:Y:S04]  /*76eb0*/  LDL.LU.64 R20, [R1+0x9a0] ;  /* 0x0009a00001147983 */ /* 0x002f280000300a00 */
[----:B------:R1:W-:Y:S04]  /*76ec0*/  STL.64 [R1+0x39f8], R26 ;  /* 0x0039f81a01007387 */ /* 0x0003e80000100a00 */
[----:B------:R-:W-:Y:S01]  /*76ed0*/  LDGSTS.E [R7+-0x7f380], desc[UR60][R26.64], P1 ;  /* 0x80c800001a077fae */ /* 0x000fe2000892187c */
[----:B--2---:R-:W-:-:S03]  /*76ee0*/  IMAD.WIDE R32, R6, 0x4, R28 ;  /* 0x0000000406207825 */ /* 0x004fc600078e021c */
[----:B------:R3:W-:Y:S04]  /*76ef0*/  LDGSTS.E [R12+-0x7ef80], desc[UR60][R34.64], P1 ;  /* 0x81080000220c7fae */ /* 0x0007e8000892187c */
[----:B------:R2:W-:Y:S04]  /*76f00*/  LDGSTS.E [R9+-0x7eb80], desc[UR60][R32.64], P1 ;  /* 0x8148000020097fae */ /* 0x0005e8000892187c */
[----:B-1----:R-:W4:Y:S04]  /*76f10*/  LDL.LU.64 R26, [R1+0x960] ;  /* 0x00096000011a7983 */ /* 0x002f280000300a00 */
[----:B------:R-:W-:Y:S01]  /*76f20*/  STL.64 [R1+0x3a38], R34 ;  /* 0x003a382201007387 */ /* 0x000fe20000100a00 */
[----:B------:R-:W-:-:S03]  /*76f30*/  IMAD.WIDE R24, R6, 0x4, R24 ;  /* 0x0000000406187825 */ /* 0x000fc600078e0218 */
[----:B------:R-:W4:Y:S04]  /*76f40*/  LDL.LU.64 R30, [R1+0x920] ;  /* 0x00092000011e7983 */ /* 0x000f280000300a00 */
[----:B------:R-:W4:Y:S04]  /*76f50*/  LDL.LU.64 R28, [R1+0x8e0] ;  /* 0x0008e000011c7983 */ /* 0x000f280000300a00 */
[----:B------:R-:W-:Y:S04]  /*76f60*/  STL.64 [R1+0x3a78], R32 ;  /* 0x003a782001007387 */ /* 0x000fe80000100a00 */
[----:B------:R1:W-:Y:S04]  /*76f70*/  STL.64 [R1+0x3ab8], R24 ;  /* 0x003ab81801007387 */ /* 0x0003e80000100a00 */
[----:B------:R-:W-:Y:S01]  /*76f80*/  LDGSTS.E [R8+-0x7e780], desc[UR60][R24.64], P1 ;  /* 0x8188000018087fae */ /* 0x000fe2000892187c */
[----:B------:R-:W-:-:S05]  /*76f90*/  IMAD.WIDE R18, R6, 0x4, R18 ;  /* 0x0000000406127825 */ /* 0x000fca00078e0212 */
[----:B------:R2:W-:Y:S04]  /*76fa0*/  LDGSTS.E [R7+-0x7e380], desc[UR60][R18.64], P1 ;  /* 0x81c8000012077fae */ /* 0x0005e8000892187c */
[----:B-1----:R-:W4:Y:S04]  /*76fb0*/  LDL.LU.64 R24, [R1+0x8a0] ;  /* 0x0008a00001187983 */ /* 0x002f280000300a00 */
[----:B------:R1:W-:Y:S01]  /*76fc0*/  STL.64 [R1+0x3af8], R18 ;  /* 0x003af81201007387 */ /* 0x0003e20000100a00 */
[----:B---3--:R-:W-:-:S03]  /*76fd0*/  IMAD.WIDE R34, R6, 0x4, R238 ;  /* 0x0000000406227825 */ /* 0x008fc600078e02ee */
[----:B------:R-:W3:Y:S04]  /*76fe0*/  LDL.LU.64 R238, [R1+0x860] ;  /* 0x0008600001ee7983 */ /* 0x000ee80000300a00 */
[----:B------:R-:W-:Y:S04]  /*76ff0*/  STL.64 [R1+0x3b38], R34 ;  /* 0x003b382201007387 */ /* 0x000fe80000100a00 */
[----:B------:R4:W-:Y:S01]  /*77000*/  LDGSTS.E [R12+-0x7df80], desc[UR60][R34.64], P1 ;  /* 0x82080000220c7fae */ /* 0x0009e2000892187c */
[----:B--2---:R-:W-:-:S04]  /*77010*/  IMAD.WIDE R32, R6, 0x4, R222 ;  /* 0x0000000406207825 */ /* 0x004fc800078e02de */
[C---:B-1----:R-:W-:Y:S01]  /*77020*/  IMAD.WIDE R18, R6.reuse, 0x4, R22 ;  /* 0x0000000406127825 */ /* 0x042fe200078e0216 */
[----:B------:R-:W2:Y:S04]  /*77030*/  LDL.LU.64 R222, [R1+0x820] ;  /* 0x0008200001de7983 */ /* 0x000ea80000300a00 */
[----:B------:R-:W2:Y:S04]  /*77040*/  LDL.LU.64 R22, [R1+0x7e0] ;  /* 0x0007e00001167983 */ /* 0x000ea80000300a00 */
[----:B------:R-:W-:Y:S04]  /*77050*/  STL.64 [R1+0x3b78], R32 ;  /* 0x003b782001007387 */ /* 0x000fe80000100a00 */
[----:B------:R1:W-:Y:S04]  /*77060*/  LDGSTS.E [R9+-0x7db80], desc[UR60][R32.64], P1 ;  /* 0x8248000020097fae */ /* 0x0003e8000892187c */
[----:B------:R1:W-:Y:S04]  /*77070*/  STL.64 [R1+0x3bc8], R18 ;  /* 0x003bc81201007387 */ /* 0x0003e80000100a00 */
[----:B------:R-:W-:Y:S04]  /*77080*/  LDGSTS.E [R8+-0x7d780], desc[UR60][R18.64], P1 ;  /* 0x8288000012087fae */ /* 0x000fe8000892187c */
[----:B-1----:R-:W2:Y:S01]  /*77090*/  LDL.LU.64 R18, [R1+0x7a0] ;  /* 0x0007a00001127983 */ /* 0x002ea20000300a00 */
[----:B----4-:R-:W-:-:S05]  /*770a0*/  IMAD.WIDE R20, R6, 0x4, R20 ;  /* 0x0000000406147825 */ /* 0x010fca00078e0214 */
[----:B------:R1:W-:Y:S04]  /*770b0*/  STL.64 [R1+0x3c08], R20 ;  /* 0x003c081401007387 */ /* 0x0003e80000100a00 */
[----:B------:R-:W-:Y:S01]  /*770c0*/  LDGSTS.E [R7+-0x7d380], desc[UR60][R20.64], P1 ;  /* 0x82c8000014077fae */ /* 0x000fe2000892187c */
[----:B------:R-:W-:-:S03]  /*770d0*/  IMAD.WIDE R34, R6, 0x4, R26 ;  /* 0x0000000406227825 */ /* 0x000fc600078e021a */
[----:B-1----:R-:W4:Y:S04]  /*770e0*/  LDL.LU.64 R20, [R1+0x760] ;  /* 0x0007600001147983 */ /* 0x002f280000300a00 */
[----:B------:R-:W-:Y:S01]  /*770f0*/  STL.64 [R1+0x3c48], R34 ;  /* 0x003c482201007387 */ /* 0x000fe20000100a00 */
[----:B------:R-:W-:-:S03]  /*77100*/  IMAD.WIDE R32, R6, 0x4, R30 ;  /* 0x0000000406207825 */ /* 0x000fc600078e021e */
[----:B------:R-:W4:Y:S01]  /*77110*/  LDL.LU.64 R26, [R1+0x720] ;  /* 0x00072000011a7983 */ /* 0x000f220000300a00 */
[----:B------:R-:W-:-:S03]  /*77120*/  IMAD.WIDE R28, R6, 0x4, R28 ;  /* 0x00000004061c7825 */ /* 0x000fc600078e021c */
[----:B------:R-:W4:Y:S04]  /*77130*/  LDL.LU.64 R30, [R1+0x6e0] ;  /* 0x0006e000011e7983 */ /* 0x000f280000300a00 */
[----:B------:R3:W-:Y:S04]  /*77140*/  LDGSTS.E [R12+-0x7cf80], desc[UR60][R34.64], P1 ;  /* 0x83080000220c7fae */ /* 0x0007e8000892187c */
[----:B------:R-:W-:Y:S04]  /*77150*/  STL.64 [R1+0x3c88], R32 ;  /* 0x003c882001007387 */ /* 0x000fe80000100a00 */
[----:B------:R2:W-:Y:S04]  /*77160*/  LDGSTS.E [R9+-0x7cb80], desc[UR60][R32.64], P1 ;  /* 0x8348000020097fae */ /* 0x0005e8000892187c */
[----:B------:R1:W-:Y:S04]  /*77170*/  STL.64 [R1+0x3cc8], R28 ;  /* 0x003cc81c01007387 */ /* 0x0003e80000100a00 */
[----:B------:R-:W-:Y:S01]  /*77180*/  LDGSTS.E [R8+-0x7c780], desc[UR60][R28.64], P1 ;  /* 0x838800001c087fae */ /* 0x000fe2000892187c */
[----:B------:R-:W-:-:S05]  /*77190*/  IMAD.WIDE R24, R6, 0x4, R24 ;  /* 0x0000000406187825 */ /* 0x000fca00078e0218 */
[----:B------:R-:W-:Y:S04]  /*771a0*/  LDGSTS.E [R7+-0x7c380], desc[UR60][R24.64], P1 ;  /* 0x83c8000018077fae */ /* 0x000fe8000892187c */
[----:B-1----:R-:W4:Y:S04]  /*771b0*/  LDL.LU.64 R28, [R1+0x6a0] ;  /* 0x0006a000011c7983 */ /* 0x002f280000300a00 */
[----:B------:R1:W-:Y:S01]  /*771c0*/  STL.64 [R1+0x3d08], R24 ;  /* 0x003d081801007387 */ /* 0x0003e20000100a00 */
[----:B---3--:R-:W-:-:S03]  /*771d0*/  IMAD.WIDE R34, R6, 0x4, R238 ;  /* 0x0000000406227825 */ /* 0x008fc600078e02ee */
[----:B------:R-:W3:Y:S04]  /*771e0*/  LDL.LU.64 R238, [R1+0x660] ;  /* 0x0006600001ee7983 */ /* 0x000ee80000300a00 */
[----:B------:R-:W-:Y:S04]  /*771f0*/  STL.64 [R1+0x41b0], R34 ;  /* 0x0041b02201007387 */ /* 0x000fe80000100a00 */
[----:B-1----:R-:W3:Y:S04]  /*77200*/  LDL.LU.64 R24, [R1+0x620] ;  /* 0x0006200001187983 */ /* 0x002ee80000300a00 */
[----:B------:R4:W-:Y:S01]  /*77210*/  LDGSTS.E [R12+-0x7bf80], desc[UR60][R34.64], P1 ;  /* 0x84080000220c7fae */ /* 0x0009e2000892187c */
[----:B--2---:R-:W-:-:S04]  /*77220*/  IMAD.WIDE R32, R6, 0x4, R222 ;  /* 0x0000000406207825 */ /* 0x004fc800078e02de */
[C---:B------:R-:W-:Y:S01]  /*77230*/  IMAD.WIDE R22, R6.reuse, 0x4, R22 ;  /* 0x0000000406167825 */ /* 0x040fe200078e0216 */
[----:B------:R-:W2:Y:S04]  /*77240*/  LDL.LU.64 R222, [R1+0x5e0] ;  /* 0x0005e00001de7983 */ /* 0x000ea80000300a00 */
[----:B------:R-:W-:Y:S04]  /*77250*/  STL.64 [R1+0x4218], R32 ;  /* 0x0042182001007387 */ /* 0x000fe80000100a00 */
[----:B------:R1:W-:Y:S04]  /*77260*/  LDGSTS.E [R9+-0x7bb80], desc[UR60][R32.64], P1 ;  /* 0x8448000020097fae */ /* 0x0003e8000892187c */
[----:B------:R1:W-:Y:S04]  /*77270*/  STL.64 [R1+0x4228], R22 ;  /* 0x0042281601007387 */ /* 0x0003e80000100a00 */
[----:B------:R-:W-:Y:S01]  /*77280*/  LDGSTS.E [R8+-0x7b780], desc[UR60][R22.64], P1 ;  /* 0x8488000016087fae */ /* 0x000fe2000892187c */
[----:B------:R-:W-:-:S03]  /*77290*/  IMAD.WIDE R18, R6, 0x4, R18 ;  /* 0x0000000406127825 */ /* 0x000fc600078e0212 */
[----:B-1----:R-:W2:Y:S04]  /*772a0*/  LDL.LU.64 R22, [R1+0x5a0] ;  /* 0x0005a00001167983 */ /* 0x002ea80000300a00 */
[----:B------:R1:W-:Y:S04]  /*772b0*/  STL.64 [R1+0x4240], R18 ;  /* 0x0042401201007387 */ /* 0x0003e80000100a00 */
[----:B------:R-:W-:Y:S01]  /*772c0*/  LDGSTS.E [R7+-0x7b380], desc[UR60][R18.64], P1 ;  /* 0x84c8000012077fae */ /* 0x000fe2000892187c */
[----:B----4-:R-:W-:-:S04]  /*772d0*/  IMAD.WIDE R34, R6, 0x4, R20 ;  /* 0x0000000406227825 */ /* 0x010fc800078e0214 */
[C---:B------:R-:W-:Y:S01]  /*772e0*/  IMAD.WIDE R26, R6.reuse, 0x4, R26 ;  /* 0x00000004061a7825 */ /* 0x040fe200078e021a */
[----:B------:R-:W4:Y:S04]  /*772f0*/  LDL.LU.64 R20, [R1+0x560] ;  /* 0x0005600001147983 */ /* 0x000f280000300a00 */
[----:B------:R-:W-:Y:S01]  /*77300*/  STL.64 [R1+0x4250], R34 ;  /* 0x0042502201007387 */ /* 0x000fe20000100a00 */
[----:B------:R-:W-:-:S03]  /*77310*/  IMAD.WIDE R32, R6, 0x4, R30 ;  /* 0x0000000406207825 */ /* 0x000fc600078e021e */
[----:B------:R3:W-:Y:S04]  /*77320*/  LDGSTS.E [R12+-0x7af80], desc[UR60][R34.64], P1 ;  /* 0x85080000220c7fae */ /* 0x0007e8000892187c */
[----:B------:R-:W4:Y:S04]  /*77330*/  LDL.LU.64 R30, [R1+0x520] ;  /* 0x00052000011e7983 */ /* 0x000f280000300a00 */
[----:B-1----:R-:W4:Y:S04]  /*77340*/  LDL.LU.64 R18, [R1+0x4e0] ;  /* 0x0004e00001127983 */ /* 0x002f280000300a00 */
[----:B------:R1:W-:Y:S04]  /*77350*/  STL.64 [R1+0x4280], R26 ;  /* 0x0042801a01007387 */ /* 0x0003e80000100a00 */
[----:B------:R-:W-:Y:S04]  /*77360*/  STL.64 [R1+0x42b8], R32 ;  /* 0x0042b82001007387 */ /* 0x000fe80000100a00 */
[----:B------:R-:W-:Y:S04]  /*77370*/  LDGSTS.E [R9+-0x7ab80], desc[UR60][R26.64], P1 ;  /* 0x854800001a097fae */ /* 0x000fe8000892187c */
[----:B------:R2:W-:Y:S01]  /*77380*/  LDGSTS.E [R8+-0x7a780], desc[UR60][R32.64], P1 ;  /* 0x8588000020087fae */ /* 0x0005e2000892187c */
[----:B------:R-:W-:-:S03]  /*77390*/  IMAD.WIDE R28, R6, 0x4, R28 ;  /* 0x00000004061c7825 */ /* 0x000fc600078e021c */
[----:B-1----:R-:W4:Y:S04]  /*773a0*/  LDL.LU.64 R26, [R1+0x4a0] ;  /* 0x0004a000011a7983 */ /* 0x002f280000300a00 */
[----:B------:R1:W-:Y:S04]  /*773b0*/  STL.64 [R1+0x4358], R28 ;  /* 0x0043581c01007387 */ /* 0x0003e80000100a00 */
[----:B------:R-:W-:Y:S01]  /*773c0*/  LDGSTS.E [R7+-0x7a380], desc[UR60][R28.64], P1 ;  /* 0x85c800001c077fae */ /* 0x000fe2000892187c */
[----:B---3--:R-:W-:-:S03]  /*773d0*/  IMAD.WIDE R36, R6, 0x4, R238 ;  /* 0x0000000406247825 */ /* 0x008fc600078e02ee */
[----:B------:R-:W3:Y:S04]  /*773e0*/  LDL.LU.64 R238, [R1+0x460] ;  /* 0x0004600001ee7983 */ /* 0x000ee80000300a00 */
[----:B------:R-:W-:Y:S01]  /*773f0*/  STL.64 [R1+0x4368], R36 ;  /* 0x0043682401007387 */ /* 0x000fe20000100a00 */
[----:B------:R-:W-:-:S03]  /*77400*/  IMAD.WIDE R34, R6, 0x4, R24 ;  /* 0x0000000406227825 */ /* 0x000fc600078e0218 */
[----:B-1----:R-:W3:Y:S01]  /*77410*/  LDL.LU.64 R28, [R1+0x420] ;  /* 0x00042000011c7983 */ /* 0x002ee20000300a00 */
[----:B--2---:R-:W-:-:S03]  /*77420*/  IMAD.WIDE R32, R6, 0x4, R222 ;  /* 0x0000000406207825 */ /* 0x004fc600078e02de */
[----:B------:R-:W2:Y:S04]  /*77430*/  LDL.LU.64 R24, [R1+0x3e0] ;  /* 0x0003e00001187983 */ /* 0x000ea80000300a00 */
[----:B------:R-:W-:Y:S04]  /*77440*/  STL.64 [R1+0x4578], R34 ;  /* 0x0045782201007387 */ /* 0x000fe80000100a00 */
[----:B------:R-:W-:Y:S04]  /*77450*/  LDGSTS.E [R12+-0x79f80], desc[UR60][R36.64], P1 ;  /* 0x86080000240c7fae */ /* 0x000fe8000892187c */
[----:B------:R-:W-:Y:S04]  /*77460*/  STL.64 [R1+0x4590], R32 ;  /* 0x0045902001007387 */ /* 0x000fe80000100a00 */
[----:B------:R-:W2:Y:S04]  /*77470*/  LDL.LU.64 R222, [R1+0x3a0] ;  /* 0x0003a00001de7983 */ /* 0x000ea80000300a00 */
[----:B------:R-:W-:Y:S04]  /*77480*/  LDGSTS.E [R9+-0x79b80], desc[UR60][R34.64], P1 ;  /* 0x8648000022097fae */ /* 0x000fe8000892187c */
[----:B------:R-:W-:Y:S01]  /*77490*/  LDGSTS.E [R8+-0x79780], desc[UR60][R32.64], P1 ;  /* 0x8688000020087fae */ /* 0x000fe2000892187c */
[----:B------:R-:W-:-:S05]  /*774a0*/  IMAD.WIDE R22, R6, 0x4, R22 ;  /* 0x0000000406167825 */ /* 0x000fca00078e0216 */
[----:B------:R1:W-:Y:S04]  /*774b0*/  STL.64 [R1+0x45a8], R22 ;  /* 0x0045a81601007387 */ /* 0x0003e80000100a00 */
[----:B------:R-:W-:Y:S04]  /*774c0*/  LDGSTS.E [R7+-0x79380], desc[UR60][R22.64], P1 ;  /* 0x86c8000016077fae */ /* 0x000fe8000892187c */
[----:B-1----:R-:W2:Y:S01]  /*774d0*/  LDL.LU.64 R22, [R1+0x360] ;  /* 0x0003600001167983 */ /* 0x002ea20000300a00 */
[----:B----4-:R-:W-:-:S04]  /*774e0*/  IMAD.WIDE R20, R6, 0x4, R20 ;  /* 0x0000000406147825 */ /* 0x010fc800078e0214 */
[----:B------:R-:W-:-:S04]  /*774f0*/  IMAD.WIDE R30, R6, 0x4, R30 ;  /* 0x00000004061e7825 */ /* 0x000fc800078e021e */
[C---:B------:R-:W-:Y:S01]  /*77500*/  IMAD.WIDE R18, R6.reuse, 0x4, R18 ;  /* 0x0000000406127825 */ /* 0x040fe200078e0212 */
[----:B------:R1:W-:Y:S04]  /*77510*/  STL.64 [R1+0x46a8], R20 ;  /* 0x0046a81401007387 */ /* 0x0003e80000100a00 */
[----:B------:R-:W-:Y:S04]  /*77520*/  LDGSTS.E [R12+-0x78f80], desc[UR60][R20.64], P1 ;  /* 0x87080000140c7fae */ /* 0x000fe8000892187c */
[----:B------:R-:W-:Y:S04]  /*77530*/  LDGSTS.E [R9+-0x78b80], desc[UR60][R30.64], P1 ;  /* 0x874800001e097fae */ /* 0x000fe8000892187c */
[----:B------:R3:W-:Y:S04]  /*77540*/  LDGSTS.E [R8+-0x78780], desc[UR60][R18.64], P1 ;  /* 0x8788000012087fae */ /* 0x0007e8000892187c */
[----:B-1----:R-:W4:Y:S04]  /*77550*/  LDL.LU.64 R20, [R1+0x320] ;  /* 0x0003200001147983 */ /* 0x002f280000300a00 */
[----:B------:R-:W-:Y:S04]  /*77560*/  STL.64 [R1+0x47c8], R30 ;  /* 0x0047c81e01007387 */ /* 0x000fe80000100a00 */
[----:B------:R3:W-:Y:S01]  /*77570*/  STL.64 [R1+0x47c0], R18 ;  /* 0x0047c01201007387 */ /* 0x0007e20000100a00 */
[----:B------:R-:W-:-:S03]  /*77580*/  IMAD.WIDE R26, R6, 0x4, R26 ;  /* 0x00000004061a7825 */ /* 0x000fc600078e021a */
[----:B------:R-:W4:Y:S04]  /*77590*/  LDL.LU.64 R36, [R1+0x2e0] ;  /* 0x0002e00001247983 */ /* 0x000f280000300a00 */
[----:B------:R1:W-:Y:S04]  /*775a0*/  STL.64 [R1+0x47b8], R26 ;  /* 0x0047b81a01007387 */ /* 0x0003e80000100a00 */
[----:B------:R-:W-:Y:S01]  /*775b0*/  LDGSTS.E [R7+-0x78380], desc[UR60][R26.64], P1 ;  /* 0x87c800001a077fae */ /* 0x000fe2000892187c */
[----:B---3--:R-:W-:-:S03]  /*775c0*/  IMAD.WIDE R18, R6, 0x4, R238 ;  /* 0x0000000406127825 */ /* 0x008fc600078e02ee */
[----:B------:R-:W3:Y:S01]  /*775d0*/  LDL.LU.64 R238, [R1+0x2a0] ;  /* 0x0002a00001ee7983 */ /* 0x000ee20000300a00 */
[----:B------:R-:W-:-:S03]  /*775e0*/  IMAD.WIDE R34, R6, 0x4, R28 ;  /* 0x0000000406227825 */ /* 0x000fc600078e021c */
[----:B------:R-:W3:Y:S01]  /*775f0*/  LDL.LU.64 R32, [R1+0x260] ;  /* 0x0002600001207983 */ /* 0x000ee20000300a00 */
[----:B--2---:R-:W-:-:S03]  /*77600*/  IMAD.WIDE R28, R6, 0x4, R24 ;  /* 0x00000004061c7825 */ /* 0x004fc600078e0218 */
[----:B------:R2:W-:Y:S04]  /*77610*/  STL.64 [R1+0x47b0], R18 ;  /* 0x0047b01201007387 */ /* 0x0005e80000100a00 */
[----:B------:R-:W3:Y:S04]  /*77620*/  LDL.LU.64 R30, [R1+0x220] ;  /* 0x00022000011e7983 */ /* 0x000ee80000300a00 */
[----:B------:R-:W-:Y:S04]  /*77630*/  STL.64 [R1+0x47a8], R34 ;  /* 0x0047a82201007387 */ /* 0x000fe80000100a00 */
[----:B-1----:R-:W3:Y:S01]  /*77640*/  LDL.LU.64 R26, [R1+0x1e0] ;  /* 0x0001e000011a7983 */ /* 0x002ee20000300a00 */
[----:B------:R-:W-:-:S03]  /*77650*/  IMAD.WIDE R24, R6, 0x4, R222 ;  /* 0x0000000406187825 */ /* 0x000fc600078e02de */
[----:B------:R-:W-:Y:S04]  /*77660*/  LDGSTS.E [R12+-0x5ff80], desc[UR60][R18.64], P1 ;  /* 0xa0080000120c7fae */ /* 0x000fe8000892187c */
[----:B------:R1:W-:Y:S04]  /*77670*/  STL.64 [R1+0x47a0], R28 ;  /* 0x0047a01c01007387 */ /* 0x0003e80000100a00 */
[----:B------:R3:W-:Y:S04]  /*77680*/  LDGSTS.E [R9+-0x5fb80], desc[UR60][R34.64], P1 ;  /* 0xa048000022097fae */ /* 0x0007e8000892187c */
[----:B------:R-:W-:Y:S04]  /*77690*/  LDGSTS.E [R8+-0x5f780], desc[UR60][R28.64], P1 ;  /* 0xa08800001c087fae */ /* 0x000fe8000892187c */
[----:B------:R-:W-:Y:S04]  /*776a0*/  LDGSTS.E [R7+-0x5f380], desc[UR60][R24.64], P1 ;  /* 0xa0c8000018077fae */ /* 0x000fe8000892187c */
[----:B--2---:R-:W2:Y:S04]  /*776b0*/  LDL.LU.64 R18, [R1+0x1a0] ;  /* 0x0001a00001127983 */ /* 0x004ea80000300a00 */
[----:B------:R1:W-:Y:S04]  /*776c0*/  STL.64 [R1+0x4798], R24 ;  /* 0x0047981801007387 */ /* 0x0003e80000100a00 */
[----:B-1----:R-:W2:Y:S04]  /*776d0*/  LDL.LU.64 R28, [R1+0x160] ;  /* 0x00016000011c7983 */ /* 0x002ea80000300a00 */
[----:B------:R-:W2:Y:S04]  /*776e0*/  LDL.LU.64 R24, [R1+0x120] ;  /* 0x0001200001187983 */ /* 0x000ea80000300a00 */
[----:B------:R-:W2:Y:S01]  /*776f0*/  LDL.LU.64 R222, [R1+0xe0] ;  /* 0x0000e00001de7983 */ /* 0x000ea20000300a00 */
[----:B------:R-:W-:-:S05]  /*77700*/  IMAD.WIDE R22, R6, 0x4, R22 ;  /* 0x0000000406167825 */ /* 0x000fca00078e0216 */
[----:B------:R1:W-:Y:S04]  /*77710*/  STL.64 [R1+0x4790], R22 ;  /* 0x0047901601007387 */ /* 0x0003e80000100a00 */
[----:B------:R-:W-:Y:S01]  /*77720*/  LDGSTS.E [R12+-0x5ef80], desc[UR60][R22.64], P1 ;  /* 0xa1080000160c7fae */ /* 0x000fe2000892187c */
[----:B----4-:R-:W-:-:S03]  /*77730*/  IMAD.WIDE R38, R6, 0x4, R20 ;  /* 0x0000000406267825 */ /* 0x010fc600078e0214 */
[----:B------:R-:W4:Y:S01]  /*77740*/  LDL.LU.64 R20, [R1+0xa0] ;  /* 0x0000a00001147983 */ /* 0x000f220000300a00 */
[----:B------:R-:W-:-:S03]  /*77750*/  IMAD.WIDE R36, R6, 0x4, R36 ;  /* 0x0000000406247825 */ /* 0x000fc600078e0224 */
[----:B------:R-:W-:Y:S04]  /*77760*/  STL.64 [R1+0x4788], R38 ;  /* 0x0047882601007387 */ /* 0x000fe80000100a00 */
[----:B-1----:R-:W4:Y:S04]  /*77770*/  LDL.LU.64 R22, [R1+0x60] ;  /* 0x0000600001167983 */ /* 0x002f280000300a00 */
[----:B------:R-:W-:Y:S04]  /*77780*/  STL.64 [R1+0x4780], R36 ;  /* 0x0047802401007387 */ /* 0x000fe80000100a00 */
[----:B------:R-:W-:Y:S04]  /*77790*/  LDGSTS.E [R9+-0x5eb80], desc[UR60][R38.64], P1 ;  /* 0xa148000026097fae */ /* 0x000fe8000892187c */
[----:B------:R-:W-:Y:S01]  /*777a0*/  LDGSTS.E [R8+-0x5e780], desc[UR60][R36.64], P1 ;  /* 0xa188000024087fae */ /* 0x000fe2000892187c */
[----:B---3--:R-:W-:-:S03]  /*777b0*/  IMAD.WIDE R34, R6, 0x4, R238 ;  /* 0x0000000406227825 */ /* 0x008fc600078e02ee */
[----:B------:R-:W3:Y:S01]  /*777c0*/  LDL.LU.64 R238, [R1+0x20] ;  /* 0x0000200001ee7983 */ /* 0x000ee20000300a00 */
[----:B------:R-:W-:-:S04]  /*777d0*/  IMAD.WIDE R32, R6, 0x4, R32 ;  /* 0x0000000406207825 */ /* 0x000fc800078e0220 */
[----:B------:R-:W-:-:S04]  /*777e0*/  IMAD.WIDE R30, R6, 0x4, R30 ;  /* 0x00000004061e7825 */ /* 0x000fc800078e021e */
[C---:B------:R-:W-:Y:S01]  /*777f0*/  IMAD.WIDE R26, R6.reuse, 0x4, R26 ;  /* 0x00000004061a7825 */ /* 0x040fe200078e021a */
[----:B------:R-:W-:Y:S04]  /*77800*/  STL.64 [R1+0x4778], R34 ;  /* 0x0047782201007387 */ /* 0x000fe80000100a00 */
[----:B------:R-:W-:Y:S04]  /*77810*/  LDGSTS.E [R7+-0x5e380], desc[UR60][R34.64], P1 ;  /* 0xa1c8000022077fae */ /* 0x000fe8000892187c */
[----:B------:R-:W-:Y:S04]  /*77820*/  STL.64 [R1+0x4770], R32 ;  /* 0x0047702001007387 */ /* 0x000fe80000100a00 */
[----:B------:R-:W-:Y:S04]  /*77830*/  LDGSTS.E [R12+-0x5df80], desc[UR60][R32.64], P1 ;  /* 0xa2080000200c7fae */ /* 0x000fe8000892187c */
[----:B------:R-:W-:Y:S04]  /*77840*/  STL.64 [R1+0x4768], R30 ;  /* 0x0047681e01007387 */ /* 0x000fe80000100a00 */
[----:B------:R-:W-:Y:S04]  /*77850*/  LDGSTS.E [R9+-0x5db80], desc[UR60][R30.64], P1 ;  /* 0xa24800001e097fae */ /* 0x000fe8000892187c */
[----:B------:R1:W-:Y:S04]  /*77860*/  STL.64 [R1+0x4760], R26 ;  /* 0x0047601a01007387 */ /* 0x0003e80000100a00 */
[----:B------:R1:W-:Y:S01]  /*77870*/  LDGSTS.E [R8+-0x5d780], desc[UR60][R26.64], P1 ;  /* 0xa28800001a087fae */ /* 0x0003e2000892187c */
[----:B--2---:R-:W-:-:S04]  /*77880*/  IMAD.WIDE R18, R6, 0x4, R18 ;  /* 0x0000000406127825 */ /* 0x004fc800078e0212 */
[C---:B-1----:R-:W-:Y:S01]  /*77890*/  IMAD.WIDE R26, R6.reuse, 0x4, R28 ;  /* 0x00000004061a7825 */ /* 0x042fe200078e021c */
[----:B------:R1:W-:Y:S04]  /*778a0*/  STL.64 [R1+0x4758], R18 ;  /* 0x0047581201007387 */ /* 0x0003e80000100a00 */
[----:B------:R1:W-:Y:S04]  /*778b0*/  LDGSTS.E [R7+-0x5d380], desc[UR60][R18.64], P1 ;  /* 0xa2c8000012077fae */ /* 0x0003e8000892187c */
[----:B------:R-:W-:Y:S04]  /*778c0*/  STL.64 [R1+0x4750], R26 ;  /* 0x0047501a01007387 */ /* 0x000fe80000100a00 */
[----:B------:R-:W-:Y:S01]  /*778d0*/  LDGSTS.E [R12+-0x5cf80], desc[UR60][R26.64], P1 ;  /* 0xa30800001a0c7fae */ /* 0x000fe2000892187c */
[----:B------:R-:W-:-:S04]  /*778e0*/  IMAD.WIDE R24, R6, 0x4, R24 ;  /* 0x0000000406187825 */ /* 0x000fc800078e0218 */
[C---:B-1----:R-:W-:Y:S01]  /*778f0*/  IMAD.WIDE R18, R6.reuse, 0x4, R222 ;  /* 0x0000000406127825 */ /* 0x042fe200078e02de */
[----:B------:R-:W-:Y:S04]  /*77900*/  STL.64 [R1+0x4748], R24 ;  /* 0x0047481801007387 */ /* 0x000fe80000100a00 */
[----:B------:R-:W-:Y:S04]  /*77910*/  LDGSTS.E [R9+-0x5cb80], desc[UR60][R24.64], P1 ;  /* 0xa348000018097fae */ /* 0x000fe8000892187c */
[----:B------:R1:W-:Y:S04]  /*77920*/  STL.64 [R1+0x4740], R18 ;  /* 0x0047401201007387 */ /* 0x0003e80000100a00 */
[----:B------:R1:W-:Y:S01]  /*77930*/  LDGSTS.E [R8+-0x5c780], desc[UR60][R18.64], P1 ;  /* 0xa388000012087fae */ /* 0x0003e2000892187c */
[----:B----4-:R-:W-:-:S04]  /*77940*/  IMAD.WIDE R20, R6, 0x4, R20 ;  /* 0x0000000406147825 */ /* 0x010fc800078e0214 */
[C---:B-1----:R-:W-:Y:S01]  /*77950*/  IMAD.WIDE R18, R6.reuse, 0x4, R22 ;  /* 0x0000000406127825 */ /* 0x042fe200078e0216 */
[----:B------:R1:W-:Y:S04]  /*77960*/  STL.64 [R1+0x4738], R20 ;  /* 0x0047381401007387 */ /* 0x0003e80000100a00 */
[----:B------:R1:W-:Y:S04]  /*77970*/  LDGSTS.E [R7+-0x5c380], desc[UR60][R20.64], P1 ;  /* 0xa3c8000014077fae */ /* 0x0003e8000892187c */
[----:B------:R2:W-:Y:S04]  /*77980*/  STL.64 [R1+0x4730], R18 ;  /* 0x0047301201007387 */ /* 0x0005e80000100a00 */
[----:B------:R2:W-:Y:S01]  /*77990*/  LDGSTS.E [R12+-0x5bf80], desc[UR60][R18.64], P1 ;  /* 0xa4080000120c7fae */ /* 0x0005e2000892187c */
[----:B-1----:R-:W-:-:S04]  /*779a0*/  IMAD.WIDE R20, R6, 0x4, R236 ;  /* 0x0000000406147825 */ /* 0x002fc800078e02ec */
[----:B--2---:R-:W-:-:S04]  /*779b0*/  IMAD.WIDE R18, R6, 0x4, R220 ;  /* 0x0000000406127825 */ /* 0x004fc800078e02dc */
[----:B---3--:R-:W-:-:S05]  /*779c0*/  IMAD.WIDE R22, R6, 0x4, R238 ;  /* 0x0000000406167825 */ /* 0x008fca00078e02ee */
[----:B------:R-:W-:Y:S04]  /*779d0*/  STL.64 [R1+0x4728], R22 ;  /* 0x0047281601007387 */ /* 0x000fe80000100a00 */
[----:B------:R-:W-:Y:S04]  /*779e0*/  LDGSTS.E [R9+-0x5bb80], desc[UR60][R22.64], P1 ;  /* 0xa448000016097fae */ /* 0x000fe8000892187c */
[----:B------:R1:W-:Y:S04]  /*779f0*/  STL.64 [R1+0x4720], R20 ;  /* 0x0047201401007387 */ /* 0x0003e80000100a00 */
[----:B------:R1:W-:Y:S04]  /*77a00*/  LDGSTS.E [R8+-0x5b780], desc[UR60][R20.64], P1 ;  /* 0xa488000014087fae */ /* 0x0003e8000892187c */
[----:B------:R2:W-:Y:S04]  /*77a10*/  STL.64 [R1+0x4718], R18 ;  /* 0x0047181201007387 */ /* 0x0005e80000100a00 */
[----:B------:R2:W-:Y:S01]  /*77a20*/  LDGSTS.E [R7+-0x5b380], desc[UR60][R18.64], P1 ;  /* 0xa4c8000012077fae */ /* 0x0005e2000892187c */
[----:B-1----:R-:W-:-:S04]  /*77a30*/  IMAD.WIDE R20, R6, 0x4, R40 ;  /* 0x0000000406147825 */ /* 0x002fc800078e0228 */
[----:B------:R-:W-:-:S04]  /*77a40*/  IMAD.WIDE R22, R6, 0x4, R42 ;  /* 0x0000000406167825 */ /* 0x000fc800078e022a */
[C---:B--2---:R-:W-:Y:S01]  /*77a50*/  IMAD.WIDE R18, R6.reuse, 0x4, R44 ;  /* 0x0000000406127825 */ /* 0x044fe200078e022c */
[----:B------:R1:W-:Y:S04]  /*77a60*/  STL.64 [R1+0x4710], R20 ;  /* 0x0047101401007387 */ /* 0x0003e80000100a00 */
[----:B------:R1:W-:Y:S04]  /*77a70*/  LDGSTS.E [R12+-0x5af80], desc[UR60][R20.64], P1 ;  /* 0xa5080000140c7fae */ /* 0x0003e8000892187c */
[----:B------:R-:W-:Y:S04]  /*77a80*/  STL.64 [R1+0x4708], R22 ;  /* 0x0047081601007387 */ /* 0x000fe80000100a00 */
[----:B------:R2:W-:Y:S04]  /*77a90*/  STL.64 [R1+0x4700], R18 ;  /* 0x0047001201007387 */ /* 0x0005e80000100a00 */
[----:B------:R-:W-:Y:S04]  /*77aa0*/  LDGSTS.E [R9+-0x5ab80], desc[UR60][R22.64], P1 ;  /* 0xa548000016097fae */ /* 0x000fe8000892187c */
[----:B------:R2:W-:Y:S01]  /*77ab0*/  LDGSTS.E [R8+-0x5a780], desc[UR60][R18.64], P1 ;  /* 0xa588000012087fae */ /* 0x0005e2000892187c */
[----:B-1----:R-:W-:-:S05]  /*77ac0*/  IMAD.WIDE R20, R6, 0x4, R46 ;  /* 0x0000000406147825 */ /* 0x002fca00078e022e */
[----:B------:R1:W-:Y:S04]  /*77ad0*/  STL.64 [R1+0x46f8], R20 ;  /* 0x0046f81401007387 */ /* 0x0003e80000100a00 */
[----:B------:R-:W3:Y:S01]  /*77ae0*/  LDL.LU.64 R238, [R1+0xc58] ;  /* 0x000c580001ee7983 */ /* 0x000ee20000300a00 */
[----:B--2---:R-:W-:-:S04]  /*77af0*/  IMAD.WIDE R18, R6, 0x4, R48 ;  /* 0x0000000406127825 */ /* 0x004fc800078e0230 */
[C---:B------:R-:W-:Y:S01]  /*77b00*/  IMAD.WIDE R26, R6.reuse, 0x4, R50 ;  /* 0x00000004061a7825 */ /* 0x040fe200078e0232 */
[----:B------:R-:W2:Y:S03]  /*77b10*/  LDL.LU.64 R22, [R1+0xc18] ;  /* 0x000c180001167983 */ /* 0x000ea60000300a00 */
[C---:B------:R-:W-:Y:S01]  /*77b20*/  IMAD.WIDE R24, R6.reuse, 0x4, R52 ;  /* 0x0000000406187825 */ /* 0x040fe200078e0234 */
[----:B------:R-:W-:Y:S04]  /*77b30*/  LDGSTS.E [R7+-0x5a380], desc[UR60][R20.64], P1 ;  /* 0xa5c8000014077fae */ /* 0x000fe8000892187c */
[----:B------:R4:W-:Y:S04]  /*77b40*/  STL.64 [R1+0x46f0], R18 ;  /* 0x0046f01201007387 */ /* 0x0009e80000100a00 */
[----:B------:R4:W-:Y:S04]  /*77b50*/  LDGSTS.E [R12+-0x59f80], desc[UR60][R18.64], P1 ;  /* 0xa6080000120c7fae */ /* 0x0009e8000892187c */
[----:B------:R-:W-:Y:S01]  /*77b60*/  LDGSTS.E [R9+-0x59b80], desc[UR60][R26.64], P1 ;  /* 0xa64800001a097fae */ /* 0x000fe2000892187c */
[----:B------:R-:W-:-:S03]  /*77b70*/  IMAD.WIDE R32, R6, 0x4, R56 ;  /* 0x0000000406207825 */ /* 0x000fc600078e0238 */
[----:B------:R-:W-:Y:S04]  /*77b80*/  LDGSTS.E [R8+-0x59780], desc[UR60][R24.64], P1 ;  /* 0xa688000018087fae */ /* 0x000fe8000892187c */
[----:B-1----:R-:W2:Y:S04]  /*77b90*/  LDL.LU.64 R20, [R1+0xbd8] ;  /* 0x000bd80001147983 */ /* 0x002ea80000300a00 */
[----:B------:R1:W-:Y:S04]  /*77ba0*/  STL.64 [R1+0x46e8], R26 ;  /* 0x0046e81a01007387 */ /* 0x0003e80000100a00 */
[----:B------:R1:W-:Y:S01]  /*77bb0*/  STL.64 [R1+0x46e0], R24 ;  /* 0x0046e01801007387 */ /* 0x0003e20000100a00 */
[----:B----4-:R-:W-:-:S04]  /*77bc0*/  IMAD.WIDE R18, R6, 0x4, R54 ;  /* 0x0000000406127825 */ /* 0x010fc800078e0236 */
[C---:B------:R-:W-:Y:S01]  /*77bd0*/  IMAD.WIDE R34, R6.reuse, 0x4, R58 ;  /* 0x0000000406227825 */ /* 0x040fe200078e023a */
[----:B------:R4:W-:Y:S04]  /*77be0*/  LDGSTS.E [R7+-0x59380], desc[UR60][R18.64], P1 ;  /* 0xa6c8000012077fae */ /* 0x0009e8000892187c */
[----:B------:R4:W-:Y:S04]  /*77bf0*/  LDGSTS.E [R9+-0x58f80], desc[UR60][R32.64], P1 ;  /* 0xa708000020097fae */ /* 0x0009e8000892187c */
[----:B------:R3:W-:Y:S04]  /*77c00*/  LDGSTS.E [R8+-0x58b80], desc[UR60][R34.64], P1 ;  /* 0xa748000022087fae */ /* 0x0007e8000892187c */
[----:B-1----:R-:W2:Y:S04]  /*77c10*/  LDL.LU.64 R26, [R1+0xb98] ;  /* 0x000b9800011a7983 */ /* 0x002ea80000300a00 */
[----:B------:R4:W-:Y:S04]  /*77c20*/  STL.64 [R1+0x46d8], R18 ;  /* 0x0046d81201007387 */ /* 0x0009e80000100a00 */
[----:B------:R-:W2:Y:S04]  /*77c30*/  LDL.LU.64 R30, [R1+0xb58] ;  /* 0x000b5800011e7983 */ /* 0x000ea80000300a00 */
[----:B------:R-:W2:Y:S04]  /*77c40*/  LDL.LU.64 R28, [R1+0xb18] ;  /* 0x000b1800011c7983 */ /* 0x000ea80000300a00 */
[----:B------:R1:W-:Y:S04]  /*77c50*/  STL.64 [R1+0x46d0], R32 ;  /* 0x0046d02001007387 */ /* 0x0003e80000100a00 */
[----:B------:R-:W2:Y:S04]  /*77c60*/  LDL.LU.64 R24, [R1+0xad8] ;  /* 0x000ad80001187983 */ /* 0x000ea80000300a00 */
[----:B------:R-:W-:Y:S01]  /*77c70*/  STL.64 [R1+0x46c8], R34 ;  /* 0x0046c82201007387 */ /* 0x000fe20000100a00 */
[----:B----4-:R-:W-:-:S04]  /*77c80*/  IMAD.WIDE R18, R6, 0x4, R60 ;  /* 0x0000000406127825 */ /* 0x010fc800078e023c */
[C---:B-1----:R-:W-:Y:S01]  /*77c90*/  IMAD.WIDE R32, R6.reuse, 0x4, R62 ;  /* 0x0000000406207825 */ /* 0x042fe200078e023e */
[----:B------:R1:W-:Y:S04]  /*77ca0*/  STL.64 [R1+0x46c0], R18 ;  /* 0x0046c01201007387 */ /* 0x0003e80000100a00 */
[----:B------:R4:W-:Y:S04]  /*77cb0*/  LDGSTS.E [R7+-0x58780], desc[UR60][R18.64], P1 ;  /* 0xa788000012077fae */ /* 0x0009e8000892187c */
[----:B-1----:R-:W2:Y:S04]  /*77cc0*/  LDL.LU.64 R18, [R1+0xa98] ;  /* 0x000a980001127983 */ /* 0x002ea80000300a00 */
[----:B------:R1:W-:Y:S01]  /*77cd0*/  STL.64 [R1+0x46b8], R32 ;  /* 0x0046b82001007387 */ /* 0x0003e20000100a00 */
[----:B---3--:R-:W-:-:S03]  /*77ce0*/  IMAD.WIDE R34, R6, 0x4, R238 ;  /* 0x0000000406227825 */ /* 0x008fc600078e02ee */
[----:B------:R-:W3:Y:S01]  /*77cf0*/  LDL.LU.64 R238, [R1+0xa58] ;  /* 0x000a580001ee7983 */ /* 0x000ee20000300a00 */
[----:B------:R-:W-:Y:S01]  /*77d00*/  IADD3 R4, R4, 0x300000, RZ ;  /* 0x0030000004047810 */ /* 0x000fe20007ffe0ff */
[C---:B------:R-:W-:Y:S01]  /*77d10*/  VIADD R9, R3.reuse, 0x300000 ;  /* 0x0030000003097836 */ /* 0x040fe20000000000 */
[C---:B------:R-:W-:Y:S01]  /*77d20*/  IADD3 R8, R3.reuse, 0x300000, RZ ;  /* 0x0030000003087810 */ /* 0x040fe20007ffe0ff */
[----:B----4-:R-:W-:Y:S02]  /*77d30*/  VIADD R7, R3, 0x300000 ;  /* 0x0030000003077836 */ /* 0x010fe40000000000 */
[----:B------:R1:W-:Y:S04]  /*77d40*/  LDGSTS.E [R4+-0x58380], desc[UR60][R32.64], P1 ;  /* 0xa7c8000020047fae */ /* 0x0003e8000892187c */
[----:B------:R4:W-:Y:S04]  /*77d50*/  STL.64 [R1+0x28e0], R34 ;  /* 0x0028e02201007387 */ /* 0x0009e80000100a00 */
[----:B------:R-:W3:Y:S04]  /*77d60*/  LDL.LU.64 R222, [R1+0xa18] ;  /* 0x000a180001de7983 */ /* 0x000ee80000300a00 */
[----:B------:R4:W-:Y:S01]  /*77d70*/  LDGSTS.E [R9+-0x7ff00], desc[UR60][R34.64], P1 ;  /* 0x8010000022097fae */ /* 0x0009e2000892187c */
[----:B--2---:R-:W-:-:S04]  /*77d80*/  IMAD.WIDE R20, R6, 0x4, R20 ;  /* 0x0000000406147825 */ /* 0x004fc800078e0214 */
[----:B-1----:R-:W-:Y:S02]  /*77d90*/  IMAD.WIDE R32, R6, 0x4, R22 ;  /* 0x0000000406207825 */ /* 0x002fe400078e0216 */
[----:B------:R-:W2:Y:S04]  /*77da0*/  LDL.LU.64 R22, [R1+0x9d8] ;  /* 0x0009d80001167983 */ /* 0x000ea80000300a00 */
[----:B------:R-:W-:Y:S01]  /*77db0*/  STL.64 [R1+0x3980], R32 ;  /* 0x0039802001007387 */ /* 0x000fe20000100a00 */
[----:B------:R-:W-:-:S03]  /*77dc0*/  IADD3 R4, R3, 0x300000, RZ ;  /* 0x0030000003047810 */ /* 0x000fc60007ffe0ff */
[----:B------:R1:W-:Y:S04]  /*77dd0*/  LDGSTS.E [R8+-0x7fb00], desc[UR60][R32.64], P1 ;  /* 0x8050000020087fae */ /* 0x0003e8000892187c */
[----:B------:R1:W-:Y:S04]  /*77de0*/  STL.64 [R1+0x39c0], R20 ;  /* 0x0039c01401007387 */ /* 0x0003e80000100a00 */
[----:B------:R-:W-:Y:S01]  /*77df0*/  LDGSTS.E [R7+-0x7f700], desc[UR60][R20.64], P1 ;  /* 0x8090000014077fae */ /* 0x000fe2000892187c */
[----:B------:R-:W-:-:S04]  /*77e00*/  IMAD.WIDE R26, R6, 0x4, R26 ;  /* 0x00000004061a7825 */ /* 0x000fc800078e021a */
[C---:B----4-:R-:W-:Y:S01]  /*77e10*/  IMAD.WIDE R34, R6.reuse, 0x4, R30 ;  /* 0x0000000406227825 */ /* 0x050fe200078e021e */
[----:B------:R-:W-:Y:S04]  /*77e20*/  LDGSTS.E [R4+-0x7f300], desc[UR60][R26.64], P1 ;  /* 0x80d000001a047fae */ /* 0x000fe8000892187c */
[----:B-1----:R-:W4:Y:S04]  /*77e30*/  LDL.LU.64 R20, [R1+0x998] ;  /* 0x0009980001147983 */ /* 0x002f280000300a00 */
[----:B------:R1:W-:Y:S01]  /*77e40*/  STL.64 [R1+0x3a00], R26 ;  /* 0x003a001a01007387 */ /* 0x0003e20000100a00 */
[----:B------:R-:W-:-:S04]  /*77e50*/  IMAD.WIDE R32, R6, 0x4, R28 ;  /* 0x0000000406207825 */ /* 0x000fc800078e021c */
[C---:B------:R-:W-:Y:S01]  /*77e60*/  IMAD.WIDE R24, R6.reuse, 0x4, R24 ;  /* 0x0000000406187825 */ /* 0x040fe200078e0218 */
[----:B------:R3:W-:Y:S04]  /*77e70*/  LDGSTS.E [R9+-0x7ef00], desc[UR60][R34.64], P1 ;  /* 0x8110000022097fae */ /* 0x0007e8000892187c */
[----:B------:R3:W-:Y:S04]  /*77e80*/  LDGSTS.E [R8+-0x7eb00], desc[UR60][R32.64], P1 ;  /* 0x8150000020087fae */ /* 0x0007e8000892187c */
[----:B------:R-:W-:Y:S04]  /*77e90*/  LDGSTS.E [R7+-0x7e700], desc[UR60][R24.64], P1 ;  /* 0x8190000018077fae */ /* 0x000fe8000892187c */
[----:B-1----:R-:W4:Y:S04]  /*77ea0*/  LDL.LU.64 R26, [R1+0x958] ;  /* 0x00095800011a7983 */ /* 0x002f280000300a00 */
[----:B------:R-:W-:Y:S04]  /*77eb0*/  STL.64 [R1+0x3a40], R34 ;  /* 0x003a402201007387 */ /* 0x000fe80000100a00 */
[----:B------:R-:W4:Y:S04]  /*77ec0*/  LDL.LU.64 R30, [R1+0x918] ;  /* 0x00091800011e7983 */ /* 0x000f280000300a00 */
[----:B------:R-:W4:Y:S04]  /*77ed0*/  LDL.LU.64 R28, [R1+0x8d8] ;  /* 0x0008d800011c7983 */ /* 0x000f280000300a00 */
[----:B------:R-:W-:Y:S04]  /*77ee0*/  STL.64 [R1+0x3a80], R32 ;  /* 0x003a802001007387 */ /* 0x000fe80000100a00 */
[----:B------:R1:W-:Y:S01]  /*77ef0*/  STL.64 [R1+0x3ac0], R24 ;  /* 0x003ac01801007387 */ /* 0x0003e20000100a00 */
[----:B------:R-:W-:-:S03]  /*77f00*/  IMAD.WIDE R18, R6, 0x4, R18 ;  /* 0x0000000406127825 */ /* 0x000fc600078e0212 */
[----:B-1----:R-:W4:Y:S04]  /*77f10*/  LDL.LU.64 R24, [R1+0x898] ;  /* 0x0008980001187983 */ /* 0x002f280000300a00 */
[----:B------:R2:W-:Y:S04]  /*77f20*/  STL.64 [R1+0x3b00], R18 ;  /* 0x003b001201007387 */ /* 0x0005e80000100a00 */
[----:B------:R2:W-:Y:S01]  /*77f30*/  LDGSTS.E [R4+-0x7e300], desc[UR60][R18.64], P1 ;  /* 0x81d0000012047fae */ /* 0x0005e2000892187c */
[----:B---3--:R-:W-:-:S03]  /*77f40*/  IMAD.WIDE R34, R6, 0x4, R238 ;  /* 0x0000000406227825 */ /* 0x008fc600078e02ee */
[----:B------:R-:W3:Y:S04]  /*77f50*/  LDL.LU.64 R238, [R1+0x858] ;  /* 0x0008580001ee7983 */ /* 0x000ee80000300a00 */
[----:B------:R-:W-:Y:S04]  /*77f60*/  STL.64 [R1+0x3b40], R34 ;  /* 0x003b402201007387 */ /* 0x000fe80000100a00 */
[----:B------:R1:W-:Y:S01]  /*77f70*/  LDGSTS.E [R9+-0x7df00], desc[UR60][R34.64], P1 ;  /* 0x8210000022097fae */ /* 0x0003e2000892187c */
[----:B------:R-:W-:-:S03]  /*77f80*/  IMAD.WIDE R32, R6, 0x4, R222 ;  /* 0x0000000406207825 */ /* 0x000fc600078e02de */
[----:B------:R-:W3:Y:S04]  /*77f90*/  LDL.LU.64 R222, [R1+0x818] ;  /* 0x0008180001de7983 */ /* 0x000ee80000300a00 */
[----:B------:R1:W-:Y:S01]  /*77fa0*/  LDGSTS.E [R8+-0x7db00], desc[UR60][R32.64], P1 ;  /* 0x8250000020087fae */ /* 0x0003e2000892187c */
[----:B--2---:R-:W-:-:S03]  /*77fb0*/  IMAD.WIDE R18, R6, 0x4, R22 ;  /* 0x0000000406127825 */ /* 0x004fc600078e0216 */
[----:B------:R-:W2:Y:S04]  /*77fc0*/  LDL.LU.64 R22, [R1+0x7d8] ;  /* 0x0007d80001167983 */ /* 0x000ea80000300a00 */
[----:B------:R-:W-:Y:S04]  /*77fd0*/  STL.64 [R1+0x3b80], R32 ;  /* 0x003b802001007387 */ /* 0x000fe80000100a00 */
[----:B------:R1:W-:Y:S04]  /*77fe0*/  STL.64 [R1+0x3bd0], R18 ;  /* 0x003bd01201007387 */ /* 0x0003e80000100a00 */
[----:B------:R-:W-:Y:S01]  /*77ff0*/  LDGSTS.E [R7+-0x7d700], desc[UR60][R18.64], P1 ;  /* 0x8290000012077fae */ /* 0x000fe2000892187c */
[----:B----4-:R-:W-:-:S03]  /*78000*/  IMAD.WIDE R20, R6, 0x4, R20 ;  /* 0x0000000406147825 */ /* 0x010fc600078e0214 */
[----:B-1----:R-:W4:Y:S04]  /*78010*/  LDL.LU.64 R18, [R1+0x798] ;  /* 0x0007980001127983 */ /* 0x002f280000300a00 */
[----:B------:R1:W-:Y:S04]  /*78020*/  STL.64 [R1+0x3c10], R20 ;  /* 0x003c101401007387 */ /* 0x0003e80000100a00 */
[----:B------:R-:W-:Y:S01]  /*78030*/  LDGSTS.E [R4+-0x7d300], desc[UR60][R20.64], P1 ;  /* 0x82d0000014047fae */ /* 0x000fe2000892187c */
[----:B------:R-:W-:-:S04]  /*78040*/  IMAD.WIDE R34, R6, 0x4, R26 ;  /* 0x0000000406227825 */ /* 0x000fc800078e021a */
[C---:B------:R-:W-:Y:S01]  /*78050*/  IMAD.WIDE R32, R6.reuse, 0x4, R30 ;  /* 0x0000000406207825 */ /* 0x040fe200078e021e */
[----:B-1----:R-:W4:Y:S04]  /*78060*/  LDL.LU.64 R20, [R1+0x758] ;  /* 0x0007580001147983 */ /* 0x002f280000300a00 */
[----:B------:R-:W-:Y:S04]  /*78070*/  STL.64 [R1+0x3c50], R34 ;  /* 0x003c502201007387 */ /* 0x000fe80000100a00 */
        /* <DEDUP_REMOVED lines=17> */
[----:B------:R-:W-:-:S03]  /*78190*/  IMAD.WIDE R32, R6, 0x4, R222 ;  /* 0x0000000406207825 */ /* 0x000fc600078e02de */
[----:B------:R-:W3:Y:S04]  /*781a0*/  LDL.LU.64 R222, [R1+0x5d8] ;  /* 0x0005d80001de7983 */ /* 0x000ee80000300a00 */
[----:B------:R-:W-:Y:S04]  /*781b0*/  STL.64 [R1+0x4058], R32 ;  /* 0x0040582001007387 */ /* 0x000fe80000100a00 */
[----:B------:R1:W-:Y:S01]  /*781c0*/  LDGSTS.E [R8+-0x7bb00], desc[UR60][R32.64], P1 ;  /* 0x8450000020087fae */ /* 0x0003e2000892187c */
[----:B--2---:R-:W-:-:S05]  /*781d0*/  IMAD.WIDE R22, R6, 0x4, R22 ;  /* 0x0000000406167825 */ /* 0x004fca00078e0216 */
[----:B------:R2:W-:Y:S04]  /*781e0*/  STL.64 [R1+0x40a8], R22 ;  /* 0x0040a81601007387 */ /* 0x0005e80000100a00 */
[----:B------:R-:W-:Y:S01]  /*781f0*/  LDGSTS.E [R7+-0x7b700], desc[UR60][R22.64], P1 ;  /* 0x8490000016077fae */ /* 0x000fe2000892187c */
[----:B----4-:R-:W-:-:S03]  /*78200*/  IMAD.WIDE R18, R6, 0x4, R18 ;  /* 0x0000000406127825 */ /* 0x010fc600078e0212 */
[----:B--2---:R-:W2:Y:S04]  /*78210*/  LDL.LU.64 R22, [R1+0x598] ;  /* 0x0005980001167983 */ /* 0x004ea80000300a00 */
[----:B------:R4:W-:Y:S04]  /*78220*/  STL.64 [R1+0x40c0], R18 ;  /* 0x0040c01201007387 */ /* 0x0009e80000100a00 */
[----:B------:R-:W-:Y:S01]  /*78230*/  LDGSTS.E [R4+-0x7b300], desc[UR60][R18.64], P1 ;  /* 0x84d0000012047fae */ /* 0x000fe2000892187c */
[----:B-1----:R-:W-:-:S04]  /*78240*/  IMAD.WIDE R34, R6, 0x4, R20 ;  /* 0x0000000406227825 */ /* 0x002fc800078e0214 */
[C---:B------:R-:W-:Y:S01]  /*78250*/  IMAD.WIDE R26, R6.reuse, 0x4, R26 ;  /* 0x00000004061a7825 */ /* 0x040fe200078e021a */
[----:B------:R-:W2:Y:S04]  /*78260*/  LDL.LU.64 R20, [R1+0x558] ;  /* 0x0005580001147983 */ /* 0x000ea80000300a00 */
[----:B------:R-:W-:Y:S01]  /*78270*/  STL.64 [R1+0x40d0], R34 ;  /* 0x0040d02201007387 */ /* 0x000fe20000100a00 */
[----:B------:R-:W-:-:S03]  /*78280*/  IMAD.WIDE R32, R6, 0x4, R30 ;  /* 0x0000000406207825 */ /* 0x000fc600078e021e */
[----:B------:R1:W-:Y:S04]  /*78290*/  LDGSTS.E [R9+-0x7af00], desc[UR60][R34.64], P1 ;  /* 0x8510000022097fae */ /* 0x0003e8000892187c */
[----:B------:R-:W2:Y:S04]  /*782a0*/  LDL.LU.64 R30, [R1+0x518] ;  /* 0x00051800011e7983 */ /* 0x000ea80000300a00 */
[----:B----4-:R-:W4:Y:S04]  /*782b0*/  LDL.LU.64 R18, [R1+0x4d8] ;  /* 0x0004d80001127983 */ /* 0x010f280000300a00 */
        /* <DEDUP_REMOVED lines=13> */
[----:B------:R-:W-:-:S03]  /*78390*/  IMAD.WIDE R32, R6, 0x4, R222 ;  /* 0x0000000406207825 */ /* 0x000fc600078e02de */
[----:B------:R-:W3:Y:S04]  /*783a0*/  LDL.LU.64 R24, [R1+0x3d8] ;  /* 0x0003d80001187983 */ /* 0x000ee80000300a00 */
[----:B------:R-:W-:Y:S04]  /*783b0*/  STL.64 [R1+0x4298], R34 ;  /* 0x0042982201007387 */ /* 0x000fe80000100a00 */
[----:B------:R-:W-:Y:S04]  /*783c0*/  LDGSTS.E [R9+-0x79f00], desc[UR60][R36.64], P1 ;  /* 0x8610000024097fae */ /* 0x000fe8000892187c */
[----:B------:R-:W-:Y:S04]  /*783d0*/  STL.64 [R1+0x42c8], R32 ;  /* 0x0042c82001007387 */ /* 0x000fe80000100a00 */
[----:B------:R-:W3:Y:S04]  /*783e0*/  LDL.LU.64 R222, [R1+0x398] ;  /* 0x0003980001de7983 */ /* 0x000ee80000300a00 */
[----:B------:R-:W-:Y:S04]  /*783f0*/  LDGSTS.E [R8+-0x79b00], desc[UR60][R34.64], P1 ;  /* 0x8650000022087fae */ /* 0x000fe8000892187c */
[----:B------:R-:W-:Y:S01]  /*78400*/  LDGSTS.E [R7+-0x79700], desc[UR60][R32.64], P1 ;  /* 0x8690000020077fae */ /* 0x000fe2000892187c */
[----:B--2---:R-:W-:-:S05]  /*78410*/  IMAD.WIDE R22, R6, 0x4, R22 ;  /* 0x0000000406167825 */ /* 0x004fca00078e0216 */
[----:B------:R1:W-:Y:S04]  /*78420*/  STL.64 [R1+0x4350], R22 ;  /* 0x0043501601007387 */ /* 0x0003e80000100a00 */
[----:B------:R-:W-:Y:S01]  /*78430*/  LDGSTS.E [R4+-0x79300], desc[UR60][R22.64], P1 ;  /* 0x86d0000016047fae */ /* 0x000fe2000892187c */
[----:B------:R-:W-:-:S03]  /*78440*/  IMAD.WIDE R20, R6, 0x4, R20 ;  /* 0x0000000406147825 */ /* 0x000fc600078e0214 */
[----:B-1----:R-:W2:Y:S01]  /*78450*/  LDL.LU.64 R22, [R1+0x358] ;  /* 0x0003580001167983 */ /* 0x002ea20000300a00 */
[----:B------:R-:W-:-:S04]  /*78460*/  IMAD.WIDE R30, R6, 0x4, R30 ;  /* 0x00000004061e7825 */ /* 0x000fc800078e021e */
[C---:B----4-:R-:W-:Y:S01]  /*78470*/  IMAD.WIDE R18, R6.reuse, 0x4, R18 ;  /* 0x0000000406127825 */ /* 0x050fe200078e0212 */
        /* <DEDUP_REMOVED lines=15> */
[----:B------:R-:W-:-:S03]  /*78570*/  IMAD.WIDE R28, R6, 0x4, R24 ;  /* 0x00000004061c7825 */ /* 0x000fc600078e0218 */
        /* <DEDUP_REMOVED lines=10> */
[----:B------:R-:W3:Y:S04]  /*78620*/  LDL.LU.64 R18, [R1+0x198] ;  /* 0x0001980001127983 */ /* 0x000ee80000300a00 */
[----:B------:R1:W-:Y:S04]  /*78630*/  STL.64 [R1+0x4690], R24 ;  /* 0x0046901801007387 */ /* 0x0003e80000100a00 */
[----:B-1----:R-:W3:Y:S04]  /*78640*/  LDL.LU.64 R28, [R1+0x158] ;  /* 0x00015800011c7983 */ /* 0x002ee80000300a00 */
[----:B------:R-:W3:Y:S04]  /*78650*/  LDL.LU.64 R24, [R1+0x118] ;  /* 0x0001180001187983 */ /* 0x000ee80000300a00 */
[----:B------:R-:W3:Y:S01]  /*78660*/  LDL.LU.64 R222, [R1+0xd8] ;  /* 0x0000d80001de7983 */ /* 0x000ee20000300a00 */
[----:B--2---:R-:W-:-:S05]  /*78670*/  IMAD.WIDE R22, R6, 0x4, R22 ;  /* 0x0000000406167825 */ /* 0x004fca00078e0216 */
[----:B------:R1:W-:Y:S04]  /*78680*/  STL.64 [R1+0x4688], R22 ;  /* 0x0046881601007387 */ /* 0x0003e80000100a00 */
[----:B------:R-:W-:Y:S01]  /*78690*/  LDGSTS.E [R9+-0x5ef00], desc[UR60][R22.64], P1 ;  /* 0xa110000016097fae */ /* 0x000fe2000892187c */
[----:B----4-:R-:W-:-:S03]  /*786a0*/  IMAD.WIDE R38, R6, 0x4, R20 ;  /* 0x0000000406267825 */ /* 0x010fc600078e0214 */
[----:B------:R-:W2:Y:S01]  /*786b0*/  LDL.LU.64 R20, [R1+0x98] ;  /* 0x0000980001147983 */ /* 0x000ea20000300a00 */
        /* <DEDUP_REMOVED lines=19> */
[----:B------:R-:W-:-:S04]  /*787f0*/  IMAD.WIDE R18, R6, 0x4, R18 ;  /* 0x0000000406127825 */ /* 0x000fc800078e0212 */
        /* <DEDUP_REMOVED lines=11> */
[----:B--2---:R-:W-:-:S04]  /*788b0*/  IMAD.WIDE R20, R6, 0x4, R20 ;  /* 0x0000000406147825 */ /* 0x004fc800078e0214 */
[C---:B----4-:R-:W-:Y:S01]  /*788c0*/  IMAD.WIDE R18, R6.reuse, 0x4, R22 ;  /* 0x0000000406127825 */ /* 0x050fe200078e0216 */
        /* <DEDUP_REMOVED lines=58> */
[----:B------:R-:W-:Y:S01]  /*78c70*/  VIADD R3, R3, 0x300000 ;  /* 0x0030000003037836 */ /* 0x000fe20000000000 */
[C---:B------:R-:W-:Y:S01]  /*78c80*/  IADD3 R8, R2.reuse, 0x300000, RZ ;  /* 0x0030000002087810 */ /* 0x040fe20007ffe0ff */
[C---:B------:R-:W-:Y:S01]  /*78c90*/  VIADD R7, R2.reuse, 0x300000 ;  /* 0x0030000002077836 */ /* 0x040fe20000000000 */
[----:B----4-:R-:W-:Y:S02]  /*78ca0*/  IADD3 R4, R2, 0x300000, RZ ;  /* 0x0030000002047810 */ /* 0x010fe40007ffe0ff */
[----:B------:R1:W-:Y:S04]  /*78cb0*/  LDGSTS.E [R3+-0x58300], desc[UR60][R32.64], P1 ;  /* 0xa7d0000020037fae */ /* 0x0003e8000892187c */
[----:B------:R4:W-:Y:S04]  /*78cc0*/  STL.64 [R1+0x2760], R34 ;  /* 0x0027602201007387 */ /* 0x0009e80000100a00 */
[----:B------:R-:W3:Y:S04]  /*78cd0*/  LDL.LU.64 R222, [R1+0xa10] ;  /* 0x000a100001de7983 */ /* 0x000ee80000300a00 */
[----:B------:R4:W-:Y:S01]  /*78ce0*/  LDGSTS.E [R8+-0x7fe80], desc[UR60][R34.64], P1 ;  /* 0x8018000022087fae */ /* 0x0009e2000892187c */
[----:B--2---:R-:W-:-:S04]  /*78cf0*/  IMAD.WIDE R20, R6, 0x4, R20 ;  /* 0x0000000406147825 */ /* 0x004fc800078e0214 */
[----:B-1----:R-:W-:-:S04]  /*78d00*/  IMAD.WIDE R32, R6, 0x4, R22 ;  /* 0x0000000406207825 */ /* 0x002fc800078e0216 */
[----:B------:R-:W-:Y:S01]  /*78d10*/  VIADD R3, R2, 0x300000 ;  /* 0x0030000002037836 */ /* 0x000fe20000000000 */
[----:B------:R-:W2:Y:S04]  /*78d20*/  LDL.LU.64 R22, [R1+0x9d0] ;  /* 0x0009d00001167983 */ /* 0x000ea80000300a00 */
[----:B------:R-:W-:Y:S04]  /*78d30*/  STL.64 [R1+0x27d8], R32 ;  /* 0x0027d82001007387 */ /* 0x000fe80000100a00 */
        /* <DEDUP_REMOVED lines=201> */
[----:B--2---:R-:W-:-:S03]  /*799d0*/  IMAD.WIDE R18, R6, 0x4, R100 ;  /* 0x0000000406127825 */ /* 0x004fc600078e0264 */
[----:B------:R1:W-:Y:S04]  /*799e0*/  LDGSTS.E [R3+-0x5a280], desc[UR60][R20.64], P1 ;  /* 0xa5d8000014037fae */ /* 0x0003e8000892187c */
[----:B------:R-:W2:Y:S01]  /*799f0*/  LDL.LU.64 R24, [R1+0xc08] ;  /* 0x000c080001187983 */ /* 0x000ea20000300a00 */
[----:B------:R-:W-:-:S03]  /*79a00*/  IMAD.WIDE R26, R6, 0x4, R102 ;  /* 0x00000004061a7825 */ /* 0x000fc600078e0266 */
[----:B------:R4:W-:Y:S04]  /*79a10*/  STL.64 [R1+0x44d0], R18 ;  /* 0x0044d01201007387 */ /* 0x0009e80000100a00 */
[----:B------:R-:W2:Y:S04]  /*79a20*/  LDL.LU.64 R22, [R1+0xbc8] ;  /* 0x000bc80001167983 */ /* 0x000ea80000300a00 */
[----:B------:R4:W-:Y:S04]  /*79a30*/  LDGSTS.E [R8+-0x59e80], desc[UR60][R18.64], P1 ;  /* 0xa618000012087fae */ /* 0x0009e8000892187c */
[----:B------:R4:W-:Y:S04]  /*79a40*/  STL.64 [R1+0x44c8], R26 ;  /* 0x0044c81a01007387 */ /* 0x0009e80000100a00 */
[----:B------:R4:W-:Y:S01]  /*79a50*/  LDGSTS.E [R7+-0x59a80], desc[UR60][R26.64], P1 ;  /* 0xa65800001a077fae */ /* 0x0009e2000892187c */
[----:B-1----:R-:W-:-:S05]  /*79a60*/  IMAD.WIDE R20, R6, 0x4, R104 ;  /* 0x0000000406147825 */ /* 0x002fca00078e0268 */
[----:B------:R1:W-:Y:S01]  /*79a70*/  STL.64 [R1+0x44c0], R20 ;  /* 0x0044c01401007387 */ /* 0x0003e20000100a00 */
[----:B----4-:R-:W-:-:S03]  /*79a80*/  IMAD.WIDE R18, R6, 0x4, R106 ;  /* 0x0000000406127825 */ /* 0x010fc600078e026a */
[----:B------:R-:W4:Y:S01]  /*79a90*/  LDL.LU.64 R30, [R1+0xb88] ;  /* 0x000b8800011e7983 */ /* 0x000f220000300a00 */
[----:B------:R-:W-:-:S03]  /*79aa0*/  IMAD.WIDE R8, R6, 0x4, R108 ;  /* 0x0000000406087825 */ /* 0x000fc600078e026c */
[----:B------:R-:W-:Y:S04]  /*79ab0*/  LDGSTS.E [R4+-0x59680], desc[UR60][R20.64], P1 ;  /* 0xa698000014047fae */ /* 0x000fe8000892187c */
[----:B------:R1:W-:Y:S04]  /*79ac0*/  STL.64 [R1+0x44b8], R18 ;  /* 0x0044b81201007387 */ /* 0x0003e80000100a00 */
[----:B------:R-:W4:Y:S04]  /*79ad0*/  LDL.LU.64 R28, [R1+0xb48] ;  /* 0x000b4800011c7983 */ /* 0x000f280000300a00 */
[----:B------:R-:W4:Y:S04]  /*79ae0*/  LDL.LU.64 R222, [R1+0xb08] ;  /* 0x000b080001de7983 */ /* 0x000f280000300a00 */
[----:B------:R1:W-:Y:S04]  /*79af0*/  LDGSTS.E [R3+-0x59280], desc[UR60][R18.64], P1 ;  /* 0xa6d8000012037fae */ /* 0x0003e8000892187c */
[----:B------:R1:W-:Y:S01]  /*79b00*/  STL.64 [R1+0x44b0], R8 ;  /* 0x0044b00801007387 */ /* 0x0003e20000100a00 */
[----:B------:R-:W-:-:S03]  /*79b10*/  IMAD.WIDE R26, R6, 0x4, R110 ;  /* 0x00000004061a7825 */ /* 0x000fc600078e026e */
[----:B------:R1:W-:Y:S04]  /*79b20*/  LDGSTS.E [R7+-0x58e80], desc[UR60][R8.64], P1 ;  /* 0xa718000008077fae */ /* 0x0003e8000892187c */
[----:B------:R-:W-:Y:S04]  /*79b30*/  LDGSTS.E [R4+-0x58a80], desc[UR60][R26.64], P1 ;  /* 0xa75800001a047fae */ /* 0x000fe8000892187c */
[----:B-1----:R-:W4:Y:S01]  /*79b40*/  LDL.LU.64 R20, [R1+0xac8] ;  /* 0x000ac80001147983 */ /* 0x002f220000300a00 */
[----:B------:R-:W-:-:S03]  /*79b50*/  IMAD.WIDE R18, R6, 0x4, R112 ;  /* 0x0000000406127825 */ /* 0x000fc600078e0270 */
[----:B------:R-:W-:Y:S01]  /*79b60*/  STL.64 [R1+0x44a8], R26 ;  /* 0x0044a81a01007387 */ /* 0x000fe20000100a00 */
[----:B------:R-:W-:-:S03]  /*79b70*/  IMAD.WIDE R8, R6, 0x4, R114 ;  /* 0x0000000406087825 */ /* 0x000fc600078e0272 */
[----:B------:R3:W-:Y:S04]  /*79b80*/  STL.64 [R1+0x44a0], R18 ;  /* 0x0044a01201007387 */ /* 0x0007e80000100a00 */
[----:B------:R-:W4:Y:S04]  /*79b90*/  LDL.LU.64 R32, [R1+0xa88] ;  /* 0x000a880001207983 */ /* 0x000f280000300a00 */
[----:B------:R3:W-:Y:S04]  /*79ba0*/  LDGSTS.E [R3+-0x58680], desc[UR60][R18.64], P1 ;  /* 0xa798000012037fae */ /* 0x0007e8000892187c */
[----:B------:R1:W-:Y:S01]  /*79bb0*/  STL.64 [R1+0x4490], R8 ;  /* 0x0044900801007387 */ /* 0x0003e20000100a00 */
[----:B---3--:R-:W-:-:S03]  /*79bc0*/  IMAD.WIDE R18, R6, 0x4, R238 ;  /* 0x0000000406127825 */ /* 0x008fc600078e02ee */
[----:B------:R-:W3:Y:S01]  /*79bd0*/  LDL.LU.64 R238, [R1+0xa48] ;  /* 0x000a480001ee7983 */ /* 0x000ee20000300a00 */
[----:B------:R-:W-:Y:S01]  /*79be0*/  IADD3 R2, R2, 0x300000, RZ ;  /* 0x0030000002027810 */ /* 0x000fe20007ffe0ff */
[----:B------:R-:W-:Y:S02]  /*79bf0*/  VIADD R7, R0, 0x300000 ;  /* 0x0030000000077836 */ /* 0x000fe40000000000 */
[----:B--2---:R-:W-:Y:S01]  /*79c00*/  IMAD.WIDE R26, R6, 0x4, R24 ;  /* 0x00000004061a7825 */ /* 0x004fe200078e0218 */
[C---:B------:R-:W-:Y:S01]  /*79c10*/  IADD3 R4, R0.reuse, 0x300000, RZ ;  /* 0x0030000000047810 */ /* 0x040fe20007ffe0ff */
[----:B------:R1:W-:Y:S04]  /*79c20*/  LDGSTS.E [R2+-0x58280], desc[UR60][R8.64], P1 ;  /* 0xa7d8000008027fae */ /* 0x0003e8000892187c */
[----:B------:R4:W-:Y:S04]  /*79c30*/  STL.64 [R1+0x25b8], R18 ;  /* 0x0025b81201007387 */ /* 0x0009e80000100a00 */
[----:B------:R-:W2:Y:S01]  /*79c40*/  LDL.LU.64 R24, [R1+0xa08] ;  /* 0x000a080001187983 */ /* 0x000ea20000300a00 */
[----:B------:R-:W-:-:S03]  /*79c50*/  VIADD R3, R0, 0x300000 ;  /* 0x0030000000037836 */ /* 0x000fc60000000000 */
[----:B------:R4:W-:Y:S04]  /*79c60*/  LDGSTS.E [R7+-0x7fe00], desc[UR60][R18.64], P1 ;  /* 0x8020000012077fae */ /* 0x0009e8000892187c */
[----:B------:R-:W-:Y:S01]  /*79c70*/  LDGSTS.E [R4+-0x7fa00], desc[UR60][R26.64], P1 ;  /* 0x806000001a047fae */ /* 0x000fe2000892187c */
[----:B-1----:R-:W-:-:S03]  /*79c80*/  IMAD.WIDE R8, R6, 0x4, R22 ;  /* 0x0000000406087825 */ /* 0x002fc600078e0216 */
[----:B------:R-:W2:Y:S04]  /*79c90*/  LDL.LU.64 R22, [R1+0x9c8] ;  /* 0x0009c80001167983 */ /* 0x000ea80000300a00 */
[----:B------:R1:W-:Y:S04]  /*79ca0*/  STL.64 [R1+0x2680], R26 ;  /* 0x0026801a01007387 */ /* 0x0003e80000100a00 */
[----:B------:R1:W-:Y:S01]  /*79cb0*/  STL.64 [R1+0x26a8], R8 ;  /* 0x0026a80801007387 */ /* 0x0003e20000100a00 */
[----:B----4-:R-:W-:-:S03]  /*79cc0*/  IMAD.WIDE R18, R6, 0x4, R30 ;  /* 0x0000000406127825 */ /* 0x010fc600078e021e */
[----:B------:R4:W-:Y:S01]  /*79cd0*/  LDGSTS.E [R3+-0x7f600], desc[UR60][R8.64], P1 ;  /* 0x80a0000008037fae */ /* 0x0009e2000892187c */
[----:B------:R-:W-:-:S05]  /*79ce0*/  IADD3 R2, R0, 0x300000, RZ ;  /* 0x0030000000027810 */ /* 0x000fca0007ffe0ff */
[----:B------:R4:W-:Y:S04]  /*79cf0*/  LDGSTS.E [R2+-0x7f200], desc[UR60][R18.64], P1 ;  /* 0x80e0000012027fae */ /* 0x0009e8000892187c */
[----:B-1----:R-:W2:Y:S04]  /*79d00*/  LDL.LU.64 R26, [R1+0x988] ;  /* 0x00098800011a7983 */ /* 0x002ea80000300a00 */
[----:B------:R1:W-:Y:S04]  /*79d10*/  STL.64 [R1+0x2718], R18 ;  /* 0x0027181201007387 */ /* 0x0003e80000100a00 */
[----:B------:R-:W2:Y:S01]  /*79d20*/  LDL.LU.64 R30, [R1+0x948] ;  /* 0x00094800011e7983 */ /* 0x000ea20000300a00 */
[----:B----4-:R-:W-:-:S04]  /*79d30*/  IMAD.WIDE R8, R6, 0x4, R28 ;  /* 0x0000000406087825 */ /* 0x010fc800078e021c */
[C---:B------:R-:W-:Y:S01]  /*79d40*/  IMAD.WIDE R28, R6.reuse, 0x4, R222 ;  /* 0x00000004061c7825 */ /* 0x040fe200078e02de */
[----:B------:R4:W-:Y:S04]  /*79d50*/  STL.64 [R1+0x2758], R8 ;  /* 0x0027580801007387 */ /* 0x0009e80000100a00 */
[----:B------:R-:W2:Y:S04]  /*79d60*/  LDL.LU.64 R222, [R1+0x908] ;  /* 0x0009080001de7983 */ /* 0x000ea80000300a00 */
[----:B------:R4:W-:Y:S04]  /*79d70*/  LDGSTS.E [R7+-0x7ee00], desc[UR60][R8.64], P1 ;  /* 0x8120000008077fae */ /* 0x0009e8000892187c */
[----:B------:R-:W-:Y:S01]  /*79d80*/  LDGSTS.E [R4+-0x7ea00], desc[UR60][R28.64], P1 ;  /* 0x816000001c047fae */ /* 0x000fe2000892187c */
[----:B-1----:R-:W-:-:S03]  /*79d90*/  IMAD.WIDE R18, R6, 0x4, R20 ;  /* 0x0000000406127825 */ /* 0x002fc600078e0214 */
[----:B------:R-:W2:Y:S04]  /*79da0*/  LDL.LU.64 R20, [R1+0x8c8] ;  /* 0x0008c80001147983 */ /* 0x000ea80000300a00 */
[----:B------:R-:W-:Y:S04]  /*79db0*/  STL.64 [R1+0x27b0], R28 ;  /* 0x0027b01c01007387 */ /* 0x000fe80000100a00 */
[----:B------:R3:W-:Y:S04]  /*79dc0*/  STL.64 [R1+0x2810], R18 ;  /* 0x0028101201007387 */ /* 0x0007e80000100a00 */
[----:B------:R3:W-:Y:S01]  /*79dd0*/  LDGSTS.E [R3+-0x7e600], desc[UR60][R18.64], P1 ;  /* 0x81a0000012037fae */ /* 0x0007e2000892187c */
[----:B----4-:R-:W-:-:S03]  /*79de0*/  IMAD.WIDE R8, R6, 0x4, R32 ;  /* 0x0000000406087825 */ /* 0x010fc600078e0220 */
[----:B------:R-:W4:Y:S04]  /*79df0*/  LDL.LU.64 R32, [R1+0x888] ;  /* 0x0008880001207983 */ /* 0x000f280000300a00 */
[----:B------:R1:W-:Y:S04]  /*79e00*/  STL.64 [R1+0x2858], R8 ;  /* 0x0028580801007387 */ /* 0x0003e80000100a00 */
[----:B------:R1:W-:Y:S01]  /*79e10*/  LDGSTS.E [R2+-0x7e200], desc[UR60][R8.64], P1 ;  /* 0x81e0000008027fae */ /* 0x0003e2000892187c */
[----:B---3--:R-:W-:-:S03]  /*79e20*/  IMAD.WIDE R18, R6, 0x4, R238 ;  /* 0x0000000406127825 */ /* 0x008fc600078e02ee */
[----:B------:R-:W3:Y:S04]  /*79e30*/  LDL.LU.64 R238, [R1+0x848] ;  /* 0x0008480001ee7983 */ /* 0x000ee80000300a00 */
[----:B------:R1:W-:Y:S04]  /*79e40*/  STL.64 [R1+0x28c8], R18 ;  /* 0x0028c81201007387 */ /* 0x0003e80000100a00 */
[----:B------:R-:W3:Y:S04]  /*79e50*/  LDL.LU.64 R28, [R1+0x808] ;  /* 0x00080800011c7983 */ /* 0x000ee80000300a00 */
[----:B------:R1:W-:Y:S01]  /*79e60*/  LDGSTS.E [R7+-0x7de00], desc[UR60][R18.64], P1 ;  /* 0x8220000012077fae */ /* 0x0003e2000892187c */
[----:B--2---:R-:W-:-:S05]  /*79e70*/  IMAD.WIDE R24, R6, 0x4, R24 ;  /* 0x0000000406187825 */ /* 0x004fca00078e0218 */
[----:B------:R-:W-:Y:S01]  /*79e80*/  LDGSTS.E [R4+-0x7da00], desc[UR60][R24.64], P1 ;  /* 0x8260000018047fae */ /* 0x000fe2000892187c */
[----:B-1----:R-:W-:-:S03]  /*79e90*/  IMAD.WIDE R8, R6, 0x4, R22 ;  /* 0x0000000406087825 */ /* 0x002fc600078e0216 */
[----:B------:R-:W2:Y:S04]  /*79ea0*/  LDL.LU.64 R22, [R1+0x7c8] ;  /* 0x0007c80001167983 */ /* 0x000ea80000300a00 */
[----:B------:R1:W-:Y:S04]  /*79eb0*/  STL.64 [R1+0x2928], R24 ;  /* 0x0029281801007387 */ /* 0x0003e80000100a00 */
[----:B------:R1:W-:Y:S04]  /*79ec0*/  STL.64 [R1+0x3be0], R8 ;  /* 0x003be00801007387 */ /* 0x0003e80000100a00 */
[----:B------:R1:W-:Y:S01]  /*79ed0*/  LDGSTS.E [R3+-0x7d600], desc[UR60][R8.64], P1 ;  /* 0x82a0000008037fae */ /* 0x0003e2000892187c */
[----:B------:R-:W-:-:S03]  /*79ee0*/  IMAD.WIDE R18, R6, 0x4, R26 ;  /* 0x0000000406127825 */ /* 0x000fc600078e021a */
[----:B-1----:R-:W2:Y:S04]  /*79ef0*/  LDL.LU.64 R24, [R1+0x788] ;  /* 0x0007880001187983 */ /* 0x002ea80000300a00 */
[----:B------:R1:W-:Y:S01]  /*79f00*/  STL.64 [R1+0x3c20], R18 ;  /* 0x003c201201007387 */ /* 0x0003e20000100a00 */
[----:B------:R-:W-:-:S03]  /*79f10*/  IMAD.WIDE R8, R6, 0x4, R30 ;  /* 0x0000000406087825 */ /* 0x000fc600078e021e */
[----:B------:R1:W-:Y:S04]  /*79f20*/  LDGSTS.E [R2+-0x7d200], desc[UR60][R18.64], P1 ;  /* 0x82e0000012027fae */ /* 0x0003e8000892187c */
[----:B------:R-:W2:Y:S04]  /*79f30*/  LDL.LU.64 R30, [R1+0x748] ;  /* 0x00074800011e7983 */ /* 0x000ea80000300a00 */
[----:B------:R4:W-:Y:S01]  /*79f40*/  STL.64 [R1+0x3c60], R8 ;  /* 0x003c600801007387 */ /* 0x0009e20000100a00 */
[----:B------:R-:W-:-:S03]  /*79f50*/  IMAD.WIDE R26, R6, 0x4, R222 ;  /* 0x00000004061a7825 */ /* 0x000fc600078e02de */
[----:B------:R4:W-:Y:S04]  /*79f60*/  LDGSTS.E [R7+-0x7ce00], desc[UR60][R8.64], P1 ;  /* 0x8320000008077fae */ /* 0x0009e8000892187c */
[----:B------:R3:W-:Y:S01]  /*79f70*/  LDGSTS.E [R4+-0x7ca00], desc[UR60][R26.64], P1 ;  /* 0x836000001a047fae */ /* 0x0007e2000892187c */
[----:B-1----:R-:W-:-:S03]  /*79f80*/  IMAD.WIDE R18, R6, 0x4, R20 ;  /* 0x0000000406127825 */ /* 0x002fc600078e0214 */
[----:B------:R-:W2:Y:S04]  /*79f90*/  LDL.LU.64 R20, [R1+0x708] ;  /* 0x0007080001147983 */ /* 0x000ea80000300a00 */
[----:B------:R-:W2:Y:S04]  /*79fa0*/  LDL.LU.64 R222, [R1+0x6c8] ;  /* 0x0006c80001de7983 */ /* 0x000ea80000300a00 */
[----:B------:R3:W-:Y:S04]  /*79fb0*/  STL.64 [R1+0x3ca0], R26 ;  /* 0x003ca01a01007387 */ /* 0x0007e80000100a00 */
[----:B------:R1:W-:Y:S01]  /*79fc0*/  STL.64 [R1+0x3ce0], R18 ;  /* 0x003ce01201007387 */ /* 0x0003e20000100a00 */
[----:B----4-:R-:W-:-:S03]  /*79fd0*/  IMAD.WIDE R8, R6, 0x4, R32 ;  /* 0x0000000406087825 */ /* 0x010fc600078e0220 */
[----:B------:R1:W-:Y:S04]  /*79fe0*/  LDGSTS.E [R3+-0x7c600], desc[UR60][R18.64], P1 ;  /* 0x83a0000012037fae */ /* 0x0003e8000892187c */
[----:B------:R-:W4:Y:S04]  /*79ff0*/  LDL.LU.64 R32, [R1+0x688] ;  /* 0x0006880001207983 */ /* 0x000f280000300a00 */
[----:B------:R2:W-:Y:S04]  /*7a000*/  STL.64 [R1+0x3d20], R8 ;  /* 0x003d200801007387 */ /* 0x0005e80000100a00 */
[----:B------:R2:W-:Y:S01]  /*7a010*/  LDGSTS.E [R2+-0x7c200], desc[UR60][R8.64], P1 ;  /* 0x83e0000008027fae */ /* 0x0005e2000892187c */
[----:B---3--:R-:W-:-:S03]  /*7a020*/  IMAD.WIDE R26, R6, 0x4, R238 ;  /* 0x00000004061a7825 */ /* 0x008fc600078e02ee */
[----:B------:R-:W3:Y:S04]  /*7a030*/  LDL.LU.64 R238, [R1+0x648] ;  /* 0x0006480001ee7983 */ /* 0x000ee80000300a00 */
[----:B------:R-:W-:Y:S01]  /*7a040*/  STL.64 [R1+0x3e38], R26 ;  /* 0x003e381a01007387 */ /* 0x000fe20000100a00 */
[----:B-1----:R-:W-:-:S03]  /*7a050*/  IMAD.WIDE R18, R6, 0x4, R28 ;  /* 0x0000000406127825 */ /* 0x002fc600078e021c */
[----:B------:R-:W-:Y:S04]  /*7a060*/  LDGSTS.E [R7+-0x7be00], desc[UR60][R26.64], P1 ;  /* 0x842000001a077fae */ /* 0x000fe8000892187c */
[----:B------:R-:W-:Y:S01]  /*7a070*/  LDGSTS.E [R4+-0x7ba00], desc[UR60][R18.64], P1 ;  /* 0x8460000012047fae */ /* 0x000fe2000892187c */
[----:B--2---:R-:W-:-:S03]  /*7a080*/  IMAD.WIDE R8, R6, 0x4, R22 ;  /* 0x0000000406087825 */ /* 0x004fc600078e0216 */
[----:B------:R-:W2:Y:S04]  /*7a090*/  LDL.LU.64 R22, [R1+0x608] ;  /* 0x0006080001167983 */ /* 0x000ea80000300a00 */
[----:B------:R-:W2:Y:S04]  /*7a0a0*/  LDL.LU.64 R28, [R1+0x5c8] ;  /* 0x0005c800011c7983 */ /* 0x000ea80000300a00 */
[----:B------:R1:W-:Y:S04]  /*7a0b0*/  STL.64 [R1+0x3e40], R18 ;  /* 0x003e401201007387 */ /* 0x0003e80000100a00 */
[----:B------:R1:W-:Y:S04]  /*7a0c0*/  STL.64 [R1+0x3e50], R8 ;  /* 0x003e500801007387 */ /* 0x0003e80000100a00 */
[----:B------:R1:W-:Y:S01]  /*7a0d0*/  LDGSTS.E [R3+-0x7b600], desc[UR60][R8.64], P1 ;  /* 0x84a0000008037fae */ /* 0x0003e2000892187c */
[----:B------:R-:W-:-:S03]  /*7a0e0*/  IMAD.WIDE R24, R6, 0x4, R24 ;  /* 0x0000000406187825 */ /* 0x000fc600078e0218 */
[----:B-1----:R-:W2:Y:S01]  /*7a0f0*/  LDL.LU.64 R18, [R1+0x588] ;  /* 0x0005880001127983 */ /* 0x002ea20000300a00 */
[----:B------:R-:W-:-:S03]  /*7a100*/  IMAD.WIDE R8, R6, 0x4, R30 ;  /* 0x0000000406087825 */ /* 0x000fc600078e021e */
[----:B------:R1:W-:Y:S04]  /*7a110*/  STL.64 [R1+0x3e68], R24 ;  /* 0x003e681801007387 */ /* 0x0003e80000100a00 */
[----:B------:R-:W-:Y:S04]  /*7a120*/  LDGSTS.E [R2+-0x7b200], desc[UR60][R24.64], P1 ;  /* 0x84e0000018027fae */ /* 0x000fe8000892187c */
[----:B------:R4:W-:Y:S01]  /*7a130*/  LDGSTS.E [R7+-0x7ae00], desc[UR60][R8.64], P1 ;  /* 0x8520000008077fae */ /* 0x0009e2000892187c */
[----:B------:R-:W-:-:S03]  /*7a140*/  IMAD.WIDE R20, R6, 0x4, R20 ;  /* 0x0000000406147825 */ /* 0x000fc600078e0214 */
[----:B-1----:R-:W2:Y:S04]  /*7a150*/  LDL.LU.64 R24, [R1+0x548] ;  /* 0x0005480001187983 */ /* 0x002ea80000300a00 */
[----:B------:R4:W-:Y:S01]  /*7a160*/  STL.64 [R1+0x3e80], R8 ;  /* 0x003e800801007387 */ /* 0x0009e20000100a00 */
[----:B------:R-:W-:-:S03]  /*7a170*/  IMAD.WIDE R30, R6, 0x4, R222 ;  /* 0x00000004061e7825 */ /* 0x000fc600078e02de */
[----:B------:R-:W2:Y:S04]  /*7a180*/  LDL.LU.64 R26, [R1+0x508] ;  /* 0x00050800011a7983 */ /* 0x000ea80000300a00 */
[----:B------:R-:W2:Y:S04]  /*7a190*/  LDL.LU.64 R222, [R1+0x4c8] ;  /* 0x0004c80001de7983 */ /* 0x000ea80000300a00 */
[----:B------:R1:W-:Y:S04]  /*7a1a0*/  STL.64 [R1+0x3e98], R20 ;  /* 0x003e981401007387 */ /* 0x0003e80000100a00 */
[----:B------:R-:W-:Y:S04]  /*7a1b0*/  STL.64 [R1+0x3eb8], R30 ;  /* 0x003eb81e01007387 */ /* 0x000fe80000100a00 */
[----:B------:R-:W-:Y:S04]  /*7a1c0*/  LDGSTS.E [R4+-0x7aa00], desc[UR60][R20.64], P1 ;  /* 0x8560000014047fae */ /* 0x000fe8000892187c */
[----:B------:R-:W-:Y:S01]  /*7a1d0*/  LDGSTS.E [R3+-0x7a600], desc[UR60][R30.64], P1 ;  /* 0x85a000001e037fae */ /* 0x000fe2000892187c */
[----:B----4-:R-:W-:-:S05]  /*7a1e0*/  IMAD.WIDE R8, R6, 0x4, R32 ;  /* 0x0000000406087825 */ /* 0x010fca00078e0220 */
[----:B------:R4:W-:Y:S04]  /*7a1f0*/  LDGSTS.E [R2+-0x7a200], desc[UR60][R8.64], P1 ;  /* 0x85e0000008027fae */ /* 0x0009e8000892187c */
[----:B-1----:R-:W4:Y:S04]  /*7a200*/  LDL.LU.64 R20, [R1+0x488] ;  /* 0x0004880001147983 */ /* 0x002f280000300a00 */
[----:B------:R4:W-:Y:S01]  /*7a210*/  STL.64 [R1+0x3ed8], R8 ;  /* 0x003ed80801007387 */ /* 0x0009e20000100a00 */
[----:B---3--:R-:W-:-:S03]  /*7a220*/  IMAD.WIDE R32, R6, 0x4, R238 ;  /* 0x0000000406207825 */ /* 0x008fc600078e02ee */
        /* <DEDUP_REMOVED lines=8> */
[----:B------:R1:W-:Y:S04]  /*7a2b0*/  STL.64 [R1+0x3fc8], R8 ;  /* 0x003fc80801007387 */ /* 0x0003e80000100a00 */
[----:B------:R-:W-:Y:S04]  /*7a2c0*/  LDGSTS.E [R4+-0x79a00], desc[UR60][R22.64], P1 ;  /* 0x8660000016047fae */ /* 0x000fe8000892187c */
[----:B------:R1:W-:Y:S01]  /*7a2d0*/  LDGSTS.E [R3+-0x79600], desc[UR60][R8.64], P1 ;  /* 0x86a0000008037fae */ /* 0x0003e2000892187c */
[----:B------:R-:W-:-:S03]  /*7a2e0*/  IMAD.WIDE R18, R6, 0x4, R18 ;  /* 0x0000000406127825 */ /* 0x000fc600078e0212 */
[----:B-1----:R-:W4:Y:S04]  /*7a2f0*/  LDL.LU.64 R22, [R1+0x388] ;  /* 0x0003880001167983 */ /* 0x002f280000300a00 */
[----:B------:R1:W-:Y:S04]  /*7a300*/  STL.64 [R1+0x3fd8], R18 ;  /* 0x003fd81201007387 */ /* 0x0003e80000100a00 */
[----:B------:R1:W-:Y:S01]  /*7a310*/  LDGSTS.E [R2+-0x79200], desc[UR60][R18.64], P1 ;  /* 0x86e0000012027fae */ /* 0x0003e2000892187c */
[----:B------:R-:W-:-:S04]  /*7a320*/  IMAD.WIDE R8, R6, 0x4, R24 ;  /* 0x0000000406087825 */ /* 0x000fc800078e0218 */
[----:B------:R-:W-:-:S04]  /*7a330*/  IMAD.WIDE R26, R6, 0x4, R26 ;  /* 0x00000004061a7825 */ /* 0x000fc800078e021a */
[C---:B-1----:R-:W-:Y:S01]  /*7a340*/  IMAD.WIDE R18, R6.reuse, 0x4, R222 ;  /* 0x0000000406127825 */ /* 0x042fe200078e02de */
[----:B------:R-:W4:Y:S04]  /*7a350*/  LDL.LU.64 R24, [R1+0x348] ;  /* 0x0003480001187983 */ /* 0x000f280000300a00 */
[----:B------:R1:W-:Y:S04]  /*7a360*/  STL.64 [R1+0x3fe8], R8 ;  /* 0x003fe80801007387 */ /* 0x0003e80000100a00 */
[----:B------:R-:W4:Y:S04]  /*7a370*/  LDL.LU.64 R222, [R1+0x308] ;  /* 0x0003080001de7983 */ /* 0x000f280000300a00 */
[----:B------:R1:W-:Y:S04]  /*7a380*/  LDGSTS.E [R7+-0x78e00], desc[UR60][R8.64], P1 ;  /* 0x8720000008077fae */ /* 0x0003e8000892187c */
[----:B------:R3:W-:Y:S04]  /*7a390*/  STL.64 [R1+0x40e0], R26 ;  /* 0x0040e01a01007387 */ /* 0x0007e80000100a00 */
[----:B------:R3:W-:Y:S04]  /*7a3a0*/  STL.64 [R1+0x4100], R18 ;  /* 0x0041001201007387 */ /* 0x0007e80000100a00 */
[----:B------:R3:W-:Y:S04]  /*7a3b0*/  LDGSTS.E [R4+-0x78a00], desc[UR60][R26.64], P1 ;  /* 0x876000001a047fae */ /* 0x0007e8000892187c */
[----:B------:R-:W-:Y:S01]  /*7a3c0*/  LDGSTS.E [R3+-0x78600], desc[UR60][R18.64], P1 ;  /* 0x87a0000012037fae */ /* 0x000fe2000892187c */
[----:B-1----:R-:W-:-:S03]  /*7a3d0*/  IMAD.WIDE R8, R6, 0x4, R20 ;  /* 0x0000000406087825 */ /* 0x002fc600078e0214 */
[----:B------:R-:W4:Y:S04]  /*7a3e0*/  LDL.LU.64 R20, [R1+0x2c8] ;  /* 0x0002c80001147983 */ /* 0x000f280000300a00 */
[----:B------:R-:W-:Y:S04]  /*7a3f0*/  STL.64 [R1+0x4128], R8 ;  /* 0x0041280801007387 */ /* 0x000fe80000100a00 */
[----:B------:R4:W-:Y:S01]  /*7a400*/  LDGSTS.E [R2+-0x78200], desc[UR60][R8.64], P1 ;  /* 0x87e0000008027fae */ /* 0x0009e2000892187c */
[----:B---3--:R-:W-:-:S03]  /*7a410*/  IMAD.WIDE R26, R6, 0x4, R238 ;  /* 0x00000004061a7825 */ /* 0x008fc600078e02ee */
[----:B------:R-:W3:Y:S04]  /*7a420*/  LDL.LU.64 R238, [R1+0x288] ;  /* 0x0002880001ee7983 */ /* 0x000ee80000300a00 */
[----:B------:R-:W3:Y:S04]  /*7a430*/  LDL.LU.64 R18, [R1+0x248] ;  /* 0x0002480001127983 */ /* 0x000ee80000300a00 */
[----:B------:R1:W-:Y:S04]  /*7a440*/  STL.64 [R1+0x4148], R26 ;  /* 0x0041481a01007387 */ /* 0x0003e80000100a00 */
[----:B------:R-:W-:Y:S04]  /*7a450*/  LDGSTS.E [R7+-0x5fe00], desc[UR60][R26.64], P1 ;  /* 0xa02000001a077fae */ /* 0x000fe8000892187c */
[----:B-1----:R-:W3:Y:S01]  /*7a460*/  LDL.LU.64 R26, [R1+0x208] ;  /* 0x00020800011a7983 */ /* 0x002ee20000300a00 */
[----:B--2---:R-:W-:-:S04]  /*7a470*/  IMAD.WIDE R28, R6, 0x4, R28 ;  /* 0x00000004061c7825 */ /* 0x004fc800078e021c */
[C---:B----4-:R-:W-:Y:S01]  /*7a480*/  IMAD.WIDE R8, R6.reuse, 0x4, R30 ;  /* 0x0000000406087825 */ /* 0x050fe200078e021e */
[----:B------:R1:W-:Y:S04]  /*7a490*/  STL.64 [R1+0x4230], R28 ;  /* 0x0042301c01007387 */ /* 0x0003e80000100a00 */
[----:B------:R-:W2:Y:S04]  /*7a4a0*/  LDL.LU.64 R32, [R1+0x1c8] ;  /* 0x0001c80001207983 */ /* 0x000ea80000300a00 */
[----:B------:R4:W-:Y:S04]  /*7a4b0*/  STL.64 [R1+0x4238], R8 ;  /* 0x0042380801007387 */ /* 0x0009e80000100a00 */
[----:B------:R-:W2:Y:S04]  /*7a4c0*/  LDL.LU.64 R30, [R1+0x188] ;  /* 0x00018800011e7983 */ /* 0x000ea80000300a00 */
[----:B------:R-:W-:Y:S04]  /*7a4d0*/  LDGSTS.E [R4+-0x5fa00], desc[UR60][R28.64], P1 ;  /* 0xa06000001c047fae */ /* 0x000fe8000892187c */
[----:B------:R4:W-:Y:S01]  /*7a4e0*/  LDGSTS.E [R3+-0x5f600], desc[UR60][R8.64], P1 ;  /* 0xa0a0000008037fae */ /* 0x0009e2000892187c */
[----:B------:R-:W-:-:S05]  /*7a4f0*/  IMAD.WIDE R22, R6, 0x4, R22 ;  /* 0x0000000406167825 */ /* 0x000fca00078e0216 */
[----:B------:R4:W-:Y:S04]  /*7a500*/  STL.64 [R1+0x4248], R22 ;  /* 0x0042481601007387 */ /* 0x0009e80000100a00 */
[----:B-1----:R-:W2:Y:S04]  /*7a510*/  LDL.LU.64 R28, [R1+0x148] ;  /* 0x00014800011c7983 */ /* 0x002ea80000300a00 */
[----:B------:R-:W-:Y:S01]  /*7a520*/  LDGSTS.E [R2+-0x5f200], desc[UR60][R22.64], P1 ;  /* 0xa0e0000016027fae */ /* 0x000fe2000892187c */
[----:B----4-:R-:W-:-:S04]  /*7a530*/  IMAD.WIDE R8, R6, 0x4, R24 ;  /* 0x0000000406087825 */ /* 0x010fc800078e0218 */
[C---:B------:R-:W-:Y:S01]  /*7a540*/  IMAD.WIDE R36, R6.reuse, 0x4, R222 ;  /* 0x0000000406247825 */ /* 0x040fe200078e02de */
[----:B------:R-:W4:Y:S04]  /*7a550*/  LDL.LU.64 R22, [R1+0x108] ;  /* 0x0001080001167983 */ /* 0x000f280000300a00 */
[----:B------:R-:W4:Y:S04]  /*7a560*/  LDL.LU.64 R24, [R1+0xc8] ;  /* 0x0000c80001187983 */ /* 0x000f280000300a00 */
[----:B------:R3:W-:Y:S04]  /*7a570*/  STL.64 [R1+0x4258], R8 ;  /* 0x0042580801007387 */ /* 0x0007e80000100a00 */
[----:B------:R-:W4:Y:S04]  /*7a580*/  LDL.LU.64 R222, [R1+0x88] ;  /* 0x0000880001de7983 */ /* 0x000f280000300a00 */
[----:B------:R-:W-:Y:S04]  /*7a590*/  STL.64 [R1+0x4270], R36 ;  /* 0x0042702401007387 */ /* 0x000fe80000100a00 */
[----:B------:R3:W-:Y:S04]  /*7a5a0*/  LDGSTS.E [R7+-0x5ee00], desc[UR60][R8.64], P1 ;  /* 0xa120000008077fae */ /* 0x0007e8000892187c */
[----:B------:R-:W-:Y:S01]  /*7a5b0*/  LDGSTS.E [R4+-0x5ea00], desc[UR60][R36.64], P1 ;  /* 0xa160000024047fae */ /* 0x000fe2000892187c */
[----:B------:R-:W-:-:S03]  /*7a5c0*/  IMAD.WIDE R34, R6, 0x4, R20 ;  /* 0x0000000406227825 */ /* 0x000fc600078e0214 */
[----:B------:R-:W4:Y:S04]  /*7a5d0*/  LDL.LU.64 R20, [R1+0x48] ;  /* 0x0000480001147983 */ /* 0x000f280000300a00 */
[----:B------:R-:W-:Y:S04]  /*7a5e0*/  STL.64 [R1+0x4370], R34 ;  /* 0x0043702201007387 */ /* 0x000fe80000100a00 */
[----:B------:R-:W-:Y:S01]  /*7a5f0*/  LDGSTS.E [R3+-0x5e600], desc[UR60][R34.64], P1 ;  /* 0xa1a0000022037fae */ /* 0x000fe2000892187c */
[----:B---3--:R-:W-:-:S03]  /*7a600*/  IMAD.WIDE R8, R6, 0x4, R238 ;  /* 0x0000000406087825 */ /* 0x008fc600078e02ee */
[----:B------:R-:W3:Y:S01]  /*7a610*/  LDL.LU.64 R238, [R1+0x8] ;  /* 0x0000080001ee7983 */ /* 0x000ee20000300a00 */
[----:B------:R-:W-:-:S03]  /*7a620*/  IMAD.WIDE R18, R6, 0x4, R18 ;  /* 0x0000000406127825 */ /* 0x000fc600078e0212 */
[----:B------:R2:W-:Y:S04]  /*7a630*/  STL.64 [R1+0x4380], R8 ;  /* 0x0043800801007387 */ /* 0x0005e80000100a00 */
[----:B------:R2:W-:Y:S04]  /*7a640*/  LDGSTS.E [R2+-0x5e200], desc[UR60][R8.64], P1 ;  /* 0xa1e0000008027fae */ /* 0x0005e8000892187c */
[----:B------:R1:W-:Y:S04]  /*7a650*/  STL.64 [R1+0x4388], R18 ;  /* 0x0043881201007387 */ /* 0x0003e80000100a00 */
[----:B------:R1:W-:Y:S01]  /*7a660*/  LDGSTS.E [R7+-0x5de00], desc[UR60][R18.64], P1 ;  /* 0xa220000012077fae */ /* 0x0003e2000892187c */
[----:B------:R-:W-:-:S05]  /*7a670*/  IMAD.WIDE R26, R6, 0x4, R26 ;  /* 0x00000004061a7825 */ /* 0x000fca00078e021a */
[----:B------:R-:W-:Y:S04]  /*7a680*/  STL.64 [R1+0x4390], R26 ;  /* 0x0043901a01007387 */ /* 0x000fe80000100a00 */
[----:B------:R-:W-:Y:S01]  /*7a690*/  LDGSTS.E [R4+-0x5da00], desc[UR60][R26.64], P1 ;  /* 0xa26000001a047fae */ /* 0x000fe2000892187c */
[----:B--2---:R-:W-:-:S04]  /*7a6a0*/  IMAD.WIDE R8, R6, 0x4, R32 ;  /* 0x0000000406087825 */ /* 0x004fc800078e0220 */
[C---:B-1----:R-:W-:Y:S01]  /*7a6b0*/  IMAD.WIDE R18, R6.reuse, 0x4, R30 ;  /* 0x0000000406127825 */ /* 0x042fe200078e021e */
[----:B------:R1:W-:Y:S04]  /*7a6c0*/  STL.64 [R1+0x43a0], R8 ;  /* 0x0043a00801007387 */ /* 0x0003e80000100a00 */
[----:B------:R1:W-:Y:S04]  /*7a6d0*/  LDGSTS.E [R3+-0x5d600], desc[UR60][R8.64], P1 ;  /* 0xa2a0000008037fae */ /* 0x0003e8000892187c */
[----:B------:R2:W-:Y:S04]  /*7a6e0*/  STL.64 [R1+0x4448], R18 ;  /* 0x0044481201007387 */ /* 0x0005e80000100a00 */
[----:B------:R2:W-:Y:S01]  /*7a6f0*/  LDGSTS.E [R2+-0x5d200], desc[UR60][R18.64], P1 ;  /* 0xa2e0000012027fae */ /* 0x0005e2000892187c */
[----:B-1----:R-:W-:-:S05]  /*7a700*/  IMAD.WIDE R8, R6, 0x4, R28 ;  /* 0x0000000406087825 */ /* 0x002fca00078e021c */
[----:B------:R1:W-:Y:S04]  /*7a710*/  STL.64 [R1+0x4440], R8 ;  /* 0x0044400801007387 */ /* 0x0003e80000100a00 */
[----:B------:R1:W-:Y:S01]  /*7a720*/  LDGSTS.E [R7+-0x5ce00], desc[UR60][R8.64], P1 ;  /* 0xa320000008077fae */ /* 0x0003e2000892187c */
[----:B----4-:R-:W-:-:S04]  /*7a730*/  IMAD.WIDE R22, R6, 0x4, R22 ;  /* 0x0000000406167825 */ /* 0x010fc800078e0216 */
[C---:B--2---:R-:W-:Y:S01]  /*7a740*/  IMAD.WIDE R18, R6.reuse, 0x4, R24 ;  /* 0x0000000406127825 */ /* 0x044fe200078e0218 */
[----:B------:R-:W-:Y:S04]  /*7a750*/  STL.64 [R1+0x4438], R22 ;  /* 0x0044381601007387 */ /* 0x000fe80000100a00 */
[----:B------:R-:W-:Y:S01]  /*7a760*/  LDGSTS.E [R4+-0x5ca00], desc[UR60][R22.64], P1 ;  /* 0xa360000016047fae */ /* 0x000fe2000892187c */
[----:B-1----:R-:W-:-:S03]  /*7a770*/  IMAD.WIDE R8, R6, 0x4, R222 ;  /* 0x0000000406087825 */ /* 0x002fc600078e02de */
[----:B------:R1:W-:Y:S04]  /*7a780*/  STL.64 [R1+0x4430], R18 ;  /* 0x0044301201007387 */ /* 0x0003e80000100a00 */
[----:B------:R1:W-:Y:S04]  /*7a790*/  LDGSTS.E [R3+-0x5c600], desc[UR60][R18.64], P1 ;  /* 0xa3a0000012037fae */ /* 0x0003e8000892187c */
[----:B------:R2:W-:Y:S04]  /*7a7a0*/  STL.64 [R1+0x4428], R8 ;  /* 0x0044280801007387 */ /* 0x0005e80000100a00 */
[----:B------:R2:W-:Y:S01]  /*7a7b0*/  LDGSTS.E [R2+-0x5c200], desc[UR60][R8.64], P1 ;  /* 0xa3e0000008027fae */ /* 0x0005e2000892187c */
[----:B-1----:R-:W-:-:S04]  /*7a7c0*/  IMAD.WIDE R18, R6, 0x4, R20 ;  /* 0x0000000406127825 */ /* 0x002fc800078e0214 */
[C---:B--2---:R-:W-:Y:S01]  /*7a7d0*/  IMAD.WIDE R8, R6.reuse, 0x4, R230 ;  /* 0x0000000406087825 */ /* 0x044fe200078e02e6 */
[----:B------:R1:W-:Y:S04]  /*7a7e0*/  STL.64 [R1+0x4420], R18 ;  /* 0x0044201201007387 */ /* 0x0003e80000100a00 */
[----:B------:R1:W-:Y:S02]  /*7a7f0*/  LDGSTS.E [R7+-0x5be00], desc[UR60][R18.64], P1 ;  /* 0xa420000012077fae */ /* 0x0003e4000892187c */
[----:B-1----:R-:W-:-:S04]  /*7a800*/  IMAD.WIDE R18, R6, 0x4, R116 ;  /* 0x0000000406127825 */ /* 0x002fc800078e0274 */
        /* <DEDUP_REMOVED lines=12> */
[----:B------:R2:W-:Y:S04]  /*7a8d0*/  STL.64 [R1+0x43f8], R20 ;  /* 0x0043f81401007387 */ /* 0x0005e80000100a00 */
[----:B------:R2:W-:Y:S04]  /*7a8e0*/  LDGSTS.E [R4+-0x5aa00], desc[UR60][R20.64], P1 ;  /* 0xa560000014047fae */ /* 0x0005e8000892187c */
[----:B------:R3:W-:Y:S04]  /*7a8f0*/  STL.64 [R1+0x43f0], R18 ;  /* 0x0043f01201007387 */ /* 0x0007e80000100a00 */
[----:B------:R3:W-:Y:S01]  /*7a900*/  LDGSTS.E [R3+-0x5a600], desc[UR60][R18.64], P1 ;  /* 0xa5a0000012037fae */ /* 0x0007e2000892187c */
[----:B-1----:R-:W-:-:S04]  /*7a910*/  IMAD.WIDE R8, R6, 0x4, R124 ;  /* 0x0000000406087825 */ /* 0x002fc800078e027c */
[----:B--2---:R-:W-:-:S04]  /*7a920*/  IMAD.WIDE R20, R6, 0x4, R126 ;  /* 0x0000000406147825 */ /* 0x004fc800078e027e */
[C---:B---3--:R-:W-:Y:S01]  /*7a930*/  IMAD.WIDE R18, R6.reuse, 0x4, R128 ;  /* 0x0000000406127825 */ /* 0x048fe200078e0280 */
[----:B------:R1:W-:Y:S04]  /*7a940*/  STL.64 [R1+0x43e8], R8 ;  /* 0x0043e80801007387 */ /* 0x0003e80000100a00 */
[----:B------:R-:W2:Y:S04]  /*7a950*/  LDL.LU.64 R222, [R1+0xc40] ;  /* 0x000c400001de7983 */ /* 0x000ea80000300a00 */
[----:B------:R-:W3:Y:S04]  /*7a960*/  LDL.LU.64 R28, [R1+0xc00] ;  /* 0x000c0000011c7983 */ /* 0x000ee80000300a00 */
[----:B------:R1:W-:Y:S04]  /*7a970*/  LDGSTS.E [R2+-0x5a200], desc[UR60][R8.64], P1 ;  /* 0xa5e0000008027fae */ /* 0x0003e8000892187c */
[----:B------:R4:W-:Y:S04]  /*7a980*/  STL.64 [R1+0x43e0], R20 ;  /* 0x0043e01401007387 */ /* 0x0009e80000100a00 */
[----:B------:R-:W2:Y:S04]  /*7a990*/  LDL.LU.64 R24, [R1+0xbc0] ;  /* 0x000bc00001187983 */ /* 0x000ea80000300a00 */
[----:B------:R-:W2:Y:S04]  /*7a9a0*/  LDL.LU.64 R238, [R1+0xb80] ;  /* 0x000b800001ee7983 */ /* 0x000ea80000300a00 */
[----:B------:R4:W-:Y:S04]  /*7a9b0*/  LDGSTS.E [R7+-0x59e00], desc[UR60][R20.64], P1 ;  /* 0xa620000014077fae */ /* 0x0009e8000892187c */
[----:B------:R4:W-:Y:S04]  /*7a9c0*/  STL.64 [R1+0x43d8], R18 ;  /* 0x0043d81201007387 */ /* 0x0009e80000100a00 */
[----:B------:R-:W-:Y:S01]  /*7a9d0*/  LDGSTS.E [R4+-0x59a00], desc[UR60][R18.64], P1 ;  /* 0xa660000012047fae */ /* 0x000fe2000892187c */
[----:B-1----:R-:W-:-:S04]  /*7a9e0*/  IMAD.WIDE R8, R6, 0x4, R130 ;  /* 0x0000000406087825 */ /* 0x002fc800078e0282 */
[C---:B----4-:R-:W-:Y:S01]  /*7a9f0*/  IMAD.WIDE R20, R6.reuse, 0x4, R132 ;  /* 0x0000000406147825 */ /* 0x050fe200078e0284 */
[----:B------:R-:W-:Y:S04]  /*7aa00*/  STL.64 [R1+0x43d0], R8 ;  /* 0x0043d00801007387 */ /* 0x000fe80000100a00 */
[----:B------:R-:W4:Y:S04]  /*7aa10*/  LDL.LU.64 R18, [R1+0xb40] ;  /* 0x000b400001127983 */ /* 0x000f280000300a00 */
[----:B------:R1:W-:Y:S04]  /*7aa20*/  LDGSTS.E [R3+-0x59600], desc[UR60][R8.64], P1 ;  /* 0xa6a0000008037fae */ /* 0x0003e8000892187c */
[----:B------:R1:W-:Y:S04]  /*7aa30*/  STL.64 [R1+0x43c8], R20 ;  /* 0x0043c81401007387 */ /* 0x0003e80000100a00 */
[----:B------:R-:W-:Y:S04]  /*7aa40*/  LDGSTS.E [R2+-0x59200], desc[UR60][R20.64], P1 ;  /* 0xa6e0000014027fae */ /* 0x000fe8000892187c */
[----:B------:R-:W4:Y:S04]  /*7aa50*/  LDL.LU.64 R22, [R1+0xb00] ;  /* 0x000b000001167983 */ /* 0x000f280000300a00 */
[----:B-1----:R-:W4:Y:S01]  /*7aa60*/  LDL.LU.64 R20, [R1+0xac0] ;  /* 0x000ac00001147983 */ /* 0x002f220000300a00 */
[----:B------:R-:W-:-:S04]  /*7aa70*/  IMAD.WIDE R8, R6, 0x4, R134 ;  /* 0x0000000406087825 */ /* 0x000fc800078e0286 */
[----:B------:R-:W-:-:S04]  /*7aa80*/  IMAD.WIDE R30, R6, 0x4, R136 ;  /* 0x00000004061e7825 */ /* 0x000fc800078e0288 */
[----:B------:R-:W-:Y:S01]  /*7aa90*/  IMAD.WIDE R26, R6, 0x4, R138 ;  /* 0x00000004061a7825 */ /* 0x000fe200078e028a */
[----:B------:R1:W-:Y:S04]  /*7aaa0*/  STL.64 [R1+0x43c0], R8 ;  /* 0x0043c00801007387 */ /* 0x0003e80000100a00 */
[----:B------:R1:W-:Y:S04]  /*7aab0*/  LDGSTS.E [R4+-0x58e00], desc[UR60][R8.64], P1 ;  /* 0xa720000008047fae */ /* 0x0003e8000892187c */
[----:B------:R1:W-:Y:S04]  /*7aac0*/  STL.64 [R1+0x43b8], R30 ;  /* 0x0043b81e01007387 */ /* 0x0003e80000100a00 */
[----:B------:R2:W-:Y:S04]  /*7aad0*/  STL.64 [R1+0x43b0], R26 ;  /* 0x0043b01a01007387 */ /* 0x0005e80000100a00 */
[----:B------:R-:W4:Y:S04]  /*7aae0*/  LDL.LU.64 R36, [R1+0xa80] ;  /* 0x000a800001247983 */ /* 0x000f280000300a00 */
[----:B------:R-:W-:Y:S01]  /*7aaf0*/  LDGSTS.E [R3+-0x58a00], desc[UR60][R30.64], P1 ;  /* 0xa76000001e037fae */ /* 0x000fe2000892187c */
[----:B------:R-:W-:-:S03]  /*7ab00*/  VIADD R0, R0, 0x300000 ;  /* 0x0030000000007836 */ /* 0x000fc60000000000 */
[----:B------:R-:W-:Y:S01]  /*7ab10*/  LDGSTS.E [R2+-0x58600], desc[UR60][R26.64], P1 ;  /* 0xa7a000001a027fae */ /* 0x000fe2000892187c */
[----:B-1----:R-:W-:-:S05]  /*7ab20*/  IMAD.WIDE R8, R6, 0x4, R140 ;  /* 0x0000000406087825 */ /* 0x002fca00078e028c */
[----:B------:R4:W-:Y:S04]  /*7ab30*/  STL.64 [R1+0x43a8], R8 ;  /* 0x0043a80801007387 */ /* 0x0009e80000100a00 */
[----:B------:R-:W4:Y:S04]  /*7ab40*/  LDL.LU.64 R30, [R1+0xa40] ;  /* 0x000a4000011e7983 */ /* 0x000f280000300a00 */
[----:B------:R4:W-:Y:S01]  /*7ab50*/  LDGSTS.E [R0+-0x58200], desc[UR60][R8.64], P1 ;  /* 0xa7e0000008007fae */ /* 0x0009e2000892187c */
[----:B---3--:R-:W-:-:S04]  /*7ab60*/  IMAD.WIDE R230, R6, 0x4, R28 ;  /* 0x0000000406e67825 */ /* 0x008fc800078e021c */
[C---:B--2---:R-:W-:Y:S01]  /*7ab70*/  IMAD.WIDE R234, R6.reuse, 0x4, R24 ;  /* 0x0000000406ea7825 */ /* 0x044fe200078e0218 */
[----:B------:R-:W2:Y:S04]  /*7ab80*/  LDL.LU.64 R28, [R1+0xa00] ;  /* 0x000a0000011c7983 */ /* 0x000ea80000300a00 */
[----:B------:R-:W3:Y:S04]  /*7ab90*/  LDL.LU.64 R24, [R1+0x9c0] ;  /* 0x0009c00001187983 */ /* 0x000ee80000300a00 */
[----:B------:R-:W3:Y:S04]  /*7aba0*/  LDL.LU.64 R26, [R1+0x980] ;  /* 0x00098000011a7983 */ /* 0x000ee80000300a00 */
[----:B------:R-:W3:Y:S01]  /*7abb0*/  LDL.LU.64 R32, [R1+0x940] ;  /* 0x0009400001207983 */ /* 0x000ee20000300a00 */
[----:B----4-:R-:W-:-:S04]  /*7abc0*/  IMAD.WIDE R8, R6, 0x4, R18 ;  /* 0x0000000406087825 */ /* 0x010fc800078e0212 */
[C---:B------:R-:W-:Y:S01]  /*7abd0*/  IMAD.WIDE R34, R6.reuse, 0x4, R22 ;  /* 0x0000000406227825 */ /* 0x040fe200078e0216 */
[----:B------:R1:W-:Y:S04]  /*7abe0*/  STL.64 [R1+0x2598], R8 ;  /* 0x0025980801007387 */ /* 0x0003e80000100a00 */
[----:B------:R-:W4:Y:S01]  /*7abf0*/  LDL.LU.64 R22, [R1+0x900] ;  /* 0x0009000001167983 */ /* 0x000f220000300a00 */
[----:B------:R-:W-:-:S03]  /*7ac00*/  IMAD.WIDE R18, R6, 0x4, R20 ;  /* 0x0000000406127825 */ /* 0x000fc600078e0214 */
[----:B------:R-:W4:Y:S01]  /*7ac10*/  LDL.LU.64 R20, [R1+0x8c0] ;  /* 0x0008c00001147983 */ /* 0x000f220000300a00 */
[----:B------:R-:W-:Y:S01]  /*7ac20*/  IADD3 R4, R249, 0x300000, RZ ;  /* 0x00300000f9047810 */ /* 0x000fe20007ffe0ff */
[----:B------:R-:W-:-:S04]  /*7ac30*/  IMAD.WIDE R222, R6, 0x4, R222 ;  /* 0x0000000406de7825 */ /* 0x000fc800078e02de */
[C---:B------:R-:W-:Y:S01]  /*7ac40*/  VIADD R3, R249.reuse, 0x300000 ;  /* 0x00300000f9037836 */ /* 0x040fe20000000000 */
[C---:B------:R-:W-:Y:S01]  /*7ac50*/  IADD3 R2, R249.reuse, 0x300000, RZ ;  /* 0x00300000f9027810 */ /* 0x040fe20007ffe0ff */
[----:B------:R-:W-:Y:S02]  /*7ac60*/  VIADD R0, R249, 0x300000 ;  /* 0x00300000f9007836 */ /* 0x000fe40000000000 */
[C---:B------:R-:W-:Y:S01]  /*7ac70*/  IMAD.WIDE R238, R6.reuse, 0x4, R238 ;  /* 0x0000000406ee7825 */ /* 0x040fe200078e02ee */
[----:B------:R-:W-:Y:S04]  /*7ac80*/  LDGSTS.E [R4+-0x7fd80], desc[UR60][R222.64], P1 ;  /* 0x80280000de047fae */ /* 0x000fe8000892187c */
[----:B------:R-:W-:Y:S04]  /*7ac90*/  LDGSTS.E [R3+-0x7f980], desc[UR60][R230.64], P1 ;  /* 0x80680000e6037fae */ /* 0x000fe8000892187c */
[----:B------:R-:W-:Y:S04]  /*7aca0*/  LDGSTS.E [R2+-0x7f580], desc[UR60][R234.64], P1 ;  /* 0x80a80000ea027fae */ /* 0x000fe8000892187c */
[----:B------:R1:W-:Y:S04]  /*7acb0*/  STL.64 [R1+0x2658], R34 ;  /* 0x0026582201007387 */ /* 0x0003e80000100a00 */
[----:B------:R-:W-:Y:S04]  /*7acc0*/  LDGSTS.E [R0+-0x7f180], desc[UR60][R238.64], P1 ;  /* 0x80e80000ee007fae */ /* 0x000fe8000892187c */
[----:B------:R1:W-:Y:S04]  /*7acd0*/  LDGSTS.E [R4+-0x7ed80], desc[UR60][R8.64], P1 ;  /* 0x8128000008047fae */ /* 0x0003e8000892187c */
[----:B------:R2:W-:Y:S04]  /*7ace0*/  STL.64 [R1+0x2698], R18 ;  /* 0x0026981201007387 */ /* 0x0005e80000100a00 */
[----:B------:R1:W-:Y:S04]  /*7acf0*/  LDGSTS.E [R3+-0x7e980], desc[UR60][R34.64], P1 ;  /* 0x8168000022037fae */ /* 0x0003e8000892187c */
[----:B------:R2:W-:Y:S01]  /*7ad00*/  LDGSTS.E [R2+-0x7e580], desc[UR60][R18.64], P1 ;  /* 0x81a8000012027fae */ /* 0x0005e2000892187c */
[----:B-1----:R-:W-:-:S03]  /*7ad10*/  IMAD.WIDE R8, R6, 0x4, R36 ;  /* 0x0000000406087825 */ /* 0x002fc600078e0224 */
[----:B------:R-:W4:Y:S01]  /*7ad20*/  LDL.LU.64 R36, [R1+0x880] ;  /* 0x0008800001247983 */ /* 0x000f220000300a00 */
[----:B------:R-:W-:-:S03]  /*7ad30*/  IMAD.WIDE R34, R6, 0x4, R30 ;  /* 0x0000000406227825 */ /* 0x000fc600078e021e */
[----:B------:R3:W-:Y:S04]  /*7ad40*/  STL.64 [R1+0x26f0], R8 ;  /* 0x0026f00801007387 */ /* 0x0007e80000100a00 */
[----:B------:R-:W4:Y:S04]  /*7ad50*/  LDL.LU.64 R30, [R1+0x840] ;  /* 0x00084000011e7983 */ /* 0x000f280000300a00 */
[----:B------:R3:W-:Y:S04]  /*7ad60*/  LDGSTS.E [R0+-0x7e180], desc[UR60][R8.64], P1 ;  /* 0x81e8000008007fae */ /* 0x0007e8000892187c */
[----:B------:R-:W-:Y:S04]  /*7ad70*/  STL.64 [R1+0x2748], R34 ;  /* 0x0027482201007387 */ /* 0x000fe80000100a00 */
[----:B------:R-:W-:Y:S01]  /*7ad80*/  LDGSTS.E [R4+-0x7dd80], desc[UR60][R34.64], P1 ;  /* 0x8228000022047fae */ /* 0x000fe2000892187c */
[----:B--2---:R-:W-:-:S04]  /*7ad90*/  IMAD.WIDE R18, R6, 0x4, R28 ;  /* 0x0000000406127825 */ /* 0x004fc800078e021c */
[C---:B---3--:R-:W-:Y:S01]  /*7ada0*/  IMAD.WIDE R8, R6.reuse, 0x4, R24 ;  /* 0x0000000406087825 */ /* 0x048fe200078e0218 */
[----:B------:R-:W2:Y:S04]  /*7adb0*/  LDL.LU.64 R28, [R1+0x800] ;  /* 0x00080000011c7983 */ /* 0x000ea80000300a00 */
[----:B------:R-:W3:Y:S01]  /*7adc0*/  LDL.LU.64 R24, [R1+0x7c0] ;  /* 0x0007c00001187983 */ /* 0x000ee20000300a00 */
[----:B------:R-:W-:-:S03]  /*7add0*/  IMAD.WIDE R26, R6, 0x4, R26 ;  /* 0x00000004061a7825 */ /* 0x000fc600078e021a */
[----:B------:R1:W-:Y:S04]  /*7ade0*/  STL.64 [R1+0x27c0], R18 ;  /* 0x0027c01201007387 */ /* 0x0003e80000100a00 */
[----:B------:R1:W-:Y:S04]  /*7adf0*/  STL.64 [R1+0x2818], R8 ;  /* 0x0028180801007387 */ /* 0x0003e80000100a00 */
[----:B------:R-:W-:Y:S04]  /*7ae00*/  LDGSTS.E [R3+-0x7d980], desc[UR60][R18.64], P1 ;  /* 0x8268000012037fae */ /* 0x000fe8000892187c */
[----:B------:R1:W-:Y:S04]  /*7ae10*/  LDGSTS.E [R2+-0x7d580], desc[UR60][R8.64], P1 ;  /* 0x82a8000008027fae */ /* 0x0003e8000892187c */
[----:B------:R4:W-:Y:S04]  /*7ae20*/  LDGSTS.E [R0+-0x7d180], desc[UR60][R26.64], P1 ;  /* 0x82e800001a007fae */ /* 0x0009e8000892187c */
[----:B-1----:R-:W3:Y:S04]  /*7ae30*/  LDL.LU.64 R18, [R1+0x780] ;  /* 0x0007800001127983 */ /* 0x002ee80000300a00 */
[----:B------:R1:W-:Y:S01]  /*7ae40*/  STL.64 [R1+0x2868], R26 ;  /* 0x0028681a01007387 */ /* 0x0003e20000100a00 */
[----:B------:R-:W-:-:S03]  /*7ae50*/  IMAD.WIDE R8, R6, 0x4, R32 ;  /* 0x0000000406087825 */ /* 0x000fc600078e0220 */
[----:B------:R-:W3:Y:S04]  /*7ae60*/  LDL.LU.64 R32, [R1+0x740] ;  /* 0x0007400001207983 */ /* 0x000ee80000300a00 */
[----:B------:R-:W-:Y:S01]  /*7ae70*/  STL.64 [R1+0x28d0], R8 ;  /* 0x0028d00801007387 */ /* 0x000fe20000100a00 */
[----:B----4-:R-:W-:-:S03]  /*7ae80*/  IMAD.WIDE R34, R6, 0x4, R22 ;  /* 0x0000000406227825 */ /* 0x010fc600078e0216 */
[----:B------:R4:W-:Y:S04]  /*7ae90*/  LDGSTS.E [R4+-0x7cd80], desc[UR60][R8.64], P1 ;  /* 0x8328000008047fae */ /* 0x0009e8000892187c */
[----:B------:R-:W-:Y:S01]  /*7aea0*/  LDGSTS.E [R3+-0x7c980], desc[UR60][R34.64], P1 ;  /* 0x8368000022037fae */ /* 0x000fe2000892187c */
[----:B-1----:R-:W-:-:S03]  /*7aeb0*/  IMAD.WIDE R26, R6, 0x4, R20 ;  /* 0x00000004061a7825 */ /* 0x002fc600078e0214 */
[----:B------:R-:W3:Y:S04]  /*7aec0*/  LDL.LU.64 R20, [R1+0x700] ;  /* 0x0007000001147983 */ /* 0x000ee80000300a00 */
[----:B------:R-:W3:Y:S04]  /*7aed0*/  LDL.LU.64 R22, [R1+0x6c0] ;  /* 0x0006c00001167983 */ /* 0x000ee80000300a00 */
[----:B------:R1:W-:Y:S04]  /*7aee0*/  STL.64 [R1+0x2900], R34 ;  /* 0x0029002201007387 */ /* 0x0003e80000100a00 */
[----:B------:R4:W-:Y:S04]  /*7aef0*/  STL.64 [R1+0x3ce8], R26 ;  /* 0x003ce81a01007387 */ /* 0x0009e80000100a00 */
[----:B------:R-:W-:Y:S04]  /*7af00*/  LDGSTS.E [R2+-0x7c580], desc[UR60][R26.64], P1 ;  /* 0x83a800001a027fae */ /* 0x000fe8000892187c */
[----:B-1----:R-:W3:Y:S01]  /*7af10*/  LDL.LU.64 R34, [R1+0x680] ;  /* 0x0006800001227983 */ /* 0x002ee20000300a00 */
[----:B----4-:R-:W-:-:S04]  /*7af20*/  IMAD.WIDE R8, R6, 0x4, R36 ;  /* 0x0000000406087825 */ /* 0x010fc800078e0224 */
[C---:B------:R-:W-:Y:S01]  /*7af30*/  IMAD.WIDE R36, R6.reuse, 0x4, R30 ;  /* 0x0000000406247825 */ /* 0x040fe200078e021e */
[----:B------:R3:W-:Y:S04]  /*7af40*/  STL.64 [R1+0x3d28], R8 ;  /* 0x003d280801007387 */ /* 0x0007e80000100a00 */
[----:B------:R-:W4:Y:S04]  /*7af50*/  LDL.LU.64 R26, [R1+0x640] ;  /* 0x00064000011a7983 */ /* 0x000f280000300a00 */
[----:B------:R3:W-:Y:S04]  /*7af60*/  LDGSTS.E [R0+-0x7c180], desc[UR60][R8.64], P1 ;  /* 0x83e8000008007fae */ /* 0x0007e8000892187c */
[----:B------:R-:W-:Y:S04]  /*7af70*/  STL.64 [R1+0x3db8], R36 ;  /* 0x003db82401007387 */ /* 0x000fe80000100a00 */
[----:B------:R-:W-:Y:S01]  /*7af80*/  LDGSTS.E [R4+-0x7bd80], desc[UR60][R36.64], P1 ;  /* 0x8428000024047fae */ /* 0x000fe2000892187c */
[----:B--2---:R-:W-:-:S04]  /*7af90*/  IMAD.WIDE R28, R6, 0x4, R28 ;  /* 0x00000004061c7825 */ /* 0x004fc800078e021c */
[C---:B---3--:R-:W-:Y:S02]  /*7afa0*/  IMAD.WIDE R8, R6.reuse, 0x4, R24 ;  /* 0x0000000406087825 */ /* 0x048fe400078e0218 */
[----:B------:R-:W2:Y:S04]  /*7afb0*/  LDL.LU.64 R24, [R1+0x600] ;  /* 0x0006000001187983 */ /* 0x000ea80000300a00 */
[----:B------:R-:W3:Y:S04]  /*7afc0*/  LDL.LU.64 R30, [R1+0x5c0] ;  /* 0x0005c000011e7983 */ /* 0x000ee80000300a00 */
[----:B------:R1:W-:Y:S04]  /*7afd0*/  STL.64 [R1+0x3dc0], R28 ;  /* 0x003dc01c01007387 */ /* 0x0003e80000100a00 */
[----:B------:R-:W-:Y:S04]  /*7afe0*/  LDGSTS.E [R3+-0x7b980], desc[UR60][R28.64], P1 ;  /* 0x846800001c037fae */ /* 0x000fe8000892187c */
[----:B------:R1:W-:Y:S04]  /*7aff0*/  STL.64 [R1+0x3dc8], R8 ;  /* 0x003dc80801007387 */ /* 0x0003e80000100a00 */
[----:B------:R1:W-:Y:S01]  /*7b000*/  LDGSTS.E [R2+-0x7b580], desc[UR60][R8.64], P1 ;  /* 0x84a8000008027fae */ /* 0x0003e2000892187c */
[----:B------:R-:W-:-:S03]  /*7b010*/  IMAD.WIDE R18, R6, 0x4, R18 ;  /* 0x0000000406127825 */ /* 0x000fc600078e0212 */
[----:B-1----:R-:W3:Y:S01]  /*7b020*/  LDL.LU.64 R28, [R1+0x580] ;  /* 0x00058000011c7983 */ /* 0x002ee20000300a00 */
[----:B------:R-:W-:-:S03]  /*7b030*/  IMAD.WIDE R8, R6, 0x4, R32 ;  /* 0x0000000406087825 */ /* 0x000fc600078e0220 */
[----:B------:R1:W-:Y:S04]  /*7b040*/  STL.64 [R1+0x3dd0], R18 ;  /* 0x003dd01201007387 */ /* 0x0003e80000100a00 */
[----:B------:R-:W3:Y:S04]  /*7b050*/  LDL.LU.64 R36, [R1+0x540] ;  /* 0x0005400001247983 */ /* 0x000ee80000300a00 */
[----:B------:R1:W-:Y:S04]  /*7b060*/  LDGSTS.E [R0+-0x7b180], desc[UR60][R18.64], P1 ;  /* 0x84e8000012007fae */ /* 0x0003e8000892187c */
[----:B------:R-:W-:Y:S04]  /*7b070*/  STL.64 [R1+0x3de0], R8 ;  /* 0x003de00801007387 */ /* 0x000fe80000100a00 */
[----:B------:R-:W3:Y:S04]  /*7b080*/  LDL.LU.64 R32, [R1+0x500] ;  /* 0x0005000001207983 */ /* 0x000ee80000300a00 */
[----:B------:R1:W-:Y:S01]  /*7b090*/  LDGSTS.E [R4+-0x7ad80], desc[UR60][R8.64], P1 ;  /* 0x8528000008047fae */ /* 0x0003e2000892187c */
[----:B------:R-:W-:-:S04]  /*7b0a0*/  IMAD.WIDE R20, R6, 0x4, R20 ;  /* 0x0000000406147825 */ /* 0x000fc800078e0214 */
[C---:B-1----:R-:W-:Y:S02]  /*7b0b0*/  IMAD.WIDE R18, R6.reuse, 0x4, R22 ;  /* 0x0000000406127825 */ /* 0x042fe400078e0216 */
[----:B------:R-:W3:Y:S04]  /*7b0c0*/  LDL.LU.64 R22, [R1+0x4c0] ;  /* 0x0004c00001167983 */ /* 0x000ee80000300a00 */
[----:B------:R1:W-:Y:S04]  /*7b0d0*/  STL.64 [R1+0x3df0], R20 ;  /* 0x003df01401007387 */ /* 0x0003e80000100a00 */
[----:B------:R1:W-:Y:S04]  /*7b0e0*/  STL.64 [R1+0x3e10], R18 ;  /* 0x003e101201007387 */ /* 0x0003e80000100a00 */
[----:B------:R-:W-:Y:S04]  /*7b0f0*/  LDGSTS.E [R3+-0x7a980], desc[UR60][R20.64], P1 ;  /* 0x8568000014037fae */ /* 0x000fe8000892187c */
[----:B------:R-:W-:Y:S04]  /*7b100*/  LDGSTS.E [R2+-0x7a580], desc[UR60][R18.64], P1 ;  /* 0x85a8000012027fae */ /* 0x000fe8000892187c */
[----:B-1----:R-:W3:Y:S01]  /*7b110*/  LDL.LU.64 R20, [R1+0x480] ;  /* 0x0004800001147983 */ /* 0x002ee20000300a00 */
[----:B------:R-:W-:-:S05]  /*7b120*/  IMAD.WIDE R8, R6, 0x4, R34 ;  /* 0x0000000406087825 */ /* 0x000fca00078e0222 */
[----:B------:R3:W-:Y:S04]  /*7b130*/  STL.64 [R1+0x3e28], R8 ;  /* 0x003e280801007387 */ /* 0x0007e80000100a00 */
[----:B------:R-:W3:Y:S04]  /*7b140*/  LDL.LU.64 R18, [R1+0x440] ;  /* 0x0004400001127983 */ /* 0x000ee80000300a00 */
[----:B------:R3:W-:Y:S01]  /*7b150*/  LDGSTS.E [R0+-0x7a180], desc[UR60][R8.64], P1 ;  /* 0x85e8000008007fae */ /* 0x0007e2000892187c */
[----:B----4-:R-:W-:-:S05]  /*7b160*/  IMAD.WIDE R34, R6, 0x4, R26 ;  /* 0x0000000406227825 */ /* 0x010fca00078e021a */
[----:B------:R-:W-:Y:S04]  /*7b170*/  STL.64 [R1+0x3e30], R34 ;  /* 0x003e302201007387 */ /* 0x000fe80000100a00 */
[----:B------:R-:W4:Y:S04]  /*7b180*/  LDL.LU.64 R26, [R1+0x400] ;  /* 0x00040000011a7983 */ /* 0x000f280000300a00 */
[----:B------:R-:W-:Y:S01]  /*7b190*/  LDGSTS.E [R4+-0x79d80], desc[UR60][R34.64], P1 ;  /* 0x8628000022047fae */ /* 0x000fe2000892187c */
[----:B--2---:R-:W-:-:S04]  /*7b1a0*/  IMAD.WIDE R24, R6, 0x4, R24 ;  /* 0x0000000406187825 */ /* 0x004fc800078e0218 */
[C---:B---3--:R-:W-:Y:S02]  /*7b1b0*/  IMAD.WIDE R8, R6.reuse, 0x4, R30 ;  /* 0x0000000406087825 */ /* 0x048fe400078e021e */
[----:B------:R-:W2:Y:S04]  /*7b1c0*/  LDL.LU.64 R30, [R1+0x3c0] ;  /* 0x0003c000011e7983 */ /* 0x000ea80000300a00 */
[----:B------:R1:W-:Y:S04]  /*7b1d0*/  STL.64 [R1+0x3ea8], R24 ;  /* 0x003ea81801007387 */ /* 0x0003e80000100a00 */
[----:B------:R3:W-:Y:S04]  /*7b1e0*/  STL.64 [R1+0x3ec0], R8 ;  /* 0x003ec00801007387 */ /* 0x0007e80000100a00 */
[----:B------:R-:W-:Y:S04]  /*7b1f0*/  LDGSTS.E [R3+-0x79980], desc[UR60][R24.64], P1 ;  /* 0x8668000018037fae */ /* 0x000fe8000892187c */
[----:B------:R3:W-:Y:S01]  /*7b200*/  LDGSTS.E [R2+-0x79580], desc[UR60][R8.64], P1 ;  /* 0x86a8000008027fae */ /* 0x0007e2000892187c */
[----:B------:R-:W-:-:S03]  /*7b210*/  IMAD.WIDE R28, R6, 0x4, R28 ;  /* 0x00000004061c7825 */ /* 0x000fc600078e021c */
[----:B-1----:R-:W2:Y:S01]  /*7b220*/  LDL.LU.64 R24, [R1+0x380] ;  /* 0x0003800001187983 */ /* 0x002ea20000300a00 */
[----:B---3--:R-:W-:-:S04]  /*7b230*/  IMAD.WIDE R8, R6, 0x4, R36 ;  /* 0x0000000406087825 */ /* 0x008fc800078e0224 */
[C---:B------:R-:W-:Y:S01]  /*7b240*/  IMAD.WIDE R34, R6.reuse, 0x4, R32 ;  /* 0x0000000406227825 */ /* 0x040fe200078e0220 */
[----:B------:R1:W-:Y:S04]  /*7b250*/  STL.64 [R1+0x3ed0], R28 ;  /* 0x003ed01c01007387 */ /* 0x0003e80000100a00 */
[----:B------:R-:W-:Y:S04]  /*7b260*/  LDGSTS.E [R0+-0x79180], desc[UR60][R28.64], P1 ;  /* 0x86e800001c007fae */ /* 0x000fe8000892187c */
[----:B------:R3:W-:Y:S04]  /*7b270*/  LDGSTS.E [R4+-0x78d80], desc[UR60][R8.64], P1 ;  /* 0x8728000008047fae */ /* 0x0007e8000892187c */
[----:B------:R-:W-:Y:S01]  /*7b280*/  LDGSTS.E [R3+-0x78980], desc[UR60][R34.64], P1 ;  /* 0x8768000022037fae */ /* 0x000fe2000892187c */
[----:B------:R-:W-:-:S03]  /*7b290*/  IMAD.WIDE R32, R6, 0x4, R22 ;  /* 0x0000000406207825 */ /* 0x000fc600078e0216 */
[----:B-1----:R-:W2:Y:S04]  /*7b2a0*/  LDL.LU.64 R28, [R1+0x340] ;  /* 0x00034000011c7983 */ /* 0x002ea80000300a00 */
[----:B------:R3:W-:Y:S04]  /*7b2b0*/  STL.64 [R1+0x3ee0], R8 ;  /* 0x003ee00801007387 */ /* 0x0007e80000100a00 */
[----:B------:R-:W2:Y:S04]  /*7b2c0*/  LDL.LU.64 R22, [R1+0x300] ;  /* 0x0003000001167983 */ /* 0x000ea80000300a00 */
[----:B------:R1:W-:Y:S04]  /*7b2d0*/  STL.64 [R1+0x3f68], R34 ;  /* 0x003f682201007387 */ /* 0x0003e80000100a00 */
[----:B------:R1:W-:Y:S04]  /*7b2e0*/  STL.64 [R1+0x3f88], R32 ;  /* 0x003f882001007387 */ /* 0x0003e80000100a00 */
[----:B------:R-:W-:Y:S01]  /*7b2f0*/  LDGSTS.E [R2+-0x78580], desc[UR60][R32.64], P1 ;  /* 0x87a8000020027fae */ /* 0x000fe2000892187c */
[----:B---3--:R-:W-:-:S03]  /*7b300*/  IMAD.WIDE R8, R6, 0x4, R20 ;  /* 0x0000000406087825 */ /* 0x008fc600078e0214 */
[----:B------:R-:W3:Y:S04]  /*7b310*/  LDL.LU.64 R20, [R1+0x2c0] ;  /* 0x0002c00001147983 */ /* 0x000ee80000300a00 */
[----:B------:R2:W-:Y:S04]  /*7b320*/  STL.64 [R1+0x3fb0], R8 ;  /* 0x003fb00801007387 */ /* 0x0005e80000100a00 */
[----:B------:R-:W3:Y:S01]  /*7b330*/  LDL.LU.64 R236, [R1+0x280] ;  /* 0x0002800001ec7983 */ /* 0x000ee20000300a00 */
[----:B------:R-:W-:-:S03]  /*7b340*/  IMAD.WIDE R18, R6, 0x4, R18 ;  /* 0x0000000406127825 */ /* 0x000fc600078e0212 */
[----:B------:R2:W-:Y:S04]  /*7b350*/  LDGSTS.E [R0+-0x78180], desc[UR60][R8.64], P1 ;  /* 0x87e8000008007fae */ /* 0x0005e8000892187c */
[----:B-1----:R-:W3:Y:S04]  /*7b360*/  LDL.LU.64 R34, [R1+0x240] ;  /* 0x0002400001227983 */ /* 0x002ee80000300a00 */
[----:B------:R1:W-:Y:S04]  /*7b370*/  STL.64 [R1+0x3fd0], R18 ;  /* 0x003fd01201007387 */ /* 0x0003e80000100a00 */
[----:B------:R-:W3:Y:S04]  /*7b380*/  LDL.LU.64 R32, [R1+0x200] ;  /* 0x0002000001207983 */ /* 0x000ee80000300a00 */
[----:B------:R-:W-:Y:S01]  /*7b390*/  LDGSTS.E [R4+-0x5fd80], desc[UR60][R18.64], P1 ;  /* 0xa028000012047fae */ /* 0x000fe2000892187c */
[----:B----4-:R-:W-:-:S05]  /*7b3a0*/  IMAD.WIDE R26, R6, 0x4, R26 ;  /* 0x00000004061a7825 */ /* 0x010fca00078e021a */
[----:B------:R4:W-:Y:S04]  /*7b3b0*/  STL.64 [R1+0x40b0], R26 ;  /* 0x0040b01a01007387 */ /* 0x0009e80000100a00 */
[----:B------:R-:W3:Y:S04]  /*7b3c0*/  LDL.LU.64 R36, [R1+0x1c0] ;  /* 0x0001c00001247983 */ /* 0x000ee80000300a00 */
[----:B------:R-:W-:Y:S01]  /*7b3d0*/  LDGSTS.E [R3+-0x5f980], desc[UR60][R26.64], P1 ;  /* 0xa06800001a037fae */ /* 0x000fe2000892187c */
[----:B--2---:R-:W-:-:S05]  /*7b3e0*/  IMAD.WIDE R8, R6, 0x4, R30 ;  /* 0x0000000406087825 */ /* 0x004fca00078e021e */
[----:B------:R2:W-:Y:S04]  /*7b3f0*/  STL.64 [R1+0x40b8], R8 ;  /* 0x0040b80801007387 */ /* 0x0005e80000100a00 */
[----:B-1----:R-:W3:Y:S04]  /*7b400*/  LDL.LU.64 R18, [R1+0x180] ;  /* 0x0001800001127983 */ /* 0x002ee80000300a00 */
[----:B------:R2:W-:Y:S01]  /*7b410*/  LDGSTS.E [R2+-0x5f580], desc[UR60][R8.64], P1 ;  /* 0xa0a8000008027fae */ /* 0x0005e2000892187c */
[----:B------:R-:W-:-:S05]  /*7b420*/  IMAD.WIDE R24, R6, 0x4, R24 ;  /* 0x0000000406187825 */ /* 0x000fca00078e0218 */
[----:B------:R1:W-:Y:S04]  /*7b430*/  STL.64 [R1+0x40c8], R24 ;  /* 0x0040c81801007387 */ /* 0x0003e80000100a00 */
[----:B----4-:R-:W4:Y:S04]  /*7b440*/  LDL.LU.64 R26, [R1+0x140] ;  /* 0x00014000011a7983 */ /* 0x010f280000300a00 */
[----:B------:R-:W-:Y:S01]  /*7b450*/  LDGSTS.E [R0+-0x5f180], desc[UR60][R24.64], P1 ;  /* 0xa0e8000018007fae */ /* 0x000fe2000892187c */
[----:B--2---:R-:W-:-:S04]  /*7b460*/  IMAD.WIDE R8, R6, 0x4, R28 ;  /* 0x0000000406087825 */ /* 0x004fc800078e021c */
[C---:B------:R-:W-:Y:S01]  /*7b470*/  IMAD.WIDE R38, R6.reuse, 0x4, R22 ;  /* 0x0000000406267825 */ /* 0x040fe200078e0216 */
[----:B-1----:R-:W2:Y:S04]  /*7b480*/  LDL.LU.64 R24, [R1+0x100] ;  /* 0x0001000001187983 */ /* 0x002ea80000300a00 */
[----:B------:R-:W2:Y:S04]  /*7b490*/  LDL.LU.64 R30, [R1+0xc0] ;  /* 0x0000c000011e7983 */ /* 0x000ea80000300a00 */
[----:B------:R-:W-:Y:S04]  /*7b4a0*/  STL.64 [R1+0x40d8], R8 ;  /* 0x0040d80801007387 */ /* 0x000fe80000100a00 */
[----:B------:R-:W2:Y:S04]  /*7b4b0*/  LDL.LU.64 R28, [R1+0x80] ;  /* 0x00008000011c7983 */ /* 0x000ea80000300a00 */
[----:B------:R1:W-:Y:S04]  /*7b4c0*/  LDGSTS.E [R4+-0x5ed80], desc[UR60][R8.64], P1 ;  /* 0xa128000008047fae */ /* 0x0003e8000892187c */
[----:B------:R-:W-:Y:S04]  /*7b4d0*/  STL.64 [R1+0x4178], R38 ;  /* 0x0041782601007387 */ /* 0x000fe80000100a00 */
[----:B------:R-:W2:Y:S04]  /*7b4e0*/  LDL.LU.64 R22, [R1+0x40] ;  /* 0x0000400001167983 */ /* 0x000ea80000300a00 */
[----:B------:R-:W-:Y:S01]  /*7b4f0*/  LDGSTS.E [R3+-0x5e980], desc[UR60][R38.64], P1 ;  /* 0xa168000026037fae */ /* 0x000fe2000892187c */
[----:B---3--:R-:W-:-:S05]  /*7b500*/  IMAD.WIDE R20, R6, 0x4, R20 ;  /* 0x0000000406147825 */ /* 0x008fca00078e0214 */
[----:B------:R3:W-:Y:S04]  /*7b510*/  STL.64 [R1+0x4198], R20 ;  /* 0x0041981401007387 */ /* 0x0007e80000100a00 */
[----:B------:R-:W-:Y:S04]  /*7b520*/  LDGSTS.E [R2+-0x5e580], desc[UR60][R20.64], P1 ;  /* 0xa1a8000014027fae */ /* 0x000fe8000892187c */
[----:B---3--:R-:W3:Y:S01]  /*7b530*/  LDL.LU.64 R20, [R1] ;  /* 0x0000000001147983 */ /* 0x008ee20000300a00 */
[----:B-1----:R-:W-:-:S04]  /*7b540*/  IMAD.WIDE R8, R6, 0x4, R236 ;  /* 0x0000000406087825 */ /* 0x002fc800078e02ec */
[----:B------:R-:W-:-:S04]  /*7b550*/  IMAD.WIDE R34, R6, 0x4, R34 ;  /* 0x0000000406227825 */ /* 0x000fc800078e0222 */
[C---:B------:R-:W-:Y:S01]  /*7b560*/  IMAD.WIDE R32, R6.reuse, 0x4, R32 ;  /* 0x0000000406207825 */ /* 0x040fe200078e0220 */
[----:B------:R1:W-:Y:S04]  /*7b570*/  STL.64 [R1+0x41c8], R8 ;  /* 0x0041c80801007387 */ /* 0x0003e80000100a00 */
[----:B------:R1:W-:Y:S04]  /*7b580*/  LDGSTS.E [R0+-0x5e180], desc[UR60][R8.64], P1 ;  /* 0xa1e8000008007fae */ /* 0x0003e8000892187c */
[----:B------:R-:W-:Y:S04]  /*7b590*/  STL.64 [R1+0x4208], R34 ;  /* 0x0042082201007387 */ /* 0x000fe80000100a00 */
[----:B------:R-:W-:Y:S04]  /*7b5a0*/  LDGSTS.E [R4+-0x5dd80], desc[UR60][R34.64], P1 ;  /* 0xa228000022047fae */ /* 0x000fe8000892187c */
[----:B------:R-:W-:Y:S04]  /*7b5b0*/  STL.64 [R1+0x4210], R32 ;  /* 0x0042102001007387 */ /* 0x000fe80000100a00 */
[----:B------:R-:W-:Y:S01]  /*7b5c0*/  LDGSTS.E [R3+-0x5d980], desc[UR60][R32.64], P1 ;  /* 0xa268000020037fae */ /* 0x000fe2000892187c */
[----:B-1----:R-:W-:-:S05]  /*7b5d0*/  IMAD.WIDE R8, R6, 0x4, R36 ;  /* 0x0000000406087825 */ /* 0x002fca00078e0224 */
[----:B------:R4:W-:Y:S04]  /*7b5e0*/  STL.64 [R1+0x4220], R8 ;  /* 0x0042200801007387 */ /* 0x0009e80000100a00 */
[----:B------:R4:W-:Y:S01]  /*7b5f0*/  LDGSTS.E [R2+-0x5d580], desc[UR60][R8.64], P1 ;  /* 0xa2a8000008027fae */ /* 0x0009e2000892187c */
[----:B------:R-:W-:-:S05]  /*7b600*/  IMAD.WIDE R18, R6, 0x4, R18 ;  /* 0x0000000406127825 */ /* 0x000fca00078e0212 */
[----:B------:R1:W-:Y:S04]  /*7b610*/  STL.64 [R1+0x4268], R18 ;  /* 0x0042681201007387 */ /* 0x0003e80000100a00 */
[----:B------:R1:W-:Y:S01]  /*7b620*/  LDGSTS.E [R0+-0x5d180], desc[UR60][R18.64], P1 ;  /* 0xa2e8000012007fae */ /* 0x0003e2000892187c */
[----:B----4-:R-:W-:-:S05]  /*7b630*/  IMAD.WIDE R8, R6, 0x4, R26 ;  /* 0x0000000406087825 */ /* 0x010fca00078e021a */
[----:B------:R4:W-:Y:S04]  /*7b640*/  STL.64 [R1+0x4278], R8 ;  /* 0x0042780801007387 */ /* 0x0009e80000100a00 */
[----:B------:R4:W-:Y:S01]  /*7b650*/  LDGSTS.E [R4+-0x5cd80], desc[UR60][R8.64], P1 ;  /* 0xa328000008047fae */ /* 0x0009e2000892187c */
[----:B--2---:R-:W-:-:S04]  /*7b660*/  IMAD.WIDE R24, R6, 0x4, R24 ;  /* 0x0000000406187825 */ /* 0x004fc800078e0218 */
[----:B-1----:R-:W-:-:S04]  /*7b670*/  IMAD.WIDE R18, R6, 0x4, R30 ;  /* 0x0000000406127825 */ /* 0x002fc800078e021e */
[C---:B----4-:R-:W-:Y:S01]  /*7b680*/  IMAD.WIDE R8, R6.reuse, 0x4, R28 ;  /* 0x0000000406087825 */ /* 0x050fe200078e021c */
[----:B------:R-:W-:Y:S04]  /*7b690*/  STL.64 [R1+0x4290], R24 ;  /* 0x0042901801007387 */ /* 0x000fe80000100a00 */
[----:B------:R-:W-:Y:S04]  /*7b6a0*/  LDGSTS.E [R3+-0x5c980], desc[UR60][R24.64], P1 ;  /* 0xa368000018037fae */ /* 0x000fe8000892187c */
[----:B------:R1:W-:Y:S04]  /*7b6b0*/  STL.64 [R1+0x42a0], R18 ;  /* 0x0042a01201007387 */ /* 0x0003e80000100a00 */
[----:B------:R1:W-:Y:S04]  /*7b6c0*/  LDGSTS.E [R2+-0x5c580], desc[UR60][R18.64], P1 ;  /* 0xa3a8000012027fae */ /* 0x0003e8000892187c */
[----:B------:R2:W-:Y:S04]  /*7b6d0*/  STL.64 [R1+0x42a8], R8 ;  /* 0x0042a80801007387 */ /* 0x0005e80000100a00 */
[----:B------:R2:W-:Y:S01]  /*7b6e0*/  LDGSTS.E [R0+-0x5c180], desc[UR60][R8.64], P1 ;  /* 0xa3e8000008007fae */ /* 0x0005e2000892187c */
[----:B-1----:R-:W-:-:S04]  /*7b6f0*/  IMAD.WIDE R18, R6, 0x4, R22 ;  /* 0x0000000406127825 */ /* 0x002fc800078e0216 */
[C---:B--2---:R-:W-:Y:S01]  /*7b700*/  IMAD.WIDE R8, R6.reuse, 0x4, R228 ;  /* 0x0000000406087825 */ /* 0x044fe200078e02e4 */
[----:B------:R1:W-:Y:S04]  /*7b710*/  STL.64 [R1+0x42c0], R18 ;  /* 0x0042c01201007387 */ /* 0x0003e80000100a00 */
[----:B------:R1:W-:Y:S01]  /*7b720*/  LDGSTS.E [R4+-0x5bd80], desc[UR60][R18.64], P1 ;  /* 0xa428000012047fae */ /* 0x0003e2000892187c */
[----:B---3--:R-:W-:-:S05]  /*7b730*/  IMAD.WIDE R20, R6, 0x4, R20 ;  /* 0x0000000406147825 */ /* 0x008fca00078e0214 */
[----:B------:R2:W-:Y:S04]  /*7b740*/  STL.64 [R1+0x4340], R20 ;  /* 0x0043401401007387 */ /* 0x0005e80000100a00 */
[----:B------:R2:W-:Y:S01]  /*7b750*/  LDGSTS.E [R3+-0x5b980], desc[UR60][R20.64], P1 ;  /* 0xa468000014037fae */ /* 0x0005e2000892187c */
[----:B-1----:R-:W-:-:S03]  /*7b760*/  IMAD.WIDE R18, R6, 0x4, R142 ;  /* 0x0000000406127825 */ /* 0x002fc600078e028e */
[----:B------:R1:W-:Y:S04]  /*7b770*/  STL.64 [R1+0x4338], R8 ;  /* 0x0043380801007387 */ /* 0x0003e80000100a00 */
[----:B------:R1:W-:Y:S04]  /*7b780*/  LDGSTS.E [R2+-0x5b580], desc[UR60][R8.64], P1 ;  /* 0xa4a8000008027fae */ /* 0x0003e8000892187c */
[----:B------:R3:W-:Y:S04]  /*7b790*/  STL.64 [R1+0x4330], R18 ;  /* 0x0043301201007387 */ /* 0x0007e80000100a00 */
[----:B------:R3:W-:Y:S01]  /*7b7a0*/  LDGSTS.E [R0+-0x5b180], desc[UR60][R18.64], P1 ;  /* 0xa4e8000012007fae */ /* 0x0007e2000892187c */
[----:B--2---:R-:W-:-:S04]  /*7b7b0*/  IMAD.WIDE R20, R6, 0x4, R146 ;  /* 0x0000000406147825 */ /* 0x004fc800078e0292 */
[----:B-1----:R-:W-:-:S04]  /*7b7c0*/  IMAD.WIDE R8, R6, 0x4, R144 ;  /* 0x0000000406087825 */ /* 0x002fc800078e0290 */
[C---:B---3--:R-:W-:Y:S01]  /*7b7d0*/  IMAD.WIDE R18, R6.reuse, 0x4, R148 ;  /* 0x0000000406127825 */ /* 0x048fe200078e0294 */
        /* <DEDUP_REMOVED lines=12> */
[----:B------:R4:W-:Y:S04]  /*7b8a0*/  STL.64 [R1+0x4308], R18 ;  /* 0x0043081201007387 */ /* 0x0009e80000100a00 */
[----:B------:R1:W-:Y:S04]  /*7b8b0*/  LDGSTS.E [R0+-0x5a180], desc[UR60][R8.64], P1 ;  /* 0xa5e8000008007fae */ /* 0x0003e8000892187c */
[----:B------:R-:W3:Y:S04]  /*7b8c0*/  LDL.LU.64 R36, [R1+0xbb8] ;  /* 0x000bb80001247983 */ /* 0x000ee80000300a00 */
[----:B------:R4:W-:Y:S04]  /*7b8d0*/  STL.64 [R1+0x4300], R20 ;  /* 0x0043001401007387 */ /* 0x0009e80000100a00 */
[----:B------:R-:W3:Y:S04]  /*7b8e0*/  LDL.LU.64 R26, [R1+0xb78] ;  /* 0x000b7800011a7983 */ /* 0x000ee80000300a00 */
[----:B------:R4:W-:Y:S04]  /*7b8f0*/  LDGSTS.E [R4+-0x59d80], desc[UR60][R18.64], P1 ;  /* 0xa628000012047fae */ /* 0x0009e8000892187c */
[----:B------:R-:W-:Y:S01]  /*7b900*/  LDGSTS.E [R3+-0x59980], desc[UR60][R20.64], P1 ;  /* 0xa668000014037fae */ /* 0x000fe2000892187c */
[----:B-1----:R-:W-:-:S04]  /*7b910*/  IMAD.WIDE R8, R6, 0x4, R156 ;  /* 0x0000000406087825 */ /* 0x002fc800078e029c */
[C---:B----4-:R-:W-:Y:S01]  /*7b920*/  IMAD.WIDE R18, R6.reuse, 0x4, R158 ;  /* 0x0000000406127825 */ /* 0x050fe200078e029e */
[----:B------:R1:W-:Y:S04]  /*7b930*/  STL.64 [R1+0x42f8], R8 ;  /* 0x0042f80801007387 */ /* 0x0003e80000100a00 */
[----:B------:R-:W4:Y:S04]  /*7b940*/  LDL.LU.64 R32, [R1+0xb38] ;  /* 0x000b380001207983 */ /* 0x000f280000300a00 */
[----:B------:R1:W-:Y:S04]  /*7b950*/  LDGSTS.E [R2+-0x59580], desc[UR60][R8.64], P1 ;  /* 0xa6a8000008027fae */ /* 0x0003e8000892187c */
[----:B------:R1:W-:Y:S04]  /*7b960*/  STL.64 [R1+0x42f0], R18 ;  /* 0x0042f01201007387 */ /* 0x0003e80000100a00 */
[----:B------:R-:W4:Y:S04]  /*7b970*/  LDL.LU.64 R30, [R1+0xaf8] ;  /* 0x000af800011e7983 */ /* 0x000f280000300a00 */
[----:B------:R-:W4:Y:S04]  /*7b980*/  LDL.LU.64 R20, [R1+0xab8] ;  /* 0x000ab80001147983 */ /* 0x000f280000300a00 */
[----:B------:R-:W-:Y:S01]  /*7b990*/  LDGSTS.E [R0+-0x59180], desc[UR60][R18.64], P1 ;  /* 0xa6e8000012007fae */ /* 0x000fe2000892187c */
[----:B------:R-:W-:-:S04]  /*7b9a0*/  IMAD.WIDE R34, R6, 0x4, R162 ;  /* 0x0000000406227825 */ /* 0x000fc800078e02a2 */
[----:B------:R-:W-:-:S04]  /*7b9b0*/  IMAD.WIDE R28, R6, 0x4, R164 ;  /* 0x00000004061c7825 */ /* 0x000fc800078e02a4 */
[----:B-1----:R-:W-:-:S05]  /*7b9c0*/  IMAD.WIDE R8, R6, 0x4, R160 ;  /* 0x0000000406087825 */ /* 0x002fca00078e02a0 */
[----:B------:R1:W-:Y:S04]  /*7b9d0*/  STL.64 [R1+0x42e8], R8 ;  /* 0x0042e80801007387 */ /* 0x0003e80000100a00 */
[----:B------:R1:W-:Y:S04]  /*7b9e0*/  LDGSTS.E [R3+-0x58d80], desc[UR60][R8.64], P1 ;  /* 0xa728000008037fae */ /* 0x0003e8000892187c */
[----:B------:R-:W4:Y:S04]  /*7b9f0*/  LDL.LU.64 R18, [R1+0xa78] ;  /* 0x000a780001127983 */ /* 0x000f280000300a00 */
[----:B------:R-:W-:Y:S04]  /*7ba00*/  STL.64 [R1+0x42e0], R34 ;  /* 0x0042e02201007387 */ /* 0x000fe80000100a00 */
[----:B------:R1:W-:Y:S04]  /*7ba10*/  STL.64 [R1+0x42d8], R28 ;  /* 0x0042d81c01007387 */ /* 0x0003e80000100a00 */
[----:B------:R-:W-:Y:S04]  /*7ba20*/  LDGSTS.E [R2+-0x58980], desc[UR60][R34.64], P1 ;  /* 0xa768000022027fae */ /* 0x000fe8000892187c */
[----:B------:R4:W-:Y:S01]  /*7ba30*/  LDGSTS.E [R0+-0x58580], desc[UR60][R28.64], P1 ;  /* 0xa7a800001c007fae */ /* 0x0009e2000892187c */
[----:B-1----:R-:W-:-:S05]  /*7ba40*/  IMAD.WIDE R8, R6, 0x4, R166 ;  /* 0x0000000406087825 */ /* 0x002fca00078e02a6 */
[----:B------:R1:W-:Y:S04]  /*7ba50*/  STL.64 [R1+0x42d0], R8 ;  /* 0x0042d00801007387 */ /* 0x0003e80000100a00 */
[----:B------:R-:W4:Y:S01]  /*7ba60*/  LDL.LU.64 R28, [R1+0xa38] ;  /* 0x000a3800011c7983 */ /* 0x000f220000300a00 */
[----:B--2---:R-:W-:-:S04]  /*7ba70*/  IMAD.WIDE R152, R6, 0x4, R24 ;  /* 0x0000000406987825 */ /* 0x004fc800078e0218 */
[C---:B---3--:R-:W-:Y:S01]  /*7ba80*/  IMAD.WIDE R156, R6.reuse, 0x4, R22 ;  /* 0x00000004069c7825 */ /* 0x048fe200078e0216 */
[----:B------:R-:W2:Y:S04]  /*7ba90*/  LDL.LU.64 R24, [R1+0x9f8] ;  /* 0x0009f80001187983 */ /* 0x000ea80000300a00 */
[----:B------:R-:W1:Y:S01]  /*7baa0*/  LDL.LU.64 R22, [R1+0x9b8] ;  /* 0x0009b80001167983 */ /* 0x000e620000300a00 */
[----:B------:R-:W-:-:S03]  /*7bab0*/  IMAD.WIDE R164, R6, 0x4, R26 ;  /* 0x0000000406a47825 */ /* 0x000fc600078e021a */
[----:B------:R-:W3:Y:S01]  /*7bac0*/  LDL.LU.64 R26, [R1+0x978] ;  /* 0x00097800011a7983 */ /* 0x000ee20000300a00 */
[----:B----4-:R-:W-:-:S03]  /*7bad0*/  IMAD.WIDE R220, R6, 0x4, R32 ;  /* 0x0000000406dc7825 */ /* 0x010fc600078e0220 */
[----:B------:R-:W4:Y:S01]  /*7bae0*/  LDL.LU.64 R32, [R1+0x938] ;  /* 0x0009380001207983 */ /* 0x000f220000300a00 */
[----:B------:R-:W-:-:S04]  /*7baf0*/  IMAD.WIDE R228, R6, 0x4, R30 ;  /* 0x0000000406e47825 */ /* 0x000fc800078e021e */
[----:B------:R-:W-:Y:S01]  /*7bb00*/  IMAD.WIDE R232, R6, 0x4, R20 ;  /* 0x0000000406e87825 */ /* 0x000fe200078e0214 */
[----:B------:R-:W4:Y:S04]  /*7bb10*/  LDL.LU.64 R30, [R1+0x8f8] ;  /* 0x0008f800011e7983 */ /* 0x000f280000300a00 */
[----:B------:R-:W4:Y:S01]  /*7bb20*/  LDL.LU.64 R20, [R1+0x8b8] ;  /* 0x0008b80001147983 */ /* 0x000f220000300a00 */
[----:B------:R-:W-:Y:S01]  /*7bb30*/  IADD3 R249, R249, 0x300000, RZ ;  /* 0x00300000f9f97810 */ /* 0x000fe20007ffe0ff */
[----:B------:R-:W-:Y:S02]  /*7bb40*/  VIADD R0, R250, 0x300000 ;  /* 0x00300000fa007836 */ /* 0x000fe40000000000 */
[----:B------:R-:W-:Y:S01]  /*7bb50*/  IMAD.WIDE R160, R6, 0x4, R36 ;  /* 0x0000000406a07825 */ /* 0x000fe200078e0224 */
[C---:B------:R-:W-:Y:S01]  /*7bb60*/  IADD3 R3, R250.reuse, 0x300000, RZ ;  /* 0x00300000fa037810 */ /* 0x040fe20007ffe0ff */
[----:B------:R-:W4:Y:S02]  /*7bb70*/  LDL.LU.64 R36, [R1+0x878] ;  /* 0x0008780001247983 */ /* 0x000f240000300a00 */
[----:B------:R-:W-:-:S02]  /*7bb80*/  VIADD R2, R250, 0x300000 ;  /* 0x00300000fa027836 */ /* 0x000fc40000000000 */
[----:B------:R2:W-:Y:S01]  /*7bb90*/  LDGSTS.E [R249+-0x58180], desc[UR60][R8.64], P1 ;  /* 0xa7e8000008f97fae */ /* 0x0005e2000892187c */
[----:B------:R-:W-:-:S03]  /*7bba0*/  IADD3 R4, R250, 0x300000, RZ ;  /* 0x00300000fa047810 */ /* 0x000fc60007ffe0ff */
[----:B------:R-:W-:Y:S04]  /*7bbb0*/  LDGSTS.E [R0+-0x7fd00], desc[UR60][R152.64], P1 ;  /* 0x8030000098007fae */ /* 0x000fe8000892187c */
[----:B------:R-:W-:Y:S04]  /*7bbc0*/  LDGSTS.E [R3+-0x7f900], desc[UR60][R156.64], P1 ;  /* 0x807000009c037fae */ /* 0x000fe8000892187c */
[----:B------:R-:W-:Y:S04]  /*7bbd0*/  LDGSTS.E [R2+-0x7f500], desc[UR60][R160.64], P1 ;  /* 0x80b00000a0027fae */ /* 0x000fe8000892187c */
[----:B------:R-:W-:Y:S01]  /*7bbe0*/  LDGSTS.E [R0+-0x7f100], desc[UR60][R164.64], P1 ;  /* 0x80f00000a4007fae */ /* 0x000fe2000892187c */
[----:B------:R-:W-:-:S03]  /*7bbf0*/  IMAD.WIDE R236, R6, 0x4, R18 ;  /* 0x0000000406ec7825 */ /* 0x000fc600078e0212 */
[----:B------:R-:W-:Y:S04]  /*7bc00*/  LDGSTS.E [R4+-0x7ed00], desc[UR60][R220.64], P1 ;  /* 0x81300000dc047fae */ /* 0x000fe8000892187c */
[----:B------:R-:W-:Y:S04]  /*7bc10*/  LDGSTS.E [R3+-0x7e900], desc[UR60][R228.64], P1 ;  /* 0x81700000e4037fae */ /* 0x000fe8000892187c */
[----:B------:R-:W-:Y:S04]  /*7bc20*/  LDGSTS.E [R2+-0x7e500], desc[UR60][R232.64], P1 ;  /* 0x81b00000e8027fae */ /* 0x000fe8000892187c */
[----:B------:R-:W-:Y:S01]  /*7bc30*/  LDGSTS.E [R0+-0x7e100], desc[UR60][R236.64], P1 ;  /* 0x81f00000ec007fae */ /* 0x000fe2000892187c */
[----:B--2---:R-:W-:-:S03]  /*7bc40*/  IMAD.WIDE R248, R6, 0x4, R28 ;  /* 0x0000000406f87825 */ /* 0x004fc600078e021c */
[----:B------:R-:W2:Y:S04]  /*7bc50*/  LDL.LU.64 R28, [R1+0x838] ;  /* 0x00083800011c7983 */ /* 0x000ea80000300a00 */
[----:B------:R-:W-:Y:S01]  /*7bc60*/  LDGSTS.E [R4+-0x7dd00], desc[UR60][R248.64], P1 ;  /* 0x82300000f8047fae */ /* 0x000fe2000892187c */
[----:B------:R-:W-:-:S04]  /*7bc70*/  IMAD.WIDE R18, R6, 0x4, R24 ;  /* 0x0000000406127825 */ /* 0x000fc800078e0218 */
[C---:B-1----:R-:W-:Y:S01]  /*7bc80*/  IMAD.WIDE R8, R6.reuse, 0x4, R22 ;  /* 0x0000000406087825 */ /* 0x042fe200078e0216 */
[----:B------:R-:W2:Y:S04]  /*7bc90*/  LDL.LU.64 R24, [R1+0x7f8] ;  /* 0x0007f80001187983 */ /* 0x000ea80000300a00 */
[----:B------:R-:W2:Y:S01]  /*7bca0*/  LDL.LU.64 R22, [R1+0x7b8] ;  /* 0x0007b80001167983 */ /* 0x000ea20000300a00 */
[----:B---3--:R-:W-:-:S03]  /*7bcb0*/  IMAD.WIDE R26, R6, 0x4, R26 ;  /* 0x00000004061a7825 */ /* 0x008fc600078e021a */
[----:B------:R1:W-:Y:S04]  /*7bcc0*/  STL.64 [R1+0x2668], R18 ;  /* 0x0026681201007387 */ /* 0x0003e80000100a00 */
[----:B------:R4:W-:Y:S04]  /*7bcd0*/  STL.64 [R1+0x26a0], R8 ;  /* 0x0026a00801007387 */ /* 0x0009e80000100a00 */
[----:B------:R-:W-:Y:S04]  /*7bce0*/  LDGSTS.E [R3+-0x7d900], desc[UR60][R18.64], P1 ;  /* 0x8270000012037fae */ /* 0x000fe8000892187c */
[----:B------:R4:W-:Y:S04]  /*7bcf0*/  LDGSTS.E [R2+-0x7d500], desc[UR60][R8.64], P1 ;  /* 0x82b0000008027fae */ /* 0x0009e8000892187c */
[----:B------:R-:W-:Y:S04]  /*7bd00*/  LDGSTS.E [R0+-0x7d100], desc[UR60][R26.64], P1 ;  /* 0x82f000001a007fae */ /* 0x000fe8000892187c */
[----:B-1----:R-:W3:Y:S04]  /*7bd10*/  LDL.LU.64 R18, [R1+0x778] ;  /* 0x0007780001127983 */ /* 0x002ee80000300a00 */
[----:B------:R1:W-:Y:S01]  /*7bd20*/  STL.64 [R1+0x2700], R26 ;  /* 0x0027001a01007387 */ /* 0x0003e20000100a00 */
[----:B----4-:R-:W-:-:S03]  /*7bd30*/  IMAD.WIDE R8, R6, 0x4, R32 ;  /* 0x0000000406087825 */ /* 0x010fc600078e0220 */
[----:B------:R-:W4:Y:S04]  /*7bd40*/  LDL.LU.64 R32, [R1+0x738] ;  /* 0x0007380001207983 */ /* 0x000f280000300a00 */
[----:B------:R1:W-:Y:S01]  /*7bd50*/  STL.64 [R1+0x2750], R8 ;  /* 0x0027500801007387 */ /* 0x0003e20000100a00 */
[----:B------:R-:W-:-:S04]  /*7bd60*/  IMAD.WIDE R34, R6, 0x4, R30 ;  /* 0x0000000406227825 */ /* 0x000fc800078e021e */
[C---:B------:R-:W-:Y:S01]  /*7bd70*/  IMAD.WIDE R30, R6.reuse, 0x4, R20 ;  /* 0x00000004061e7825 */ /* 0x040fe200078e0214 */
[----:B------:R1:W-:Y:S04]  /*7bd80*/  LDGSTS.E [R4+-0x7cd00], desc[UR60][R8.64], P1 ;  /* 0x8330000008047fae */ /* 0x0003e8000892187c */
[----:B------:R2:W-:Y:S04]  /*7bd90*/  LDGSTS.E [R3+-0x7c900], desc[UR60][R34.64], P1 ;  /* 0x8370000022037fae */ /* 0x0005e8000892187c */
[----:B------:R-:W-:Y:S04]  /*7bda0*/  LDGSTS.E [R2+-0x7c500], desc[UR60][R30.64], P1 ;  /* 0x83b000001e027fae */ /* 0x000fe8000892187c */
[----:B-1----:R-:W4:Y:S04]  /*7bdb0*/  LDL.LU.64 R26, [R1+0x6f8] ;  /* 0x0006f800011a7983 */ /* 0x002f280000300a00 */
[----:B------:R-:W4:Y:S04]  /*7bdc0*/  LDL.LU.64 R20, [R1+0x6b8] ;  /* 0x0006b80001147983 */ /* 0x000f280000300a00 */
[----:B------:R-:W-:Y:S04]  /*7bdd0*/  STL.64 [R1+0x2798], R34 ;  /* 0x0027982201007387 */ /* 0x000fe80000100a00 */
[----:B------:R1:W-:Y:S04]  /*7bde0*/  STL.64 [R1+0x2808], R30 ;  /* 0x0028081e01007387 */ /* 0x0003e80000100a00 */
[----:B------:R-:W4:Y:S01]  /*7bdf0*/  LDL.LU.64 R38, [R1+0x678] ;  /* 0x0006780001267983 */ /* 0x000f220000300a00 */
[----:B------:R-:W-:-:S05]  /*7be00*/  IMAD.WIDE R8, R6, 0x4, R36 ;  /* 0x0000000406087825 */ /* 0x000fca00078e0224 */
[----:B------:R2:W-:Y:S04]  /*7be10*/  STL.64 [R1+0x2840], R8 ;  /* 0x0028400801007387 */ /* 0x0005e80000100a00 */
[----:B-1----:R-:W4:Y:S04]  /*7be20*/  LDL.LU.64 R30, [R1+0x638] ;  /* 0x00063800011e7983 */ /* 0x002f280000300a00 */
[----:B------:R1:W-:Y:S01]  /*7be30*/  LDGSTS.E [R0+-0x7c100], desc[UR60][R8.64], P1 ;  /* 0x83f0000008007fae */ /* 0x0003e2000892187c */
[----:B--2---:R-:W-:-:S05]  /*7be40*/  IMAD.WIDE R34, R6, 0x4, R28 ;  /* 0x0000000406227825 */ /* 0x004fca00078e021c */
[----:B------:R-:W-:Y:S04]  /*7be50*/  STL.64 [R1+0x3d58], R34 ;  /* 0x003d582201007387 */ /* 0x000fe80000100a00 */
[----:B------:R-:W-:Y:S01]  /*7be60*/  LDGSTS.E [R4+-0x7bd00], desc[UR60][R34.64], P1 ;  /* 0x8430000022047fae */ /* 0x000fe2000892187c */
[----:B------:R-:W-:-:S04]  /*7be70*/  IMAD.WIDE R24, R6, 0x4, R24 ;  /* 0x0000000406187825 */ /* 0x000fc800078e0218 */
[C---:B-1----:R-:W-:Y:S02]  /*7be80*/  IMAD.WIDE R8, R6.reuse, 0x4, R22 ;  /* 0x0000000406087825 */ /* 0x042fe400078e0216 */
[----:B------:R-:W2:Y:S04]  /*7be90*/  LDL.LU.64 R22, [R1+0x5f8] ;  /* 0x0005f80001167983 */ /* 0x000ea80000300a00 */
[----:B------:R-:W2:Y:S04]  /*7bea0*/  LDL.LU.64 R28, [R1+0x5b8] ;  /* 0x0005b800011c7983 */ /* 0x000ea80000300a00 */
[----:B------:R1:W-:Y:S04]  /*7beb0*/  STL.64 [R1+0x3d60], R24 ;  /* 0x003d601801007387 */ /* 0x0003e80000100a00 */
[----:B------:R4:W-:Y:S04]  /*7bec0*/  STL.64 [R1+0x3d68], R8 ;  /* 0x003d680801007387 */ /* 0x0009e80000100a00 */
[----:B------:R-:W-:Y:S04]  /*7bed0*/  LDGSTS.E [R3+-0x7b900], desc[UR60][R24.64], P1 ;  /* 0x8470000018037fae */ /* 0x000fe8000892187c */
[----:B------:R4:W-:Y:S01]  /*7bee0*/  LDGSTS.E [R2+-0x7b500], desc[UR60][R8.64], P1 ;  /* 0x84b0000008027fae */ /* 0x0009e2000892187c */
[----:B---3--:R-:W-:-:S03]  /*7bef0*/  IMAD.WIDE R18, R6, 0x4, R18 ;  /* 0x0000000406127825 */ /* 0x008fc600078e0212 */
[----:B-1----:R-:W3:Y:S01]  /*7bf00*/  LDL.LU.64 R24, [R1+0x578] ;  /* 0x0005780001187983 */ /* 0x002ee20000300a00 */
[----:B----4-:R-:W-:-:S03]  /*7bf10*/  IMAD.WIDE R8, R6, 0x4, R32 ;  /* 0x0000000406087825 */ /* 0x010fc600078e0220 */
[----:B------:R1:W-:Y:S04]  /*7bf20*/  STL.64 [R1+0x3d70], R18 ;  /* 0x003d701201007387 */ /* 0x0003e80000100a00 */
[----:B------:R-:W4:Y:S04]  /*7bf30*/  LDL.LU.64 R36, [R1+0x538] ;  /* 0x0005380001247983 */ /* 0x000f280000300a00 */
[----:B------:R1:W-:Y:S04]  /*7bf40*/  STL.64 [R1+0x3d78], R8 ;  /* 0x003d780801007387 */ /* 0x0003e80000100a00 */
[----:B------:R-:W-:Y:S04]  /*7bf50*/  LDGSTS.E [R0+-0x7b100], desc[UR60][R18.64], P1 ;  /* 0x84f0000012007fae */ /* 0x000fe8000892187c */
[----:B------:R-:W4:Y:S04]  /*7bf60*/  LDL.LU.64 R32, [R1+0x4f8] ;  /* 0x0004f80001207983 */ /* 0x000f280000300a00 */
[----:B------:R1:W-:Y:S01]  /*7bf70*/  LDGSTS.E [R4+-0x7ad00], desc[UR60][R8.64], P1 ;  /* 0x8530000008047fae */ /* 0x0003e2000892187c */
[----:B------:R-:W-:-:S04]  /*7bf80*/  IMAD.WIDE R34, R6, 0x4, R26 ;  /* 0x0000000406227825 */ /* 0x000fc800078e021a */
[C---:B------:R-:W-:Y:S01]  /*7bf90*/  IMAD.WIDE R26, R6.reuse, 0x4, R20 ;  /* 0x00000004061a7825 */ /* 0x040fe200078e0214 */
[----:B------:R1:W-:Y:S04]  /*7bfa0*/  LDGSTS.E [R3+-0x7a900], desc[UR60][R34.64], P1 ;  /* 0x8570000022037fae */ /* 0x0003e8000892187c */
[----:B------:R-:W-:Y:S04]  /*7bfb0*/  LDGSTS.E [R2+-0x7a500], desc[UR60][R26.64], P1 ;  /* 0x85b000001a027fae */ /* 0x000fe8000892187c */
[----:B-1----:R-:W4:Y:S04]  /*7bfc0*/  LDL.LU.64 R18, [R1+0x4b8] ;  /* 0x0004b80001127983 */ /* 0x002f280000300a00 */
[----:B------:R1:W-:Y:S04]  /*7bfd0*/  STL.64 [R1+0x3d80], R34 ;  /* 0x003d802201007387 */ /* 0x0003e80000100a00 */
[----:B------:R1:W-:Y:S04]  /*7bfe0*/  STL.64 [R1+0x3d90], R26 ;  /* 0x003d901a01007387 */ /* 0x0003e80000100a00 */
[----:B------:R-:W4:Y:S01]  /*7bff0*/  LDL.LU.64 R20, [R1+0x478] ;  /* 0x0004780001147983 */ /* 0x000f220000300a00 */
[----:B------:R-:W-:-:S05]  /*7c000*/  IMAD.WIDE R8, R6, 0x4, R38 ;  /* 0x0000000406087825 */ /* 0x000fca00078e0226 */
[----:B------:R2:W-:Y:S04]  /*7c010*/  STL.64 [R1+0x3da8], R8 ;  /* 0x003da80801007387 */ /* 0x0005e80000100a00 */
[----:B------:R2:W-:Y:S01]  /*7c020*/  LDGSTS.E [R0+-0x7a100], desc[UR60][R8.64], P1 ;  /* 0x85f0000008007fae */ /* 0x0005e2000892187c */
[----:B-1----:R-:W-:-:S03]  /*7c030*/  IMAD.WIDE R34, R6, 0x4, R30 ;  /* 0x0000000406227825 */ /* 0x002fc600078e021e */
[----:B------:R-:W4:Y:S04]  /*7c040*/  LDL.LU.64 R26, [R1+0x438] ;  /* 0x00043800011a7983 */ /* 0x000f280000300a00 */
[----:B------:R-:W-:Y:S04]  /*7c050*/  STL.64 [R1+0x3db0], R34 ;  /* 0x003db02201007387 */ /* 0x000fe80000100a00 */
[----:B------:R-:W-:Y:S01]  /*7c060*/  LDGSTS.E [R4+-0x79d00], desc[UR60][R34.64], P1 ;  /* 0x8630000022047fae */ /* 0x000fe2000892187c */
[----:B--2---:R-:W-:-:S04]  /*7c070*/  IMAD.WIDE R22, R6, 0x4, R22 ;  /* 0x0000000406167825 */ /* 0x004fc800078e0216 */
[C---:B------:R-:W-:Y:S02]  /*7c080*/  IMAD.WIDE R8, R6.reuse, 0x4, R28 ;  /* 0x0000000406087825 */ /* 0x040fe400078e021c */
[----:B------:R-:W2:Y:S04]  /*7c090*/  LDL.LU.64 R28, [R1+0x3f8] ;  /* 0x0003f800011c7983 */ /* 0x000ea80000300a00 */
[----:B------:R-:W2:Y:S04]  /*7c0a0*/  LDL.LU.64 R30, [R1+0x3b8] ;  /* 0x0003b800011e7983 */ /* 0x000ea80000300a00 */
[----:B------:R1:W-:Y:S04]  /*7c0b0*/  STL.64 [R1+0x3e00], R22 ;  /* 0x003e001601007387 */ /* 0x0003e80000100a00 */
[----:B------:R4:W-:Y:S04]  /*7c0c0*/  STL.64 [R1+0x3e18], R8 ;  /* 0x003e180801007387 */ /* 0x0009e80000100a00 */
[----:B------:R-:W-:Y:S04]  /*7c0d0*/  LDGSTS.E [R3+-0x79900], desc[UR60][R22.64], P1 ;  /* 0x8670000016037fae */ /* 0x000fe8000892187c */
[----:B------:R4:W-:Y:S01]  /*7c0e0*/  LDGSTS.E [R2+-0x79500], desc[UR60][R8.64], P1 ;  /* 0x86b0000008027fae */ /* 0x0009e2000892187c */
[----:B---3--:R-:W-:-:S03]  /*7c0f0*/  IMAD.WIDE R24, R6, 0x4, R24 ;  /* 0x0000000406187825 */ /* 0x008fc600078e0218 */
[----:B-1----:R-:W3:Y:S04]  /*7c100*/  LDL.LU.64 R22, [R1+0x378] ;  /* 0x0003780001167983 */ /* 0x002ee80000300a00 */
[----:B------:R1:W-:Y:S04]  /*7c110*/  STL.64 [R1+0x3e20], R24 ;  /* 0x003e201801007387 */ /* 0x0003e80000100a00 */
[----:B------:R-:W-:Y:S01]  /*7c120*/  LDGSTS.E [R0+-0x79100], desc[UR60][R24.64], P1 ;  /* 0x86f0000018007fae */ /* 0x000fe2000892187c */
[----:B----4-:R-:W-:-:S04]  /*7c130*/  IMAD.WIDE R8, R6, 0x4, R36 ;  /* 0x0000000406087825 */ /* 0x010fc800078e0224 */
[C---:B------:R-:W-:Y:S01]  /*7c140*/  IMAD.WIDE R32, R6.reuse, 0x4, R32 ;  /* 0x0000000406207825 */ /* 0x040fe200078e0220 */
[----:B------:R4:W-:Y:S04]  /*7c150*/  LDGSTS.E [R4+-0x78d00], desc[UR60][R8.64], P1 ;  /* 0x8730000008047fae */ /* 0x0009e8000892187c */
[----:B------:R-:W-:Y:S04]  /*7c160*/  LDGSTS.E [R3+-0x78900], desc[UR60][R32.64], P1 ;  /* 0x8770000020037fae */ /* 0x000fe8000892187c */
[----:B-1----:R-:W3:Y:S01]  /*7c170*/  LDL.LU.64 R24, [R1+0x338] ;  /* 0x0003380001187983 */ /* 0x002ee20000300a00 */
[----:B------:R-:W-:-:S03]  /*7c180*/  IMAD.WIDE R18, R6, 0x4, R18 ;  /* 0x0000000406127825 */ /* 0x000fc600078e0212 */
[----:B------:R4:W-:Y:S04]  /*7c190*/  STL.64 [R1+0x3e78], R8 ;  /* 0x003e780801007387 */ /* 0x0009e80000100a00 */
[----:B------:R-:W-:Y:S04]  /*7c1a0*/  STL.64 [R1+0x3e90], R32 ;  /* 0x003e902001007387 */ /* 0x000fe80000100a00 */
[----:B------:R1:W-:Y:S04]  /*7c1b0*/  STL.64 [R1+0x3ea0], R18 ;  /* 0x003ea01201007387 */ /* 0x0003e80000100a00 */
[----:B------:R-:W3:Y:S04]  /*7c1c0*/  LDL.LU.64 R34, [R1+0x2f8] ;  /* 0x0002f80001227983 */ /* 0x000ee80000300a00 */
[----:B------:R1:W-:Y:S01]  /*7c1d0*/  LDGSTS.E [R2+-0x78500], desc[UR60][R18.64], P1 ;  /* 0x87b0000012027fae */ /* 0x0003e2000892187c */
[----:B----4-:R-:W-:-:S03]  /*7c1e0*/  IMAD.WIDE R8, R6, 0x4, R20 ;  /* 0x0000000406087825 */ /* 0x010fc600078e0214 */
[----:B------:R-:W4:Y:S04]  /*7c1f0*/  LDL.LU.64 R20, [R1+0x2b8] ;  /* 0x0002b80001147983 */ /* 0x000f280000300a00 */
[----:B------:R2:W-:Y:S01]  /*7c200*/  STL.64 [R1+0x3eb0], R8 ;  /* 0x003eb00801007387 */ /* 0x0005e20000100a00 */
[----:B-1----:R-:W-:-:S03]  /*7c210*/  IMAD.WIDE R18, R6, 0x4, R26 ;  /* 0x0000000406127825 */ /* 0x002fc600078e021a */
[----:B------:R-:W4:Y:S04]  /*7c220*/  LDL.LU.64 R40, [R1+0x278] ;  /* 0x0002780001287983 */ /* 0x000f280000300a00 */
[----:B------:R1:W-:Y:S04]  /*7c230*/  LDGSTS.E [R0+-0x78100], desc[UR60][R8.64], P1 ;  /* 0x87f0000008007fae */ /* 0x0003e8000892187c */
[----:B------:R-:W4:Y:S04]  /*7c240*/  LDL.LU.64 R32, [R1+0x238] ;  /* 0x0002380001207983 */ /* 0x000f280000300a00 */
[----:B------:R1:W-:Y:S04]  /*7c250*/  STL.64 [R1+0x3ec8], R18 ;  /* 0x003ec81201007387 */ /* 0x0003e80000100a00 */
[----:B------:R-:W4:Y:S04]  /*7c260*/  LDL.LU.64 R26, [R1+0x1f8] ;  /* 0x0001f800011a7983 */ /* 0x000f280000300a00 */
[----:B------:R-:W4:Y:S04]  /*7c270*/  LDL.LU.64 R36, [R1+0x1b8] ;  /* 0x0001b80001247983 */ /* 0x000f280000300a00 */
[----:B------:R-:W-:Y:S01]  /*7c280*/  LDGSTS.E [R4+-0x5fd00], desc[UR60][R18.64], P1 ;  /* 0xa030000012047fae */ /* 0x000fe2000892187c */
[----:B--2---:R-:W-:-:S04]  /*7c290*/  IMAD.WIDE R28, R6, 0x4, R28 ;  /* 0x00000004061c7825 */ /* 0x004fc800078e021c */
[C---:B-1----:R-:W-:Y:S01]  /*7c2a0*/  IMAD.WIDE R8, R6.reuse, 0x4, R30 ;  /* 0x0000000406087825 */ /* 0x042fe200078e021e */
[----:B------:R-:W-:Y:S04]  /*7c2b0*/  STL.64 [R1+0x3f38], R28 ;  /* 0x003f381c01007387 */ /* 0x000fe80000100a00 */
[----:B------:R1:W-:Y:S04]  /*7c2c0*/  STL.64 [R1+0x3f40], R8 ;  /* 0x003f400801007387 */ /* 0x0003e80000100a00 */
[----:B------:R-:W2:Y:S04]  /*7c2d0*/  LDL.LU.64 R18, [R1+0x178] ;  /* 0x0001780001127983 */ /* 0x000ea80000300a00 */
[----:B------:R-:W-:Y:S04]  /*7c2e0*/  LDGSTS.E [R3+-0x5f900], desc[UR60][R28.64], P1 ;  /* 0xa07000001c037fae */ /* 0x000fe8000892187c */
[----:B------:R1:W-:Y:S04]  /*7c2f0*/  LDGSTS.E [R2+-0x5f500], desc[UR60][R8.64], P1 ;  /* 0xa0b0000008027fae */ /* 0x0003e8000892187c */
[----:B------:R-:W2:Y:S01]  /*7c300*/  LDL.LU.64 R30, [R1+0x138] ;  /* 0x00013800011e7983 */ /* 0x000ea20000300a00 */
[----:B---3--:R-:W-:-:S05]  /*7c310*/  IMAD.WIDE R22, R6, 0x4, R22 ;  /* 0x0000000406167825 */ /* 0x008fca00078e0216 */
[----:B------:R3:W-:Y:S04]  /*7c320*/  STL.64 [R1+0x3f50], R22 ;  /* 0x003f501601007387 */ /* 0x0007e80000100a00 */
[----:B------:R-:W-:Y:S01]  /*7c330*/  LDGSTS.E [R0+-0x5f100], desc[UR60][R22.64], P1 ;  /* 0xa0f0000016007fae */ /* 0x000fe2000892187c */
[----:B-1----:R-:W-:-:S03]  /*7c340*/  IMAD.WIDE R8, R6, 0x4, R24 ;  /* 0x0000000406087825 */ /* 0x002fc600078e0218 */
[----:B---3--:R-:W3:Y:S04]  /*7c350*/  LDL.LU.64 R22, [R1+0xf8] ;  /* 0x0000f80001167983 */ /* 0x008ee80000300a00 */
[----:B------:R-:W3:Y:S04]  /*7c360*/  LDL.LU.64 R28, [R1+0xb8] ;  /* 0x0000b800011c7983 */ /* 0x000ee80000300a00 */
[----:B------:R1:W-:Y:S04]  /*7c370*/  STL.64 [R1+0x3f60], R8 ;  /* 0x003f600801007387 */ /* 0x0003e80000100a00 */
[----:B------:R-:W3:Y:S01]  /*7c380*/  LDL.LU.64 R24, [R1+0x78] ;  /* 0x0000780001187983 */ /* 0x000ee20000300a00 */
[----:B------:R-:W-:-:S03]  /*7c390*/  IMAD.WIDE R38, R6, 0x4, R34 ;  /* 0x0000000406267825 */ /* 0x000fc600078e0222 */
[----:B------:R1:W-:Y:S04]  /*7c3a0*/  LDGSTS.E [R4+-0x5ed00], desc[UR60][R8.64], P1 ;  /* 0xa130000008047fae */ /* 0x0003e8000892187c */
[----:B------:R-:W-:Y:S01]  /*7c3b0*/  LDGSTS.E [R3+-0x5e900], desc[UR60][R38.64], P1 ;  /* 0xa170000026037fae */ /* 0x000fe2000892187c */
[----:B----4-:R-:W-:-:S03]  /*7c3c0*/  IMAD.WIDE R34, R6, 0x4, R20 ;  /* 0x0000000406227825 */ /* 0x010fc600078e0214 */
[----:B------:R-:W4:Y:S01]  /*7c3d0*/  LDL.LU.64 R20, [R1+0x38] ;  /* 0x0000380001147983 */ /* 0x000f220000300a00 */
[----:B-1----:R-:W-:-:S03]  /*7c3e0*/  IMAD.WIDE R8, R6, 0x4, R40 ;  /* 0x0000000406087825 */ /* 0x002fc600078e0228 */
[----:B------:R-:W-:Y:S04]  /*7c3f0*/  STL.64 [R1+0x4000], R38 ;  /* 0x0040002601007387 */ /* 0x000fe80000100a00 */
[----:B------:R-:W-:Y:S04]  /*7c400*/  STL.64 [R1+0x4018], R34 ;  /* 0x0040182201007387 */ /* 0x000fe80000100a00 */
[----:B------:R-:W-:Y:S01]  /*7c410*/  LDGSTS.E [R2+-0x5e500], desc[UR60][R34.64], P1 ;  /* 0xa1b0000022027fae */ /* 0x000fe2000892187c */
[----:B------:R-:W-:-:S03]  /*7c420*/  IMAD.WIDE R32, R6, 0x4, R32 ;  /* 0x0000000406207825 */ /* 0x000fc600078e0220 */
[----:B------:R1:W-:Y:S04]  /*7c430*/  STL.64 [R1+0x4040], R8 ;  /* 0x0040400801007387 */ /* 0x0003e80000100a00 */
[----:B------:R1:W-:Y:S01]  /*7c440*/  LDGSTS.E [R0+-0x5e100], desc[UR60][R8.64], P1 ;  /* 0xa1f0000008007fae */ /* 0x0003e2000892187c */
[----:B------:R-:W-:-:S03]  /*7c450*/  IMAD.WIDE R26, R6, 0x4, R26 ;  /* 0x00000004061a7825 */ /* 0x000fc600078e021a */
[----:B------:R-:W-:Y:S04]  /*7c460*/  STL.64 [R1+0x4048], R32 ;  /* 0x0040482001007387 */ /* 0x000fe80000100a00 */
[----:B------:R-:W-:Y:S04]  /*7c470*/  LDGSTS.E [R4+-0x5dd00], desc[UR60][R32.64], P1 ;  /* 0xa230000020047fae */ /* 0x000fe8000892187c */
[----:B------:R-:W-:Y:S04]  /*7c480*/  STL.64 [R1+0x4050], R26 ;  /* 0x0040501a01007387 */ /* 0x000fe80000100a00 */
[----:B------:R-:W-:Y:S01]  /*7c490*/  LDGSTS.E [R3+-0x5d900], desc[UR60][R26.64], P1 ;  /* 0xa27000001a037fae */ /* 0x000fe2000892187c */
[----:B-1----:R-:W-:-:S05]  /*7c4a0*/  IMAD.WIDE R8, R6, 0x4, R36 ;  /* 0x0000000406087825 */ /* 0x002fca00078e0224 */
[----:B------:R1:W-:Y:S04]  /*7c4b0*/  STL.64 [R1+0x40a0], R8 ;  /* 0x0040a00801007387 */ /* 0x0003e80000100a00 */
[----:B------:R1:W-:Y:S01]  /*7c4c0*/  LDGSTS.E [R2+-0x5d500], desc[UR60][R8.64], P1 ;  /* 0xa2b0000008027fae */ /* 0x0003e2000892187c */
[----:B--2---:R-:W-:-:S04]  /*7c4d0*/  IMAD.WIDE R18, R6, 0x4, R18 ;  /* 0x0000000406127825 */ /* 0x004fc800078e0212 */
[C---:B-1----:R-:W-:Y:S01]  /*7c4e0*/  IMAD.WIDE R8, R6.reuse, 0x4, R30 ;  /* 0x0000000406087825 */ /* 0x042fe200078e021e */
[----:B------:R1:W-:Y:S04]  /*7c4f0*/  STL.64 [R1+0x40e8], R18 ;  /* 0x0040e81201007387 */ /* 0x0003e80000100a00 */
[----:B------:R1:W-:Y:S04]  /*7c500*/  LDGSTS.E [R0+-0x5d100], desc[UR60][R18.64], P1 ;  /* 0xa2f0000012007fae */ /* 0x0003e8000892187c */
[----:B------:R2:W-:Y:S04]  /*7c510*/  STL.64 [R1+0x40f0], R8 ;  /* 0x0040f00801007387 */ /* 0x0005e80000100a00 */
[----:B------:R2:W-:Y:S01]  /*7c520*/  LDGSTS.E [R4+-0x5cd00], desc[UR60][R8.64], P1 ;  /* 0xa330000008047fae */ /* 0x0005e2000892187c */
[----:B---3--:R-:W-:-:S04]  /*7c530*/  IMAD.WIDE R22, R6, 0x4, R22 ;  /* 0x0000000406167825 */ /* 0x008fc800078e0216 */
[----:B-1----:R-:W-:-:S04]  /*7c540*/  IMAD.WIDE R18, R6, 0x4, R28 ;  /* 0x0000000406127825 */ /* 0x002fc800078e021c */
[C---:B--2---:R-:W-:Y:S01]  /*7c550*/  IMAD.WIDE R8, R6.reuse, 0x4, R24 ;  /* 0x0000000406087825 */ /* 0x044fe200078e0218 */
[----:B------:R-:W-:Y:S04]  /*7c560*/  STL.64 [R1+0x4108], R22 ;  /* 0x0041081601007387 */ /* 0x000fe80000100a00 */
[----:B------:R-:W-:Y:S04]  /*7c570*/  LDGSTS.E [R3+-0x5c900], desc[UR60][R22.64], P1 ;  /* 0xa370000016037fae */ /* 0x000fe8000892187c */
[----:B------:R4:W-:Y:S04]  /*7c580*/  STL.64 [R1+0x4118], R18 ;  /* 0x0041181201007387 */ /* 0x0009e80000100a00 */
[----:B------:R4:W-:Y:S04]  /*7c590*/  LDGSTS.E [R2+-0x5c500], desc[UR60][R18.64], P1 ;  /* 0xa3b0000012027fae */ /* 0x0009e8000892187c */
[----:B------:R1:W-:Y:S04]  /*7c5a0*/  STL.64 [R1+0x4120], R8 ;  /* 0x0041200801007387 */ /* 0x0003e80000100a00 */
[----:B------:R1:W-:Y:S01]  /*7c5b0*/  LDGSTS.E [R0+-0x5c100], desc[UR60][R8.64], P1 ;  /* 0xa3f0000008007fae */ /* 0x0003e2000892187c */
[----:B----4-:R-:W-:-:S04]  /*7c5c0*/  IMAD.WIDE R18, R6, 0x4, R20 ;  /* 0x0000000406127825 */ /* 0x010fc800078e0214 */
[----:B------:R-:W-:-:S04]  /*7c5d0*/  IMAD.WIDE R20, R6, 0x4, R242 ;  /* 0x0000000406147825 */ /* 0x000fc800078e02f2 */
[C---:B-1----:R-:W-:Y:S01]  /*7c5e0*/  IMAD.WIDE R8, R6.reuse, 0x4, R226 ;  /* 0x0000000406087825 */ /* 0x042fe200078e02e2 */
[----:B------:R1:W-:Y:S04]  /*7c5f0*/  STL.64 [R1+0x4138], R18 ;  /* 0x0041381201007387 */ /* 0x0003e80000100a00 */
[----:B------:R1:W-:Y:S04]  /*7c600*/  LDGSTS.E [R4+-0x5bd00], desc[UR60][R18.64], P1 ;  /* 0xa430000012047fae */ /* 0x0003e8000892187c */
[----:B------:R-:W-:Y:S04]  /*7c610*/  STL.64 [R1+0x4170], R20 ;  /* 0x0041701401007387 */ /* 0x000fe80000100a00 */
[----:B------:R-:W-:Y:S04]  /*7c620*/  LDGSTS.E [R3+-0x5b900], desc[UR60][R20.64], P1 ;  /* 0xa470000014037fae */ /* 0x000fe8000892187c */
[----:B------:R2:W-:Y:S04]  /*7c630*/  STL.64 [R1+0x4180], R8 ;  /* 0x0041800801007387 */ /* 0x0005e80000100a00 */
[----:B------:R2:W-:Y:S01]  /*7c640*/  LDGSTS.E [R2+-0x5b500], desc[UR60][R8.64], P1 ;  /* 0xa4b0000008027fae */ /* 0x0005e2000892187c */
[----:B-1----:R-:W-:-:S04]  /*7c650*/  IMAD.WIDE R18, R6, 0x4, R168 ;  /* 0x0000000406127825 */ /* 0x002fc800078e02a8 */
[C---:B--2---:R-:W-:Y:S01]  /*7c660*/  IMAD.WIDE R8, R6.reuse, 0x4, R170 ;  /* 0x0000000406087825 */ /* 0x044fe200078e02aa */
[----:B------:R1:W-:Y:S04]  /*7c670*/  STL.64 [R1+0x4188], R18 ;  /* 0x0041881201007387 */ /* 0x0003e80000100a00 */
[----:B------:R1:W-:Y:S01]  /*7c680*/  LDGSTS.E [R0+-0x5b100], desc[UR60][R18.64], P1 ;  /* 0xa4f0000012007fae */ /* 0x0003e2000892187c */
[----:B------:R-:W-:-:S03]  /*7c690*/  IMAD.WIDE R20, R6, 0x4, R172 ;  /* 0x0000000406147825 */ /* 0x000fc600078e02ac */
[----:B------:R2:W-:Y:S04]  /*7c6a0*/  STL.64 [R1+0x4190], R8 ;  /* 0x0041900801007387 */ /* 0x0005e80000100a00 */
[----:B------:R2:W-:Y:S04]  /*7c6b0*/  LDGSTS.E [R4+-0x5ad00], desc[UR60][R8.64], P1 ;  /* 0xa530000008047fae */ /* 0x0005e8000892187c */
[----:B------:R-:W-:Y:S04]  /*7c6c0*/  STL.64 [R1+0x41a0], R20 ;  /* 0x0041a01401007387 */ /* 0x000fe80000100a00 */
[----:B------:R-:W-:Y:S01]  /*7c6d0*/  LDGSTS.E [R3+-0x5a900], desc[UR60][R20.64], P1 ;  /* 0xa570000014037fae */ /* 0x000fe2000892187c */
[----:B-1----:R-:W-:-:S04]  /*7c6e0*/  IMAD.WIDE R18, R6, 0x4, R174 ;  /* 0x0000000406127825 */ /* 0x002fc800078e02ae */
[C---:B--2---:R-:W-:Y:S01]  /*7c6f0*/  IMAD.WIDE R8, R6.reuse, 0x4, R176 ;  /* 0x0000000406087825 */ /* 0x044fe200078e02b0 */
[----:B------:R1:W-:Y:S04]  /*7c700*/  STL.64 [R1+0x41a8], R18 ;  /* 0x0041a81201007387 */ /* 0x0003e80000100a00 */
[----:B------:R2:W-:Y:S04]  /*7c710*/  STL.64 [R1+0x41c0], R8 ;  /* 0x0041c00801007387 */ /* 0x0005e80000100a00 */
[----:B------:R1:W-:Y:S04]  /*7c720*/  LDGSTS.E [R2+-0x5a500], desc[UR60][R18.64], P1 ;  /* 0xa5b0000012027fae */ /* 0x0003e8000892187c */
[----:B------:R-:W3:Y:S04]  /*7c730*/  LDL.LU.64 R30, [R1+0xc30] ;  /* 0x000c3000011e7983 */ /* 0x000ee80000300a00 */
[----:B------:R-:W4:Y:S04]  /*7c740*/  LDL.LU.64 R24, [R1+0xbf0] ;  /* 0x000bf00001187983 */ /* 0x000f280000300a00 */
[----:B------:R2:W-:Y:S01]  /*7c750*/  LDGSTS.E [R0+-0x5a100], desc[UR60][R8.64], P1 ;  /* 0xa5f0000008007fae */ /* 0x0005e2000892187c */
[----:B-1----:R-:W-:-:S05]  /*7c760*/  IMAD.WIDE R18, R6, 0x4, R178 ;  /* 0x0000000406127825 */ /* 0x002fca00078e02b2 */
[----:B------:R1:W-:Y:S04]  /*7c770*/  STL.64 [R1+0x4200], R18 ;  /* 0x0042001201007387 */ /* 0x0003e80000100a00 */
[----:B------:R-:W4:Y:S01]  /*7c780*/  LDL.LU.64 R28, [R1+0xbb0] ;  /* 0x000bb000011c7983 */ /* 0x000f220000300a00 */
[----:B------:R-:W-:-:S04]  /*7c790*/  IMAD.WIDE R22, R6, 0x4, R180 ;  /* 0x0000000406167825 */ /* 0x000fc800078e02b4 */
[C---:B--2---:R-:W-:Y:S01]  /*7c7a0*/  IMAD.WIDE R8, R6.reuse, 0x4, R182 ;  /* 0x0000000406087825 */ /* 0x044fe200078e02b6 */
[----:B------:R1:W-:Y:S04]  /*7c7b0*/  LDGSTS.E [R4+-0x59d00], desc[UR60][R18.64], P1 ;  /* 0xa630000012047fae */ /* 0x0003e8000892187c */
[----:B------:R-:W2:Y:S04]  /*7c7c0*/  LDL.LU.64 R20, [R1+0xb70] ;  /* 0x000b700001147983 */ /* 0x000ea80000300a00 */
[----:B------:R1:W-:Y:S04]  /*7c7d0*/  STL.64 [R1+0x41f8], R22 ;  /* 0x0041f81601007387 */ /* 0x0003e80000100a00 */
[----:B------:R-:W-:Y:S04]  /*7c7e0*/  LDGSTS.E [R3+-0x59900], desc[UR60][R22.64], P1 ;  /* 0xa670000016037fae */ /* 0x000fe8000892187c */
[----:B------:R1:W-:Y:S04]  /*7c7f0*/  STL.64 [R1+0x41f0], R8 ;  /* 0x0041f00801007387 */ /* 0x0003e80000100a00 */
[----:B------:R1:W-:Y:S02]  /*7c800*/  LDGSTS.E [R2+-0x59500], desc[UR60][R8.64], P1 ;  /* 0xa6b0000008027fae */ /* 0x0003e4000892187c */
[----:B-1----:R-:W-:-:S02]  /*7c810*/  IMAD.WIDE R18, R6, 0x4, R184 ;  /* 0x0000000406127825 */ /* 0x002fc400078e02b8 */
[----:B------:R-:W2:Y:S02]  /*7c820*/  LDL.LU.64 R22, [R1+0xb30] ;  /* 0x000b300001167983 */ /* 0x000ea40000300a00 */
[C---:B------:R-:W-:Y:S02]  /*7c830*/  IMAD.WIDE R8, R6.reuse, 0x4, R186 ;  /* 0x0000000406087825 */ /* 0x040fe400078e02ba */
[----:B------:R1:W-:Y:S04]  /*7c840*/  STL.64 [R1+0x41e8], R18 ;  /* 0x0041e81201007387 */ /* 0x0003e80000100a00 */
[----:B------:R-:W2:Y:S04]  /*7c850*/  LDL.LU.64 R36, [R1+0xaf0] ;  /* 0x000af00001247983 */ /* 0x000ea80000300a00 */
[----:B------:R1:W-:Y:S04]  /*7c860*/  LDGSTS.E [R0+-0x59100], desc[UR60][R18.64], P1 ;  /* 0xa6f0000012007fae */ /* 0x0003e8000892187c */
[----:B------:R-:W2:Y:S01]  /*7c870*/  LDL.LU.64 R32, [R1+0xab0] ;  /* 0x000ab00001207983 */ /* 0x000ea20000300a00 */
[----:B------:R-:W-:-:S03]  /*7c880*/  IMAD.WIDE R34, R6, 0x4, R188 ;  /* 0x0000000406227825 */ /* 0x000fc600078e02bc */
[----:B------:R1:W-:Y:S04]  /*7c890*/  STL.64 [R1+0x41e0], R8 ;  /* 0x0041e00801007387 */ /* 0x0003e80000100a00 */
[----:B------:R1:W-:Y:S01]  /*7c8a0*/  LDGSTS.E [R3+-0x58d00], desc[UR60][R8.64], P1 ;  /* 0xa730000008037fae */ /* 0x0003e2000892187c */
[----:B------:R-:W-:-:S03]  /*7c8b0*/  VIADD R250, R250, 0x300000 ;  /* 0x00300000fafa7836 */ /* 0x000fc60000000000 */
[----:B------:R-:W2:Y:S04]  /*7c8c0*/  LDL.LU.64 R26, [R1+0xa70] ;  /* 0x000a7000011a7983 */ /* 0x000ea80000300a00 */
[----:B------:R-:W-:Y:S04]  /*7c8d0*/  STL.64 [R1+0x41d8], R34 ;  /* 0x0041d82201007387 */ /* 0x000fe80000100a00 */
[----:B------:R3:W-:Y:S01]  /*7c8e0*/  LDGSTS.E [R2+-0x58900], desc[UR60][R34.64], P1 ;  /* 0xa770000022027fae */ /* 0x0007e2000892187c */
[----:B-1----:R-:W-:-:S04]  /*7c8f0*/  IMAD.WIDE R18, R6, 0x4, R190 ;  /* 0x0000000406127825 */ /* 0x002fc800078e02be */
[C---:B------:R-:W-:Y:S01]  /*7c900*/  IMAD.WIDE R8, R6.reuse, 0x4, R192 ;  /* 0x0000000406087825 */ /* 0x040fe200078e02c0 */
[----:B------:R-:W-:Y:S04]  /*7c910*/  STL.64 [R1+0x41d0], R18 ;  /* 0x0041d01201007387 */ /* 0x000fe80000100a00 */
[----:B------:R-:W-:Y:S04]  /*7c920*/  LDGSTS.E [R0+-0x58500], desc[UR60][R18.64], P1 ;  /* 0xa7b0000012007fae */ /* 0x000fe8000892187c */
[----:B------:R4:W-:Y:S04]  /*7c930*/  STL.64 [R1+0x41b8], R8 ;  /* 0x0041b80801007387 */ /* 0x0009e80000100a00 */
[----:B------:R4:W-:Y:S01]  /*7c940*/  LDGSTS.E [R250+-0x58100], desc[UR60][R8.64], P1 ;  /* 0xa7f0000008fa7fae */ /* 0x0009e2000892187c */
[----:B---3--:R-:W-:-:S04]  /*7c950*/  IMAD.WIDE R2, R6, 0x4, R30 ;  /* 0x0000000406027825 */ /* 0x008fc800078e021e */
[C---:B----4-:R-:W-:Y:S01]  /*7c960*/  IMAD.WIDE R8, R6.reuse, 0x4, R24 ;  /* 0x0000000406087825 */ /* 0x050fe200078e0218 */
[----:B------:R-:W3:Y:S04]  /*7c970*/  LDL.LU.64 R30, [R1+0xa30] ;  /* 0x000a3000011e7983 */ /* 0x000ee80000300a00 */
[----:B------:R-:W4:Y:S04]  /*7c980*/  LDL.LU.64 R24, [R1+0x9f0] ;  /* 0x0009f00001187983 */ /* 0x000f280000300a00 */
[----:B------:R-:W4:Y:S01]  /*7c990*/  LDL.LU.64 R38, [R1+0x9b0] ;  /* 0x0009b00001267983 */ /* 0x000f220000300a00 */
[----:B------:R-:W-:-:S03]  /*7c9a0*/  IMAD.WIDE R18, R6, 0x4, R28 ;  /* 0x0000000406127825 */ /* 0x000fc600078e021c */
[----:B------:R-:W4:Y:S04]  /*7c9b0*/  LDL.LU.64 R28, [R1+0x970] ;  /* 0x00097000011c7983 */ /* 0x000f280000300a00 */
[----:B------:R-:W4:Y:S01]  /*7c9c0*/  LDL.LU.64 R34, [R1+0x930] ;  /* 0x0009300001227983 */ /* 0x000f220000300a00 */
[----:B--2---:R-:W-:-:S03]  /*7c9d0*/  IMAD.WIDE R154, R6, 0x4, R36 ;  /* 0x00000004069a7825 */ /* 0x004fc600078e0224 */
[----:B------:R-:W2:Y:S01]  /*7c9e0*/  LDL.LU.64 R36, [R1+0x8f0] ;  /* 0x0008f00001247983 */ /* 0x000ea20000300a00 */
[----:B------:R-:W-:-:S03]  /*7c9f0*/  IMAD.WIDE R158, R6, 0x4, R32 ;  /* 0x00000004069e7825 */ /* 0x000fc600078e0220 */
[----:B------:R-:W2:Y:S01]  /*7ca00*/  LDL.LU.64 R40, [R1+0x8b0] ;  /* 0x0008b00001287983 */ /* 0x000ea20000300a00 */
[----:B------:R-:W-:-:S03]  /*7ca10*/  IMAD.WIDE R162, R6, 0x4, R26 ;  /* 0x0000000406a27825 */ /* 0x000fc600078e021a */
[----:B------:R-:W2:Y:S04]  /*7ca20*/  LDL.LU.64 R32, [R1+0x870] ;  /* 0x0008700001207983 */ /* 0x000ea80000300a00 */
[----:B------:R-:W2:Y:S01]  /*7ca30*/  LDL.LU.64 R26, [R1+0x830] ;  /* 0x00083000011a7983 */ /* 0x000ea20000300a00 */
[----:B---3--:R-:W-:-:S04]  /*7ca40*/  IMAD.WIDE R166, R6, 0x4, R30 ;  /* 0x0000000406a67825 */ /* 0x008fc800078e021e */
[C---:B----4-:R-:W-:Y:S01]  /*7ca50*/  IMAD.WIDE R168, R6.reuse, 0x4, R24 ;  /* 0x0000000406a87825 */ /* 0x050fe200078e0218 */
[----:B------:R-:W3:Y:S04]  /*7ca60*/  LDL.LU.64 R30, [R1+0x7f0] ;  /* 0x0007f000011e7983 */ /* 0x000ee80000300a00 */
[----:B------:R-:W4:Y:S01]  /*7ca70*/  LDL.LU.64 R24, [R1+0x7b0] ;  /* 0x0007b00001187983 */ /* 0x000f220000300a00 */
[----:B------:R-:W-:-:S03]  /*7ca80*/  IMAD.WIDE R172, R6, 0x4, R28 ;  /* 0x0000000406ac7825 */ /* 0x000fc600078e021c */
[----:B------:R-:W4:Y:S01]  /*7ca90*/  LDL.LU.64 R28, [R1+0x770] ;  /* 0x00077000011c7983 */ /* 0x000f220000300a00 */
[----:B------:R-:W-:-:S04]  /*7caa0*/  IMAD.WIDE R170, R6, 0x4, R38 ;  /* 0x0000000406aa7825 */ /* 0x000fc800078e0226 */
[C---:B------:R-:W-:Y:S01]  /*7cab0*/  IMAD.WIDE R174, R6.reuse, 0x4, R34 ;  /* 0x0000000406ae7825 */ /* 0x040fe200078e0222 */
[----:B------:R-:W4:Y:S04]  /*7cac0*/  LDL.LU.64 R38, [R1+0x730] ;  /* 0x0007300001267983 */ /* 0x000f280000300a00 */
[----:B------:R-:W4:Y:S01]  /*7cad0*/  LDL.LU.64 R34, [R1+0x6f0] ;  /* 0x0006f00001227983 */ /* 0x000f220000300a00 */
[----:B--2---:R-:W-:-:S03]  /*7cae0*/  IMAD.WIDE R176, R6, 0x4, R36 ;  /* 0x0000000406b07825 */ /* 0x004fc600078e0224 */
[----:B------:R-:W2:Y:S01]  /*7caf0*/  LDL.LU.64 R36, [R1+0x6b0] ;  /* 0x0006b00001247983 */ /* 0x000ea20000300a00 */
[----:B------:R-:W-:-:S04]  /*7cb00*/  IMAD.WIDE R180, R6, 0x4, R32 ;  /* 0x0000000406b47825 */ /* 0x000fc800078e0220 */
[C---:B------:R-:W-:Y:S01]  /*7cb10*/  IMAD.WIDE R182, R6.reuse, 0x4, R26 ;  /* 0x0000000406b67825 */ /* 0x040fe200078e021a */
        /* <DEDUP_REMOVED lines=8> */
[C---:B------:R-:W-:Y:S01]  /*7cba0*/  IADD3 R0, R251.reuse, 0x300000, RZ ;  /* 0x00300000fb007810 */ /* 0x040fe20007ffe0ff */
[C---:B------:R-:W-:Y:S01]  /*7cbb0*/  VIADD R7, R251.reuse, 0x300000 ;  /* 0x00300000fb077836 */ /* 0x040fe20000000000 */
[----:B------:R-:W-:Y:S01]  /*7cbc0*/  IADD3 R4, R251, 0x300000, RZ ;  /* 0x00300000fb047810 */ /* 0x000fe20007ffe0ff */
[----:B------:R-:W-:-:S04]  /*7cbd0*/  IMAD.WIDE R20, R6, 0x4, R20 ;  /* 0x0000000406147825 */ /* 0x000fc800078e0214 */
[----:B------:R-:W-:Y:S02]  /*7cbe0*/  VIADD R12, R251, 0x300000 ;  /* 0x00300000fb0c7836 */ /* 0x000fe40000000000 */
[C---:B------:R-:W-:Y:S01]  /*7cbf0*/  IMAD.WIDE R22, R6.reuse, 0x4, R22 ;  /* 0x0000000406167825 */ /* 0x040fe200078e0216 */
        /* <DEDUP_REMOVED lines=10> */
[----:B------:R-:W-:-:S03]  /*7cca0*/  IMAD.WIDE R178, R6, 0x4, R40 ;  /* 0x0000000406b27825 */ /* 0x000fc600078e0228 */
[----:B------:R-:W-:Y:S04]  /*7ccb0*/  LDGSTS.E [R4+-0x7d480], desc[UR60][R170.64], P1 ;  /* 0x82b80000aa047fae */ /* 0x000fe8000892187c */
[----:B------:R-:W-:Y:S04]  /*7ccc0*/  LDGSTS.E [R0+-0x7d080], desc[UR60][R172.64], P1 ;  /* 0x82f80000ac007fae */ /* 0x000fe8000892187c */
[----:B------:R-:W-:Y:S01]  /*7ccd0*/  LDGSTS.E [R12+-0x7cc80], desc[UR60][R174.64], P1 ;  /* 0x83380000ae0c7fae */ /* 0x000fe2000892187c */
[----:B------:R-:W-:-:S03]  /*7cce0*/  IMAD.WIDE R190, R6, 0x4, R38 ;  /* 0x0000000406be7825 */ /* 0x000fc600078e0226 */
[----:B------:R-:W4:Y:S04]  /*7ccf0*/  LDL.LU.64 R40, [R1+0x530] ;  /* 0x0005300001287983 */ /* 0x000f280000300a00 */
[----:B------:R-:W-:Y:S01]  /*7cd00*/  LDGSTS.E [R7+-0x7c880], desc[UR60][R176.64], P1 ;  /* 0x83780000b0077fae */ /* 0x000fe2000892187c */
[----:B--2---:R-:W-:-:S03]  /*7cd10*/  IMAD.WIDE R226, R6, 0x4, R36 ;  /* 0x0000000406e27825 */ /* 0x004fc600078e0224 */
[----:B------:R-:W2:Y:S04]  /*7cd20*/  LDL.LU.64 R38, [R1+0x4f0] ;  /* 0x0004f00001267983 */ /* 0x000ea80000300a00 */
[----:B------:R-:W-:Y:S04]  /*7cd30*/  LDGSTS.E [R4+-0x7c480], desc[UR60][R178.64], P1 ;  /* 0x83b80000b2047fae */ /* 0x000fe8000892187c */
[----:B------:R-:W2:Y:S04]  /*7cd40*/  LDL.LU.64 R36, [R1+0x4b0] ;  /* 0x0004b00001247983 */ /* 0x000ea80000300a00 */
[----:B------:R-:W-:Y:S04]  /*7cd50*/  LDGSTS.E [R0+-0x7c080], desc[UR60][R180.64], P1 ;  /* 0x83f80000b4007fae */ /* 0x000fe8000892187c */
[----:B------:R-:W-:Y:S01]  /*7cd60*/  LDGSTS.E [R12+-0x7bc80], desc[UR60][R182.64], P1 ;  /* 0x84380000b60c7fae */ /* 0x000fe2000892187c */
[----:B------:R-:W-:-:S03]  /*7cd70*/  IMAD.WIDE R192, R6, 0x4, R34 ;  /* 0x0000000406c07825 */ /* 0x000fc600078e0222 */
[----:B------:R-:W-:Y:S04]  /*7cd80*/  LDGSTS.E [R7+-0x7b880], desc[UR60][R184.64], P1 ;  /* 0x84780000b8077fae */ /* 0x000fe8000892187c */
[----:B------:R-:W2:Y:S01]  /*7cd90*/  LDL.LU.64 R34, [R1+0x470] ;  /* 0x0004700001227983 */ /* 0x000ea20000300a00 */
[----:B------:R-:W-:-:S03]  /*7cda0*/  IMAD.WIDE R26, R6, 0x4, R26 ;  /* 0x00000004061a7825 */ /* 0x000fc600078e021a */
[----:B------:R-:W-:Y:S01]  /*7cdb0*/  LDGSTS.E [R4+-0x7b480], desc[UR60][R186.64], P1 ;  /* 0x84b80000ba047fae */ /* 0x000fe2000892187c */
[----:B------:R-:W-:-:S03]  /*7cdc0*/  IMAD.WIDE R242, R6, 0x4, R32 ;  /* 0x0000000406f27825 */ /* 0x000fc600078e0220 */
[----:B------:R-:W-:Y:S04]  /*7cdd0*/  LDGSTS.E [R0+-0x7b080], desc[UR60][R188.64], P1 ;  /* 0x84f80000bc007fae */ /* 0x000fe8000892187c */
[----:B------:R-:W-:Y:S04]  /*7cde0*/  LDGSTS.E [R12+-0x7ac80], desc[UR60][R190.64], P1 ;  /* 0x85380000be0c7fae */ /* 0x000fe8000892187c */
[----:B------:R-:W2:Y:S04]  /*7cdf0*/  LDL.LU.64 R32, [R1+0x430] ;  /* 0x0004300001207983 */ /* 0x000ea80000300a00 */
[----:B------:R-:W-:Y:S04]  /*7ce00*/  LDGSTS.E [R7+-0x7a880], desc[UR60][R192.64], P1 ;  /* 0x85780000c0077fae */ /* 0x000fe8000892187c */
[----:B------:R-:W-:Y:S04]  /*7ce10*/  LDGSTS.E [R4+-0x7a480], desc[UR60][R226.64], P1 ;  /* 0x85b80000e2047fae */ /* 0x000fe8000892187c */
[----:B------:R1:W-:Y:S04]  /*7ce20*/  STL.64 [R1+0x3d40], R26 ;  /* 0x003d401a01007387 */ /* 0x0003e80000100a00 */
[----:B------:R-:W-:Y:S04]  /*7ce30*/  LDGSTS.E [R0+-0x7a080], desc[UR60][R242.64], P1 ;  /* 0x85f80000f2007fae */ /* 0x000fe8000892187c */
[----:B------:R2:W-:Y:S01]  /*7ce40*/  LDGSTS.E [R12+-0x79c80], desc[UR60][R26.64], P1 ;  /* 0x863800001a0c7fae */ /* 0x0005e2000892187c */
[----:B---3--:R-:W-:-:S04]  /*7ce50*/  IMAD.WIDE R42, R6, 0x4, R30 ;  /* 0x00000004062a7825 */ /* 0x008fc800078e021e */
[C---:B----4-:R-:W-:Y:S01]  /*7ce60*/  IMAD.WIDE R24, R6.reuse, 0x4, R24 ;  /* 0x0000000406187825 */ /* 0x050fe200078e0218 */
[----:B------:R-:W3:Y:S04]  /*7ce70*/  LDL.LU.64 R30, [R1+0x3f0] ;  /* 0x0003f000011e7983 */ /* 0x000ee80000300a00 */
[----:B------:R-:W-:Y:S04]  /*7ce80*/  STL.64 [R1+0x3d88], R42 ;  /* 0x003d882a01007387 */ /* 0x000fe80000100a00 */
[----:B-1----:R-:W4:Y:S04]  /*7ce90*/  LDL.LU.64 R26, [R1+0x3b0] ;  /* 0x0003b000011a7983 */ /* 0x002f280000300a00 */
[----:B------:R-:W-:Y:S04]  /*7cea0*/  LDGSTS.E [R7+-0x79880], desc[UR60][R42.64], P1 ;  /* 0x867800002a077fae */ /* 0x000fe8000892187c */
[----:B------:R1:W-:Y:S04]  /*7ceb0*/  STL.64 [R1+0x3d98], R24 ;  /* 0x003d981801007387 */ /* 0x0003e80000100a00 */
[----:B------:R4:W-:Y:S01]  /*7cec0*/  LDGSTS.E [R4+-0x79480], desc[UR60][R24.64], P1 ;  /* 0x86b8000018047fae */ /* 0x0009e2000892187c */
[----:B------:R-:W-:-:S03]  /*7ced0*/  IMAD.WIDE R28, R6, 0x4, R28 ;  /* 0x00000004061c7825 */ /* 0x000fc600078e021c */
[----:B-1----:R-:W4:Y:S04]  /*7cee0*/  LDL.LU.64 R24, [R1+0x370] ;  /* 0x0003700001187983 */ /* 0x002f280000300a00 */
[----:B------:R1:W-:Y:S04]  /*7cef0*/  STL.64 [R1+0x3da0], R28 ;  /* 0x003da01c01007387 */ /* 0x0003e80000100a00 */
[----:B------:R-:W-:Y:S04]  /*7cf00*/  LDGSTS.E [R0+-0x79080], desc[UR60][R28.64], P1 ;  /* 0x86f800001c007fae */ /* 0x000fe8000892187c */
[----:B-1----:R-:W4:Y:S01]  /*7cf10*/  LDL.LU.64 R28, [R1+0x330] ;  /* 0x00033000011c7983 */ /* 0x002f220000300a00 */
[----:B------:R-:W-:-:S04]  /*7cf20*/  IMAD.WIDE R40, R6, 0x4, R40 ;  /* 0x0000000406287825 */ /* 0x000fc800078e0228 */
[----:B--2---:R-:W-:-:S04]  /*7cf30*/  IMAD.WIDE R38, R6, 0x4, R38 ;  /* 0x0000000406267825 */ /* 0x004fc800078e0226 */
[C---:B------:R-:W-:Y:S01]  /*7cf40*/  IMAD.WIDE R36, R6.reuse, 0x4, R36 ;  /* 0x0000000406247825 */ /* 0x040fe200078e0224 */
[----:B------:R1:W-:Y:S04]  /*7cf50*/  STL.64 [R1+0x3dd8], R40 ;  /* 0x003dd82801007387 */ /* 0x0003e80000100a00 */
[----:B------:R2:W-:Y:S01]  /*7cf60*/  STL.64 [R1+0x3de8], R38 ;  /* 0x003de82601007387 */ /* 0x0005e20000100a00 */
[----:B------:R-:W-:-:S03]  /*7cf70*/  IMAD.WIDE R34, R6, 0x4, R34 ;  /* 0x0000000406227825 */ /* 0x000fc600078e0222 */
[----:B------:R4:W-:Y:S04]  /*7cf80*/  LDGSTS.E [R12+-0x78c80], desc[UR60][R40.64], P1 ;  /* 0x87380000280c7fae */ /* 0x0009e8000892187c */
[----:B------:R2:W-:Y:S04]  /*7cf90*/  STL.64 [R1+0x3df8], R36 ;  /* 0x003df82401007387 */ /* 0x0005e80000100a00 */
[----:B------:R-:W4:Y:S04]  /*7cfa0*/  LDL.LU.64 R44, [R1+0x2f0] ;  /* 0x0002f000012c7983 */ /* 0x000f280000300a00 */
[----:B------:R-:W4:Y:S04]  /*7cfb0*/  LDL.LU.64 R42, [R1+0x2b0] ;  /* 0x0002b000012a7983 */ /* 0x000f280000300a00 */
[----:B------:R2:W-:Y:S01]  /*7cfc0*/  STL.64 [R1+0x3e08], R34 ;  /* 0x003e082201007387 */ /* 0x0005e20000100a00 */
[----:B------:R-:W-:-:S03]  /*7cfd0*/  IMAD.WIDE R32, R6, 0x4, R32 ;  /* 0x0000000406207825 */ /* 0x000fc600078e0220 */
[----:B------:R4:W-:Y:S04]  /*7cfe0*/  LDGSTS.E [R7+-0x78880], desc[UR60][R38.64], P1 ;  /* 0x8778000026077fae */ /* 0x0009e8000892187c */
[----:B------:R4:W-:Y:S04]  /*7cff0*/  LDGSTS.E [R4+-0x78480], desc[UR60][R36.64], P1 ;  /* 0x87b8000024047fae */ /* 0x0009e8000892187c */
[----:B------:R4:W-:Y:S04]  /*7d000*/  LDGSTS.E [R0+-0x78080], desc[UR60][R34.64], P1 ;  /* 0x87f8000022007fae */ /* 0x0009e8000892187c */
[----:B------:R4:W-:Y:S04]  /*7d010*/  LDGSTS.E [R12+-0x5fc80], desc[UR60][R32.64], P1 ;  /* 0xa0380000200c7fae */ /* 0x0009e8000892187c */
[----:B-1----:R-:W4:Y:S04]  /*7d020*/  LDL.LU.64 R40, [R1+0x270] ;  /* 0x0002700001287983 */ /* 0x002f280000300a00 */
[----:B--2---:R-:W2:Y:S04]  /*7d030*/  LDL.LU.64 R38, [R1+0x230] ;  /* 0x0002300001267983 */ /* 0x004ea80000300a00 */
[----:B------:R1:W-:Y:S04]  /*7d040*/  STL.64 [R1+0x3e48], R32 ;  /* 0x003e482001007387 */ /* 0x0003e80000100a00 */
[----:B------:R-:W2:Y:S04]  /*7d050*/  LDL.LU.64 R36, [R1+0x1f0] ;  /* 0x0001f00001247983 */ /* 0x000ea80000300a00 */
[----:B------:R-:W2:Y:S01]  /*7d060*/  LDL.LU.64 R34, [R1+0x1b0] ;  /* 0x0001b00001227983 */ /* 0x000ea20000300a00 */
[----:B---3--:R-:W-:-:S04]  /*7d070*/  IMAD.WIDE R30, R6, 0x4, R30 ;  /* 0x00000004061e7825 */ /* 0x008fc800078e021e */
[C---:B----4-:R-:W-:Y:S01]  /*7d080*/  IMAD.WIDE R26, R6.reuse, 0x4, R26 ;  /* 0x00000004061a7825 */ /* 0x050fe200078e021a */
[----:B------:R3:W-:Y:S04]  /*7d090*/  STL.64 [R1+0x3e58], R30 ;  /* 0x003e581e01007387 */ /* 0x0007e80000100a00 */
[----:B-1----:R-:W4:Y:S04]  /*7d0a0*/  LDL.LU.64 R32, [R1+0x170] ;  /* 0x0001700001207983 */ /* 0x002f280000300a00 */
[----:B------:R1:W-:Y:S04]  /*7d0b0*/  STL.64 [R1+0x3e60], R26 ;  /* 0x003e601a01007387 */ /* 0x0003e80000100a00 */
[----:B------:R4:W-:Y:S04]  /*7d0c0*/  LDGSTS.E [R7+-0x5f880], desc[UR60][R30.64], P1 ;  /* 0xa07800001e077fae */ /* 0x0009e8000892187c */
[----:B------:R4:W-:Y:S01]  /*7d0d0*/  LDGSTS.E [R4+-0x5f480], desc[UR60][R26.64], P1 ;  /* 0xa0b800001a047fae */ /* 0x0009e2000892187c */
[----:B------:R-:W-:-:S03]  /*7d0e0*/  IMAD.WIDE R24, R6, 0x4, R24 ;  /* 0x0000000406187825 */ /* 0x000fc600078e0218 */
[----:B---3--:R-:W3:Y:S04]  /*7d0f0*/  LDL.LU.64 R30, [R1+0x130] ;  /* 0x00013000011e7983 */ /* 0x008ee80000300a00 */
[----:B------:R1:W-:Y:S04]  /*7d100*/  STL.64 [R1+0x3e70], R24 ;  /* 0x003e701801007387 */ /* 0x0003e80000100a00 */
[----:B------:R3:W-:Y:S01]  /*7d110*/  LDGSTS.E [R0+-0x5f080], desc[UR60][R24.64], P1 ;  /* 0xa0f8000018007fae */ /* 0x0007e2000892187c */
[----:B------:R-:W-:-:S03]  /*7d120*/  IMAD.WIDE R46, R6, 0x4, R28 ;  /* 0x00000004062e7825 */ /* 0x000fc600078e021c */
[----:B------:R-:W3:Y:S04]  /*7d130*/  LDL.LU.64 R28, [R1+0xf0] ;  /* 0x0000f000011c7983 */ /* 0x000ee80000300a00 */
[----:B-1----:R-:W3:Y:S04]  /*7d140*/  LDL.LU.64 R26, [R1+0xb0] ;  /* 0x0000b000011a7983 */ /* 0x002ee80000300a00 */
[----:B------:R-:W-:Y:S04]  /*7d150*/  STL.64 [R1+0x3e88], R46 ;  /* 0x003e882e01007387 */ /* 0x000fe80000100a00 */
[----:B------:R-:W3:Y:S04]  /*7d160*/  LDL.LU.64 R24, [R1+0x70] ;  /* 0x0000700001187983 */ /* 0x000ee80000300a00 */
[----:B------:R-:W-:Y:S01]  /*7d170*/  LDGSTS.E [R12+-0x5ec80], desc[UR60][R46.64], P1 ;  /* 0xa13800002e0c7fae */ /* 0x000fe2000892187c */
[----:B------:R-:W-:-:S04]  /*7d180*/  IMAD.WIDE R44, R6, 0x4, R44 ;  /* 0x00000004062c7825 */ /* 0x000fc800078e022c */
[C---:B------:R-:W-:Y:S01]  /*7d190*/  IMAD.WIDE R42, R6.reuse, 0x4, R42 ;  /* 0x00000004062a7825 */ /* 0x040fe200078e022a */
[----:B------:R-:W-:Y:S04]  /*7d1a0*/  STL.64 [R1+0x3ef0], R44 ;  /* 0x003ef02c01007387 */ /* 0x000fe80000100a00 */
[----:B------:R-:W-:Y:S01]  /*7d1b0*/  LDGSTS.E [R7+-0x5e880], desc[UR60][R44.64], P1 ;  /* 0xa17800002c077fae */ /* 0x000fe2000892187c */
[----:B------:R-:W-:-:S03]  /*7d1c0*/  IMAD.WIDE R40, R6, 0x4, R40 ;  /* 0x0000000406287825 */ /* 0x000fc600078e0228 */
[----:B------:R-:W-:Y:S04]  /*7d1d0*/  STL.64 [R1+0x3ef8], R42 ;  /* 0x003ef82a01007387 */ /* 0x000fe80000100a00 */
[----:B------:R-:W-:Y:S04]  /*7d1e0*/  LDGSTS.E [R4+-0x5e480], desc[UR60][R42.64], P1 ;  /* 0xa1b800002a047fae */ /* 0x000fe8000892187c */
[----:B------:R-:W-:Y:S04]  /*7d1f0*/  STL.64 [R1+0x3f08], R40 ;  /* 0x003f082801007387 */ /* 0x000fe80000100a00 */
[----:B------:R-:W-:Y:S01]  /*7d200*/  LDGSTS.E [R0+-0x5e080], desc[UR60][R40.64], P1 ;  /* 0xa1f8000028007fae */ /* 0x000fe2000892187c */
[----:B--2---:R-:W-:-:S04]  /*7d210*/  IMAD.WIDE R38, R6, 0x4, R38 ;  /* 0x0000000406267825 */ /* 0x004fc800078e0226 */
[----:B------:R-:W-:-:S04]  /*7d220*/  IMAD.WIDE R36, R6, 0x4, R36 ;  /* 0x0000000406247825 */ /* 0x000fc800078e0224 */
[C---:B------:R-:W-:Y:S01]  /*7d230*/  IMAD.WIDE R34, R6.reuse, 0x4, R34 ;  /* 0x0000000406227825 */ /* 0x040fe200078e0222 */
[----:B------:R-:W-:Y:S04]  /*7d240*/  STL.64 [R1+0x3f10], R38 ;  /* 0x003f102601007387 */ /* 0x000fe80000100a00 */
[----:B------:R-:W-:Y:S04]  /*7d250*/  LDGSTS.E [R12+-0x5dc80], desc[UR60][R38.64], P1 ;  /* 0xa2380000260c7fae */ /* 0x000fe8000892187c */
[----:B------:R-:W-:Y:S04]  /*7d260*/  STL.64 [R1+0x3f18], R36 ;  /* 0x003f182401007387 */ /* 0x000fe80000100a00 */
[----:B------:R-:W-:Y:S04]  /*7d270*/  LDGSTS.E [R7+-0x5d880], desc[UR60][R36.64], P1 ;  /* 0xa278000024077fae */ /* 0x000fe8000892187c */
[----:B------:R-:W-:Y:S04]  /*7d280*/  STL.64 [R1+0x3f28], R34 ;  /* 0x003f282201007387 */ /* 0x000fe80000100a00 */
[----:B------:R-:W-:Y:S01]  /*7d290*/  LDGSTS.E [R4+-0x5d480], desc[UR60][R34.64], P1 ;  /* 0xa2b8000022047fae */ /* 0x000fe2000892187c */
[----:B----4-:R-:W-:-:S05]  /*7d2a0*/  IMAD.WIDE R32, R6, 0x4, R32 ;  /* 0x0000000406207825 */ /* 0x010fca00078e0220 */
[----:B------:R-:W-:Y:S04]  /*7d2b0*/  STL.64 [R1+0x3f70], R32 ;  /* 0x003f702001007387 */ /* 0x000fe80000100a00 */
[----:B------:R-:W-:Y:S01]  /*7d2c0*/  LDGSTS.E [R0+-0x5d080], desc[UR60][R32.64], P1 ;  /* 0xa2f8000020007fae */ /* 0x000fe2000892187c */
[----:B---3--:R-:W-:-:S05]  /*7d2d0*/  IMAD.WIDE R30, R6, 0x4, R30 ;  /* 0x00000004061e7825 */ /* 0x008fca00078e021e */
[----:B------:R-:W-:Y:S04]  /*7d2e0*/  STL.64 [R1+0x3f78], R30 ;  /* 0x003f781e01007387 */ /* 0x000fe80000100a00 */
[----:B------:R-:W-:Y:S01]  /*7d2f0*/  LDGSTS.E [R12+-0x5cc80], desc[UR60][R30.64], P1 ;  /* 0xa33800001e0c7fae */ /* 0x000fe2000892187c */
[----:B------:R-:W-:-:S04]  /*7d300*/  IMAD.WIDE R28, R6, 0x4, R28 ;  /* 0x00000004061c7825 */ /* 0x000fc800078e021c */
[----:B------:R-:W-:-:S04]  /*7d310*/  IMAD.WIDE R26, R6, 0x4, R26 ;  /* 0x00000004061a7825 */ /* 0x000fc800078e021a */
[C---:B------:R-:W-:Y:S01]  /*7d320*/  IMAD.WIDE R24, R6.reuse, 0x4, R24 ;  /* 0x0000000406187825 */ /* 0x040fe200078e0218 */
        /* <DEDUP_REMOVED lines=8> */
[----:B------:R-:W5:Y:S04]  /*7d3b0*/  LDL.LU.64 R10, [R1+0x4af8] ;  /* 0x004af800010a7983 */ /* 0x000f680000300a00 */
[----:B------:R1:W-:Y:S04]  /*7d3c0*/  STL.64 [R1+0x3fc0], R26 ;  /* 0x003fc01a01007387 */ /* 0x0003e80000100a00 */
[----:B------:R-:W2:Y:S01]  /*7d3d0*/  LDL.64 R224, [R1+0x3fc0] ;  /* 0x003fc00001e07983 */ /* 0x000ea20000100a00 */
[----:B------:R-:W-:-:S04]  /*7d3e0*/  IMAD.WIDE R28, R6, 0x4, R198 ;  /* 0x00000004061c7825 */ /* 0x000fc800078e02c6 */
[----:B-1----:R-:W-:-:S05]  /*7d3f0*/  IMAD.WIDE R26, R6, 0x4, R240 ;  /* 0x00000004061a7825 */ /* 0x002fca00078e02f0 */
[----:B------:R-:W-:Y:S04]  /*7d400*/  STL.64 [R1+0x3ff8], R26 ;  /* 0x003ff81a01007387 */ /* 0x000fe80000100a00 */
[----:B------:R1:W-:Y:S04]  /*7d410*/  STL.64 [R1+0x4008], R24 ;  /* 0x0040081801007387 */ /* 0x0003e80000100a00 */
[----:B--2---:R-:W-:Y:S04]  /*7d420*/  LDGSTS.E [R12+-0x5bc80], desc[UR60][R224.64], P1 ;  /* 0xa4380000e00c7fae */ /* 0x004fe8000892187c */
[----:B------:R-:W-:Y:S04]  /*7d430*/  LDGSTS.E [R7+-0x5b880], desc[UR60][R26.64], P1 ;  /* 0xa47800001a077fae */ /* 0x000fe8000892187c */
[----:B------:R1:W-:Y:S04]  /*7d440*/  LDGSTS.E [R4+-0x5b480], desc[UR60][R24.64], P1 ;  /* 0xa4b8000018047fae */ /* 0x0003e8000892187c */
[----:B------:R-:W-:Y:S01]  /*7d450*/  LDGSTS.E [R0+-0x5b080], desc[UR60][R194.64], P1 ;  /* 0xa4f80000c2007fae */ /* 0x000fe2000892187c */
[----:B-1----:R-:W-:-:S04]  /*7d460*/  IMAD.WIDE R24, R6, 0x4, R196 ;  /* 0x0000000406187825 */ /* 0x002fc800078e02c4 */
[C---:B------:R-:W-:Y:S01]  /*7d470*/  IMAD.WIDE R26, R6.reuse, 0x4, R200 ;  /* 0x00000004061a7825 */ /* 0x040fe200078e02c8 */
        /* <DEDUP_REMOVED lines=16> */
[C---:B--2---:R-:W-:Y:S01]  /*7d580*/  IMAD.WIDE R26, R6.reuse, 0x4, R210 ;  /* 0x00000004061a7825 */ /* 0x044fe200078e02d2 */
[----:B------:R1:W-:Y:S04]  /*7d590*/  STL.64 [R1+0x4088], R24 ;  /* 0x0040881801007387 */ /* 0x0003e80000100a00 */
[----:B------:R1:W-:Y:S04]  /*7d5a0*/  LDGSTS.E [R4+-0x59480], desc[UR60][R24.64], P1 ;  /* 0xa6b8000018047fae */ /* 0x0003e8000892187c */
[----:B------:R2:W-:Y:S04]  /*7d5b0*/  STL.64 [R1+0x4080], R26 ;  /* 0x0040801a01007387 */ /* 0x0005e80000100a00 */
[----:B------:R2:W-:Y:S01]  /*7d5c0*/  LDGSTS.E [R0+-0x59080], desc[UR60][R26.64], P1 ;  /* 0xa6f800001a007fae */ /* 0x0005e2000892187c */
[----:B---3--:R-:W-:-:S04]  /*7d5d0*/  IMAD.WIDE R28, R6, 0x4, R214 ;  /* 0x00000004061c7825 */ /* 0x008fc800078e02d6 */
[----:B-1----:R-:W-:-:S04]  /*7d5e0*/  IMAD.WIDE R24, R6, 0x4, R212 ;  /* 0x0000000406187825 */ /* 0x002fc800078e02d4 */
[----:B--2---:R-:W-:Y:S01]  /*7d5f0*/  IMAD.WIDE R26, R6, 0x4, R216 ;  /* 0x00000004061a7825 */ /* 0x004fe200078e02d8 */
[----:B------:R1:W-:Y:S04]  /*7d600*/  STL.64 [R1+0x4078], R24 ;  /* 0x0040781801007387 */ /* 0x0003e80000100a00 */
[----:B------:R1:W-:Y:S04]  /*7d610*/  LDGSTS.E [R7+-0x58c80], desc[UR60][R24.64], P1 ;  /* 0xa738000018077fae */ /* 0x0003e8000892187c */
[----:B------:R-:W-:Y:S04]  /*7d620*/  STL.64 [R1+0x4070], R28 ;  /* 0x0040701c01007387 */ /* 0x000fe80000100a00 */
[----:B------:R2:W-:Y:S04]  /*7d630*/  STL.64 [R1+0x4068], R26 ;  /* 0x0040681a01007387 */ /* 0x0005e80000100a00 */
[----:B------:R-:W-:Y:S01]  /*7d640*/  STL [R1+0x1c00], RZ ;  /* 0x001c00ff01007387 */ /* 0x000fe20000100800 */
[----:B------:R-:W-:Y:S01]  /*7d650*/  VIADD R16, R252, 0x7f ;  /* 0x0000007ffc107836 */ /* 0x000fe20000000000 */
[----:B------:R-:W-:-:S02]  /*7d660*/  IADD3 R251, R251, 0x300000, RZ ;  /* 0x00300000fbfb7810 */ /* 0x000fc40007ffe0ff */
[----:B------:R-:W-:Y:S04]  /*7d670*/  LDGSTS.E [R4+-0x58880], desc[UR60][R28.64], P1 ;  /* 0xa77800001c047fae */ /* 0x000fe8000892187c */
[----:B------:R2:W-:Y:S01]  /*7d680*/  LDGSTS.E [R0+-0x58480], desc[UR60][R26.64], P1 ;  /* 0xa7b800001a007fae */ /* 0x0005e2000892187c */
[----:B-1----:R-:W-:-:S05]  /*7d690*/  IMAD.WIDE R24, R6, 0x4, R218 ;  /* 0x0000000406187825 */ /* 0x002fca00078e02da */
[----:B------:R1:W-:Y:S04]  /*7d6a0*/  STL.64 [R1+0x4060], R24 ;  /* 0x0040601801007387 */ /* 0x0003e80000100a00 */
[----:B------:R3:W-:Y:S04]  /*7d6b0*/  STL [R1+0x1c04], RZ ;  /* 0x001c04ff01007387 */ /* 0x0007e80000100800 */
        /* <DEDUP_REMOVED lines=1790> */
[----:B------:R3:W-:Y:S04]  /*846a0*/  STL [R1], RZ ;  /* 0x000000ff01007387 */ /* 0x0007e80000100800 */
        /* <DEDUP_REMOVED lines=126> */
[----:B------:R3:W-:Y:S01]  /*84e90*/  STL [R1+0x1fc], RZ ;  /* 0x0001fcff01007387 */ /* 0x0007e20000100800 */
[----:B------:R-:W-:-:S03]  /*84ea0*/  ISETP.GE.AND P0, PT, R16, 0x80, PT ;  /* 0x000000801000780c */ /* 0x000fc60003f06270 */
[----:B------:R1:W-:Y:S04]  /*84eb0*/  LDGSTS.E [R251+-0x58080], desc[UR60][R24.64], P1 ;  /* 0xa7f8000018fb7fae */ /* 0x0003e8000892187c */
[----:B------:R-:W0:Y:S01]  /*84ec0*/  LDGDEPBAR ;  /* 0x00000000000079af */ /* 0x000e220000000000 */
[----:B--2---:R-:W-:Y:S02]  /*84ed0*/  CS2R R26, SRZ ;  /* 0x00000000001a7805 */ /* 0x004fe4000001ff00 */
[----:B------:R-:W-:Y:S02]  /*84ee0*/  CS2R R28, SRZ ;  /* 0x00000000001c7805 */ /* 0x000fe4000001ff00 */
[----:B------:R-:W-:Y:S02]  /*84ef0*/  CS2R R30, SRZ ;  /* 0x00000000001e7805 */ /* 0x000fe4000001ff00 */
[----:B------:R-:W-:-:S02]  /*84f00*/  CS2R R32, SRZ ;  /* 0x0000000000207805 */ /* 0x000fc4000001ff00 */
[----:B------:R-:W-:Y:S02]  /*84f10*/  CS2R R34, SRZ ;  /* 0x0000000000227805 */ /* 0x000fe4000001ff00 */
[----:B------:R-:W-:Y:S02]  /*84f20*/  CS2R R36, SRZ ;  /* 0x0000000000247805 */ /* 0x000fe4000001ff00 */
[----:B------:R-:W-:Y:S02]  /*84f30*/  CS2R R38, SRZ ;  /* 0x0000000000267805 */ /* 0x000fe4000001ff00 */
[----:B------:R-:W-:Y:S02]  /*84f40*/  CS2R R40, SRZ ;  /* 0x0000000000287805 */ /* 0x000fe4000001ff00 */
[----:B------:R-:W-:Y:S02]  /*84f50*/  CS2R R42, SRZ ;  /* 0x00000000002a7805 */ /* 0x000fe4000001ff00 */
[----:B------:R-:W-:-:S02]  /*84f60*/  CS2R R44, SRZ ;  /* 0x00000000002c7805 */ /* 0x000fc4000001ff00 */
[----:B-1----:R-:W-:Y:S02]  /*84f70*/  CS2R R24, SRZ ;  /* 0x0000000000187805 */ /* 0x002fe4000001ff00 */
[----:B------:R-:W-:Y:S02]  /*84f80*/  CS2R R46, SRZ ;  /* 0x00000000002e7805 */ /* 0x000fe4000001ff00 */
[----:B------:R-:W-:Y:S02]  /*84f90*/  CS2R R48, SRZ ;  /* 0x0000000000307805 */ /* 0x000fe4000001ff00 */
        /* <DEDUP_REMOVED lines=50> */
[----:B------:R-:W-:Y:S01]  /*852c0*/  CS2R R150, SRZ ;  /* 0x0000000000967805 */ /* 0x000fe2000001ff00 */
[----:B---3--:R-:W-:Y:S06]  /*852d0*/  @!P0 BRA `(.L_x_0) ;  /* 0x0000057800388947 */ /* 0x008fec0003800000 */
[----:B------:R-:W2:Y:S04]  /*852e0*/  LDL.LU.64 R214, [R1+0x2170] ;  /* 0x0021700001d67983 */ /* 0x000ea80000300a00 */
[----:B------:R-:W3:Y:S04]  /*852f0*/  LDL.LU.64 R212, [R1+0x2178] ;  /* 0x0021780001d47983 */ /* 0x000ee80000300a00 */
[----:B------:R-:W4:Y:S04]  /*85300*/  LDL.LU.64 R206, [R1+0x2180] ;  /* 0x0021800001ce7983 */ /* 0x000f280000300a00 */
        /* <DEDUP_REMOVED lines=8> */
[----:B--2---:R1:W-:Y:S01]  /*85390*/  STL [R1+0x2940], R214 ;  /* 0x002940d601007387 */ /* 0x0043e20000100800 */
[----:B------:R-:W-:Y:S01]  /*853a0*/  MOV R252, R215 ;  /* 0x000000d700fc7202 */ /* 0x000fe20000000f00 */
[----:B---3--:R-:W-:-:S02]  /*853b0*/  IMAD.MOV.U32 R0, RZ, RZ, R213 ;  /* 0x000000ffff007224 */ /* 0x008fc400078e00d5 */
[----:B-1----:R-:W2:Y:S04]  /*853c0*/  LDL.LU.64 R214, [R1+0x21e0] ;  /* 0x0021e00001d67983 */ /* 0x002ea80000300a00 */
[----:B------:R1:W-:Y:S04]  /*853d0*/  STL [R1+0x2948], R212 ;  /* 0x002948d401007387 */ /* 0x0003e80000100800 */
[----:B-1----:R-:W3:Y:S04]  /*853e0*/  LDL.LU.64 R212, [R1+0x21f0] ;  /* 0x0021f00001d47983 */ /* 0x002ee80000300a00 */
[----:B------:R1:W-:Y:S04]  /*853f0*/  STL [R1+0x2944], R0 ;  /* 0x0029440001007387 */ /* 0x0003e80000100800 */
[----:B----4-:R4:W-:Y:S01]  /*85400*/  STL [R1+0x2950], R206 ;  /* 0x002950ce01007387 */ /* 0x0109e20000100800 */
[----:B-1----:R-:W-:-:S03]  /*85410*/  MOV R0, R207 ;  /* 0x000000cf00007202 */ /* 0x002fc60000000f00 */
[----:B----4-:R-:W4:Y:S04]  /*85420*/  LDL.LU.64 R206, [R1+0x2200] ;  /* 0x0022000001ce7983 */ /* 0x010f280000300a00 */
[----:B------:R1:W-:Y:S04]  /*85430*/  STL [R1+0x294c], R0 ;  /* 0x00294c0001007387 */ /* 0x0003e80000100800 */
[----:B------:R1:W-:Y:S02]  /*85440*/  STL [R1+0x2958], R200 ;  /* 0x002958c801007387 */ /* 0x0003e40000100800 */
[----:B-1----:R-:W-:-:S02]  /*85450*/  IMAD.MOV.U32 R0, RZ, RZ, R201 ;  /* 0x000000ffff007224 */ /* 0x002fc400078e00c9 */
[----:B------:R-:W4:Y:S04]  /*85460*/  LDL.LU.64 R200, [R1+0x2210] ;  /* 0x0022100001c87983 */ /* 0x000f280000300a00 */
[----:B------:R1:W-:Y:S04]  /*85470*/  STL [R1+0x2954], R0 ;  /* 0x0029540001007387 */ /* 0x0003e80000100800 */
[----:B------:R1:W-:Y:S02]  /*85480*/  STL [R1+0x2960], R198 ;  /* 0x002960c601007387 */ /* 0x0003e40000100800 */
[----:B-1----:R-:W-:-:S02]  /*85490*/  MOV R0, R199 ;  /* 0x000000c700007202 */ /* 0x002fc40000000f00 */
[----:B------:R-:W4:Y:S04]  /*854a0*/  LDL.LU.64 R198, [R1+0x2220] ;  /* 0x0022200001c67983 */ /* 0x000f280000300a00 */
        /* <DEDUP_REMOVED lines=25> */
[----:B--2---:R2:W-:Y:S01]  /*85640*/  STL [R1+0x2998], R214 ;  /* 0x002998d601007387 */ /* 0x0045e20000100800 */
[----:B-1----:R-:W-:-:S03]  /*85650*/  IMAD.MOV.U32 R0, RZ, RZ, R215 ;  /* 0x000000ffff007224 */ /* 0x002fc600078e00d7 */
[----:B--2---:R-:W2:Y:S04]  /*85660*/  LDL.LU.64 R214, [R1+0x2120] ;  /* 0x0021200001d67983 */ /* 0x004ea80000300a00 */
[----:B------:R1:W-:Y:S04]  /*85670*/  STL [R1+0x2994], R0 ;  /* 0x0029940001007387 */ /* 0x0003e80000100800 */
[----:B---3--:R3:W-:Y:S01]  /*85680*/  STL [R1+0x29a0], R212 ;  /* 0x0029a0d401007387 */ /* 0x0087e20000100800 */
[----:B-1----:R-:W-:-:S03]  /*85690*/  MOV R0, R213 ;  /* 0x000000d500007202 */ /* 0x002fc60000000f00 */
[----:B---3--:R-:W3:Y:S04]  /*856a0*/  LDL.LU.64 R212, [R1+0x2128] ;  /* 0x0021280001d47983 */ /* 0x008ee80000300a00 */
[----:B------:R1:W-:Y:S04]  /*856b0*/  STL [R1+0x299c], R0 ;  /* 0x00299c0001007387 */ /* 0x0003e80000100800 */
[----:B----4-:R4:W-:Y:S01]  /*856c0*/  STL [R1+0x29a8], R206 ;  /* 0x0029a8ce01007387 */ /* 0x0109e20000100800 */
[----:B-1----:R-:W-:-:S03]  /*856d0*/  IMAD.MOV.U32 R0, RZ, RZ, R207 ;  /* 0x000000ffff007224 */ /* 0x002fc600078e00cf */
[----:B----4-:R-:W4:Y:S04]  /*856e0*/  LDL.LU.64 R206, [R1+0x2130] ;  /* 0x0021300001ce7983 */ /* 0x010f280000300a00 */
        /* <DEDUP_REMOVED lines=33> */
[----:B--2---:R2:W-:Y:S01]  /*85900*/  STL [R1+0x29f0], R214 ;  /* 0x0029f0d601007387 */ /* 0x0045e20000100800 */
[----:B-1----:R-:W-:-:S03]  /*85910*/  MOV R0, R215 ;  /* 0x000000d700007202 */ /* 0x002fc60000000f00 */
[----:B--2---:R-:W2:Y:S04]  /*85920*/  LDL.LU.64 R214, [R1+0x2078] ;  /* 0x0020780001d67983 */ /* 0x004ea80000300a00 */
[----:B------:R1:W-:Y:S04]  /*85930*/  STL [R1+0x29ec], R0 ;  /* 0x0029ec0001007387 */ /* 0x0003e80000100800 */
[----:B---3--:R3:W-:Y:S01]  /*85940*/  STL [R1+0x29f8], R212 ;  /* 0x0029f8d401007387 */ /* 0x0087e20000100800 */
[----:B-1----:R-:W-:-:S03]  /*85950*/  IMAD.MOV.U32 R0, RZ, RZ, R213 ;  /* 0x000000ffff007224 */ /* 0x002fc600078e00d5 */
[----:B---3--:R-:W3:Y:S04]  /*85960*/  LDL.LU.64 R212, [R1+0x2080] ;  /* 0x0020800001d47983 */ /* 0x008ee80000300a00 */
        /* <DEDUP_REMOVED lines=177> */
[----:B----4-:R-:W-:Y:S04]  /*86480*/  STL [R1+0x2b60], R206 ;  /* 0x002b60ce01007387 */ /* 0x010fe80000100800 */
[----:B------:R-:W4:Y:S01]  /*86490*/  LDL.LU.64 R216, [R1+0x1fe8] ;  /* 0x001fe80001d87983 */ /* 0x000f220000300a00 */
[----:B-1----:R-:W-:-:S05]  /*864a0*/  MOV R0, R207 ;  /* 0x000000cf00007202 */ /* 0x002fca0000000f00 */
[----:B------:R1:W-:Y:S04]  /*864b0*/  STL [R1+0x2b5c], R0 ;  /* 0x002b5c0001007387 */ /* 0x0003e80000100800 */
[----:B------:R1:W-:Y:S02]  /*864c0*/  STL [R1+0x2b68], R200 ;  /* 0x002b68c801007387 */ /* 0x0003e40000100800 */
[----:B-1----:R-:W-:Y:S02]  /*864d0*/  IMAD.MOV.U32 R0, RZ, RZ, R201 ;  /* 0x000000ffff007224 */ /* 0x002fe400078e00c9 */
[----:B------:R-:W4:Y:S04]  /*864e0*/  LDL.LU.64 R200, [R1+0x1ef0] ;  /* 0x001ef00001c87983 */ /* 0x000f280000300a00 */
[----:B------:R1:W-:Y:S04]  /*864f0*/  STL [R1+0x2b64], R0 ;  /* 0x002b640001007387 */ /* 0x0003e80000100800 */
[----:B------:R1:W-:Y:S02]  /*86500*/  STL [R1+0x2b70], R198 ;  /* 0x002b70c601007387 */ /* 0x0003e40000100800 */
[----:B-1----:R-:W-:-:S02]  /*86510*/  MOV R0, R199 ;  /* 0x000000c700007202 */ /* 0x002fc40000000f00 */
[----:B------:R-:W4:Y:S04]  /*86520*/  LDL.LU.64 R198, [R1+0x1ef8] ;  /* 0x001ef80001c67983 */ /* 0x000f280000300a00 */
[----:B------:R1:W-:Y:S04]  /*86530*/  STL [R1+0x2b6c], R0 ;  /* 0x002b6c0001007387 */ /* 0x0003e80000100800 */
[----:B------:R1:W-:Y:S04]  /*86540*/  STL [R1+0x2b78], R204 ;  /* 0x002b78cc01007387 */ /* 0x0003e80000100800 */
[----:B------:R-:W4:Y:S01]  /*86550*/  LDL.LU.64 R206, [R1+0x1f00] ;  /* 0x001f000001ce7983 */ /* 0x000f220000300a00 */
[----:B-1----:R-:W-:-:S03]  /*86560*/  IMAD.MOV.U32 R0, RZ, RZ, R205 ;  /* 0x000000ffff007224 */ /* 0x002fc600078e00cd */
[----:B------:R-:W-:Y:S04]  /*86570*/  STL [R1+0x2b80], R202 ;  /* 0x002b80ca01007387 */ /* 0x000fe80000100800 */
[----:B------:R1:W-:Y:S04]  /*86580*/  STL [R1+0x2b74], R0 ;  /* 0x002b740001007387 */ /* 0x0003e80000100800 */
[----:B------:R-:W4:Y:S01]  /*86590*/  LDL.LU.64 R204, [R1+0x1f08] ;  /* 0x001f080001cc7983 */ /* 0x000f220000300a00 */
[----:B-1----:R-:W-:-:S03]  /*865a0*/  MOV R0, R203 ;  /* 0x000000cb00007202 */ /* 0x002fc60000000f00 */
[----:B------:R-:W-:Y:S04]  /*865b0*/  STL [R1+0x2b88], R210 ;  /* 0x002b88d201007387 */ /* 0x000fe80000100800 */
        /* <DEDUP_REMOVED lines=15> */
[----:B--2---:R-:W-:Y:S04]  /*866b0*/  STL [R1+0x2ba8], R214 ;  /* 0x002ba8d601007387 */ /* 0x004fe80000100800 */
[----:B------:R1:W-:Y:S04]  /*866c0*/  STL [R1+0x2b9c], R0 ;  /* 0x002b9c0001007387 */ /* 0x0003e80000100800 */
[----:B------:R-:W2:Y:S01]  /*866d0*/  LDL.LU.64 R208, [R1+0x1f30] ;  /* 0x001f300001d07983 */ /* 0x000ea20000300a00 */
[----:B-1----:R-:W-:-:S03]  /*866e0*/  IMAD.MOV.U32 R0, RZ, RZ, R215 ;  /* 0x000000ffff007224 */ /* 0x002fc600078e00d7 */
[----:B---3--:R-:W-:Y:S04]  /*866f0*/  STL [R1+0x2bb0], R212 ;  /* 0x002bb0d401007387 */ /* 0x008fe80000100800 */
[----:B------:R1:W-:Y:S04]  /*86700*/  STL [R1+0x2ba4], R0 ;  /* 0x002ba40001007387 */ /* 0x0003e80000100800 */
[----:B------:R-:W3:Y:S01]  /*86710*/  LDL.LU.64 R214, [R1+0x1f38] ;  /* 0x001f380001d67983 */ /* 0x000ee20000300a00 */
[----:B-1----:R-:W-:-:S03]  /*86720*/  MOV R0, R213 ;  /* 0x000000d500007202 */ /* 0x002fc60000000f00 */
[----:B----4-:R-:W-:Y:S04]  /*86730*/  STL [R1+0x2bb8], R216 ;  /* 0x002bb8d801007387 */ /* 0x010fe80000100800 */
[----:B------:R1:W-:Y:S04]  /*86740*/  STL [R1+0x2bac], R0 ;  /* 0x002bac0001007387 */ /* 0x0003e80000100800 */
[----:B------:R-:W4:Y:S01]  /*86750*/  LDL.LU.64 R212, [R1+0x1f40] ;  /* 0x001f400001d47983 */ /* 0x000f220000300a00 */
[----:B-1----:R-:W-:-:S03]  /*86760*/  IMAD.MOV.U32 R0, RZ, RZ, R217 ;  /* 0x000000ffff007224 */ /* 0x002fc600078e00d9 */
[----:B------:R-:W-:Y:S04]  /*86770*/  STL [R1+0x2bc0], R200 ;  /* 0x002bc0c801007387 */ /* 0x000fe80000100800 */
[----:B------:R1:W-:Y:S02]  /*86780*/  STL [R1+0x2bb4], R0 ;  /* 0x002bb40001007387 */ /* 0x0003e40000100800 */
[----:B-1----:R-:W-:Y:S02]  /*86790*/  MOV R0, R201 ;  /* 0x000000c900007202 */ /* 0x002fe40000000f00 */
[----:B------:R-:W4:Y:S04]  /*867a0*/  LDL.LU.64 R200, [R1+0x1f48] ;  /* 0x001f480001c87983 */ /* 0x000f280000300a00 */
[----:B------:R1:W-:Y:S04]  /*867b0*/  STL [R1+0x2bbc], R0 ;  /* 0x002bbc0001007387 */ /* 0x0003e80000100800 */
[----:B------:R1:W-:Y:S02]  /*867c0*/  STL [R1+0x2bc8], R198 ;  /* 0x002bc8c601007387 */ /* 0x0003e40000100800 */
[----:B-1----:R-:W-:-:S02]  /*867d0*/  IMAD.MOV.U32 R0, RZ, RZ, R199 ;  /* 0x000000ffff007224 */ /* 0x002fc400078e00c7 */
        /* <DEDUP_REMOVED lines=24> */
[----:B--2---:R-:W-:Y:S04]  /*86960*/  STL [R1+0x2c00], R208 ;  /* 0x002c00d001007387 */ /* 0x004fe80000100800 */
[----:B------:R1:W-:Y:S04]  /*86970*/  STL [R1+0x2bf4], R0 ;  /* 0x002bf40001007387 */ /* 0x0003e80000100800 */
[----:B------:R-:W2:Y:S01]  /*86980*/  LDL.LU.64 R240, [R1+0x1e80] ;  /* 0x001e800001f07983 */ /* 0x000ea20000300a00 */
[----:B-1----:R-:W-:-:S03]  /*86990*/  MOV R0, R209 ;  /* 0x000000d100007202 */ /* 0x002fc60000000f00 */
[----:B---3--:R-:W-:Y:S04]  /*869a0*/  STL [R1+0x2c08], R214 ;  /* 0x002c08d601007387 */ /* 0x008fe80000100800 */
[----:B------:R1:W-:Y:S04]  /*869b0*/  STL [R1+0x2bfc], R0 ;  /* 0x002bfc0001007387 */ /* 0x0003e80000100800 */
[----:B------:R-:W3:Y:S01]  /*869c0*/  LDL.LU.64 R208, [R1+0x1e88] ;  /* 0x001e880001d07983 */ /* 0x000ee20000300a00 */
[----:B-1----:R-:W-:-:S03]  /*869d0*/  IMAD.MOV.U32 R0, RZ, RZ, R215 ;  /* 0x000000ffff007224 */ /* 0x002fc600078e00d7 */
[----:B----4-:R-:W-:Y:S04]  /*869e0*/  STL [R1+0x2c10], R212 ;  /* 0x002c10d401007387 */ /* 0x010fe80000100800 */
[----:B------:R1:W-:Y:S04]  /*869f0*/  STL [R1+0x2c04], R0 ;  /* 0x002c040001007387 */ /* 0x0003e80000100800 */
[----:B------:R-:W4:Y:S04]  /*86a00*/  LDL.LU.64 R216, [R1+0x1e90] ;  /* 0x001e900001d87983 */ /* 0x000f280000300a00 */
[----:B------:R-:W4:Y:S01]  /*86a10*/  LDL.LU.64 R214, [R1+0x1e98] ;  /* 0x001e980001d67983 */ /* 0x000f220000300a00 */
[----:B-1----:R-:W-:-:S05]  /*86a20*/  MOV R0, R213 ;  /* 0x000000d500007202 */ /* 0x002fca0000000f00 */
[----:B------:R1:W-:Y:S04]  /*86a30*/  STL [R1+0x2c0c], R0 ;  /* 0x002c0c0001007387 */ /* 0x0003e80000100800 */
[----:B------:R1:W-:Y:S04]  /*86a40*/  STL [R1+0x2c18], R200 ;  /* 0x002c18c801007387 */ /* 0x0003e80000100800 */
[----:B------:R-:W4:Y:S01]  /*86a50*/  LDL.LU.64 R212, [R1+0x1ea0] ;  /* 0x001ea00001d47983 */ /* 0x000f220000300a00 */
[----:B-1----:R-:W-:-:S03]  /*86a60*/  IMAD.MOV.U32 R0, RZ, RZ, R201 ;  /* 0x000000ffff007224 */ /* 0x002fc600078e00c9 */
        /* <DEDUP_REMOVED lines=34> */
[----:B----4-:R-:W-:Y:S01]  /*86c90*/  STL [R1+0x2c60], R216 ;  /* 0x002c60d801007387 */ /* 0x010fe20000100800 */
[----:B-1----:R-:W-:-:S03]  /*86ca0*/  MOV R0, R217 ;  /* 0x000000d900007202 */ /* 0x002fc60000000f00 */
[----:B------:R-:W-:Y:S04]  /*86cb0*/  STL [R1+0x2c68], R214 ;  /* 0x002c68d601007387 */ /* 0x000fe80000100800 */
[----:B------:R1:W-:Y:S02]  /*86cc0*/  STL [R1+0x2c5c], R0 ;  /* 0x002c5c0001007387 */ /* 0x0003e40000100800 */
[----:B-1----:R-:W-:Y:S02]  /*86cd0*/  IMAD.MOV.U32 R0, RZ, RZ, R215 ;  /* 0x000000ffff007224 */ /* 0x002fe400078e00d7 */
[----:B------:R-:W-:Y:S04]  /*86ce0*/  STL [R1+0x2c70], R212 ;  /* 0x002c70d401007387 */ /* 0x000fe80000100800 */
[----:B------:R1:W-:Y:S04]  /*86cf0*/  STL [R1+0x2c64], R0 ;  /* 0x002c640001007387 */ /* 0x0003e80000100800 */
[----:B------:R-:W-:Y:S01]  /*86d00*/  STL [R1+0x2c78], R200 ;  /* 0x002c78c801007387 */ /* 0x000fe20000100800 */
[----:B-1----:R-:W-:-:S05]  /*86d10*/  MOV R0, R213 ;  /* 0x000000d500007202 */ /* 0x002fca0000000f00 */
        /* <DEDUP_REMOVED lines=20> */
[----:B------:R-:W-:Y:S04]  /*86e60*/  STL [R1+0x2ca0], R210 ;  /* 0x002ca0d201007387 */ /* 0x000fe80000100800 */
[----:B------:R-:W4:Y:S01]  /*86e70*/  LDL.LU.64 R212, [R1+0x1e28] ;  /* 0x001e280001d47983 */ /* 0x000f220000300a00 */
[----:B-1----:R-:W-:-:S05]  /*86e80*/  MOV R0, R211 ;  /* 0x000000d300007202 */ /* 0x002fca0000000f00 */
[----:B------:R1:W-:Y:S04]  /*86e90*/  STL [R1+0x2c9c], R0 ;  /* 0x002c9c0001007387 */ /* 0x0003e80000100800 */
[----:B------:R1:W-:Y:S02]  /*86ea0*/  STL [R1+0x2ca8], R196 ;  /* 0x002ca8c401007387 */ /* 0x0003e40000100800 */
[----:B-1----:R-:W-:Y:S02]  /*86eb0*/  IMAD.MOV.U32 R0, RZ, RZ, R197 ;  /* 0x000000ffff007224 */ /* 0x002fe400078e00c5 */
[----:B------:R-:W4:Y:S04]  /*86ec0*/  LDL.LU.64 R196, [R1+0x1e30] ;  /* 0x001e300001c47983 */ /* 0x000f280000300a00 */
[----:B------:R1:W-:Y:S04]  /*86ed0*/  STL [R1+0x2ca4], R0 ;  /* 0x002ca40001007387 */ /* 0x0003e80000100800 */
[----:B--2---:R2:W-:Y:S01]  /*86ee0*/  STL [R1+0x2cb0], R240 ;  /* 0x002cb0f001007387 */ /* 0x0045e20000100800 */
[----:B-1----:R-:W-:-:S03]  /*86ef0*/  MOV R0, R241 ;  /* 0x000000f100007202 */ /* 0x002fc60000000f00 */
[----:B--2---:R-:W2:Y:S04]  /*86f00*/  LDL.LU.64 R240, [R1+0x1e38] ;  /* 0x001e380001f07983 */ /* 0x004ea80000300a00 */
[----:B------:R1:W-:Y:S04]  /*86f10*/  STL [R1+0x2cac], R0 ;  /* 0x002cac0001007387 */ /* 0x0003e80000100800 */
[----:B---3--:R3:W-:Y:S04]  /*86f20*/  STL [R1+0x2cb8], R208 ;  /* 0x002cb8d001007387 */ /* 0x0087e80000100800 */
[----:B------:R-:W2:Y:S01]  /*86f30*/  LDL.LU.64 R210, [R1+0x1e40] ;  /* 0x001e400001d27983 */ /* 0x000ea20000300a00 */
[----:B-1----:R-:W-:-:S05]  /*86f40*/  IMAD.MOV.U32 R0, RZ, RZ, R209 ;  /* 0x000000ffff007224 */ /* 0x002fca00078e00d1 */
[----:B------:R1:W-:Y:S04]  /*86f50*/  STL [R1+0x2cb4], R0 ;  /* 0x002cb40001007387 */ /* 0x0003e80000100800 */
[----:B------:R-:W-:Y:S04]  /*86f60*/  STL [R1+0x2cc0], R244 ;  /* 0x002cc0f401007387 */ /* 0x000fe80000100800 */
[----:B------:R-:W-:Y:S04]  /*86f70*/  STL [R1+0x2cbc], R245 ;  /* 0x002cbcf501007387 */ /* 0x000fe80000100800 */
[----:B---3--:R-:W3:Y:S04]  /*86f80*/  LDL.LU.64 R208, [R1+0x1e48] ;  /* 0x001e480001d07983 */ /* 0x008ee80000300a00 */
[----:B------:R-:W-:Y:S04]  /*86f90*/  STL [R1+0x2cc8], R246 ;  /* 0x002cc8f601007387 */ /* 0x000fe80000100800 */
[----:B------:R-:W-:Y:S04]  /*86fa0*/  STL [R1+0x2cc4], R247 ;  /* 0x002cc4f701007387 */ /* 0x000fe80000100800 */
[----:B------:R-:W3:Y:S04]  /*86fb0*/  LDL.LU.64 R214, [R1+0x1e50] ;  /* 0x001e500001d67983 */ /* 0x000ee80000300a00 */
        /* <DEDUP_REMOVED lines=32> */
[----:B------:R1:W-:Y:S02]  /*871c0*/  STL [R1+0x2d10], R210 ;  /* 0x002d10d201007387 */ /* 0x0003e40000100800 */
[----:B-1----:R-:W-:-:S02]  /*871d0*/  MOV R0, R211 ;  /* 0x000000d300007202 */ /* 0x002fc40000000f00 */
[----:B------:R-:W2:Y:S04]  /*871e0*/  LDL.LU.64 R210, [R1+0x25a0] ;  /* 0x0025a00001d27983 */ /* 0x000ea80000300a00 */
[----:B------:R1:W-:Y:S04]  /*871f0*/  STL [R1+0x2d0c], R0 ;  /* 0x002d0c0001007387 */ /* 0x0003e80000100800 */
[----:B---3--:R3:W-:Y:S01]  /*87200*/  STL [R1+0x2d18], R208 ;  /* 0x002d18d001007387 */ /* 0x0087e20000100800 */
[----:B-1----:R-:W-:-:S03]  /*87210*/  IMAD.MOV.U32 R0, RZ, RZ, R209 ;  /* 0x000000ffff007224 */ /* 0x002fc600078e00d1 */
[----:B---3--:R-:W3:Y:S04]  /*87220*/  LDL.LU.64 R208, [R1+0x25a8] ;  /* 0x0025a80001d07983 */ /* 0x008ee80000300a00 */
[----:B------:R1:W-:Y:S04]  /*87230*/  STL [R1+0x2d14], R0 ;  /* 0x002d140001007387 */ /* 0x0003e80000100800 */
[----:B------:R1:W-:Y:S02]  /*87240*/  STL [R1+0x2d20], R214 ;  /* 0x002d20d601007387 */ /* 0x0003e40000100800 */
[----:B-1----:R-:W-:-:S02]  /*87250*/  MOV R0, R215 ;  /* 0x000000d700007202 */ /* 0x002fc40000000f00 */
[----:B------:R-:W3:Y:S04]  /*87260*/  LDL.LU.64 R214, [R1+0x25b0] ;  /* 0x0025b00001d67983 */ /* 0x000ee80000300a00 */
        /* <DEDUP_REMOVED lines=33> */
[----:B------:R1:W-:Y:S02]  /*87480*/  STL [R1+0x2d68], R210 ;  /* 0x002d68d201007387 */ /* 0x0003e40000100800 */
[----:B-1----:R-:W-:-:S02]  /*87490*/  IMAD.MOV.U32 R0, RZ, RZ, R211 ;  /* 0x000000ffff007224 */ /* 0x002fc400078e00d3 */
[----:B------:R-:W2:Y:S04]  /*874a0*/  LDL.LU.64 R210, [R1+0x24f0] ;  /* 0x0024f00001d27983 */ /* 0x000ea80000300a00 */
[----:B------:R1:W-:Y:S04]  /*874b0*/  STL [R1+0x2d64], R0 ;  /* 0x002d640001007387 */ /* 0x0003e80000100800 */
[----:B---3--:R3:W-:Y:S01]  /*874c0*/  STL [R1+0x2d70], R208 ;  /* 0x002d70d001007387 */ /* 0x0087e20000100800 */
[----:B-1----:R-:W-:-:S03]  /*874d0*/  MOV R0, R209 ;  /* 0x000000d100007202 */ /* 0x002fc60000000f00 */
[----:B---3--:R-:W3:Y:S04]  /*874e0*/  LDL.LU.64 R208, [R1+0x24f8] ;  /* 0x0024f80001d07983 */ /* 0x008ee80000300a00 */
[----:B------:R1:W-:Y:S04]  /*874f0*/  STL [R1+0x2d6c], R0 ;  /* 0x002d6c0001007387 */ /* 0x0003e80000100800 */
[----:B------:R1:W-:Y:S02]  /*87500*/  STL [R1+0x2d78], R214 ;  /* 0x002d78d601007387 */ /* 0x0003e40000100800 */
[----:B-1----:R-:W-:-:S02]  /*87510*/  IMAD.MOV.U32 R0, RZ, RZ, R215 ;  /* 0x000000ffff007224 */ /* 0x002fc400078e00d7 */
[----:B------:R-:W3:Y:S04]  /*87520*/  LDL.LU.64 R214, [R1+0x2500] ;  /* 0x0025000001d67983 */ /* 0x000ee80000300a00 */
        /* <DEDUP_REMOVED lines=1341> */
[----:B------:R-:W-:Y:S04]  /*8c900*/  STL [R1+0x37f8], R212 ;  /* 0x0037f8d401007387 */ /* 0x000fe80000100800 */
[----:B------:R-:W4:Y:S01]  /*8c910*/  LDL.LU.64 R216, [R1+0x3850] ;  /* 0x0038500001d87983 */ /* 0x000f220000300a00 */
[----:B-1----:R-:W-:-:S05]  /*8c920*/  IMAD.MOV.U32 R0, RZ, RZ, R213 ;  /* 0x000000ffff007224 */ /* 0x002fca00078e00d5 */
[----:B------:R1:W-:Y:S04]  /*8c930*/  STL [R1+0x37f4], R0 ;  /* 0x0037f40001007387 */ /* 0x0003e80000100800 */
[----:B------:R1:W-:Y:S02]  /*8c940*/  STL [R1+0x3800], R196 ;  /* 0x003800c401007387 */ /* 0x0003e40000100800 */
[----:B-1----:R-:W-:Y:S02]  /*8c950*/  MOV R0, R197 ;  /* 0x000000c500007202 */ /* 0x002fe40000000f00 */
[----:B------:R-:W4:Y:S04]  /*8c960*/  LDL.LU.64 R196, [R1+0x3858] ;  /* 0x0038580001c47983 */ /* 0x000f280000300a00 */
[----:B------:R2:W-:Y:S02]  /*8c970*/  STL [R1+0x37fc], R0 ;  /* 0x0037fc0001007387 */ /* 0x0005e40000100800 */
[----:B--2---:R-:W-:-:S02]  /*8c980*/  IMAD.MOV.U32 R0, RZ, RZ, R241 ;  /* 0x000000ffff007224 */ /* 0x004fc400078e00f1 */
[----:B------:R-:W-:Y:S04]  /*8c990*/  STL [R1+0x3808], R240 ;  /* 0x003808f001007387 */ /* 0x000fe80000100800 */
[----:B------:R-:W2:Y:S04]  /*8c9a0*/  LDL.LU.64 R212, [R1+0x3860] ;  /* 0x0038600001d47983 */ /* 0x000ea80000300a00 */
[----:B------:R1:W-:Y:S04]  /*8c9b0*/  STL [R1+0x3804], R0 ;  /* 0x0038040001007387 */ /* 0x0003e80000100800 */
[----:B------:R3:W-:Y:S01]  /*8c9c0*/  STL [R1+0x3810], R210 ;  /* 0x003810d201007387 */ /* 0x0007e20000100800 */
[----:B-1----:R-:W-:-:S03]  /*8c9d0*/  MOV R0, R211 ;  /* 0x000000d300007202 */ /* 0x002fc60000000f00 */
[----:B------:R-:W2:Y:S04]  /*8c9e0*/  LDL.LU.64 R240, [R1+0x3868] ;  /* 0x0038680001f07983 */ /* 0x000ea80000300a00 */
[----:B---3--:R-:W-:Y:S04]  /*8c9f0*/  STL [R1+0x3818], R208 ;  /* 0x003818d001007387 */ /* 0x008fe80000100800 */
[----:B------:R1:W-:Y:S04]  /*8ca00*/  STL [R1+0x380c], R0 ;  /* 0x00380c0001007387 */ /* 0x0003e80000100800 */
[----:B------:R-:W3:Y:S01]  /*8ca10*/  LDL.LU.64 R210, [R1+0x3870] ;  /* 0x0038700001d27983 */ /* 0x000ee20000300a00 */
[----:B-1----:R-:W-:-:S03]  /*8ca20*/  IMAD.MOV.U32 R0, RZ, RZ, R209 ;  /* 0x000000ffff007224 */ /* 0x002fc600078e00d1 */
[----:B------:R-:W-:Y:S04]  /*8ca30*/  STL [R1+0x3820], R214 ;  /* 0x003820d601007387 */ /* 0x000fe80000100800 */
[----:B------:R1:W-:Y:S04]  /*8ca40*/  STL [R1+0x3814], R0 ;  /* 0x0038140001007387 */ /* 0x0003e80000100800 */
[----:B------:R-:W3:Y:S01]  /*8ca50*/  LDL.LU.64 R208, [R1+0x3878] ;  /* 0x0038780001d07983 */ /* 0x000ee20000300a00 */
[----:B-1----:R-:W-:-:S03]  /*8ca60*/  MOV R0, R215 ;  /* 0x000000d700007202 */ /* 0x002fc60000000f00 */
[----:B----4-:R-:W-:Y:S04]  /*8ca70*/  STL [R1+0x3828], R200 ;  /* 0x003828c801007387 */ /* 0x010fe80000100800 */
        /* <DEDUP_REMOVED lines=24> */
[----:B------:R1:W-:Y:S02]  /*8cc00*/  STL [R1+0x384c], R0 ;  /* 0x00384c0001007387 */ /* 0x0003e40000100800 */
[----:B-1----:R-:W-:Y:S02]  /*8cc10*/  IMAD.MOV.U32 R0, RZ, RZ, R197 ;  /* 0x000000ffff007224 */ /* 0x002fe400078e00c5 */
[----:B------:R-:W4:Y:S04]  /*8cc20*/  LDL.LU.64 R196, [R1+0x38b0] ;  /* 0x0038b00001c47983 */ /* 0x000f280000300a00 */
[----:B------:R2:W-:Y:S02]  /*8cc30*/  STL [R1+0x3854], R0 ;  /* 0x0038540001007387 */ /* 0x0005e40000100800 */
[----:B--2---:R-:W-:-:S02]  /*8cc40*/  MOV R0, R213 ;  /* 0x000000d500007202 */ /* 0x004fc40000000f00 */
[----:B------:R1:W-:Y:S04]  /*8cc50*/  STL [R1+0x3860], R212 ;  /* 0x003860d401007387 */ /* 0x0003e80000100800 */
[----:B------:R-:W-:Y:S04]  /*8cc60*/  STL [R1+0x3868], R240 ;  /* 0x003868f001007387 */ /* 0x000fe80000100800 */
[----:B------:R2:W-:Y:S04]  /*8cc70*/  STL [R1+0x385c], R0 ;  /* 0x00385c0001007387 */ /* 0x0005e80000100800 */
[----:B-1----:R-:W4:Y:S01]  /*8cc80*/  LDL.LU.64 R212, [R1+0x38b8] ;  /* 0x0038b80001d47983 */ /* 0x002f220000300a00 */
[----:B--2---:R-:W-:-:S03]  /*8cc90*/  IMAD.MOV.U32 R0, RZ, RZ, R241 ;  /* 0x000000ffff007224 */ /* 0x004fc600078e00f1 */
[----:B---3--:R-:W-:Y:S04]  /*8cca0*/  STL [R1+0x3870], R210 ;  /* 0x003870d201007387 */ /* 0x008fe80000100800 */
[----:B------:R1:W-:Y:S04]  /*8ccb0*/  STL [R1+0x3864], R0 ;  /* 0x0038640001007387 */ /* 0x0003e80000100800 */
[----:B------:R-:W2:Y:S01]  /*8ccc0*/  LDL.LU.64 R240, [R1+0x38c0] ;  /* 0x0038c00001f07983 */ /* 0x000ea20000300a00 */
[----:B-1----:R-:W-:-:S03]  /*8ccd0*/  MOV R0, R211 ;  /* 0x000000d300007202 */ /* 0x002fc60000000f00 */
[----:B------:R-:W-:Y:S04]  /*8cce0*/  STL [R1+0x3878], R208 ;  /* 0x003878d001007387 */ /* 0x000fe80000100800 */
[----:B------:R1:W-:Y:S04]  /*8ccf0*/  STL [R1+0x386c], R0 ;  /* 0x00386c0001007387 */ /* 0x0003e80000100800 */
[----:B------:R-:W3:Y:S01]  /*8cd00*/  LDL.LU.64 R210, [R1+0x38c8] ;  /* 0x0038c80001d27983 */ /* 0x000ee20000300a00 */
[----:B-1----:R-:W-:-:S03]  /*8cd10*/  IMAD.MOV.U32 R0, RZ, RZ, R209 ;  /* 0x000000ffff007224 */ /* 0x002fc600078e00d1 */
        /* <DEDUP_REMOVED lines=15> */
[----:B-1----:R-:W-:-:S05]  /*8ce10*/  IMAD.MOV.U32 R0, RZ, RZ, R207 ;  /* 0x000000ffff007224 */ /* 0x002fca00078e00cf */
[----:B------:R1:W-:Y:S04]  /*8ce20*/  STL [R1+0x3894], R0 ;  /* 0x0038940001007387 */ /* 0x0003e80000100800 */
[----:B------:R-:W-:Y:S04]  /*8ce30*/  STL [R1+0x38a0], R204 ;  /* 0x0038a0cc01007387 */ /* 0x000fe80000100800 */
[----:B------:R-:W4:Y:S01]  /*8ce40*/  LDL.LU.64 R218, [R1+0x38f0] ;  /* 0x0038f00001da7983 */ /* 0x000f220000300a00 */
[----:B-1----:R-:W-:-:S05]  /*8ce50*/  MOV R0, R205 ;  /* 0x000000cd00007202 */ /* 0x002fca0000000f00 */
[----:B------:R1:W-:Y:S04]  /*8ce60*/  STL [R1+0x389c], R0 ;  /* 0x00389c0001007387 */ /* 0x0003e80000100800 */
[----:B------:R-:W-:Y:S04]  /*8ce70*/  STL [R1+0x38a8], R202 ;  /* 0x0038a8ca01007387 */ /* 0x000fe80000100800 */
[----:B------:R-:W4:Y:S01]  /*8ce80*/  LDL.LU.64 R216, [R1+0x38f8] ;  /* 0x0038f80001d87983 */ /* 0x000f220000300a00 */
[----:B-1----:R-:W-:-:S03]  /*8ce90*/  IMAD.MOV.U32 R0, RZ, RZ, R203 ;  /* 0x000000ffff007224 */ /* 0x002fc600078e00cb */
[----:B------:R-:W4:Y:S04]  /*8cea0*/  LDL.LU.64 R206, [R1+0x3900] ;  /* 0x0039000001ce7983 */ /* 0x000f280000300a00 */
[----:B------:R1:W-:Y:S04]  /*8ceb0*/  STL [R1+0x38a4], R0 ;  /* 0x0038a40001007387 */ /* 0x0003e80000100800 */
[----:B------:R1:W-:Y:S04]  /*8cec0*/  STL [R1+0x38b0], R196 ;  /* 0x0038b0c401007387 */ /* 0x0003e80000100800 */
[----:B------:R-:W4:Y:S01]  /*8ced0*/  LDL.LU.64 R204, [R1+0x3908] ;  /* 0x0039080001cc7983 */ /* 0x000f220000300a00 */
[----:B-1----:R-:W-:-:S03]  /*8cee0*/  MOV R0, R197 ;  /* 0x000000c500007202 */ /* 0x002fc60000000f00 */
[----:B------:R-:W4:Y:S04]  /*8cef0*/  LDL.LU.64 R202, [R1+0x3910] ;  /* 0x0039100001ca7983 */ /* 0x000f280000300a00 */
[----:B------:R1:W-:Y:S04]  /*8cf00*/  STL [R1+0x38ac], R0 ;  /* 0x0038ac0001007387 */ /* 0x0003e80000100800 */
[----:B------:R-:W-:Y:S04]  /*8cf10*/  STL [R1+0x38b8], R212 ;  /* 0x0038b8d401007387 */ /* 0x000fe80000100800 */
[----:B------:R-:W4:Y:S01]  /*8cf20*/  LDL.LU.64 R196, [R1+0x3918] ;  /* 0x0039180001c47983 */ /* 0x000f220000300a00 */
[----:B-1----:R-:W-:-:S03]  /*8cf30*/  IMAD.MOV.U32 R0, RZ, RZ, R213 ;  /* 0x000000ffff007224 */ /* 0x002fc600078e00d5 */
[----:B--2---:R-:W-:Y:S04]  /*8cf40*/  STL [R1+0x38c0], R240 ;  /* 0x0038c0f001007387 */ /* 0x004fe80000100800 */
[----:B------:R1:W-:Y:S02]  /*8cf50*/  STL [R1+0x38b4], R0 ;  /* 0x0038b40001007387 */ /* 0x0003e40000100800 */
[----:B-1----:R-:W-:Y:S02]  /*8cf60*/  MOV R0, R241 ;  /* 0x000000f100007202 */ /* 0x002fe40000000f00 */
[----:B------:R-:W2:Y:S04]  /*8cf70*/  LDL.LU.64 R240, [R1+0x3920] ;  /* 0x0039200001f07983 */ /* 0x000ea80000300a00 */
[----:B------:R1:W-:Y:S04]  /*8cf80*/  STL [R1+0x38bc], R0 ;  /* 0x0038bc0001007387 */ /* 0x0003e80000100800 */
[----:B---3--:R-:W-:Y:S01]  /*8cf90*/  STL [R1+0x38c8], R210 ;  /* 0x0038c8d201007387 */ /* 0x008fe20000100800 */
[----:B-1----:R-:W-:-:S03]  /*8cfa0*/  IMAD.MOV.U32 R0, RZ, RZ, R211 ;  /* 0x000000ffff007224 */ /* 0x002fc600078e00d3 */
[----:B------:R-:W-:Y:S04]  /*8cfb0*/  STL [R1+0x38d0], R208 ;  /* 0x0038d0d001007387 */ /* 0x000fe80000100800 */
[----:B------:R1:W-:Y:S04]  /*8cfc0*/  STL [R1+0x38c4], R0 ;  /* 0x0038c40001007387 */ /* 0x0003e80000100800 */
[----:B------:R-:W3:Y:S01]  /*8cfd0*/  LDL.LU.64 R214, [R1+0x3928] ;  /* 0x0039280001d67983 */ /* 0x000ee20000300a00 */
[----:B-1----:R-:W-:-:S03]  /*8cfe0*/  MOV R0, R209 ;  /* 0x000000d100007202 */ /* 0x002fc60000000f00 */
[----:B----4-:R-:W-:Y:S04]  /*8cff0*/  STL [R1+0x38d8], R200 ;  /* 0x0038d8c801007387 */ /* 0x010fe80000100800 */
[----:B------:R1:W-:Y:S04]  /*8d000*/  STL [R1+0x38cc], R0 ;  /* 0x0038cc0001007387 */ /* 0x0003e80000100800 */
[----:B------:R-:W4:Y:S04]  /*8d010*/  LDL.LU.64 R212, [R1+0x3930] ;  /* 0x0039300001d47983 */ /* 0x000f280000300a00 */
[----:B------:R-:W4:Y:S01]  /*8d020*/  LDL.LU.64 R210, [R1+0x3938] ;  /* 0x0039380001d27983 */ /* 0x000f220000300a00 */
[----:B-1----:R-:W-:-:S05]  /*8d030*/  IMAD.MOV.U32 R0, RZ, RZ, R201 ;  /* 0x000000ffff007224 */ /* 0x002fca00078e00c9 */
[----:B------:R1:W-:Y:S04]  /*8d040*/  STL [R1+0x38d4], R0 ;  /* 0x0038d40001007387 */ /* 0x0003e80000100800 */
[----:B------:R-:W-:Y:S04]  /*8d050*/  STL [R1+0x38e0], R198 ;  /* 0x0038e0c601007387 */ /* 0x000fe80000100800 */
[----:B------:R-:W4:Y:S01]  /*8d060*/  LDL.LU.64 R208, [R1+0x28e0] ;  /* 0x0028e00001d07983 */ /* 0x000f220000300a00 */
[----:B-1----:R-:W-:-:S03]  /*8d070*/  MOV R0, R199 ;  /* 0x000000c700007202 */ /* 0x002fc60000000f00 */
[----:B------:R-:W4:Y:S04]  /*8d080*/  LDL.LU.64 R200, [R1+0x2760] ;  /* 0x0027600001c87983 */ /* 0x000f280000300a00 */
[----:B------:R1:W-:Y:S04]  /*8d090*/  STL [R1+0x38dc], R0 ;  /* 0x0038dc0001007387 */ /* 0x0003e80000100800 */
[----:B------:R-:W-:Y:S01]  /*8d0a0*/  STL [R1+0x38e8], R250 ;  /* 0x0038e8fa01007387 */ /* 0x000fe20000100800 */
[----:B-1----:R-:W-:-:S03]  /*8d0b0*/  IMAD.MOV.U32 R0, RZ, RZ, R251 ;  /* 0x000000ffff007224 */ /* 0x002fc600078e00fb */
[----:B------:R-:W4:Y:S04]  /*8d0c0*/  LDL.LU.64 R198, [R1+0x25b8] ;  /* 0x0025b80001c67983 */ /* 0x000f280000300a00 */
[----:B------:R-:W-:Y:S04]  /*8d0d0*/  STL [R1+0x38f0], R218 ;  /* 0x0038f0da01007387 */ /* 0x000fe80000100800 */
[----:B------:R1:W-:Y:S02]  /*8d0e0*/  STL [R1+0x38e4], R0 ;  /* 0x0038e40001007387 */ /* 0x0003e40000100800 */
[----:B-1----:R-:W-:-:S02]  /*8d0f0*/  MOV R0, R219 ;  /* 0x000000db00007202 */ /* 0x002fc40000000f00 */
[----:B------:R-:W-:Y:S04]  /*8d100*/  STL [R1+0x38f8], R216 ;  /* 0x0038f8d801007387 */ /* 0x000fe80000100800 */
[----:B------:R1:W-:Y:S04]  /*8d110*/  STL [R1+0x38ec], R0 ;  /* 0x0038ec0001007387 */ /* 0x0003e80000100800 */
[----:B------:R-:W-:Y:S01]  /*8d120*/  STL [R1+0x3900], R206 ;  /* 0x003900ce01007387 */ /* 0x000fe20000100800 */
[----:B-1----:R-:W-:-:S05]  /*8d130*/  IMAD.MOV.U32 R0, RZ, RZ, R217 ;  /* 0x000000ffff007224 */ /* 0x002fca00078e00d9 */
[----:B------:R1:W-:Y:S02]  /*8d140*/  STL [R1+0x38f4], R0 ;  /* 0x0038f40001007387 */ /* 0x0003e40000100800 */
[----:B-1----:R-:W-:Y:S02]  /*8d150*/  MOV R0, R207 ;  /* 0x000000cf00007202 */ /* 0x002fe40000000f00 */
        /* <DEDUP_REMOVED lines=8> */
[----:B------:R-:W4:Y:S04]  /*8d1e0*/  LDL.LU.64 R206, [R1+0x3970] ;  /* 0x0039700001ce7983 */ /* 0x000f280000300a00 */
[----:B------:R-:W4:Y:S01]  /*8d1f0*/  LDL.LU.64 R204, [R1+0x3978] ;  /* 0x0039780001cc7983 */ /* 0x000f220000300a00 */
[----:B-1----:R-:W-:-:S05]  /*8d200*/  IMAD.MOV.U32 R0, RZ, RZ, R197 ;  /* 0x000000ffff007224 */ /* 0x002fca00078e00c5 */
[----:B------:R1:W-:Y:S04]  /*8d210*/  STL [R1+0x3914], R0 ;  /* 0x0039140001007387 */ /* 0x0003e80000100800 */
[----:B--2---:R2:W-:Y:S04]  /*8d220*/  STL [R1+0x3920], R240 ;  /* 0x003920f001007387 */ /* 0x0045e80000100800 */
[----:B------:R-:W4:Y:S01]  /*8d230*/  LDL.LU.64 R202, [R1+0x3980] ;  /* 0x0039800001ca7983 */ /* 0x000f220000300a00 */
[----:B-1----:R-:W-:-:S03]  /*8d240*/  MOV R0, R241 ;  /* 0x000000f100007202 */ /* 0x002fc60000000f00 */
[----:B------:R-:W4:Y:S04]  /*8d250*/  LDL.LU.64 R196, [R1+0x27d8] ;  /* 0x0027d80001c47983 */ /* 0x000f280000300a00 */
[----:B------:R1:W-:Y:S04]  /*8d260*/  STL [R1+0x391c], R0 ;  /* 0x00391c0001007387 */ /* 0x0003e80000100800 */
[----:B---3--:R-:W-:Y:S04]  /*8d270*/  STL [R1+0x3928], R214 ;  /* 0x003928d601007387 */ /* 0x008fe80000100800 */
[----:B--2---:R-:W2:Y:S01]  /*8d280*/  LDL.LU.64 R240, [R1+0x2680] ;  /* 0x0026800001f07983 */ /* 0x004ea20000300a00 */
[----:B-1----:R-:W-:-:S03]  /*8d290*/  IMAD.MOV.U32 R0, RZ, RZ, R215 ;  /* 0x000000ffff007224 */ /* 0x002fc600078e00d7 */
[----:B----4-:R-:W-:Y:S04]  /*8d2a0*/  STL [R1+0x3930], R212 ;  /* 0x003930d401007387 */ /* 0x010fe80000100800 */
[----:B------:R1:W-:Y:S04]  /*8d2b0*/  STL [R1+0x3924], R0 ;  /* 0x0039240001007387 */ /* 0x0003e80000100800 */
[----:B------:R-:W-:Y:S01]  /*8d2c0*/  STL [R1+0x3938], R210 ;  /* 0x003938d201007387 */ /* 0x000fe20000100800 */
[----:B-1----:R-:W-:-:S05]  /*8d2d0*/  MOV R0, R213 ;  /* 0x000000d500007202 */ /* 0x002fca0000000f00 */
[----:B------:R1:W-:Y:S04]  /*8d2e0*/  STL [R1+0x392c], R0 ;  /* 0x00392c0001007387 */ /* 0x0003e80000100800 */
[----:B------:R-:W-:Y:S01]  /*8d2f0*/  STL [R1+0x3940], R208 ;  /* 0x003940d001007387 */ /* 0x000fe20000100800 */
[----:B-1----:R-:W-:-:S05]  /*8d300*/  IMAD.MOV.U32 R0, RZ, RZ, R211 ;  /* 0x000000ffff007224 */ /* 0x002fca00078e00d3 */
        /* <DEDUP_REMOVED lines=10> */
[----:B------:R-:W3:Y:S04]  /*8d3b0*/  LDL.LU.64 R212, [R1+0x39b0] ;  /* 0x0039b00001d47983 */ /* 0x000ee80000300a00 */
[----:B------:R-:W-:Y:S04]  /*8d3c0*/  STL [R1+0x3954], R223 ;  /* 0x003954df01007387 */ /* 0x000fe80000100800 */
[----:B------:R-:W4:Y:S04]  /*8d3d0*/  LDL.LU.64 R210, [R1+0x39b8] ;  /* 0x0039b80001d27983 */ /* 0x000f280000300a00 */
[----:B------:R-:W-:Y:S04]  /*8d3e0*/  STL [R1+0x3960], R152 ;  /* 0x0039609801007387 */ /* 0x000fe80000100800 */
[----:B------:R-:W4:Y:S04]  /*8d3f0*/  LDL.LU.64 R208, [R1+0x39c0] ;  /* 0x0039c00001d07983 */ /* 0x000f280000300a00 */
[----:B------:R-:W-:Y:S04]  /*8d400*/  STL [R1+0x395c], R153 ;  /* 0x00395c9901007387 */ /* 0x000fe80000100800 */
[----:B------:R-:W4:Y:S04]  /*8d410*/  LDL.LU.64 R200, [R1+0x2820] ;  /* 0x0028200001c87983 */ /* 0x000f280000300a00 */
[----:B------:R-:W-:Y:S04]  /*8d420*/  STL [R1+0x3968], R2 ;  /* 0x0039680201007387 */ /* 0x000fe80000100800 */
[----:B------:R-:W4:Y:S04]  /*8d430*/  LDL.LU.64 R198, [R1+0x26a8] ;  /* 0x0026a80001c67983 */ /* 0x000f280000300a00 */
[----:B------:R-:W-:Y:S01]  /*8d440*/  STL [R1+0x3964], R3 ;  /* 0x0039640301007387 */ /* 0x000fe20000100800 */
[----:B-1----:R-:W-:-:S03]  /*8d450*/  IMAD.MOV.U32 R0, RZ, RZ, R207 ;  /* 0x000000ffff007224 */ /* 0x002fc600078e00cf */
[----:B------:R-:W-:Y:S04]  /*8d460*/  STL [R1+0x3970], R206 ;  /* 0x003970ce01007387 */ /* 0x000fe80000100800 */
[----:B------:R-:W-:Y:S04]  /*8d470*/  STL [R1+0x3978], R204 ;  /* 0x003978cc01007387 */ /* 0x000fe80000100800 */
[----:B------:R1:W-:Y:S02]  /*8d480*/  STL [R1+0x396c], R0 ;  /* 0x00396c0001007387 */ /* 0x0003e40000100800 */
[----:B-1----:R-:W-:-:S02]  /*8d490*/  MOV R0, R205 ;  /* 0x000000cd00007202 */ /* 0x002fc40000000f00 */
[----:B------:R-:W-:Y:S04]  /*8d4a0*/  STL [R1+0x3980], R202 ;  /* 0x003980ca01007387 */ /* 0x000fe80000100800 */
[----:B------:R1:W-:Y:S04]  /*8d4b0*/  STL [R1+0x3974], R0 ;  /* 0x0039740001007387 */ /* 0x0003e80000100800 */
[----:B------:R-:W-:Y:S01]  /*8d4c0*/  STL [R1+0x3988], R196 ;  /* 0x003988c401007387 */ /* 0x000fe20000100800 */
[----:B-1----:R-:W-:-:S05]  /*8d4d0*/  IMAD.MOV.U32 R0, RZ, RZ, R203 ;  /* 0x000000ffff007224 */ /* 0x002fca00078e00cb */
[----:B------:R1:W-:Y:S04]  /*8d4e0*/  STL [R1+0x397c], R0 ;  /* 0x00397c0001007387 */ /* 0x0003e80000100800 */
[----:B--2---:R-:W-:Y:S01]  /*8d4f0*/  STL [R1+0x3990], R240 ;  /* 0x003990f001007387 */ /* 0x004fe20000100800 */
[----:B-1----:R-:W-:-:S05]  /*8d500*/  MOV R0, R197 ;  /* 0x000000c500007202 */ /* 0x002fca0000000f00 */
[----:B------:R1:W-:Y:S04]  /*8d510*/  STL [R1+0x3984], R0 ;  /* 0x0039840001007387 */ /* 0x0003e80000100800 */
[----:B------:R-:W2:Y:S01]  /*8d520*/  LDL.LU.64 R196, [R1+0x39f0] ;  /* 0x0039f00001c47983 */ /* 0x000ea20000300a00 */
[----:B-1----:R-:W-:-:S05]  /*8d530*/  IMAD.MOV.U32 R0, RZ, RZ, R241 ;  /* 0x000000ffff007224 */ /* 0x002fca00078e00f1 */
[----:B------:R3:W-:Y:S04]  /*8d540*/  STL [R1+0x398c], R0 ;  /* 0x00398c0001007387 */ /* 0x0007e80000100800 */
[----:B------:R-:W-:Y:S04]  /*8d550*/  STL [R1+0x3998], R230 ;  /* 0x003998e601007387 */ /* 0x000fe80000100800 */
[----:B------:R-:W-:Y:S04]  /*8d560*/  STL [R1+0x3994], R231 ;  /* 0x003994e701007387 */ /* 0x000fe80000100800 */
[----:B------:R-:W-:Y:S04]  /*8d570*/  STL [R1+0x39a0], R156 ;  /* 0x0039a09c01007387 */ /* 0x000fe80000100800 */
[----:B------:R-:W2:Y:S04]  /*8d580*/  LDL.LU.64 R206, [R1+0x39f8] ;  /* 0x0039f80001ce7983 */ /* 0x000ea80000300a00 */
[----:B------:R-:W-:Y:S04]  /*8d590*/  STL [R1+0x399c], R157 ;  /* 0x00399c9d01007387 */ /* 0x000fe80000100800 */
[----:B------:R-:W2:Y:S04]  /*8d5a0*/  LDL.LU.64 R204, [R1+0x3a00] ;  /* 0x003a000001cc7983 */ /* 0x000ea80000300a00 */
[----:B------:R-:W-:Y:S04]  /*8d5b0*/  STL [R1+0x39a8], R8 ;  /* 0x0039a80801007387 */ /* 0x000fe80000100800 */
[----:B------:R-:W2:Y:S04]  /*8d5c0*/  LDL.LU.64 R202, [R1+0x2880] ;  /* 0x0028800001ca7983 */ /* 0x000ea80000300a00 */
[----:B------:R-:W-:Y:S04]  /*8d5d0*/  STL [R1+0x39a4], R9 ;  /* 0x0039a40901007387 */ /* 0x000fe80000100800 */
[----:B------:R-:W2:Y:S01]  /*8d5e0*/  LDL.LU.64 R240, [R1+0x2718] ;  /* 0x0027180001f07983 */ /* 0x000ea20000300a00 */
[----:B---3--:R-:W-:-:S03]  /*8d5f0*/  MOV R0, R213 ;  /* 0x000000d500007202 */ /* 0x008fc60000000f00 */
[----:B------:R-:W-:Y:S04]  /*8d600*/  STL [R1+0x39b0], R212 ;  /* 0x0039b0d401007387 */ /* 0x000fe80000100800 */
[----:B----4-:R-:W-:Y:S04]  /*8d610*/  STL [R1+0x39b8], R210 ;  /* 0x0039b8d201007387 */ /* 0x010fe80000100800 */
        /* <DEDUP_REMOVED lines=15> */
[----:B------:R-:W-:Y:S04]  /*8d710*/  STL [R1+0x39e0], R160 ;  /* 0x0039e0a001007387 */ /* 0x000fe80000100800 */
[----:B------:R-:W-:Y:S04]  /*8d720*/  STL [R1+0x39dc], R161 ;  /* 0x0039dca101007387 */ /* 0x000fe80000100800 */
[----:B------:R-:W4:Y:S04]  /*8d730*/  LDL.LU.64 R214, [R1+0x3a38] ;  /* 0x003a380001d67983 */ /* 0x000f280000300a00 */
[----:B------:R-:W-:Y:S04]  /*8d740*/  STL [R1+0x39e8], R18 ;  /* 0x0039e81201007387 */ /* 0x000fe80000100800 */
[----:B------:R-:W4:Y:S04]  /*8d750*/  LDL.LU.64 R212, [R1+0x3a40] ;  /* 0x003a400001d47983 */ /* 0x000f280000300a00 */
[----:B------:R-:W-:Y:S04]  /*8d760*/  STL [R1+0x39e4], R19 ;  /* 0x0039e41301007387 */ /* 0x000fe80000100800 */
[----:B------:R-:W4:Y:S04]  /*8d770*/  LDL.LU.64 R208, [R1+0x28d8] ;  /* 0x0028d80001d07983 */ /* 0x000f280000300a00 */
[----:B--2---:R2:W-:Y:S04]  /*8d780*/  STL [R1+0x39f0], R196 ;  /* 0x0039f0c401007387 */ /* 0x0045e80000100800 */
[----:B------:R-:W4:Y:S01]  /*8d790*/  LDL.LU.64 R198, [R1+0x2758] ;  /* 0x0027580001c67983 */ /* 0x000f220000300a00 */
[----:B-1----:R-:W-:-:S03]  /*8d7a0*/  IMAD.MOV.U32 R0, RZ, RZ, R197 ;  /* 0x000000ffff007224 */ /* 0x002fc600078e00c5 */
[----:B--2---:R-:W2:Y:S04]  /*8d7b0*/  LDL.LU.64 R196, [R1+0x2598] ;  /* 0x0025980001c47983 */ /* 0x004ea80000300a00 */
[----:B------:R1:W-:Y:S02]  /*8d7c0*/  STL [R1+0x39ec], R0 ;  /* 0x0039ec0001007387 */ /* 0x0003e40000100800 */
[----:B-1----:R-:W-:Y:S02]  /*8d7d0*/  MOV R0, R207 ;  /* 0x000000cf00007202 */ /* 0x002fe40000000f00 */
[----:B------:R-:W-:Y:S04]  /*8d7e0*/  STL [R1+0x39f8], R206 ;  /* 0x0039f8ce01007387 */ /* 0x000fe80000100800 */
[----:B------:R-:W-:Y:S04]  /*8d7f0*/  STL [R1+0x3a00], R204 ;  /* 0x003a00cc01007387 */ /* 0x000fe80000100800 */
        /* <DEDUP_REMOVED lines=10> */
[----:B------:R-:W2:Y:S04]  /*8d8a0*/  LDL.LU.64 R240, [R1+0x3a70] ;  /* 0x003a700001f07983 */ /* 0x000ea80000300a00 */
[----:B------:R-:W-:Y:S04]  /*8d8b0*/  STL [R1+0x3a14], R239 ;  /* 0x003a14ef01007387 */ /* 0x000fe80000100800 */
[----:B------:R-:W-:Y:S04]  /*8d8c0*/  STL [R1+0x3a20], R164 ;  /* 0x003a20a401007387 */ /* 0x000fe80000100800 */
[----:B------:R-:W2:Y:S04]  /*8d8d0*/  LDL.LU.64 R210, [R1+0x3a78] ;  /* 0x003a780001d27983 */ /* 0x000ea80000300a00 */
[----:B------:R-:W-:Y:S04]  /*8d8e0*/  STL [R1+0x3a1c], R165 ;  /* 0x003a1ca501007387 */ /* 0x000fe80000100800 */
[----:B------:R-:W-:Y:S04]  /*8d8f0*/  STL [R1+0x3a28], R20 ;  /* 0x003a281401007387 */ /* 0x000fe80000100800 */
[----:B------:R-:W2:Y:S04]  /*8d900*/  LDL.LU.64 R206, [R1+0x3a80] ;  /* 0x003a800001ce7983 */ /* 0x000ea80000300a00 */
[----:B------:R-:W-:Y:S04]  /*8d910*/  STL [R1+0x3a24], R21 ;  /* 0x003a241501007387 */ /* 0x000fe80000100800 */
[----:B------:R-:W2:Y:S04]  /*8d920*/  LDL.LU.64 R204, [R1+0x2918] ;  /* 0x0029180001cc7983 */ /* 0x000ea80000300a00 */
[----:B---3--:R3:W-:Y:S01]  /*8d930*/  STL [R1+0x3a30], R200 ;  /* 0x003a30c801007387 */ /* 0x0087e20000100800 */
[----:B-1----:R-:W-:-:S03]  /*8d940*/  MOV R0, R201 ;  /* 0x000000c900007202 */ /* 0x002fc60000000f00 */
[----:B------:R-:W2:Y:S04]  /*8d950*/  LDL.LU.64 R202, [R1+0x27b0] ;  /* 0x0027b00001ca7983 */ /* 0x000ea80000300a00 */
[----:B---3--:R-:W3:Y:S04]  /*8d960*/  LDL.LU.64 R200, [R1+0x2658] ;  /* 0x0026580001c87983 */ /* 0x008ee80000300a00 */
[----:B------:R1:W-:Y:S04]  /*8d970*/  STL [R1+0x3a2c], R0 ;  /* 0x003a2c0001007387 */ /* 0x0003e80000100800 */
[----:B----4-:R-:W-:Y:S01]  /*8d980*/  STL [R1+0x3a38], R214 ;  /* 0x003a38d601007387 */ /* 0x010fe20000100800 */
[----:B-1----:R-:W-:-:S03]  /*8d990*/  IMAD.MOV.U32 R0, RZ, RZ, R215 ;  /* 0x000000ffff007224 */ /* 0x002fc600078e00d7 */
[----:B------:R-:W-:Y:S04]  /*8d9a0*/  STL [R1+0x3a40], R212 ;  /* 0x003a40d401007387 */ /* 0x000fe80000100800 */
[----:B------:R1:W-:Y:S04]  /*8d9b0*/  STL [R1+0x3a34], R0 ;  /* 0x003a340001007387 */ /* 0x0003e80000100800 */
[----:B------:R-:W-:Y:S01]  /*8d9c0*/  STL [R1+0x3a48], R208 ;  /* 0x003a48d001007387 */ /* 0x000fe20000100800 */
[----:B-1----:R-:W-:-:S05]  /*8d9d0*/  MOV R0, R213 ;  /* 0x000000d500007202 */ /* 0x002fca0000000f00 */
[----:B------:R1:W-:Y:S02]  /*8d9e0*/  STL [R1+0x3a3c], R0 ;  /* 0x003a3c0001007387 */ /* 0x0003e40000100800 */
[----:B-1----:R-:W-:Y:S02]  /*8d9f0*/  IMAD.MOV.U32 R0, RZ, RZ, R209 ;  /* 0x000000ffff007224 */ /* 0x002fe400078e00d1 */
[----:B------:R-:W-:Y:S04]  /*8da00*/  STL [R1+0x3a50], R198 ;  /* 0x003a50c601007387 */ /* 0x000fe80000100800 */
[----:B------:R1:W-:Y:S04]  /*8da10*/  STL [R1+0x3a44], R0 ;  /* 0x003a440001007387 */ /* 0x0003e80000100800 */
[----:B--2---:R-:W-:Y:S01]  /*8da20*/  STL [R1+0x3a58], R196 ;  /* 0x003a58c401007387 */ /* 0x004fe20000100800 */
[----:B-1----:R-:W-:-:S05]  /*8da30*/  MOV R0, R199 ;  /* 0x000000c700007202 */ /* 0x002fca0000000f00 */
[----:B------:R1:W-:Y:S04]  /*8da40*/  STL [R1+0x3a4c], R0 ;  /* 0x003a4c0001007387 */ /* 0x0003e80000100800 */
[----:B------:R-:W2:Y:S01]  /*8da50*/  LDL.LU.64 R198, [R1+0x3ab0] ;  /* 0x003ab00001c67983 */ /* 0x000ea20000300a00 */
[----:B-1----:R-:W-:-:S03]  /*8da60*/  IMAD.MOV.U32 R0, RZ, RZ, R197 ;  /* 0x000000ffff007224 */ /* 0x002fc600078e00c5 */
[----:B------:R-:W-:Y:S04]  /*8da70*/  STL [R1+0x3a60], R220 ;  /* 0x003a60dc01007387 */ /* 0x000fe80000100800 */
[----:B------:R1:W-:Y:S04]  /*8da80*/  STL [R1+0x3a54], R0 ;  /* 0x003a540001007387 */ /* 0x0003e80000100800 */
[----:B------:R-:W-:Y:S04]  /*8da90*/  STL [R1+0x3a5c], R221 ;  /* 0x003a5cdd01007387 */ /* 0x000fe80000100800 */
[----:B------:R-:W4:Y:S04]  /*8daa0*/  LDL.LU.64 R214, [R1+0x3ab8] ;  /* 0x003ab80001d67983 */ /* 0x000f280000300a00 */
[----:B------:R-:W-:Y:S04]  /*8dab0*/  STL [R1+0x3a68], R22 ;  /* 0x003a681601007387 */ /* 0x000fe80000100800 */
[----:B------:R-:W4:Y:S04]  /*8dac0*/  LDL.LU.64 R212, [R1+0x3ac0] ;  /* 0x003ac00001d47983 */ /* 0x000f280000300a00 */
[----:B------:R-:W-:Y:S04]  /*8dad0*/  STL [R1+0x3a64], R23 ;  /* 0x003a641701007387 */ /* 0x000fe80000100800 */
[----:B------:R-:W4:Y:S04]  /*8dae0*/  LDL.LU.64 R208, [R1+0x3ac8] ;  /* 0x003ac80001d07983 */ /* 0x000f280000300a00 */
        /* <DEDUP_REMOVED lines=15> */
[----:B---3--:R-:W-:Y:S01]  /*8dbe0*/  STL [R1+0x3a98], R200 ;  /* 0x003a98c801007387 */ /* 0x008fe20000100800 */
[----:B-1----:R-:W-:-:S05]  /*8dbf0*/  MOV R0, R203 ;  /* 0x000000cb00007202 */ /* 0x002fca0000000f00 */
[----:B------:R1:W-:Y:S04]  /*8dc00*/  STL [R1+0x3a8c], R0 ;  /* 0x003a8c0001007387 */ /* 0x0003e80000100800 */
[----:B------:R-:W3:Y:S04]  /*8dc10*/  LDL.LU.64 R206, [R1+0x3af0] ;  /* 0x003af00001ce7983 */ /* 0x000ee80000300a00 */
[----:B------:R-:W3:Y:S01]  /*8dc20*/  LDL.LU.64 R204, [R1+0x3af8] ;  /* 0x003af80001cc7983 */ /* 0x000ee20000300a00 */
[----:B-1----:R-:W-:-:S05]  /*8dc30*/  IMAD.MOV.U32 R0, RZ, RZ, R201 ;  /* 0x000000ffff007224 */ /* 0x002fca00078e00c9 */
[----:B------:R1:W-:Y:S04]  /*8dc40*/  STL [R1+0x3a94], R0 ;  /* 0x003a940001007387 */ /* 0x0003e80000100800 */
[----:B------:R-:W-:Y:S04]  /*8dc50*/  STL [R1+0x3aa0], R228 ;  /* 0x003aa0e401007387 */ /* 0x000fe80000100800 */
[----:B------:R-:W-:Y:S04]  /*8dc60*/  STL [R1+0x3a9c], R229 ;  /* 0x003a9ce501007387 */ /* 0x000fe80000100800 */
[----:B------:R-:W3:Y:S04]  /*8dc70*/  LDL.LU.64 R210, [R1+0x3b00] ;  /* 0x003b000001d27983 */ /* 0x000ee80000300a00 */
[----:B------:R-:W-:Y:S04]  /*8dc80*/  STL [R1+0x3aa8], R154 ;  /* 0x003aa89a01007387 */ /* 0x000fe80000100800 */
[----:B------:R-:W-:Y:S04]  /*8dc90*/  STL [R1+0x3aa4], R155 ;  /* 0x003aa49b01007387 */ /* 0x000fe80000100800 */
[----:B------:R-:W3:Y:S04]  /*8dca0*/  LDL.LU.64 R202, [R1+0x3b08] ;  /* 0x003b080001ca7983 */ /* 0x000ee80000300a00 */
[----:B--2---:R2:W-:Y:S04]  /*8dcb0*/  STL [R1+0x3ab0], R198 ;  /* 0x003ab0c601007387 */ /* 0x0045e80000100800 */
[----:B------:R-:W3:Y:S01]  /*8dcc0*/  LDL.LU.64 R200, [R1+0x2858] ;  /* 0x0028580001c87983 */ /* 0x000ee20000300a00 */
[----:B-1----:R-:W-:-:S03]  /*8dcd0*/  MOV R0, R199 ;  /* 0x000000c700007202 */ /* 0x002fc60000000f00 */
[----:B--2---:R-:W2:Y:S04]  /*8dce0*/  LDL.LU.64 R198, [R1+0x26f0] ;  /* 0x0026f00001c67983 */ /* 0x004ea80000300a00 */
        /* <DEDUP_REMOVED lines=11> */
[----:B------:R-:W4:Y:S01]  /*8dda0*/  LDL.LU.64 R212, [R1+0x3b30] ;  /* 0x003b300001d47983 */ /* 0x000f220000300a00 */
[----:B-1----:R-:W-:-:S05]  /*8ddb0*/  MOV R0, R197 ;  /* 0x000000c500007202 */ /* 0x002fca0000000f00 */
[----:B------:R1:W-:Y:S04]  /*8ddc0*/  STL [R1+0x3acc], R0 ;  /* 0x003acc0001007387 */ /* 0x0003e80000100800 */
[----:B------:R1:W-:Y:S04]  /*8ddd0*/  STL [R1+0x3ad8], R240 ;  /* 0x003ad8f001007387 */ /* 0x0003e80000100800 */
[----:B------:R-:W4:Y:S01]  /*8dde0*/  LDL.LU.64 R196, [R1+0x3b38] ;  /* 0x003b380001c47983 */ /* 0x000f220000300a00 */
[----:B-1----:R-:W-:-:S05]  /*8ddf0*/  IMAD.MOV.U32 R0, RZ, RZ, R241 ;  /* 0x000000ffff007224 */ /* 0x002fca00078e00f1 */
[----:B------:R3:W-:Y:S04]  /*8de00*/  STL [R1+0x3ad4], R0 ;  /* 0x003ad40001007387 */ /* 0x0007e80000100800 */
[----:B------:R-:W-:Y:S04]  /*8de10*/  STL [R1+0x3ae0], R232 ;  /* 0x003ae0e801007387 */ /* 0x000fe80000100800 */
[----:B------:R-:W-:Y:S04]  /*8de20*/  STL [R1+0x3adc], R233 ;  /* 0x003adce901007387 */ /* 0x000fe80000100800 */
[----:B------:R-:W4:Y:S04]  /*8de30*/  LDL.LU.64 R208, [R1+0x3b40] ;  /* 0x003b400001d07983 */ /* 0x000f280000300a00 */
[----:B------:R-:W-:Y:S04]  /*8de40*/  STL [R1+0x3ae8], R158 ;  /* 0x003ae89e01007387 */ /* 0x000fe80000100800 */
[----:B------:R-:W-:Y:S04]  /*8de50*/  STL [R1+0x3ae4], R159 ;  /* 0x003ae49f01007387 */ /* 0x000fe80000100800 */
[----:B------:R-:W4:Y:S01]  /*8de60*/  LDL.LU.64 R240, [R1+0x3b48] ;  /* 0x003b480001f07983 */ /* 0x000f220000300a00 */
[----:B---3--:R-:W-:-:S03]  /*8de70*/  MOV R0, R207 ;  /* 0x000000cf00007202 */ /* 0x008fc60000000f00 */
[----:B------:R1:W-:Y:S04]  /*8de80*/  STL [R1+0x3af0], R206 ;  /* 0x003af0ce01007387 */ /* 0x0003e80000100800 */
[----:B------:R-:W-:Y:S04]  /*8de90*/  STL [R1+0x3af8], R204 ;  /* 0x003af8cc01007387 */ /* 0x000fe80000100800 */
[----:B------:R3:W-:Y:S04]  /*8dea0*/  STL [R1+0x3aec], R0 ;  /* 0x003aec0001007387 */ /* 0x0007e80000100800 */
[----:B-1----:R-:W4:Y:S01]  /*8deb0*/  LDL.LU.64 R206, [R1+0x28c8] ;  /* 0x0028c80001ce7983 */ /* 0x002f220000300a00 */
[----:B---3--:R-:W-:-:S03]  /*8dec0*/  IMAD.MOV.U32 R0, RZ, RZ, R205 ;  /* 0x000000ffff007224 */ /* 0x008fc600078e00cd */
[----:B------:R-:W-:Y:S04]  /*8ded0*/  STL [R1+0x3b00], R210 ;  /* 0x003b00d201007387 */ /* 0x000fe80000100800 */
[----:B------:R1:W-:Y:S04]  /*8dee0*/  STL [R1+0x3af4], R0 ;  /* 0x003af40001007387 */ /* 0x0003e80000100800 */
[----:B------:R-:W3:Y:S01]  /*8def0*/  LDL.LU.64 R204, [R1+0x2748] ;  /* 0x0027480001cc7983 */ /* 0x000ee20000300a00 */
[----:B-1----:R-:W-:-:S03]  /*8df00*/  MOV R0, R211 ;  /* 0x000000d300007202 */ /* 0x002fc60000000f00 */
[----:B------:R-:W-:Y:S04]  /*8df10*/  STL [R1+0x3b08], R202 ;  /* 0x003b08ca01007387 */ /* 0x000fe80000100800 */
        /* <DEDUP_REMOVED lines=11> */
[----:B------:R-:W2:Y:S04]  /*8dfd0*/  LDL.LU.64 R210, [R1+0x3b78] ;  /* 0x003b780001d27983 */ /* 0x000ea80000300a00 */
[----:B------:R-:W-:Y:S04]  /*8dfe0*/  STL [R1+0x3b1c], R237 ;  /* 0x003b1ced01007387 */ /* 0x000fe80000100800 */
[----:B------:R-:W-:Y:S04]  /*8dff0*/  STL [R1+0x3b28], R162 ;  /* 0x003b28a201007387 */ /* 0x000fe80000100800 */
[----:B------:R-:W2:Y:S04]  /*8e000*/  LDL.LU.64 R200, [R1+0x3b80] ;  /* 0x003b800001c87983 */ /* 0x000ea80000300a00 */
[----:B------:R-:W-:Y:S04]  /*8e010*/  STL [R1+0x3b24], R163 ;  /* 0x003b24a301007387 */ /* 0x000fe80000100800 */
[----:B----4-:R-:W-:Y:S04]  /*8e020*/  STL [R1+0x3b30], R212 ;  /* 0x003b30d401007387 */ /* 0x010fe80000100800 */
[----:B------:R-:W4:Y:S01]  /*8e030*/  LDL.LU.64 R198, [R1+0x3b88] ;  /* 0x003b880001c67983 */ /* 0x000f220000300a00 */
[----:B-1----:R-:W-:-:S03]  /*8e040*/  MOV R0, R213 ;  /* 0x000000d500007202 */ /* 0x002fc60000000f00 */
[----:B------:R-:W-:Y:S04]  /*8e050*/  STL [R1+0x3b38], R196 ;  /* 0x003b38c401007387 */ /* 0x000fe80000100800 */
[----:B------:R1:W-:Y:S02]  /*8e060*/  STL [R1+0x3b2c], R0 ;  /* 0x003b2c0001007387 */ /* 0x0003e40000100800 */
[----:B-1----:R-:W-:Y:S02]  /*8e070*/  IMAD.MOV.U32 R0, RZ, RZ, R197 ;  /* 0x000000ffff007224 */ /* 0x002fe400078e00c5 */
[----:B------:R-:W4:Y:S04]  /*8e080*/  LDL.LU.64 R196, [R1+0x3b90] ;  /* 0x003b900001c47983 */ /* 0x000f280000300a00 */
[----:B------:R1:W-:Y:S04]  /*8e090*/  STL [R1+0x3b34], R0 ;  /* 0x003b340001007387 */ /* 0x0003e80000100800 */
[----:B------:R-:W-:Y:S04]  /*8e0a0*/  STL [R1+0x3b40], R208 ;  /* 0x003b40d001007387 */ /* 0x000fe80000100800 */
        /* <DEDUP_REMOVED lines=8> */
[----:B------:R-:W-:Y:S01]  /*8e130*/  STL [R1+0x3b50], R206 ;  /* 0x003b50ce01007387 */ /* 0x000fe20000100800 */
[----:B-1----:R-:W-:-:S03]  /*8e140*/  MOV R0, R207 ;  /* 0x000000cf00007202 */ /* 0x002fc60000000f00 */
[----:B------:R-:W4:Y:S04]  /*8e150*/  LDL.LU.64 R208, [R1+0x2668] ;  /* 0x0026680001d07983 */ /* 0x000f280000300a00 */
[----:B------:R3:W-:Y:S02]  /*8e160*/  STL [R1+0x3b4c], R0 ;  /* 0x003b4c0001007387 */ /* 0x0007e40000100800 */
[----:B---3--:R-:W-:Y:S02]  /*8e170*/  IMAD.MOV.U32 R0, RZ, RZ, R205 ;  /* 0x000000ffff007224 */ /* 0x008fe400078e00cd */
[----:B------:R-:W-:Y:S04]  /*8e180*/  STL [R1+0x3b58], R204 ;  /* 0x003b58cc01007387 */ /* 0x000fe80000100800 */
[----:B------:R-:W-:Y:S04]  /*8e190*/  STL [R1+0x3b60], R248 ;  /* 0x003b60f801007387 */ /* 0x000fe80000100800 */
[----:B------:R1:W-:Y:S04]  /*8e1a0*/  STL [R1+0x3b54], R0 ;  /* 0x003b540001007387 */ /* 0x0003e80000100800 */
[----:B------:R-:W-:Y:S04]  /*8e1b0*/  STL [R1+0x3b5c], R249 ;  /* 0x003b5cf901007387 */ /* 0x000fe80000100800 */
[----:B------:R-:W-:Y:S04]  /*8e1c0*/  STL [R1+0x3b68], R166 ;  /* 0x003b68a601007387 */ /* 0x000fe80000100800 */
[----:B------:R-:W3:Y:S04]  /*8e1d0*/  LDL.LU.64 R206, [R1+0x3bc0] ;  /* 0x003bc00001ce7983 */ /* 0x000ee80000300a00 */
[----:B------:R-:W-:Y:S04]  /*8e1e0*/  STL [R1+0x3b64], R167 ;  /* 0x003b64a701007387 */ /* 0x000fe80000100800 */
[----:B--2---:R2:W-:Y:S01]  /*8e1f0*/  STL [R1+0x3b70], R202 ;  /* 0x003b70ca01007387 */ /* 0x0045e20000100800 */
[----:B-1----:R-:W-:-:S03]  /*8e200*/  MOV R0, R203 ;  /* 0x000000cb00007202 */ /* 0x002fc60000000f00 */
[----:B------:R-:W3:Y:S04]  /*8e210*/  LDL.LU.64 R204, [R1+0x3bc8] ;  /* 0x003bc80001cc7983 */ /* 0x000ee80000300a00 */
[----:B------:R-:W-:Y:S04]  /*8e220*/  STL [R1+0x3b78], R210 ;  /* 0x003b78d201007387 */ /* 0x000fe80000100800 */
[----:B------:R1:W-:Y:S04]  /*8e230*/  STL [R1+0x3b6c], R0 ;  /* 0x003b6c0001007387 */ /* 0x0003e80000100800 */
[----:B--2---:R-:W2:Y:S01]  /*8e240*/  LDL.LU.64 R202, [R1+0x3bd0] ;  /* 0x003bd00001ca7983 */ /* 0x004ea20000300a00 */
[----:B-1----:R-:W-:-:S03]  /*8e250*/  IMAD.MOV.U32 R0, RZ, RZ, R211 ;  /* 0x000000ffff007224 */ /* 0x002fc600078e00d3 */
[----:B------:R-:W-:Y:S04]  /*8e260*/  STL [R1+0x3b80], R200 ;  /* 0x003b80c801007387 */ /* 0x000fe80000100800 */
[----:B------:R1:W-:Y:S04]  /*8e270*/  STL [R1+0x3b74], R0 ;  /* 0x003b740001007387 */ /* 0x0003e80000100800 */
[----:B------:R-:W2:Y:S01]  /*8e280*/  LDL.LU.64 R210, [R1+0x3bd8] ;  /* 0x003bd80001d27983 */ /* 0x000ea20000300a00 */
[----:B-1----:R-:W-:-:S05]  /*8e290*/  MOV R0, R201 ;  /* 0x000000c900007202 */ /* 0x002fca0000000f00 */
[----:B------:R1:W-:Y:S04]  /*8e2a0*/  STL [R1+0x3b7c], R0 ;  /* 0x003b7c0001007387 */ /* 0x0003e80000100800 */
[----:B----4-:R4:W-:Y:S04]  /*8e2b0*/  STL [R1+0x3b88], R198 ;  /* 0x003b88c601007387 */ /* 0x0109e80000100800 */
[----:B------:R-:W2:Y:S01]  /*8e2c0*/  LDL.LU.64 R200, [R1+0x3be0] ;  /* 0x003be00001c87983 */ /* 0x000ea20000300a00 */
[----:B-1----:R-:W-:-:S03]  /*8e2d0*/  IMAD.MOV.U32 R0, RZ, RZ, R199 ;  /* 0x000000ffff007224 */ /* 0x002fc600078e00c7 */
[----:B----4-:R-:W4:Y:S04]  /*8e2e0*/  LDL.LU.64 R198, [R1+0x2818] ;  /* 0x0028180001c67983 */ /* 0x010f280000300a00 */
[----:B------:R1:W-:Y:S04]  /*8e2f0*/  STL [R1+0x3b84], R0 ;  /* 0x003b840001007387 */ /* 0x0003e80000100800 */
[----:B------:R1:W-:Y:S02]  /*8e300*/  STL [R1+0x3b90], R196 ;  /* 0x003b90c401007387 */ /* 0x0003e40000100800 */
[----:B-1----:R-:W-:-:S02]  /*8e310*/  MOV R0, R197 ;  /* 0x000000c500007202 */ /* 0x002fc40000000f00 */
[----:B------:R-:W4:Y:S04]  /*8e320*/  LDL.LU.64 R196, [R1+0x26a0] ;  /* 0x0026a00001c47983 */ /* 0x000f280000300a00 */
[----:B------:R1:W-:Y:S04]  /*8e330*/  STL [R1+0x3b8c], R0 ;  /* 0x003b8c0001007387 */ /* 0x0003e80000100800 */
[----:B------:R-:W-:Y:S01]  /*8e340*/  STL [R1+0x3b98], R214 ;  /* 0x003b98d601007387 */ /* 0x000fe20000100800 */
[----:B-1----:R-:W-:-:S03]  /*8e350*/  IMAD.MOV.U32 R0, RZ, RZ, R215 ;  /* 0x000000ffff007224 */ /* 0x002fc600078e00d7 */
[----:B------:R-:W-:Y:S04]  /*8e360*/  STL [R1+0x3ba0], R212 ;  /* 0x003ba0d401007387 */ /* 0x000fe80000100800 */
[----:B------:R1:W-:Y:S04]  /*8e370*/  STL [R1+0x3b94], R0 ;  /* 0x003b940001007387 */ /* 0x0003e80000100800 */
[----:B------:R-:W-:Y:S01]  /*8e380*/  STL [R1+0x3ba8], R240 ;  /* 0x003ba8f001007387 */ /* 0x000fe20000100800 */
[----:B-1----:R-:W-:-:S05]  /*8e390*/  MOV R0, R213 ;  /* 0x000000d500007202 */ /* 0x002fca0000000f00 */
[----:B------:R1:W-:Y:S02]  /*8e3a0*/  STL [R1+0x3b9c], R0 ;  /* 0x003b9c0001007387 */ /* 0x0003e40000100800 */
[----:B-1----:R-:W-:Y:S02]  /*8e3b0*/  IMAD.MOV.U32 R0, RZ, RZ, R241 ;  /* 0x000000ffff007224 */ /* 0x002fe400078e00f1 */
[----:B------:R-:W4:Y:S04]  /*8e3c0*/  LDL.LU.64 R240, [R1+0x3c00] ;  /* 0x003c000001f07983 */ /* 0x000f280000300a00 */
[----:B------:R1:W-:Y:S02]  /*8e3d0*/  STL [R1+0x3ba4], R0 ;  /* 0x003ba40001007387 */ /* 0x0003e40000100800 */
[----:B-1----:R-:W-:-:S02]  /*8e3e0*/  MOV R0, R209 ;  /* 0x000000d100007202 */ /* 0x002fc40000000f00 */
[----:B------:R1:W-:Y:S04]  /*8e3f0*/  STL [R1+0x3bb0], R208 ;  /* 0x003bb0d001007387 */ /* 0x0003e80000100800 */
[----:B-1----:R-:W4:Y:S04]  /*8e400*/  LDL.LU.64 R208, [R1+0x3c08] ;  /* 0x003c080001d07983 */ /* 0x002f280000300a00 */
[----:B------:R1:W-:Y:S04]  /*8e410*/  STL [R1+0x3bac], R0 ;  /* 0x003bac0001007387 */ /* 0x0003e80000100800 */
[----:B------:R-:W-:Y:S04]  /*8e420*/  STL [R1+0x3bb8], R168 ;  /* 0x003bb8a801007387 */ /* 0x000fe80000100800 */
[----:B------:R-:W-:Y:S04]  /*8e430*/  STL [R1+0x3bb4], R169 ;  /* 0x003bb4a901007387 */ /* 0x000fe80000100800 */
[----:B------:R-:W4:Y:S04]  /*8e440*/  LDL.LU.64 R216, [R1+0x3c10] ;  /* 0x003c100001d87983 */ /* 0x000f280000300a00 */
[----:B---3--:R-:W-:Y:S01]  /*8e450*/  STL [R1+0x3bc0], R206 ;  /* 0x003bc0ce01007387 */ /* 0x008fe20000100800 */
[----:B-1----:R-:W-:-:S03]  /*8e460*/  IMAD.MOV.U32 R0, RZ, RZ, R207 ;  /* 0x000000ffff007224 */ /* 0x002fc600078e00cf */
[----:B------:R-:W3:Y:S04]  /*8e470*/  LDL.LU.64 R214, [R1+0x3c18] ;  /* 0x003c180001d67983 */ /* 0x000ee80000300a00 */
[----:B------:R1:W-:Y:S04]  /*8e480*/  STL [R1+0x3bbc], R0 ;  /* 0x003bbc0001007387 */ /* 0x0003e80000100800 */
[----:B------:R2:W-:Y:S01]  /*8e490*/  STL [R1+0x3bc8], R204 ;  /* 0x003bc8cc01007387 */ /* 0x0005e20000100800 */
[----:B-1----:R-:W-:-:S03]  /*8e4a0*/  MOV R0, R205 ;  /* 0x000000cd00007202 */ /* 0x002fc60000000f00 */
[----:B------:R-:W3:Y:S04]  /*8e4b0*/  LDL.LU.64 R206, [R1+0x3c20] ;  /* 0x003c200001ce7983 */ /* 0x000ee80000300a00 */
[----:B--2---:R-:W-:Y:S04]  /*8e4c0*/  STL [R1+0x3bd0], R202 ;  /* 0x003bd0ca01007387 */ /* 0x004fe80000100800 */
[----:B------:R1:W-:Y:S04]  /*8e4d0*/  STL [R1+0x3bc4], R0 ;  /* 0x003bc40001007387 */ /* 0x0003e80000100800 */
[----:B------:R-:W2:Y:S01]  /*8e4e0*/  LDL.LU.64 R204, [R1+0x2868] ;  /* 0x0028680001cc7983 */ /* 0x000ea20000300a00 */
[----:B-1----:R-:W-:-:S03]  /*8e4f0*/  IMAD.MOV.U32 R0, RZ, RZ, R203 ;  /* 0x000000ffff007224 */ /* 0x002fc600078e00cb */
[----:B------:R-:W2:Y:S04]  /*8e500*/  LDL.LU.64 R202, [R1+0x2700] ;  /* 0x0027000001ca7983 */ /* 0x000ea80000300a00 */
[----:B------:R1:W-:Y:S04]  /*8e510*/  STL [R1+0x3bcc], R0 ;  /* 0x003bcc0001007387 */ /* 0x0003e80000100800 */
[----:B------:R-:W-:Y:S01]  /*8e520*/  STL [R1+0x3bd8], R210 ;  /* 0x003bd8d201007387 */ /* 0x000fe20000100800 */
[----:B-1----:R-:W-:-:S03]  /*8e530*/  MOV R0, R211 ;  /* 0x000000d300007202 */ /* 0x002fc60000000f00 */
[----:B------:R-:W-:Y:S04]  /*8e540*/  STL [R1+0x3be0], R200 ;  /* 0x003be0c801007387 */ /* 0x000fe80000100800 */
[----:B------:R1:W-:Y:S04]  /*8e550*/  STL [R1+0x3bd4], R0 ;  /* 0x003bd40001007387 */ /* 0x0003e80000100800 */
[----:B----4-:R-:W-:Y:S01]  /*8e560*/  STL [R1+0x3be8], R198 ;  /* 0x003be8c601007387 */ /* 0x010fe20000100800 */
[----:B-1----:R-:W-:-:S05]  /*8e570*/  IMAD.MOV.U32 R0, RZ, RZ, R201 ;  /* 0x000000ffff007224 */ /* 0x002fca00078e00c9 */
        /* <DEDUP_REMOVED lines=9> */
[----:B------:R-:W4:Y:S04]  /*8e610*/  LDL.LU.64 R196, [R1+0x3c50] ;  /* 0x003c500001c47983 */ /* 0x000f280000300a00 */
[----:B------:R-:W-:Y:S04]  /*8e620*/  STL [R1+0x3bf4], R171 ;  /* 0x003bf4ab01007387 */ /* 0x000fe80000100800 */
[----:B------:R-:W4:Y:S04]  /*8e630*/  LDL.LU.64 R212, [R1+0x3c58] ;  /* 0x003c580001d47983 */ /* 0x000f280000300a00 */
[----:B------:R1:W-:Y:S02]  /*8e640*/  STL [R1+0x3c00], R240 ;  /* 0x003c00f001007387 */ /* 0x0003e40000100800 */
[----:B-1----:R-:W-:-:S02]  /*8e650*/  MOV R0, R241 ;  /* 0x000000f100007202 */ /* 0x002fc40000000f00 */
[----:B------:R-:W4:Y:S04]  /*8e660*/  LDL.LU.64 R240, [R1+0x3c60] ;  /* 0x003c600001f07983 */ /* 0x000f280000300a00 */
[----:B------:R1:W-:Y:S02]  /*8e670*/  STL [R1+0x3bfc], R0 ;  /* 0x003bfc0001007387 */ /* 0x0003e40000100800 */
[----:B-1----:R-:W-:Y:S02]  /*8e680*/  IMAD.MOV.U32 R0, RZ, RZ, R209 ;  /* 0x000000ffff007224 */ /* 0x002fe400078e00d1 */
[----:B------:R1:W-:Y:S04]  /*8e690*/  STL [R1+0x3c08], R208 ;  /* 0x003c08d001007387 */ /* 0x0003e80000100800 */
[----:B------:R-:W4:Y:S04]  /*8e6a0*/  LDL.LU.64 R210, [R1+0x28d0] ;  /* 0x0028d00001d27983 */ /* 0x000f280000300a00 */
[----:B------:R1:W-:Y:S04]  /*8e6b0*/  STL [R1+0x3c04], R0 ;  /* 0x003c040001007387 */ /* 0x0003e80000100800 */
[----:B------:R-:W-:Y:S04]  /*8e6c0*/  STL [R1+0x3c10], R216 ;  /* 0x003c10d801007387 */ /* 0x000fe80000100800 */
[----:B-1----:R-:W4:Y:S01]  /*8e6d0*/  LDL.LU.64 R208, [R1+0x2750] ;  /* 0x0027500001d07983 */ /* 0x002f220000300a00 */
[----:B------:R-:W-:-:S03]  /*8e6e0*/  MOV R0, R217 ;  /* 0x000000d900007202 */ /* 0x000fc60000000f00 */
[----:B---3--:R-:W-:Y:S04]  /*8e6f0*/  STL [R1+0x3c18], R214 ;  /* 0x003c18d601007387 */ /* 0x008fe80000100800 */
[----:B------:R1:W-:Y:S02]  /*8e700*/  STL [R1+0x3c0c], R0 ;  /* 0x003c0c0001007387 */ /* 0x0003e40000100800 */
[----:B-1----:R-:W-:Y:S02]  /*8e710*/  IMAD.MOV.U32 R0, RZ, RZ, R215 ;  /* 0x000000ffff007224 */ /* 0x002fe400078e00d7 */
[----:B------:R-:W-:Y:S04]  /*8e720*/  STL [R1+0x3c20], R206 ;  /* 0x003c20ce01007387 */ /* 0x000fe80000100800 */
[----:B------:R1:W-:Y:S02]  /*8e730*/  STL [R1+0x3c14], R0 ;  /* 0x003c140001007387 */ /* 0x0003e40000100800 */
[----:B-1----:R-:W-:-:S02]  /*8e740*/  MOV R0, R207 ;  /* 0x000000cf00007202 */ /* 0x002fc40000000f00 */
[----:B------:R-:W3:Y:S04]  /*8e750*/  LDL.LU.64 R206, [R1+0x3c80] ;  /* 0x003c800001ce7983 */ /* 0x000ee80000300a00 */
[----:B------:R1:W-:Y:S04]  /*8e760*/  STL [R1+0x3c1c], R0 ;  /* 0x003c1c0001007387 */ /* 0x0003e80000100800 */
[----:B--2---:R2:W-:Y:S01]  /*8e770*/  STL [R1+0x3c28], R204 ;  /* 0x003c28cc01007387 */ /* 0x0045e20000100800 */
[----:B-1----:R-:W-:-:S03]  /*8e780*/  IMAD.MOV.U32 R0, RZ, RZ, R205 ;  /* 0x000000ffff007224 */ /* 0x002fc600078e00cd */
[----:B------:R-:W-:Y:S04]  /*8e790*/  STL [R1+0x3c30], R202 ;  /* 0x003c30ca01007387 */ /* 0x000fe80000100800 */
[----:B------:R1:W-:Y:S04]  /*8e7a0*/  STL [R1+0x3c24], R0 ;  /* 0x003c240001007387 */ /* 0x0003e80000100800 */
[----:B--2---:R-:W2:Y:S01]  /*8e7b0*/  LDL.LU.64 R204, [R1+0x3c88] ;  /* 0x003c880001cc7983 */ /* 0x004ea20000300a00 */
[----:B-1----:R-:W-:-:S03]  /*8e7c0*/  MOV R0, R203 ;  /* 0x000000cb00007202 */ /* 0x002fc60000000f00 */
[----:B------:R-:W-:Y:S04]  /*8e7d0*/  STL [R1+0x3c38], R172 ;  /* 0x003c38ac01007387 */ /* 0x000fe80000100800 */
[----:B------:R1:W-:Y:S04]  /*8e7e0*/  STL [R1+0x3c2c], R0 ;  /* 0x003c2c0001007387 */ /* 0x0003e80000100800 */
[----:B------:R-:W-:Y:S04]  /*8e7f0*/  STL [R1+0x3c34], R173 ;  /* 0x003c34ad01007387 */ /* 0x000fe80000100800 */
[----:B------:R-:W2:Y:S04]  /*8e800*/  LDL.LU.64 R202, [R1+0x3c90] ;  /* 0x003c900001ca7983 */ /* 0x000ea80000300a00 */
        /* <DEDUP_REMOVED lines=18> */
[----:B------:R1:W-:Y:S04]  /*8e930*/  STL [R1+0x3c5c], R0 ;  /* 0x003c5c0001007387 */ /* 0x0003e80000100800 */
[----:B------:R-:W-:Y:S01]  /*8e940*/  STL [R1+0x3c68], R210 ;  /* 0x003c68d201007387 */ /* 0x000fe20000100800 */
[----:B-1----:R-:W-:-:S03]  /*8e950*/  MOV R0, R211 ;  /* 0x000000d300007202 */ /* 0x002fc60000000f00 */
[----:B------:R-:W-:Y:S04]  /*8e960*/  STL [R1+0x3c70], R208 ;  /* 0x003c70d001007387 */ /* 0x000fe80000100800 */
[----:B------:R1:W-:Y:S04]  /*8e970*/  STL [R1+0x3c64], R0 ;  /* 0x003c640001007387 */ /* 0x0003e80000100800 */
[----:B------:R-:W-:Y:S01]  /*8e980*/  STL [R1+0x3c78], R174 ;  /* 0x003c78ae01007387 */ /* 0x000fe20000100800 */
[----:B-1----:R-:W-:-:S05]  /*8e990*/  IMAD.MOV.U32 R0, RZ, RZ, R209 ;  /* 0x000000ffff007224 */ /* 0x002fca00078e00d1 */
[----:B------:R1:W-:Y:S04]  /*8e9a0*/  STL [R1+0x3c6c], R0 ;  /* 0x003c6c0001007387 */ /* 0x0003e80000100800 */
[----:B------:R-:W4:Y:S04]  /*8e9b0*/  LDL.LU.64 R250, [R1+0x3cc0] ;  /* 0x003cc00001fa7983 */ /* 0x000f280000300a00 */
[----:B------:R-:W-:Y:S04]  /*8e9c0*/  STL [R1+0x3c74], R175 ;  /* 0x003c74af01007387 */ /* 0x000fe80000100800 */
[----:B------:R-:W4:Y:S04]  /*8e9d0*/  LDL.LU.64 R218, [R1+0x3cc8] ;  /* 0x003cc80001da7983 */ /* 0x000f280000300a00 */
[----:B---3--:R-:W-:Y:S04]  /*8e9e0*/  STL [R1+0x3c80], R206 ;  /* 0x003c80ce01007387 */ /* 0x008fe80000100800 */
[----:B------:R-:W3:Y:S01]  /*8e9f0*/  LDL.LU.64 R216, [R1+0x3cd0] ;  /* 0x003cd00001d87983 */ /* 0x000ee20000300a00 */
[----:B-1----:R-:W-:-:S03]  /*8ea00*/  MOV R0, R207 ;  /* 0x000000cf00007202 */ /* 0x002fc60000000f00 */
[----:B------:R-:W3:Y:S04]  /*8ea10*/  LDL.LU.64 R214, [R1+0x3cd8] ;  /* 0x003cd80001d67983 */ /* 0x000ee80000300a00 */
[----:B------:R1:W-:Y:S04]  /*8ea20*/  STL [R1+0x3c7c], R0 ;  /* 0x003c7c0001007387 */ /* 0x0003e80000100800 */
[----:B--2---:R-:W-:Y:S04]  /*8ea30*/  STL [R1+0x3c88], R204 ;  /* 0x003c88cc01007387 */ /* 0x004fe80000100800 */
[----:B------:R-:W2:Y:S01]  /*8ea40*/  LDL.LU.64 R212, [R1+0x3ce0] ;  /* 0x003ce00001d47983 */ /* 0x000ea20000300a00 */
[----:B-1----:R-:W-:-:S03]  /*8ea50*/  IMAD.MOV.U32 R0, RZ, RZ, R205 ;  /* 0x000000ffff007224 */ /* 0x002fc600078e00cd */
[----:B------:R-:W2:Y:S04]  /*8ea60*/  LDL.LU.64 R210, [R1+0x3ce8] ;  /* 0x003ce80001d27983 */ /* 0x000ea80000300a00 */
[----:B------:R1:W-:Y:S04]  /*8ea70*/  STL [R1+0x3c84], R0 ;  /* 0x003c840001007387 */ /* 0x0003e80000100800 */
[----:B------:R-:W-:Y:S01]  /*8ea80*/  STL [R1+0x3c90], R202 ;  /* 0x003c90ca01007387 */ /* 0x000fe20000100800 */
[----:B-1----:R-:W-:-:S03]  /*8ea90*/  MOV R0, R203 ;  /* 0x000000cb00007202 */ /* 0x002fc60000000f00 */
[----:B------:R-:W2:Y:S04]  /*8eaa0*/  LDL.LU.64 R208, [R1+0x2808] ;  /* 0x0028080001d07983 */ /* 0x000ea80000300a00 */
[----:B----4-:R-:W-:Y:S04]  /*8eab0*/  STL [R1+0x3c98], R200 ;  /* 0x003c98c801007387 */ /* 0x010fe80000100800 */
[----:B------:R1:W-:Y:S04]  /*8eac0*/  STL [R1+0x3c8c], R0 ;  /* 0x003c8c0001007387 */ /* 0x0003e80000100800 */
        /* <DEDUP_REMOVED lines=8> */
[----:B------:R1:W-:Y:S04]  /*8eb50*/  STL [R1+0x3ca8], R196 ;  /* 0x003ca8c401007387 */ /* 0x0003e80000100800 */
        /* <DEDUP_REMOVED lines=10> */
[----:B------:R-:W-:Y:S01]  /*8ec00*/  STL [R1+0x3cb4], R177 ;  /* 0x003cb4b101007387 */ /* 0x000fe20000100800 */
[----:B-1----:R-:W-:-:S03]  /*8ec10*/  IMAD.MOV.U32 R0, RZ, RZ, R251 ;  /* 0x000000ffff007224 */ /* 0x002fc600078e00fb */
[----:B------:R-:W-:Y:S04]  /*8ec20*/  STL [R1+0x3cc0], R250 ;  /* 0x003cc0fa01007387 */ /* 0x000fe80000100800 */
[----:B------:R-:W-:Y:S04]  /*8ec30*/  STL [R1+0x3cc8], R218 ;  /* 0x003cc8da01007387 */ /* 0x000fe80000100800 */
[----:B------:R1:W-:Y:S02]  /*8ec40*/  STL [R1+0x3cbc], R0 ;  /* 0x003cbc0001007387 */ /* 0x0003e40000100800 */
[----:B-1----:R-:W-:-:S02]  /*8ec50*/  MOV R0, R219 ;  /* 0x000000db00007202 */ /* 0x002fc40000000f00 */
[----:B---3--:R-:W-:Y:S04]  /*8ec60*/  STL [R1+0x3cd0], R216 ;  /* 0x003cd0d801007387 */ /* 0x008fe80000100800 */
[----:B------:R1:W-:Y:S04]  /*8ec70*/  STL [R1+0x3cc4], R0 ;  /* 0x003cc40001007387 */ /* 0x0003e80000100800 */
[----:B------:R-:W-:Y:S01]  /*8ec80*/  STL [R1+0x3cd8], R214 ;  /* 0x003cd8d601007387 */ /* 0x000fe20000100800 */
[----:B-1----:R-:W-:-:S05]  /*8ec90*/  IMAD.MOV.U32 R0, RZ, RZ, R217 ;  /* 0x000000ffff007224 */ /* 0x002fca00078e00d9 */
[----:B------:R1:W-:Y:S04]  /*8eca0*/  STL [R1+0x3ccc], R0 ;  /* 0x003ccc0001007387 */ /* 0x0003e80000100800 */
[----:B--2---:R-:W-:Y:S01]  /*8ecb0*/  STL [R1+0x3ce0], R212 ;  /* 0x003ce0d401007387 */ /* 0x004fe20000100800 */
        /* <DEDUP_REMOVED lines=12> */
[----:B----4-:R-:W-:-:S03]  /*8ed80*/  MOV R0, R207 ;  /* 0x000000cf00007202 */ /* 0x010fc60000000f00 */
        /* <DEDUP_REMOVED lines=20> */
[----:B------:R-:W-:Y:S04]  /*8eed0*/  STL [R1+0x3d2c], R0 ;  /* 0x003d2c0001007387 */ /* 0x000fe80000100800 */
[----:B------:R-:W-:Y:S04]  /*8eee0*/  STL [R1+0x3d34], R181 ;  /* 0x003d34b501007387 */ /* 0x000fe80000100800 */
[----:B------:R-:W2:Y:S04]  /*8eef0*/  LDL.LU.64 R8, [R1+0x4378] ;  /* 0x0043780001087983 */ /* 0x000ea80000300a00 */
[----:B------:R-:W3:Y:S04]  /*8ef00*/  LDL.LU.64 R18, [R1+0x41b0] ;  /* 0x0041b00001127983 */ /* 0x000ee80000300a00 */
[----:B--2---:R1:W-:Y:S04]  /*8ef10*/  STL.64 [R1+0x2850], R8 ;  /* 0x0028500801007387 */ /* 0x0043e80000100a00 */
[----:B-1----:R-:W2:Y:S04]  /*8ef20*/  LDL.LU.64 R8, [R1+0x4030] ;  /* 0x0040300001087983 */ /* 0x002ea80000300a00 */
[----:B---3--:R1:W-:Y:S04]  /*8ef30*/  STL.64 [R1+0x2848], R18 ;  /* 0x0028481201007387 */ /* 0x0083e80000100a00 */
[----:B-1----:R-:W3:Y:S04]  /*8ef40*/  LDL.LU.64 R18, [R1+0x3f00] ;  /* 0x003f000001127983 */ /* 0x002ee80000300a00 */
[----:B--2---:R1:W-:Y:S04]  /*8ef50*/  STL.64 [R1+0x2840], R8 ;  /* 0x0028400801007387 */ /* 0x0043e80000100a00 */
[----:B-1----:R-:W2:Y:S04]  /*8ef60*/  LDL.LU.64 R8, [R1+0x3e38] ;  /* 0x003e380001087983 */ /* 0x002ea80000300a00 */
[----:B---3--:R1:W-:Y:S04]  /*8ef70*/  STL.64 [R1+0x2838], R18 ;  /* 0x0028381201007387 */ /* 0x0083e80000100a00 */
[----:B-1----:R-:W3:Y:S04]  /*8ef80*/  LDL.LU.64 R18, [R1+0x3db8] ;  /* 0x003db80001127983 */ /* 0x002ee80000300a00 */
[----:B--2---:R1:W-:Y:S04]  /*8ef90*/  STL.64 [R1+0x2830], R8 ;  /* 0x0028300801007387 */ /* 0x0043e80000100a00 */
[----:B-1----:R-:W2:Y:S04]  /*8efa0*/  LDL.LU.64 R8, [R1+0x3d58] ;  /* 0x003d580001087983 */ /* 0x002ea80000300a00 */
[----:B---3--:R-:W-:Y:S04]  /*8efb0*/  STL.64 [R1+0x2828], R18 ;  /* 0x0028281201007387 */ /* 0x008fe80000100a00 */
[----:B------:R-:W-:Y:S04]  /*8efc0*/  STL.64 [R1+0x2818], R182 ;  /* 0x002818b601007387 */ /* 0x000fe80000100a00 */
[----:B--2---:R1:W-:Y:S04]  /*8efd0*/  STL.64 [R1+0x2820], R8 ;  /* 0x0028200801007387 */ /* 0x0043e80000100a00 */
[----:B-1----:R-:W2:Y:S04]  /*8efe0*/  LDL.LU.64 R8, [R1+0x4398] ;  /* 0x0043980001087983 */ /* 0x002ea80000300a00 */
        /* <DEDUP_REMOVED lines=637> */
[----:B------:R3:W5:Y:S01]  /*917c0*/  LDL.LU.64 R250, [R1+0x4118] ;  /* 0x0041180001fa7983 */ /* 0x0007620000300a00 */
[----:B------:R-:W-:Y:S01]  /*917d0*/  IMAD.MOV.U32 R236, RZ, RZ, R224 ;  /* 0x000000ffffec7224 */ /* 0x000fe200078e00e0 */
[----:B------:R-:W-:-:S02]  /*917e0*/  MOV R237, R225 ;  /* 0x000000e100ed7202 */ /* 0x000fc40000000f00 */
[----:B--2---:R3:W-:Y:S04]  /*917f0*/  STL.64 [R1+0x1e00], R8 ;  /* 0x001e000801007387 */ /* 0x0047e80000100a00 */
[----:B------:R3:W5:Y:S04]  /*91800*/  LDL.LU.64 R248, [R1+0x3fa0] ;  /* 0x003fa00001f87983 */ /* 0x0007680000300a00 */
        /* <DEDUP_REMOVED lines=48> */
[----:B-1----:R3:W5:Y:S04]  /*91b10*/  LDL.LU.64 R18, [R1+0x4060] ;  /* 0x0040600001127983 */ /* 0x0027680000300a00 */
        /* <DEDUP_REMOVED lines=1920> */
[----:B------:R-:W-:-:S02]  /*99320*/  SHF.R.S32.HI R3, RZ, 0x1f, R16 ;  /* 0x0000001fff037819 */ /* 0x000fc40000011410 */
[----:B------:R-:W-:Y:S02]  /*99330*/  SHF.R.S32.HI R0, RZ, 0x1f, R5 ;  /* 0x0000001fff007819 */ /* 0x000fe40000011405 */
[----:B------:R-:W-:Y:S02]  /*99340*/  SHF.R.S32.HI R2, RZ, 0x1f, R6 ;  /* 0x0000001fff027819 */ /* 0x000fe40000011406 */
[----:B------:R-:W-:Y:S01]  /*99350*/  LEA.HI R3, R3, R16, RZ, 0x7 ;  /* 0x0000001003037211 */ /* 0x000fe200078f38ff */
[----:B------:R-:W-:Y:S01]  /*99360*/  IMAD.MOV.U32 R14, RZ, RZ, 0x4 ;  /* 0x00000004ff0e7424 */ /* 0x000fe200078e00ff */
[C---:B------:R-:W-:Y:S01]  /*99370*/  SHF.L.U64.HI R0, R5.reuse, 0x2, R0 ;  /* 0x0000000205007819 */ /* 0x040fe20000010200 */
[----:B------:R-:W-:Y:S01]  /*99380*/  IMAD.SHL.U32 R5, R5, 0x4, RZ ;  /* 0x0000000405057824 */ /* 0x000fe200078e00ff */
[C---:B------:R-:W-:Y:S01]  /*99390*/  SHF.L.U64.HI R2, R6.reuse, 0x2, R2 ;  /* 0x0000000206027819 */ /* 0x040fe20000010202 */
[----:B------:R-:W-:Y:S01]  /*993a0*/  IMAD.MOV.U32 R12, RZ, RZ, RZ ;  /* 0x000000ffff0c7224 */ /* 0x000fe200078e00ff */
[----:B------:R-:W-:-:S02]  /*993b0*/  SHF.L.U32 R6, R6, 0x2, RZ ;  /* 0x0000000206067819 */ /* 0x000fc400000006ff */
[----:B------:R-:W-:Y:S02]  /*993c0*/  CS2R R24, SRZ ;  /* 0x0000000000187805 */ /* 0x000fe4000001ff00 */
[----:B------:R-:W-:Y:S02]  /*993d0*/  MOV R16, 0xffffffff ;  /* 0xffffffff00107802 */ /* 0x000fe40000000f00 */
[----:B------:R-:W-:Y:S02]  /*993e0*/  CS2R R26, SRZ ;  /* 0x00000000001a7805 */ /* 0x000fe4000001ff00 */
[----:B------:R-:W-:Y:S02]  /*993f0*/  SHF.R.S32.HI R3, RZ, 0x7, R3 ;  /* 0x00000007ff037819 */ /* 0x000fe40000011403 */
        /* <DEDUP_REMOVED lines=61> */
[----:B---3--:R-:W-:-:S07]  /*997d0*/  CS2R R150, SRZ ;  /* 0x0000000000967805 */ /* 0x008fce000001ff00 */
.L_x_1:
[----:B------:R-:W-:Y:S01]  /*997e0*/  STL [R1+0x51ec], R12 ;  /* 0x0051ec0c01007387 */ /* 0x000fe20000100800 */
[----:B-----5:R-:W-:Y:S01]  /*997f0*/  IADD3 R3, R16, 0x1, RZ ;  /* 0x0000000110037810 */ /* 0x020fe20007ffe0ff */
[----:B------:R-:W-:-:S04]  /*99800*/  DEPBAR.LE SB0, 0x8 ;  /* 0x000082000000791a */ /* 0x000fc80000000000 */
[----:B-----5:R-:W-:Y:S04]  /*99810*/  STL [R1+0x51e8], R13 ;  /* 0x0051e80d01007387 */ /* 0x020fe80000100800 */
[----:B------:R-:W-:Y:S04]  /*99820*/  STL [R1+0x51e4], R14 ;  /* 0x0051e40e01007387 */ /* 0x000fe80000100800 */
        /* <DEDUP_REMOVED lines=129> */
[----:B------:R1:W-:Y:S04]  /*9a040*/  STL.64 [R1+0x4ca0], R24 ;  /* 0x004ca01801007387 */ /* 0x0003e80000100a00 */
[----:B-1----:R-:W2:Y:S04]  /*9a050*/  LDL.LU.64 R24, [R1+0x1c00] ;  /* 0x001c000001187983 */ /* 0x002ea80000300a00 */
[----:B------:R-:W2:Y:S04]  /*9a060*/  LDL.LU.64 R26, [R1+0x1c08] ;  /* 0x001c0800011a7983 */ /* 0x000ea80000300a00 */
        /* <DEDUP_REMOVED lines=63> */
[----:B------:R-:W-:Y:S04]  /*9a460*/  STL.64 [R1+0x4c90], R198 ;  /* 0x004c90c601007387 */ /* 0x000fe80000100a00 */
[----:B------:R-:W-:Y:S04]  /*9a470*/  STL.64 [R1+0x4c88], R194 ;  /* 0x004c88c201007387 */ /* 0x000fe80000100a00 */
[----:B------:R1:W-:Y:S01]  /*9a480*/  STL.64 [R1+0x4c80], R190 ;  /* 0x004c80be01007387 */ /* 0x0003e20000100a00 */
[----:B------:R-:W-:Y:S06]  /*9a490*/  BAR.SYNC.DEFER_BLOCKING 0x0 ;  /* 0x0000000000007b1d */ /* 0x000fec0000010000 */
[----:B-1----:R-:W3:Y:S01]  /*9a4a0*/  LDL R191, [R1+0x3d48] ;  /* 0x003d480001bf7983 */ /* 0x002ee20000100800 */
[C---:B------:R-:W-:Y:S01]  /*9a4b0*/  ISETP.GT.AND P0, PT, R3.reuse, 0x5, PT ;  /* 0x000000050300780c */ /* 0x040fe20003f04270 */
[----:B------:R-:W-:Y:S01]  /*9a4c0*/  UMOV UR9, 0x40000040 ;  /* 0x4000004000097882 */ /* 0x000fe20000000000 */
[----:B------:R-:W-:Y:S01]  /*9a4d0*/  UMOV UR11, 0x40000040 ;  /* 0x40000040000b7882 */ /* 0x000fe20000000000 */
[----:B------:R-:W-:Y:S01]  /*9a4e0*/  UMOV UR21, UR9 ;  /* 0x0000000900157c82 */ /* 0x000fe20008000000 */
[----:B------:R-:W-:Y:S01]  /*9a4f0*/  SEL R16, R3, RZ, !P0 ;  /* 0x000000ff03107207 */ /* 0x000fe20004000000 */
[----:B------:R-:W-:Y:S01]  /*9a500*/  UMOV UR17, UR11 ;  /* 0x0000000b00117c82 */ /* 0x000fe20008000000 */
[----:B------:R-:W-:Y:S01]  /*9a510*/  MOV R9, UR11 ;  /* 0x0000000b00097c02 */ /* 0x000fe20008000f00 */
[----:B------:R1:W-:Y:S04]  /*9a520*/  STL.64 [R1+0x4c78], R186 ;  /* 0x004c78ba01007387 */ /* 0x0003e80000100a00 */
[----:B------:R-:W-:Y:S04]  /*9a530*/  STL.64 [R1+0x4c70], R182 ;  /* 0x004c70b601007387 */ /* 0x000fe80000100a00 */
[----:B------:R-:W-:Y:S04]  /*9a540*/  STL.64 [R1+0x4c68], R178 ;  /* 0x004c68b201007387 */ /* 0x000fe80000100a00 */
[----:B------:R-:W-:Y:S01]  /*9a550*/  STL.64 [R1+0x4c60], R160 ;  /* 0x004c60a001007387 */ /* 0x000fe20000100a00 */
[----:B-1----:R-:W-:-:S02]  /*9a560*/  MOV R187, UR61 ;  /* 0x0000003d00bb7c02 */ /* 0x002fc40008000f00 */
[----:B------:R-:W-:Y:S01]  /*9a570*/  MOV R186, UR60 ;  /* 0x0000003c00ba7c02 */ /* 0x000fe20008000f00 */
[----:B------:R-:W-:Y:S04]  /*9a580*/  STL.64 [R1+0x4c58], R158 ;  /* 0x004c589e01007387 */ /* 0x000fe80000100a00 */
[----:B------:R-:W-:Y:S04]  /*9a590*/  STL.64 [R1+0x4c50], R156 ;  /* 0x004c509c01007387 */ /* 0x000fe80000100a00 */
[----:B------:R-:W-:Y:S04]  /*9a5a0*/  STL.64 [R1+0x4c48], R154 ;  /* 0x004c489a01007387 */ /* 0x000fe80000100a00 */
[----:B------:R-:W-:Y:S04]  /*9a5b0*/  STL.64 [R1+0x4c40], R152 ;  /* 0x004c409801007387 */ /* 0x000fe80000100a00 */
[----:B------:R-:W-:Y:S04]  /*9a5c0*/  STL.64 [R1+0x4c38], R22 ;  /* 0x004c381601007387 */ /* 0x000fe80000100a00 */
[----:B------:R-:W-:Y:S04]  /*9a5d0*/  STL.64 [R1+0x4c30], R20 ;  /* 0x004c301401007387 */ /* 0x000fe80000100a00 */
[----:B------:R-:W-:Y:S04]  /*9a5e0*/  STL [R1+0x4c2c], R19 ;  /* 0x004c2c1301007387 */ /* 0x000fe80000100800 */
[----:B------:R-:W-:Y:S04]  /*9a5f0*/  STL.64 [R1+0x4af8], R10 ;  /* 0x004af80a01007387 */ /* 0x000fe80000100a00 */
[----:B------:R-:W-:Y:S04]  /*9a600*/  STL [R1+0x51f0], R187 ;  /* 0x0051f0bb01007387 */ /* 0x000fe80000100800 */
[----:B------:R-:W-:Y:S01]  /*9a610*/  STL [R1+0x51f4], R186 ;  /* 0x0051f4ba01007387 */ /* 0x000fe20000100800 */
[----:B--2---:R-:W-:Y:S01]  /*9a620*/  WARPGROUP.ARRIVE ;  /* 0x00000000000079c5 */ /* 0x004fe20000000000 */
[----:B---3--:R-:W-:-:S02]  /*9a630*/  IMAD R3, R16, 0x40000, R191 ;  /* 0x0004000010037824 */ /* 0x008fc400078e02bf */
[----:B------:R-:W-:Y:S03]  /*9a640*/  STL [R1+0x51f8], R191 ;  /* 0x0051f8bf01007387 */ /* 0x000fe60000100800 */
[----:B------:R-:W-:Y:S01]  /*9a650*/  IADD3 R7, R3, 0x180000, RZ ;  /* 0x0018000003077810 */ /* 0x000fe20007ffe0ff */
[----:B------:R-:W-:Y:S01]  /*9a660*/  STL.64 [R1+0x4b00], R16 ;  /* 0x004b001001007387 */ /* 0x000fe20000100a00 */
[----:B------:R-:W-:Y:S02]  /*9a670*/  SHF.R.U32.HI R4, RZ, 0x4, R3 ;  /* 0x00000004ff047819 */ /* 0x000fe40000011603 */
[----:B------:R-:W-:Y:S01]  /*9a680*/  SHF.R.U32.HI R3, RZ, 0x4, R7 ;  /* 0x00000004ff037819 */ /* 0x000fe20000011607 */
[----:B------:R-:W-:Y:S01]  /*9a690*/  IMAD.MOV.U32 R7, RZ, RZ, RZ ;  /* 0x000000ffff077224 */ /* 0x000fe200078e00ff */
[----:B------:R-:W-:Y:S02]  /*9a6a0*/  SGXT.U32 R4, R4, 0xe ;  /* 0x0000000e0404781a */ /* 0x000fe40000000000 */
[----:B------:R-:W-:-:S02]  /*9a6b0*/  SGXT.U32 R3, R3, 0xe ;  /* 0x0000000e0303781a */ /* 0x000fc40000000000 */
[C---:B------:R-:W-:Y:S02]  /*9a6c0*/  R2UR UR4, R4.reuse ;  /* 0x00000000040472ca */ /* 0x040fe400000e0000 */
[----:B------:R-:W-:Y:S02]  /*9a6d0*/  R2UR UR5, R3 ;  /* 0x00000000030572ca */ /* 0x000fe400000e0000 */
[----:B------:R-:W-:-:S04]  /*9a6e0*/  IADD3 R4, P0, R4, 0x2, RZ ;  /* 0x0000000204047810 */ /* 0x000fc80007f1e0ff */
[----:B------:R-:W-:Y:S02]  /*9a6f0*/  IADD3.X R7, R7, 0x40000040, RZ, P0, !PT ;  /* 0x4000004007077810 */ /* 0x000fe400007fe4ff */
[----:B------:R-:W-:-:S03]  /*9a700*/  IADD3 R3, P0, R3, 0x2, RZ ;  /* 0x0000000203037810 */ /* 0x000fc60007f1e0ff */
[----:B------:R-:W-:Y:S01]  /*9a710*/  UMOV UR8, UR4 ;  /* 0x0000000400087c82 */ /* 0x000fe20008000000 */
[----:B------:R-:W-:Y:S01]  /*9a720*/  R2UR UR4, R4 ;  /* 0x00000000040472ca */ /* 0x000fe200000e0000 */
[----:B------:R-:W-:Y:S01]  /*9a730*/  UMOV UR10, UR5 ;  /* 0x00000005000a7c82 */ /* 0x000fe20008000000 */
[----:B------:R-:W-:Y:S01]  /*9a740*/  MOV R4, RZ ;  /* 0x000000ff00047202 */ /* 0x000fe20000000f00 */
[----:B------:R-:W-:Y:S01]  /*9a750*/  HGMMA.64x256x8.F32.TF32 R24, gdesc[UR8], R24, gsb0 ;  /* 0x07e00000081879f0 */ /* 0x000fe20008002818 */
[----:B------:R-:W-:Y:S01]  /*9a760*/  R2UR UR5, R7 ;  /* 0x00000000070572ca */ /* 0x000fe200000e0000 */
[----:B------:R-:W-:Y:S01]  /*9a770*/  IMAD.U32 R8, RZ, RZ, UR10 ;  /* 0x0000000aff087e24 */ /* 0x000fe2000f8e00ff */
[----:B------:R-:W-:Y:S01]  /*9a780*/  IADD3.X R4, R4, 0x40000040, RZ, P0, !PT ;  /* 0x4000004004047810 */ /* 0x000fe200007fe4ff */
[----:B------:R-:W-:Y:S01]  /*9a790*/  UMOV UR20, UR8 ;  /* 0x0000000800147c82 */ /* 0x000fe20008000000 */
[----:B------:R-:W-:Y:S01]  /*9a7a0*/  R2UR UR6, R3 ;  /* 0x00000000030672ca */ /* 0x000fe200000e0000 */
[----:B------:R-:W-:Y:S01]  /*9a7b0*/  UMOV UR16, UR10 ;  /* 0x0000000a00107c82 */ /* 0x000fe20008000000 */
[----:B------:R-:W-:Y:S01]  /*9a7c0*/  R2UR UR7, R4 ;  /* 0x00000000040772ca */ /* 0x000fe200000e0000 */
[----:B------:R-:W-:Y:S04]  /*9a7d0*/  STL [R1+0x6764], R8 ;  /* 0x0067640801007387 */ /* 0x000fe80000100800 */
[----:B------:R-:W-:Y:S02]  /*9a7e0*/  STL [R1+0x6760], R9 ;  /* 0x0067600901007387 */ /* 0x000fe40000100800 */
[----:B------:R-:W-:-:S02]  /*9a7f0*/  UIADD3.64 UR8, UR4, 0x2, URZ ;  /* 0x0000000204087897 */ /* 0x000fc4000fffe03f */
[----:B------:R-:W-:-:S04]  /*9a800*/  UIADD3.64 UR12, UR4, 0x4, URZ ;  /* 0x00000004040c7897 */ /* 0x000fc8000fffe03f */
[----:B------:R-:W-:Y:S02]  /*9a810*/  UIADD3.64 UR10, UR6, 0x2, URZ ;  /* 0x00000002060a7897 */ /* 0x000fe4000fffe03f */
[----:B------:R-:W-:Y:S01]  /*9a820*/  UIADD3.64 UR14, UR6, 0x4, URZ ;  /* 0x00000004060e7897 */ /* 0x000fe2000fffe03f */
[----:B------:R-:W-:Y:S01]  /*9a830*/  UMOV UR60, UR8 ;  /* 0x00000008003c7c82 */ /* 0x000fe20008000000 */
[----:B------:R-:W-:Y:S02]  /*9a840*/  UMOV UR61, UR9 ;  /* 0x00000009003d7c82 */ /* 0x000fe40008000000 */
[----:B------:R-:W-:Y:S01]  /*9a850*/  IMAD.U32 R188, RZ, RZ, UR10 ;  /* 0x0000000affbc7e24 */ /* 0x000fe2000f8e00ff */
[----:B------:R-:W-:Y:S01]  /*9a860*/  MOV R189, UR11 ;  /* 0x0000000b00bd7c02 */ /* 0x000fe20008000f00 */
[----:B------:R-:W-:Y:S01]  /*9a870*/  IMAD.U32 R184, RZ, RZ, UR14 ;  /* 0x0000000effb87e24 */ /* 0x000fe2000f8e00ff */
[----:B------:R-:W-:Y:S01]  /*9a880*/  MOV R185, UR15 ;  /* 0x0000000f00b97c02 */ /* 0x000fe20008000f00 */
[----:B------:R-:W-:Y:S01]  /*9a890*/  UMOV UR58, UR12 ;  /* 0x0000000c003a7c82 */ /* 0x000fe20008000000 */
[----:B------:R-:W-:Y:S01]  /*9a8a0*/  STL [R1+0x5200], R188 ;  /* 0x005200bc01007387 */ /* 0x000fe20000100800 */
[----:B------:R-:W-:-:S03]  /*9a8b0*/  UMOV UR59, UR13 ;  /* 0x0000000d003b7c82 */ /* 0x000fc60008000000 */
[----:B------:R-:W-:Y:S04]  /*9a8c0*/  STL [R1+0x51fc], R189 ;  /* 0x0051fcbd01007387 */ /* 0x000fe80000100800 */
[----:B------:R-:W-:Y:S04]  /*9a8d0*/  STL [R1+0x5208], R184 ;  /* 0x005208b801007387 */ /* 0x000fe80000100800 */
[----:B------:R-:W-:Y:S01]  /*9a8e0*/  STL [R1+0x5204], R185 ;  /* 0x005204b901007387 */ /* 0x000fe20000100800 */
[----:B------:R-:W-:Y:S02]  /*9a8f0*/  WARPGROUP.DEPBAR.LE gsb0, 0x0 ;  /* 0x00008000000079c5 */ /* 0x000fe40000010000 */
[----:B------:R-:W-:-:S06]  /*9a900*/  WARPGROUP.ARRIVE ;  /* 0x00000000000079c5 */ /* 0x000fcc0000000000 */
[----:B------:R-:W-:Y:S03]  /*9a910*/  HGMMA.64x256x8.F32.TF32 R24, gdesc[UR4], R24, gsb0 ;  /* 0x07e00000041879f0 */ /* 0x000fe60008002818 */
[----:B------:R-:W-:Y:S02]  /*9a920*/  WARPGROUP.DEPBAR.LE gsb0, 0x0 ;  /* 0x00008000000079c5 */ /* 0x000fe40000010000 */
[----:B------:R-:W-:-:S15]  /*9a930*/  WARPGROUP.ARRIVE ;  /* 0x00000000000079c5 */ /* 0x000fde0000000000 */
[----:B------:R-:W-:-:S08]  /*9a940*/  NOP ;  /* 0x0000000000007918 */ /* 0x000fd00000000000 */
[----:B------:R-:W-:Y:S01]  /*9a950*/  HGMMA.64x256x8.F32.TF32 R24, gdesc[UR8], R24, gsb0 ;  /* 0x07e00000081879f0 */ /* 0x000fe20008002818 */
[----:B------:R-:W-:Y:S01]  /*9a960*/  UMOV UR8, UR10 ;  /* 0x0000000a00087c82 */ /* 0x000fe20008000000 */
[----:B------:R-:W-:Y:S01]  /*9a970*/  UMOV UR9, UR11 ;  /* 0x0000000b00097c82 */ /* 0x000fe20008000000 */
[----:B------:R-:W-:Y:S01]  /*9a980*/  UMOV UR10, UR14 ;  /* 0x0000000e000a7c82 */ /* 0x000fe20008000000 */
[----:B------:R-:W-:Y:S01]  /*9a990*/  UMOV UR11, UR15 ;  /* 0x0000000f000b7c82 */ /* 0x000fe20008000000 */
[----:B------:R-:W-:Y:S02]  /*9a9a0*/  WARPGROUP.DEPBAR.LE gsb0, 0x0 ;  /* 0x00008000000079c5 */ /* 0x000fe40000010000 */
[----:B------:R-:W-:-:S15]  /*9a9b0*/  WARPGROUP.ARRIVE ;  /* 0x00000000000079c5 */ /* 0x000fde0000000000 */
[----:B------:R-:W-:-:S06]  /*9a9c0*/  NOP ;  /* 0x0000000000007918 */ /* 0x000fcc0000000000 */
[----:B------:R-:W-:Y:S03]  /*9a9d0*/  HGMMA.64x256x8.F32.TF32 R24, gdesc[UR12], R24, gsb0 ;  /* 0x07e000000c1879f0 */ /* 0x000fe60008002818 */
[----:B------:R-:W-:Y:S02]  /*9a9e0*/  WARPGROUP.DEPBAR.LE gsb0, 0x0 ;  /* 0x00008000000079c5 */ /* 0x000fe40000010000 */
[----:B------:R-:W-:Y:S01]  /*9a9f0*/  IMAD.MOV.U32 R2, RZ, RZ, R150 ;  /* 0x000000ffff027224 */ /* 0x000fe200078e0096 */
[----:B------:R-:W-:Y:S01]  /*9aa00*/  MOV R0, R151 ;  /* 0x0000009700007202 */ /* 0x000fe20000000f00 */
[----:B------:R-:W-:Y:S01]  /*9aa10*/  IMAD.MOV.U32 R4, RZ, RZ, R148 ;  /* 0x000000ffff047224 */ /* 0x000fe200078e0094 */
[----:B------:R-:W-:Y:S01]  /*9aa20*/  MOV R3, R149 ;  /* 0x0000009500037202 */ /* 0x000fe20000000f00 */
[----:B------:R1:W-:Y:S01]  /*9aa30*/  STL.64 [R1+0x1c00], R24 ;  /* 0x001c001801007387 */ /* 0x0003e20000100a00 */
[----:B------:R-:W-:Y:S01]  /*9aa40*/  MOV R150, UR9 ;  /* 0x0000000900967c02 */ /* 0x000fe20008000f00 */
[----:B------:R-:W-:Y:S01]  /*9aa50*/  IMAD.MOV.U32 R252, RZ, RZ, R28 ;  /* 0x000000fffffc7224 */ /* 0x000fe200078e001c */
[----:B------:R-:W-:Y:S01]  /*9aa60*/  MOV R151, UR8 ;  /* 0x0000000800977c02 */ /* 0x000fe20008000f00 */
[----:B------:R2:W-:Y:S01]  /*9aa70*/  STL.64 [R1+0x1c08], R26 ;  /* 0x001c081a01007387 */ /* 0x0005e20000100a00 */
[----:B------:R-:W-:Y:S01]  /*9aa80*/  MOV R148, UR11 ;  /* 0x0000000b00947c02 */ /* 0x000fe20008000f00 */
[----:B------:R-:W-:Y:S01]  /*9aa90*/  IMAD.MOV.U32 R250, RZ, RZ, R30 ;  /* 0x000000fffffa7224 */ /* 0x000fe200078e001e */
[----:B------:R-:W-:Y:S01]  /*9aaa0*/  MOV R149, UR10 ;  /* 0x0000000a00957c02 */ /* 0x000fe20008000f00 */
[----:B------:R-:W-:Y:S01]  /*9aab0*/  STL.64 [R1+0x6b80], R150 ;  /* 0x006b809601007387 */ /* 0x000fe20000100a00 */
[----:B------:R-:W-:Y:S01]  /*9aac0*/  MOV R251, R29 ;  /* 0x0000001d00fb7202 */ /* 0x000fe20000000f00 */
[----:B------:R-:W-:Y:S01]  /*9aad0*/  IMAD.MOV.U32 R248, RZ, RZ, R32 ;  /* 0x000000fffff87224 */ /* 0x000fe200078e0020 */
[----:B------:R-:W-:Y:S01]  /*9aae0*/  MOV R249, R31 ;  /* 0x0000001f00f97202 */ /* 0x000fe20000000f00 */
[----:B------:R3:W-:Y:S01]  /*9aaf0*/  STL.64 [R1+0x6b78], R148 ;  /* 0x006b789401007387 */ /* 0x0007e20000100a00 */
[----:B------:R-:W-:Y:S01]  /*9ab00*/  MOV R247, R33 ;  /* 0x0000002100f77202 */ /* 0x000fe20000000f00 */
[----:B------:R-:W-:Y:S01]  /*9ab10*/  IMAD.MOV.U32 R246, RZ, RZ, R34 ;  /* 0x000000fffff67224 */ /* 0x000fe200078e0022 */
[----:B------:R-:W-:Y:S01]  /*9ab20*/  MOV R245, R35 ;  /* 0x0000002300f57202 */ /* 0x000fe20000000f00 */
[----:B-1----:R-:W4:Y:S01]  /*9ab30*/  LDL.LU.64 R24, [R1+0x1a00] ;  /* 0x001a000001187983 */ /* 0x002f220000300a00 */
[----:B------:R-:W-:Y:S01]  /*9ab40*/  IMAD.MOV.U32 R244, RZ, RZ, R36 ;  /* 0x000000fffff47224 */ /* 0x000fe200078e0024 */
[----:B------:R-:W-:Y:S01]  /*9ab50*/  MOV R243, R37 ;  /* 0x0000002500f37202 */ /* 0x000fe20000000f00 */
[----:B------:R-:W-:Y:S01]  /*9ab60*/  IMAD.MOV.U32 R242, RZ, RZ, R38 ;  /* 0x000000fffff27224 */ /* 0x000fe200078e0026 */
[----:B--2---:R-:W2:Y:S01]  /*9ab70*/  LDL.LU.64 R26, [R1+0x1a08] ;  /* 0x001a0800011a7983 */ /* 0x004ea20000300a00 */
[----:B------:R-:W-:Y:S01]  /*9ab80*/  MOV R241, R39 ;  /* 0x0000002700f17202 */ /* 0x000fe20000000f00 */
[----:B------:R-:W-:Y:S01]  /*9ab90*/  IMAD.MOV.U32 R240, RZ, RZ, R40 ;  /* 0x000000fffff07224 */ /* 0x000fe200078e0028 */
[----:B------:R-:W-:Y:S01]  /*9aba0*/  MOV R239, R41 ;  /* 0x0000002900ef7202 */ /* 0x000fe20000000f00 */
[----:B------:R-:W4:Y:S01]  /*9abb0*/  LDL.LU.64 R28, [R1+0x1a10] ;  /* 0x001a1000011c7983 */ /* 0x000f220000300a00 */
[----:B------:R-:W-:Y:S01]  /*9abc0*/  IMAD.MOV.U32 R238, RZ, RZ, R42 ;  /* 0x000000ffffee7224 */ /* 0x000fe200078e002a */
[----:B------:R-:W-:Y:S01]  /*9abd0*/  MOV R237, R43 ;  /* 0x0000002b00ed7202 */ /* 0x000fe20000000f00 */
[----:B------:R-:W-:Y:S01]  /*9abe0*/  IMAD.MOV.U32 R236, RZ, RZ, R44 ;  /* 0x000000ffffec7224 */ /* 0x000fe200078e002c */
[----:B------:R-:W2:Y:S01]  /*9abf0*/  LDL.LU.64 R30, [R1+0x1a18] ;  /* 0x001a1800011e7983 */ /* 0x000ea20000300a00 */
        /* <DEDUP_REMOVED lines=136> */
[----:B------:R-:W-:-:S03]  /*9b480*/  MOV R5, R147 ;  /* 0x0000009300057202 */ /* 0x000fc60000000f00 */
[----:B------:R-:W4:Y:S04]  /*9b490*/  LDL.LU.64 R100, [R1+0x1b30] ;  /* 0x001b300001647983 */ /* 0x000f280000300a00 */
[----:B------:R-:W2:Y:S04]  /*9b4a0*/  LDL.LU.64 R102, [R1+0x1b38] ;  /* 0x001b380001667983 */ /* 0x000ea80000300a00 */
        /* <DEDUP_REMOVED lines=22> */
[----:B---3--:R-:W3:Y:S04]  /*9b610*/  LDL.LU.64 R148, [R1+0x1bf0] ;  /* 0x001bf00001947983 */ /* 0x008ee80000300a00 */
[----:B------:R-:W4:Y:S04]  /*9b620*/  LDL.LU.64 R150, [R1+0x1bf8] ;  /* 0x001bf80001967983 */ /* 0x000f280000300a00 */
[----:B----4-:R-:W-:Y:S04]  /*9b630*/  STL.64 [R1+0x6d80], R150 ;  /* 0x006d809601007387 */ /* 0x010fe80000100a00 */
[----:B---3--:R-:W-:Y:S04]  /*9b640*/  STL.64 [R1+0x6d78], R148 ;  /* 0x006d789401007387 */ /* 0x008fe80000100a00 */
[----:B--2---:R-:W-:Y:S04]  /*9b650*/  STL.64 [R1+0x6d70], R146 ;  /* 0x006d709201007387 */ /* 0x004fe80000100a00 */
        /* <DEDUP_REMOVED lines=57> */
[----:B-1----:R-:W2:Y:S04]  /*9b9f0*/  LDL.LU R32, [R1+0x1c00] ;  /* 0x001c000001207983 */ /* 0x002ea80000300800 */
[----:B------:R-:W2:Y:S04]  /*9ba00*/  LDL.LU R33, [R1+0x1c04] ;  /* 0x001c040001217983 */ /* 0x000ea80000300800 */
[----:B------:R-:W2:Y:S04]  /*9ba10*/  LDL.LU R34, [R1+0x1c08] ;  /* 0x001c080001227983 */ /* 0x000ea80000300800 */
[----:B------:R-:W2:Y:S01]  /*9ba20*/  LDL.LU R35, [R1+0x1c0c] ;  /* 0x001c0c0001237983 */ /* 0x000ea20000300800 */
[----:B------:R-:W-:Y:S01]  /*9ba30*/  MOV R129, R159 ;  /* 0x0000009f00817202 */ /* 0x000fe20000000f00 */
[----:B------:R-:W-:Y:S01]  /*9ba40*/  IMAD.MOV.U32 R130, RZ, RZ, R158 ;  /* 0x000000ffff827224 */ /* 0x000fe200078e009e */
        /* <DEDUP_REMOVED lines=122> */
[----:B------:R-:W-:-:S02]  /*9c1f0*/  UIADD3.64 UR12, UR4, 0xffe, URZ ;  /* 0x00000ffe040c7897 */ /* 0x000fc4000fffe03f */
[----:B------:R-:W-:-:S03]  /*9c200*/  UIADD3.64 UR14, UR6, 0x7fe, URZ ;  /* 0x000007fe060e7897 */ /* 0x000fc6000fffe03f */
[----:B--2---:R-:W-:-:S06]  /*9c210*/  WARPGROUP.ARRIVE ;  /* 0x00000000000079c5 */ /* 0x004fcc0000000000 */
[----:B------:R-:W-:Y:S01]  /*9c220*/  HGMMA.64x256x8.F32.TF32 R32, gdesc[UR12], R32, gsb0 ;  /* 0x07e000000c2079f0 */ /* 0x000fe20008002820 */
[----:B------:R-:W-:Y:S02]  /*9c230*/  UIADD3.64 UR24, UR4, 0x1000, URZ ;  /* 0x0000100004187897 */ /* 0x000fe4000fffe03f */
[----:B------:R-:W-:Y:S01]  /*9c240*/  UIADD3.64 UR26, UR6, 0x800, URZ ;  /* 0x00000800061a7897 */ /* 0x000fe2000fffe03f */
[----:B------:R-:W-:Y:S01]  /*9c250*/  IMAD.U32 R180, RZ, RZ, UR14 ;  /* 0x0000000effb47e24 */ /* 0x000fe2000f8e00ff */
[----:B------:R-:W-:Y:S01]  /*9c260*/  UMOV UR10, UR12 ;  /* 0x0000000c000a7c82 */ /* 0x000fe20008000000 */
[----:B------:R-:W-:Y:S01]  /*9c270*/  UMOV UR11, UR13 ;  /* 0x0000000d000b7c82 */ /* 0x000fe20008000000 */
[----:B------:R-:W-:Y:S01]  /*9c280*/  MOV R181, UR15 ;  /* 0x0000000f00b57c02 */ /* 0x000fe20008000f00 */
[----:B------:R-:W-:Y:S01]  /*9c290*/  UMOV UR12, UR14 ;  /* 0x0000000e000c7c82 */ /* 0x000fe20008000000 */
[----:B------:R-:W-:Y:S01]  /*9c2a0*/  UMOV UR13, UR15 ;  /* 0x0000000f000d7c82 */ /* 0x000fe20008000000 */
[----:B------:R-:W-:Y:S01]  /*9c2b0*/  IMAD.U32 R176, RZ, RZ, UR26 ;  /* 0x0000001affb07e24 */ /* 0x000fe2000f8e00ff */
[----:B------:R-:W-:Y:S01]  /*9c2c0*/  MOV R177, UR27 ;  /* 0x0000001b00b17c02 */ /* 0x000fe20008000f00 */
[----:B------:R-:W-:Y:S01]  /*9c2d0*/  UMOV UR8, UR24 ;  /* 0x0000001800087c82 */ /* 0x000fe20008000000 */
[----:B------:R-:W-:Y:S01]  /*9c2e0*/  UMOV UR9, UR25 ;  /* 0x0000001900097c82 */ /* 0x000fe20008000000 */
[----:B------:R-:W-:Y:S01]  /*9c2f0*/  UMOV UR14, UR26 ;  /* 0x0000001a000e7c82 */ /* 0x000fe20008000000 */
[----:B------:R-:W-:Y:S01]  /*9c300*/  UMOV UR15, UR27 ;  /* 0x0000001b000f7c82 */ /* 0x000fe20008000000 */
[----:B------:R-:W-:-:S02]  /*9c310*/  WARPGROUP.DEPBAR.LE gsb0, 0x0 ;  /* 0x00008000000079c5 */ /* 0x000fc40000010000 */
[----:B------:R-:W-:-:S10]  /*9c320*/  WARPGROUP.ARRIVE ;  /* 0x00000000000079c5 */ /* 0x000fd40000000000 */
[----:B------:R-:W-:Y:S01]  /*9c330*/  HGMMA.64x256x8.F32.TF32 R32, gdesc[UR24], R32, gsb0 ;  /* 0x07e00000182079f0 */ /* 0x000fe20008002820 */
[----:B------:R-:W-:Y:S02]  /*9c340*/  UIADD3.64 UR24, UR4, 0x1002, URZ ;  /* 0x0000100204187897 */ /* 0x000fe4000fffe03f */
[----:B------:R-:W-:Y:S01]  /*9c350*/  UIADD3.64 UR26, UR6, 0x802, URZ ;  /* 0x00000802061a7897 */ /* 0x000fe2000fffe03f */
[----:B------:R-:W-:Y:S02]  /*9c360*/  MOV R6, UR9 ;  /* 0x0000000900067c02 */ /* 0x000fe40008000f00 */
[----:B------:R-:W-:Y:S01]  /*9c370*/  MOV R5, UR8 ;  /* 0x0000000800057c02 */ /* 0x000fe20008000f00 */
[----:B------:R-:W-:Y:S01]  /*9c380*/  UIADD3.64 UR8, UR4, 0x1004, URZ ;  /* 0x0000100404087897 */ /* 0x000fe2000fffe03f */
[----:B------:R-:W-:Y:S02]  /*9c390*/  MOV R4, UR11 ;  /* 0x0000000b00047c02 */ /* 0x000fe40008000f00 */
[----:B------:R-:W-:Y:S01]  /*9c3a0*/  MOV R3, UR10 ;  /* 0x0000000a00037c02 */ /* 0x000fe20008000f00 */
[----:B------:R-:W-:Y:S01]  /*9c3b0*/  UIADD3.64 UR10, UR6, 0x804, URZ ;  /* 0x00000804060a7897 */ /* 0x000fe2000fffe03f */
[----:B------:R-:W-:-:S02]  /*9c3c0*/  WARPGROUP.DEPBAR.LE gsb0, 0x0 ;  /* 0x00008000000079c5 */ /* 0x000fc40000010000 */
[----:B------:R-:W-:-:S14]  /*9c3d0*/  WARPGROUP.ARRIVE ;  /* 0x00000000000079c5 */ /* 0x000fdc0000000000 */
[----:B------:R-:W-:Y:S01]  /*9c3e0*/  HGMMA.64x256x8.F32.TF32 R32, gdesc[UR24], R32, gsb0 ;  /* 0x07e00000182079f0 */ /* 0x000fe20008002820 */
[----:B------:R-:W-:Y:S01]  /*9c3f0*/  IMAD.U32 R172, RZ, RZ, UR10 ;  /* 0x0000000affac7e24 */ /* 0x000fe2000f8e00ff */
[----:B------:R-:W-:Y:S01]  /*9c400*/  MOV R173, UR11 ;  /* 0x0000000b00ad7c02 */ /* 0x000fe20008000f00 */
[----:B------:R-:W-:Y:S01]  /*9c410*/  UMOV UR52, UR8 ;  /* 0x0000000800347c82 */ /* 0x000fe20008000000 */
[----:B------:R-:W-:Y:S01]  /*9c420*/  UMOV UR53, UR9 ;  /* 0x0000000900357c82 */ /* 0x000fe20008000000 */
[----:B------:R-:W-:Y:S01]  /*9c430*/  UMOV UR22, UR10 ;  /* 0x0000000a00167c82 */ /* 0x000fe20008000000 */
[----:B------:R-:W-:Y:S01]  /*9c440*/  UMOV UR23, UR11 ;  /* 0x0000000b00177c82 */ /* 0x000fe20008000000 */
[----:B------:R-:W-:Y:S02]  /*9c450*/  WARPGROUP.DEPBAR.LE gsb0, 0x0 ;  /* 0x00008000000079c5 */ /* 0x000fe40000010000 */
[----:B------:R-:W-:-:S15]  /*9c460*/  WARPGROUP.ARRIVE ;  /* 0x00000000000079c5 */ /* 0x000fde0000000000 */
[----:B------:R-:W-:-:S04]  /*9c470*/  NOP ;  /* 0x0000000000007918 */ /* 0x000fc80000000000 */
[----:B------:R-:W-:Y:S01]  /*9c480*/  HGMMA.64x256x8.F32.TF32 R32, gdesc[UR8], R32, gsb0 ;  /* 0x07e00000082079f0 */ /* 0x000fe20008002820 */
[----:B------:R-:W-:Y:S02]  /*9c490*/  UIADD3.64 UR8, UR4, 0x1ffe, URZ ;  /* 0x00001ffe04087897 */ /* 0x000fe4000fffe03f */
[----:B------:R-:W-:Y:S01]  /*9c4a0*/  UIADD3.64 UR10, UR6, 0xffe, URZ ;  /* 0x00000ffe060a7897 */ /* 0x000fe2000fffe03f */
[----:B------:R-:W-:Y:S01]  /*9c4b0*/  IMAD.U32 R174, RZ, RZ, UR26 ;  /* 0x0000001affae7e24 */ /* 0x000fe2000f8e00ff */
[----:B------:R-:W-:Y:S01]  /*9c4c0*/  MOV R175, UR27 ;  /* 0x0000001b00af7c02 */ /* 0x000fe20008000f00 */
[----:B------:R-:W-:Y:S01]  /*9c4d0*/  UMOV UR18, UR26 ;  /* 0x0000001a00127c82 */ /* 0x000fe20008000000 */
[----:B------:R-:W-:Y:S01]  /*9c4e0*/  UMOV UR19, UR27 ;  /* 0x0000001b00137c82 */ /* 0x000fe20008000000 */
[----:B------:R-:W-:Y:S01]  /*9c4f0*/  UMOV UR48, UR8 ;  /* 0x0000000800307c82 */ /* 0x000fe20008000000 */
[----:B------:R-:W-:Y:S01]  /*9c500*/  IMAD.U32 R170, RZ, RZ, UR10 ;  /* 0x0000000affaa7e24 */ /* 0x000fe2000f8e00ff */
[----:B------:R-:W-:Y:S01]  /*9c510*/  MOV R171, UR11 ;  /* 0x0000000b00ab7c02 */ /* 0x000fe20008000f00 */
[----:B------:R-:W-:Y:S01]  /*9c520*/  UMOV UR49, UR9 ;  /* 0x0000000900317c82 */ /* 0x000fe20008000000 */
[----:B------:R-:W-:Y:S01]  /*9c530*/  UMOV UR26, UR10 ;  /* 0x0000000a001a7c82 */ /* 0x000fe20008000000 */
[----:B------:R-:W-:Y:S01]  /*9c540*/  UMOV UR27, UR11 ;  /* 0x0000000b001b7c82 */ /* 0x000fe20008000000 */
[----:B------:R-:W-:-:S02]  /*9c550*/  WARPGROUP.DEPBAR.LE gsb0, 0x0 ;  /* 0x00008000000079c5 */ /* 0x000fc40000010000 */
[----:B------:R-:W-:-:S12]  /*9c560*/  WARPGROUP.ARRIVE ;  /* 0x00000000000079c5 */ /* 0x000fd80000000000 */
[----:B------:R-:W-:Y:S01]  /*9c570*/  HGMMA.64x256x8.F32.TF32 R32, gdesc[UR8], R32, gsb0 ;  /* 0x07e00000082079f0 */ /* 0x000fe20008002820 */
[----:B------:R-:W-:Y:S02]  /*9c580*/  UIADD3.64 UR8, UR4, 0x2000, URZ ;  /* 0x0000200004087897 */ /* 0x000fe4000fffe03f */
[----:B------:R-:W-:-:S05]  /*9c590*/  UIADD3.64 UR10, UR6, 0x1000, URZ ;  /* 0x00001000060a7897 */ /* 0x000fca000fffe03f */
[----:B------:R-:W-:Y:S01]  /*9c5a0*/  UMOV UR44, UR8 ;  /* 0x00000008002c7c82 */ /* 0x000fe20008000000 */
[----:B------:R-:W-:Y:S01]  /*9c5b0*/  IMAD.U32 R168, RZ, RZ, UR10 ;  /* 0x0000000affa87e24 */ /* 0x000fe2000f8e00ff */
[----:B------:R-:W-:Y:S01]  /*9c5c0*/  MOV R169, UR11 ;  /* 0x0000000b00a97c02 */ /* 0x000fe20008000f00 */
[----:B------:R-:W-:Y:S01]  /*9c5d0*/  UMOV UR45, UR9 ;  /* 0x00000009002d7c82 */ /* 0x000fe20008000000 */
[----:B------:R-:W-:Y:S01]  /*9c5e0*/  UMOV UR30, UR10 ;  /* 0x0000000a001e7c82 */ /* 0x000fe20008000000 */
[----:B------:R-:W-:Y:S01]  /*9c5f0*/  UMOV UR31, UR11 ;  /* 0x0000000b001f7c82 */ /* 0x000fe20008000000 */
[----:B------:R-:W-:Y:S02]  /*9c600*/  WARPGROUP.DEPBAR.LE gsb0, 0x0 ;  /* 0x00008000000079c5 */ /* 0x000fe40000010000 */
        /* <DEDUP_REMOVED lines=47> */
[----:B------:R-:W-:Y:S01]  /*9c900*/  UIADD3.64 UR10, UR6, 0x1802, URZ ;  /* 0x00001802060a7897 */ /* 0x000fe2000fffe03f */
[----:B------:R-:W-:Y:S01]  /*9c910*/  UMOV UR56, UR24 ;  /* 0x0000001800387c82 */ /* 0x000fe20008000000 */
[----:B------:R-:W-:-:S03]  /*9c920*/  UMOV UR57, UR25 ;  /* 0x0000001900397c82 */ /* 0x000fc60008000000 */
        /* <DEDUP_REMOVED lines=11> */
[----:B------:R-:W-:Y:S04]  /*9c9e0*/  STL.64 [R1+0x6ba0], R30 ;  /* 0x006ba01e01007387 */ /* 0x000fe80000100a00 */
[----:B------:R-:W-:Y:S04]  /*9c9f0*/  STL.64 [R1+0x6b98], R28 ;  /* 0x006b981c01007387 */ /* 0x000fe80000100a00 */
[----:B------:R-:W-:Y:S04]  /*9ca00*/  STL.64 [R1+0x6b90], R26 ;  /* 0x006b901a01007387 */ /* 0x000fe80000100a00 */
[----:B------:R-:W-:Y:S04]  /*9ca10*/  STL.64 [R1+0x6b88], R24 ;  /* 0x006b881801007387 */ /* 0x000fe80000100a00 */
        /* <DEDUP_REMOVED lines=13> */
[----:B------:R-:W-:Y:S01]  /*9caf0*/  STL [R1+0x523c], R167 ;  /* 0x00523ca701007387 */ /* 0x000fe20000100800 */
[----:B------:R-:W-:-:S03]  /*9cb00*/  IMAD.U32 R236, RZ, RZ, UR10 ;  /* 0x0000000affec7e24 */ /* 0x000fc6000f8e00ff */
[----:B------:R-:W-:Y:S01]  /*9cb10*/  STL [R1+0x5248], R164 ;  /* 0x005248a401007387 */ /* 0x000fe20000100800 */
[----:B------:R-:W-:-:S03]  /*9cb20*/  MOV R237, UR11 ;  /* 0x0000000b00ed7c02 */ /* 0x000fc60008000f00 */
[----:B------:R-:W-:Y:S04]  /*9cb30*/  STL [R1+0x5244], R165 ;  /* 0x005244a501007387 */ /* 0x000fe80000100800 */
[----:B------:R-:W-:Y:S04]  /*9cb40*/  STL [R1+0x5250], R162 ;  /* 0x005250a201007387 */ /* 0x000fe80000100800 */
[----:B------:R-:W-:Y:S01]  /*9cb50*/  STL [R1+0x524c], R163 ;  /* 0x00524ca301007387 */ /* 0x000fe20000100800 */
[----:B------:R-:W-:Y:S02]  /*9cb60*/  WARPGROUP.DEPBAR.LE gsb0, 0x0 ;  /* 0x00008000000079c5 */ /* 0x000fe40000010000 */
[----:B------:R-:W-:-:S06]  /*9cb70*/  WARPGROUP.ARRIVE ;  /* 0x00000000000079c5 */ /* 0x000fcc0000000000 */
[----:B------:R-:W-:Y:S01]  /*9cb80*/  HGMMA.64x256x8.F32.TF32 R32, gdesc[UR8], R32, gsb0 ;  /* 0x07e00000082079f0 */ /* 0x000fe20008002820 */
[----:B------:R-:W-:Y:S04]  /*9cb90*/  STL [R1+0x5258], R248 ;  /* 0x005258f801007387 */ /* 0x000fe80000100800 */
[----:B------:R-:W-:Y:S04]  /*9cba0*/  STL [R1+0x5254], R249 ;  /* 0x005254f901007387 */ /* 0x000fe80000100800 */
[----:B------:R-:W-:Y:S04]  /*9cbb0*/  STL [R1+0x5260], R242 ;  /* 0x005260f201007387 */ /* 0x000fe80000100800 */
[----:B------:R-:W-:Y:S04]  /*9cbc0*/  STL [R1+0x525c], R243 ;  /* 0x00525cf301007387 */ /* 0x000fe80000100800 */
[----:B------:R-:W-:Y:S04]  /*9cbd0*/  STL [R1+0x5268], R236 ;  /* 0x005268ec01007387 */ /* 0x000fe80000100800 */
[----:B------:R-:W-:Y:S01]  /*9cbe0*/  STL [R1+0x5264], R237 ;  /* 0x005264ed01007387 */ /* 0x000fe20000100800 */
[----:B------:R-:W-:-:S03]  /*9cbf0*/  WARPGROUP.DEPBAR.LE gsb0, 0x0 ;  /* 0x00008000000079c5 */ /* 0x000fc60000010000 */
        /* <DEDUP_REMOVED lines=60> */
[----:B------:R-:W-:Y:S04]  /*9cfc0*/  STL.64 [R1+0x1de0], R152 ;  /* 0x001de09801007387 */ /* 0x000fe80000100a00 */
[----:B------:R-:W-:Y:S04]  /*9cfd0*/  STL.64 [R1+0x1de8], R154 ;  /* 0x001de89a01007387 */ /* 0x000fe80000100a00 */
[----:B------:R-:W-:Y:S04]  /*9cfe0*/  STL.64 [R1+0x1df0], R156 ;  /* 0x001df09c01007387 */ /* 0x000fe80000100a00 */
[----:B------:R-:W-:Y:S04]  /*9cff0*/  STL.64 [R1+0x1df8], R158 ;  /* 0x001df89e01007387 */ /* 0x000fe80000100a00 */
        /* <DEDUP_REMOVED lines=64> */
[----:B------:R-:W-:Y:S01]  /*9d400*/  MOV R14, UR15 ;  /* 0x0000000f000e7c02 */ /* 0x000fe20008000f00 */
[----:B------:R-:W-:Y:S01]  /*9d410*/  UMOV UR15, UR21 ;  /* 0x00000015000f7c82 */ /* 0x000fe20008000000 */
[----:B------:R-:W-:Y:S01]  /*9d420*/  MOV R13, UR14 ;  /* 0x0000000e000d7c02 */ /* 0x000fe20008000f00 */
[----:B------:R-:W-:Y:S01]  /*9d430*/  UMOV UR14, UR20 ;  /* 0x00000014000e7c82 */ /* 0x000fe20008000000 */
[----:B------:R-:W-:Y:S01]  /*9d440*/  MOV R12, UR13 ;  /* 0x0000000d000c7c02 */ /* 0x000fe20008000f00 */
[----:B------:R-:W-:Y:S01]  /*9d450*/  UMOV UR13, UR15 ;  /* 0x0000000f000d7c82 */ /* 0x000fe20008000000 */
[----:B------:R-:W-:Y:S01]  /*9d460*/  MOV R7, UR12 ;  /* 0x0000000c00077c02 */ /* 0x000fe20008000f00 */
[----:B------:R-:W-:Y:S01]  /*9d470*/  UMOV UR12, UR14 ;  /* 0x0000000e000c7c82 */ /* 0x000fe20008000000 */
[----:B------:R-:W-:-:S06]  /*9d480*/  UIADD3.64 UR14, UR6, 0x1ffe, URZ ;  /* 0x00001ffe060e7897 */ /* 0x000fcc000fffe03f */
[----:B------:R-:W-:Y:S01]  /*9d490*/  IMAD.U32 R192, RZ, RZ, UR14 ;  /* 0x0000000effc07e24 */ /* 0x000fe2000f8e00ff */
[----:B------:R-:W-:Y:S01]  /*9d4a0*/  MOV R193, UR15 ;  /* 0x0000000f00c17c02 */ /* 0x000fe20008000f00 */
[----:B--2---:R-:W-:-:S06]  /*9d4b0*/  WARPGROUP.ARRIVE ;  /* 0x00000000000079c5 */ /* 0x004fcc0000000000 */
[----:B------:R-:W-:Y:S01]  /*9d4c0*/  HGMMA.64x256x8.F32.TF32 R24, gdesc[UR12], R24, gsb0 ;  /* 0x07e000000c1879f0 */ /* 0x000fe20008002818 */
[----:B------:R-:W-:Y:S01]  /*9d4d0*/  UIADD3.64 UR14, UR6, 0x2000, URZ ;  /* 0x00002000060e7897 */ /* 0x000fe2000fffe03f */
[----:B------:R-:W-:Y:S01]  /*9d4e0*/  UMOV UR12, UR4 ;  /* 0x00000004000c7c82 */ /* 0x000fe20008000000 */
[----:B------:R-:W-:-:S04]  /*9d4f0*/  UMOV UR13, UR5 ;  /* 0x00000005000d7c82 */ /* 0x000fc80008000000 */
[----:B------:R-:W-:Y:S01]  /*9d500*/  IMAD.U32 R202, RZ, RZ, UR14 ;  /* 0x0000000effca7e24 */ /* 0x000fe2000f8e00ff */
[----:B------:R-:W-:Y:S01]  /*9d510*/  MOV R203, UR15 ;  /* 0x0000000f00cb7c02 */ /* 0x000fe20008000f00 */
[----:B------:R-:W-:Y:S02]  /*9d520*/  WARPGROUP.DEPBAR.LE gsb0, 0x0 ;  /* 0x00008000000079c5 */ /* 0x000fe40000010000 */
[----:B------:R-:W-:-:S15]  /*9d530*/  WARPGROUP.ARRIVE ;  /* 0x00000000000079c5 */ /* 0x000fde0000000000 */
[----:B------:R-:W-:-:S02]  /*9d540*/  NOP ;  /* 0x0000000000007918 */ /* 0x000fc40000000000 */
        /* <DEDUP_REMOVED lines=12> */
[----:B------:R-:W-:Y:S01]  /*9d610*/  UMOV UR13, UR59 ;  /* 0x0000003b000d7c82 */ /* 0x000fe20008000000 */
[----:B------:R-:W-:Y:S01]  /*9d620*/  UMOV UR54, UR10 ;  /* 0x0000000a00367c82 */ /* 0x000fe20008000000 */
[----:B------:R-:W-:Y:S01]  /*9d630*/  UMOV UR55, UR11 ;  /* 0x0000000b00377c82 */ /* 0x000fe20008000000 */
[----:B------:R-:W-:Y:S02]  /*9d640*/  R2UR UR11, R4 ;  /* 0x00000000040b72ca */ /* 0x000fe400000e0000 */
[----:B------:R-:W-:Y:S01]  /*9d650*/  R2UR UR10, R3 ;  /* 0x00000000030a72ca */ /* 0x000fe200000e0000 */
[----:B------:R-:W-:Y:S01]  /*9d660*/  UMOV UR20, UR8 ;  /* 0x0000000800147c82 */ /* 0x000fe20008000000 */
[----:B------:R-:W-:-:S09]  /*9d670*/  UMOV UR21, UR9 ;  /* 0x0000000900157c82 */ /* 0x000fd20008000000 */
[----:B------:R-:W-:Y:S02]  /*9d680*/  UMOV UR9, UR11 ;  /* 0x0000000b00097c82 */ /* 0x000fe40008000000 */
[----:B------:R-:W-:Y:S01]  /*9d690*/  UMOV UR8, UR10 ;  /* 0x0000000a00087c82 */ /* 0x000fe20008000000 */
[----:B------:R-:W-:Y:S01]  /*9d6a0*/  UIADD3.64 UR10, UR6, 0x27fe, URZ ;  /* 0x000027fe060a7897 */ /* 0x000fe2000fffe03f */
[----:B------:R-:W-:Y:S02]  /*9d6b0*/  WARPGROUP.DEPBAR.LE gsb0, 0x0 ;  /* 0x00008000000079c5 */ /* 0x000fe40000010000 */
[----:B------:R-:W-:-:S06]  /*9d6c0*/  WARPGROUP.ARRIVE ;  /* 0x00000000000079c5 */ /* 0x000fcc0000000000 */
[----:B------:R-:W-:Y:S01]  /*9d6d0*/  HGMMA.64x256x8.F32.TF32 R24, gdesc[UR12], R24, gsb0 ;  /* 0x07e000000c1879f0 */ /* 0x000fe20008002818 */
[----:B------:R-:W-:Y:S01]  /*9d6e0*/  IMAD.U32 R182, RZ, RZ, UR10 ;  /* 0x0000000affb67e24 */ /* 0x000fe2000f8e00ff */
[----:B------:R-:W-:Y:S01]  /*9d6f0*/  MOV R183, UR11 ;  /* 0x0000000b00b77c02 */ /* 0x000fe20008000f00 */
[----:B------:R-:W-:Y:S02]  /*9d700*/  WARPGROUP.DEPBAR.LE gsb0, 0x0 ;  /* 0x00008000000079c5 */ /* 0x000fe40000010000 */
[----:B------:R-:W-:-:S15]  /*9d710*/  WARPGROUP.ARRIVE ;  /* 0x00000000000079c5 */ /* 0x000fde0000000000 */
[----:B------:R-:W-:-:S08]  /*9d720*/  NOP ;  /* 0x0000000000007918 */ /* 0x000fd00000000000 */
[----:B------:R-:W-:Y:S01]  /*9d730*/  HGMMA.64x256x8.F32.TF32 R24, gdesc[UR8], R24, gsb0 ;  /* 0x07e00000081879f0 */ /* 0x000fe20008002818 */
[----:B------:R-:W-:Y:S02]  /*9d740*/  R2UR UR9, R6 ;  /* 0x00000000060972ca */ /* 0x000fe400000e0000 */
[----:B------:R-:W-:Y:S01]  /*9d750*/  R2UR UR8, R5 ;  /* 0x00000000050872ca */ /* 0x000fe200000e0000 */
[----:B------:R-:W-:Y:S01]  /*9d760*/  UIADD3.64 UR10, UR6, 0x2800, URZ ;  /* 0x00002800060a7897 */ /* 0x000fe2000fffe03f */
[----:B------:R-:W-:Y:S01]  /*9d770*/  STL [R1+0x5270], R192 ;  /* 0x005270c001007387 */ /* 0x000fe20000100800 */
[----:B------:R-:W-:Y:S01]  /*9d780*/  IMAD.U32 R194, RZ, RZ, UR14 ;  /* 0x0000000effc27e24 */ /* 0x000fe2000f8e00ff */
[----:B------:R-:W-:Y:S02]  /*9d790*/  MOV R195, UR15 ;  /* 0x0000000f00c37c02 */ /* 0x000fe40008000f00 */
[----:B------:R-:W-:Y:S01]  /*9d7a0*/  STL [R1+0x526c], R193 ;  /* 0x00526cc101007387 */ /* 0x000fe20000100800 */
[----:B------:R-:W-:-:S03]  /*9d7b0*/  IMAD.U32 R178, RZ, RZ, UR10 ;  /* 0x0000000affb27e24 */ /* 0x000fc6000f8e00ff */
[----:B------:R-:W-:Y:S01]  /*9d7c0*/  STL [R1+0x5278], R202 ;  /* 0x005278ca01007387 */ /* 0x000fe20000100800 */
[----:B------:R-:W-:-:S03]  /*9d7d0*/  MOV R179, UR11 ;  /* 0x0000000b00b37c02 */ /* 0x000fc60008000f00 */
        /* <DEDUP_REMOVED lines=9> */
[----:B------:R-:W-:-:S02]  /*9d870*/  WARPGROUP.DEPBAR.LE gsb0, 0x0 ;  /* 0x00008000000079c5 */ /* 0x000fc40000010000 */
[----:B------:R-:W-:-:S06]  /*9d880*/  WARPGROUP.ARRIVE ;  /* 0x00000000000079c5 */ /* 0x000fcc0000000000 */
[----:B------:R-:W-:Y:S03]  /*9d890*/  HGMMA.64x256x8.F32.TF32 R24, gdesc[UR8], R24, gsb0 ;  /* 0x07e00000081879f0 */ /* 0x000fe60008002818 */
[----:B------:R-:W-:Y:S02]  /*9d8a0*/  WARPGROUP.DEPBAR.LE gsb0, 0x0 ;  /* 0x00008000000079c5 */ /* 0x000fe40000010000 */
[----:B------:R1:W-:Y:S01]  /*9d8b0*/  STL.64 [R1+0x1a00], R24 ;  /* 0x001a001801007387 */ /* 0x0003e20000100a00 */
[----:B------:R-:W-:Y:S01]  /*9d8c0*/  IMAD.MOV.U32 R2, RZ, RZ, R150 ;  /* 0x000000ffff027224 */ /* 0x000fe200078e0096 */
[----:B------:R-:W-:Y:S01]  /*9d8d0*/  MOV R0, R151 ;  /* 0x0000009700007202 */ /* 0x000fe20000000f00 */
[----:B------:R-:W-:Y:S01]  /*9d8e0*/  IMAD.MOV.U32 R4, RZ, RZ, R148 ;  /* 0x000000ffff047224 */ /* 0x000fe200078e0094 */
[----:B------:R2:W-:Y:S01]  /*9d8f0*/  STL.64 [R1+0x1a08], R26 ;  /* 0x001a081a01007387 */ /* 0x0005e20000100a00 */
[----:B------:R-:W-:-:S03]  /*9d900*/  MOV R3, R149 ;  /* 0x0000009500037202 */ /* 0x000fc60000000f00 */
[----:B------:R-:W3:Y:S04]  /*9d910*/  LDL.LU.64 R150, [R1+0x6b80] ;  /* 0x006b800001967983 */ /* 0x000ee80000300a00 */
[----:B------:R-:W4:Y:S01]  /*9d920*/  LDL.LU.64 R148, [R1+0x6b78] ;  /* 0x006b780001947983 */ /* 0x000f220000300a00 */
[----:B------:R-:W-:Y:S01]  /*9d930*/  IMAD.MOV.U32 R252, RZ, RZ, R28 ;  /* 0x000000fffffc7224 */ /* 0x000fe200078e001c */
[----:B------:R-:W-:Y:S02]  /*9d940*/  MOV R251, R29 ;  /* 0x0000001d00fb7202 */ /* 0x000fe40000000f00 */
[----:B-1----:R-:W4:Y:S01]  /*9d950*/  LDL.LU.64 R24, [R1+0x1800] ;  /* 0x0018000001187983 */ /* 0x002f220000300a00 */
[----:B------:R-:W-:Y:S01]  /*9d960*/  IMAD.MOV.U32 R250, RZ, RZ, R30 ;  /* 0x000000fffffa7224 */ /* 0x000fe200078e001e */
[----:B------:R-:W-:-:S02]  /*9d970*/  MOV R249, R31 ;  /* 0x0000001f00f97202 */ /* 0x000fc40000000f00 */
[----:B--2---:R-:W2:Y:S01]  /*9d980*/  LDL.LU.64 R26, [R1+0x1808] ;  /* 0x00180800011a7983 */ /* 0x004ea20000300a00 */
[----:B------:R-:W-:Y:S01]  /*9d990*/  IMAD.MOV.U32 R248, RZ, RZ, R32 ;  /* 0x000000fffff87224 */ /* 0x000fe200078e0020 */
[----:B------:R-:W-:Y:S02]  /*9d9a0*/  MOV R247, R33 ;  /* 0x0000002100f77202 */ /* 0x000fe40000000f00 */
[----:B------:R-:W2:Y:S01]  /*9d9b0*/  LDL.LU.64 R28, [R1+0x1810] ;  /* 0x00181000011c7983 */ /* 0x000ea20000300a00 */
[----:B------:R-:W-:Y:S01]  /*9d9c0*/  IMAD.MOV.U32 R246, RZ, RZ, R34 ;  /* 0x000000fffff67224 */ /* 0x000fe200078e0022 */
[----:B------:R-:W-:Y:S02]  /*9d9d0*/  MOV R245, R35 ;  /* 0x0000002300f57202 */ /* 0x000fe40000000f00 */
[----:B------:R-:W2:Y:S01]  /*9d9e0*/  LDL.LU.64 R30, [R1+0x1818] ;  /* 0x00181800011e7983 */ /* 0x000ea20000300a00 */
[----:B------:R-:W-:Y:S01]  /*9d9f0*/  IMAD.MOV.U32 R244, RZ, RZ, R36 ;  /* 0x000000fffff47224 */ /* 0x000fe200078e0024 */
[----:B------:R-:W-:-:S02]  /*9da00*/  MOV R243, R37 ;  /* 0x0000002500f37202 */ /* 0x000fc40000000f00 */
[----:B------:R-:W2:Y:S01]  /*9da10*/  LDL.LU.64 R32, [R1+0x1820] ;  /* 0x0018200001207983 */ /* 0x000ea20000300a00 */
        /* <DEDUP_REMOVED lines=147> */
[----:B------:R-:W-:Y:S01]  /*9e350*/  R2UR UR15, R14 ;  /* 0x000000000e0f72ca */ /* 0x000fe200000e0000 */
[----:B------:R-:W-:Y:S01]  /*9e360*/  IMAD.MOV.U32 R16, RZ, RZ, R136 ;  /* 0x000000ffff107224 */ /* 0x000fe200078e0088 */
[----:B------:R-:W-:Y:S01]  /*9e370*/  R2UR UR14, R13 ;  /* 0x000000000d0e72ca */ /* 0x000fe200000e0000 */
[----:B------:R-:W2:Y:S01]  /*9e380*/  LDL.LU.64 R132, [R1+0x19b0] ;  /* 0x0019b00001847983 */ /* 0x000ea20000300a00 */
[----:B------:R-:W-:Y:S01]  /*9e390*/  MOV R15, R137 ;  /* 0x00000089000f7202 */ /* 0x000fe20000000f00 */
[----:B------:R-:W-:Y:S01]  /*9e3a0*/  IMAD.MOV.U32 R14, RZ, RZ, R138 ;  /* 0x000000ffff0e7224 */ /* 0x000fe200078e008a */
[----:B------:R-:W-:Y:S01]  /*9e3b0*/  R2UR UR13, R12 ;  /* 0x000000000c0d72ca */ /* 0x000fe200000e0000 */
[----:B------:R-:W2:Y:S01]  /*9e3c0*/  LDL.LU.64 R134, [R1+0x19b8] ;  /* 0x0019b80001867983 */ /* 0x000ea20000300a00 */
[----:B------:R-:W-:Y:S01]  /*9e3d0*/  MOV R13, R139 ;  /* 0x0000008b000d7202 */ /* 0x000fe20000000f00 */
[----:B------:R-:W-:Y:S01]  /*9e3e0*/  IMAD.MOV.U32 R12, RZ, RZ, R140 ;  /* 0x000000ffff0c7224 */ /* 0x000fe200078e008c */
[----:B------:R-:W-:Y:S01]  /*9e3f0*/  MOV R11, R141 ;  /* 0x0000008d000b7202 */ /* 0x000fe20000000f00 */
[----:B------:R-:W2:Y:S01]  /*9e400*/  LDL.LU.64 R136, [R1+0x19c0] ;  /* 0x0019c00001887983 */ /* 0x000ea20000300a00 */
[----:B------:R-:W-:Y:S01]  /*9e410*/  R2UR UR12, R7 ;  /* 0x00000000070c72ca */ /* 0x000fe200000e0000 */
[----:B------:R-:W-:Y:S01]  /*9e420*/  IMAD.MOV.U32 R10, RZ, RZ, R142 ;  /* 0x000000ffff0a7224 */ /* 0x000fe200078e008e */
[----:B------:R-:W-:Y:S01]  /*9e430*/  MOV R9, R143 ;  /* 0x0000008f00097202 */ /* 0x000fe20000000f00 */
[----:B------:R-:W2:Y:S01]  /*9e440*/  LDL.LU.64 R138, [R1+0x19c8] ;  /* 0x0019c800018a7983 */ /* 0x000ea20000300a00 */
[----:B------:R-:W-:Y:S01]  /*9e450*/  IMAD.MOV.U32 R8, RZ, RZ, R144 ;  /* 0x000000ffff087224 */ /* 0x000fe200078e0090 */
[----:B------:R-:W-:-:S02]  /*9e460*/  MOV R7, R145 ;  /* 0x0000009100077202 */ /* 0x000fc40000000f00 */
[----:B------:R-:W2:Y:S01]  /*9e470*/  LDL.LU.64 R140, [R1+0x19d0] ;  /* 0x0019d000018c7983 */ /* 0x000ea20000300a00 */
[----:B------:R-:W-:Y:S01]  /*9e480*/  IMAD.MOV.U32 R6, RZ, RZ, R146 ;  /* 0x000000ffff067224 */ /* 0x000fe200078e0092 */
[----:B------:R-:W-:Y:S02]  /*9e490*/  MOV R5, R147 ;  /* 0x0000009300057202 */ /* 0x000fe40000000f00 */
[----:B------:R-:W2:Y:S04]  /*9e4a0*/  LDL.LU.64 R142, [R1+0x19d8] ;  /* 0x0019d800018e7983 */ /* 0x000ea80000300a00 */
[----:B------:R-:W2:Y:S04]  /*9e4b0*/  LDL.LU.64 R144, [R1+0x19e0] ;  /* 0x0019e00001907983 */ /* 0x000ea80000300a00 */
[----:B------:R-:W2:Y:S01]  /*9e4c0*/  LDL.LU.64 R146, [R1+0x19e8] ;  /* 0x0019e80001927983 */ /* 0x000ea20000300a00 */
[----:B---3--:R-:W-:-:S02]  /*9e4d0*/  R2UR UR9, R150 ;  /* 0x00000000960972ca */ /* 0x008fc400000e0000 */
[----:B------:R-:W-:Y:S02]  /*9e4e0*/  R2UR UR8, R151 ;  /* 0x00000000970872ca */ /* 0x000fe400000e0000 */
[----:B----4-:R-:W-:Y:S02]  /*9e4f0*/  R2UR UR11, R148 ;  /* 0x00000000940b72ca */ /* 0x010fe400000e0000 */
[----:B------:R-:W-:Y:S02]  /*9e500*/  R2UR UR10, R149 ;  /* 0x00000000950a72ca */ /* 0x000fe400000e0000 */
[----:B------:R-:W3:Y:S04]  /*9e510*/  LDL.LU.64 R148, [R1+0x19f0] ;  /* 0x0019f00001947983 */ /* 0x000ee80000300a00 */
        /* <DEDUP_REMOVED lines=193> */
[----:B------:R-:W-:-:S05]  /*9f130*/  UIADD3.64 UR58, UR6, 0x2802, URZ ;  /* 0x00002802063a7897 */ /* 0x000fca000fffe03f */
[----:B--2---:R-:W-:-:S06]  /*9f140*/  WARPGROUP.ARRIVE ;  /* 0x00000000000079c5 */ /* 0x004fcc0000000000 */
[----:B------:R-:W-:Y:S01]  /*9f150*/  HGMMA.64x256x8.F32.TF32 R24, gdesc[UR56], R24, gsb0 ;  /* 0x07e00000381879f0 */ /* 0x000fe20008002818 */
[----:B------:R-:W-:Y:S01]  /*9f160*/  IMAD.U32 R160, RZ, RZ, UR58 ;  /* 0x0000003affa07e24 */ /* 0x000fe2000f8e00ff */
[----:B------:R-:W-:Y:S01]  /*9f170*/  MOV R161, UR59 ;  /* 0x0000003b00a17c02 */ /* 0x000fe20008000f00 */
[----:B------:R-:W-:Y:S01]  /*9f180*/  UIADD3.64 UR58, UR6, 0x2804, URZ ;  /* 0x00002804063a7897 */ /* 0x000fe2000fffe03f */
[----:B------:R-:W-:Y:S01]  /*9f190*/  UMOV UR56, UR52 ;  /* 0x0000003400387c82 */ /* 0x000fe20008000000 */
[----:B------:R-:W-:-:S04]  /*9f1a0*/  UMOV UR57, UR53 ;  /* 0x0000003500397c82 */ /* 0x000fc80008000000 */
[----:B------:R-:W-:Y:S01]  /*9f1b0*/  IMAD.U32 R158, RZ, RZ, UR58 ;  /* 0x0000003aff9e7e24 */ /* 0x000fe2000f8e00ff */
[----:B------:R-:W-:Y:S01]  /*9f1c0*/  MOV R159, UR59 ;  /* 0x0000003b009f7c02 */ /* 0x000fe20008000f00 */
[----:B------:R-:W-:Y:S02]  /*9f1d0*/  WARPGROUP.DEPBAR.LE gsb0, 0x0 ;  /* 0x00008000000079c5 */ /* 0x000fe40000010000 */
[----:B------:R-:W-:-:S15]  /*9f1e0*/  WARPGROUP.ARRIVE ;  /* 0x00000000000079c5 */ /* 0x000fde0000000000 */
        /* <DEDUP_REMOVED lines=57> */
[----:B------:R-:W-:-:S05]  /*9f580*/  UMOV UR57, UR25 ;  /* 0x0000001900397c82 */ /* 0x000fca0008000000 */
[----:B------:R-:W-:Y:S01]  /*9f590*/  UMOV UR60, UR58 ;  /* 0x0000003a003c7c82 */ /* 0x000fe20008000000 */
[----:B------:R-:W-:Y:S01]  /*9f5a0*/  UMOV UR61, UR59 ;  /* 0x0000003b003d7c82 */ /* 0x000fe20008000000 */
[----:B------:R-:W-:Y:S02]  /*9f5b0*/  WARPGROUP.DEPBAR.LE gsb0, 0x0 ;  /* 0x00008000000079c5 */ /* 0x000fe40000010000 */
[----:B------:R-:W-:-:S15]  /*9f5c0*/  WARPGROUP.ARRIVE ;  /* 0x00000000000079c5 */ /* 0x000fde0000000000 */
[----:B------:R-:W-:-:S01]  /*9f5d0*/  NOP ;  /* 0x0000000000007918 */ /* 0x000fc20000000000 */
[----:B------:R-:W-:Y:S01]  /*9f5e0*/  HGMMA.64x256x8.F32.TF32 R24, gdesc[UR56], R24, gsb0 ;  /* 0x07e00000381879f0 */ /* 0x000fe20008002818 */
[----:B------:R-:W-:Y:S01]  /*9f5f0*/  UIADD3.64 UR58, UR6, 0x3804, URZ ;  /* 0x00003804063a7897 */ /* 0x000fe2000fffe03f */
[----:B------:R-:W-:Y:S01]  /*9f600*/  UMOV UR56, UR20 ;  /* 0x0000001400387c82 */ /* 0x000fe20008000000 */
[----:B------:R-:W-:Y:S01]  /*9f610*/  UMOV UR57, UR21 ;  /* 0x0000001500397c82 */ /* 0x000fe20008000000 */
        /* <DEDUP_REMOVED lines=152> */
[----:B------:R-:W-:Y:S01]  /*9ffa0*/  UIADD3.64 UR56, UR4, 0x1fe, URZ ;  /* 0x000001fe04387897 */ /* 0x000fe2000fffe03f */
[----:B------:R-:W-:Y:S01]  /*9ffb0*/  UMOV UR58, UR16 ;  /* 0x00000010003a7c82 */ /* 0x000fe20008000000 */
[----:B------:R-:W-:Y:S01]  /*9ffc0*/  UMOV UR59, UR17 ;  /* 0x00000011003b7c82 */ /* 0x000fe20008000000 */
[----:B--2---:R-:W-:-:S06]  /*9ffd0*/  WARPGROUP.ARRIVE ;  /* 0x00000000000079c5 */ /* 0x004fcc0000000000 */
[----:B------:R-:W-:Y:S01]  /*9ffe0*/  HGMMA.64x256x8.F32.TF32 R24, gdesc[UR56], R24, gsb0 ;  /* 0x07e00000381879f0 */ /* 0x000fe20008002818 */
[----:B------:R-:W-:Y:S01]  /*9fff0*/  UIADD3.64 UR56, UR4, 0x200, URZ ;  /* 0x0000020004387897 */ /* 0x000fe2000fffe03f */
[----:B------:R-:W-:Y:S01]  /*a0000*/  UMOV UR58, UR6 ;  /* 0x00000006003a7c82 */ /* 0x000fe20008000000 */
[----:B------:R-:W-:Y:S01]  /*a0010*/  UMOV UR59, UR7 ;  /* 0x00000007003b7c82 */ /* 0x000fe20008000000 */
[----:B------:R-:W-:Y:S02]  /*a0020*/  WARPGROUP.DEPBAR.LE gsb0, 0x0 ;  /* 0x00008000000079c5 */ /* 0x000fe40000010000 */
[----:B------:R-:W-:-:S15]  /*a0030*/  WARPGROUP.ARRIVE ;  /* 0x00000000000079c5 */ /* 0x000fde0000000000 */
[----:B------:R-:W-:-:S07]  /*a0040*/  NOP ;  /* 0x0000000000007918 */ /* 0x000fce0000000000 */
[----:B------:R-:W-:Y:S01]  /*a0050*/  HGMMA.64x256x8.F32.TF32 R24, gdesc[UR56], R24, gsb0 ;  /* 0x07e00000381879f0 */ /* 0x000fe20008002818 */
[----:B------:R-:W-:Y:S01]  /*a0060*/  UIADD3.64 UR56, UR4, 0x202, URZ ;  /* 0x0000020204387897 */ /* 0x000fe2000fffe03f */
[----:B------:R-:W-:Y:S01]  /*a0070*/  UMOV UR58, UR8 ;  /* 0x00000008003a7c82 */ /* 0x000fe20008000000 */
[----:B------:R-:W-:Y:S01]  /*a0080*/  UMOV UR59, UR9 ;  /* 0x00000009003b7c82 */ /* 0x000fe20008000000 */
[----:B------:R-:W-:Y:S01]  /*a0090*/  UIADD3.64 UR8, UR4, 0x204, URZ ;  /* 0x0000020404087897 */ /* 0x000fe2000fffe03f */
[----:B------:R-:W-:Y:S02]  /*a00a0*/  WARPGROUP.DEPBAR.LE gsb0, 0x0 ;  /* 0x00008000000079c5 */ /* 0x000fe40000010000 */
[----:B------:R-:W-:-:S15]  /*a00b0*/  WARPGROUP.ARRIVE ;  /* 0x00000000000079c5 */ /* 0x000fde0000000000 */
[----:B------:R-:W-:-:S06]  /*a00c0*/  NOP ;  /* 0x0000000000007918 */ /* 0x000fcc0000000000 */
[----:B------:R-:W-:Y:S01]  /*a00d0*/  HGMMA.64x256x8.F32.TF32 R24, gdesc[UR56], R24, gsb0 ;  /* 0x07e00000381879f0 */ /* 0x000fe20008002818 */
[----:B------:R-:W-:Y:S02]  /*a00e0*/  MOV R4, UR9 ;  /* 0x0000000900047c02 */ /* 0x000fe40008000f00 */
[----:B------:R-:W-:Y:S01]  /*a00f0*/  MOV R3, UR8 ;  /* 0x0000000800037c02 */ /* 0x000fe20008000f00 */
        /* <DEDUP_REMOVED lines=12> */
[----:B------:R-:W-:Y:S04]  /*a01c0*/  STL [R1+0x6768], R4 ;  /* 0x0067680401007387 */ /* 0x000fe80000100800 */
[----:B------:R-:W-:Y:S01]  /*a01d0*/  STL [R1+0x676c], R3 ;  /* 0x00676c0301007387 */ /* 0x000fe20000100800 */
[----:B------:R-:W-:Y:S02]  /*a01e0*/  WARPGROUP.DEPBAR.LE gsb0, 0x0 ;  /* 0x00008000000079c5 */ /* 0x000fe40000010000 */
[----:B------:R-:W-:-:S15]  /*a01f0*/  WARPGROUP.ARRIVE ;  /* 0x00000000000079c5 */ /* 0x000fde0000000000 */
[----:B------:R-:W-:-:S05]  /*a0200*/  NOP ;  /* 0x0000000000007918 */ /* 0x000fca0000000000 */
[----:B------:R-:W-:Y:S03]  /*a0210*/  HGMMA.64x256x8.F32.TF32 R24, gdesc[UR12], R24, gsb0 ;  /* 0x07e000000c1879f0 */ /* 0x000fe60008002818 */
[----:B------:R-:W-:Y:S02]  /*a0220*/  WARPGROUP.DEPBAR.LE gsb0, 0x0 ;  /* 0x00008000000079c5 */ /* 0x000fe40000010000 */
[----:B------:R1:W-:Y:S01]  /*a0230*/  STL.64 [R1+0x1800], R24 ;  /* 0x0018001801007387 */ /* 0x0003e20000100a00 */
[----:B------:R-:W-:-:S03]  /*a0240*/  IMAD.MOV.U32 R252, RZ, RZ, R28 ;  /* 0x000000fffffc7224 */ /* 0x000fc600078e001c */
[----:B------:R-:W-:Y:S01]  /*a0250*/  STL.64 [R1+0x1808], R26 ;  /* 0x0018081a01007387 */ /* 0x000fe20000100a00 */
[----:B------:R-:W-:Y:S02]  /*a0260*/  MOV R251, R29 ;  /* 0x0000001d00fb7202 */ /* 0x000fe40000000f00 */
[----:B-1----:R-:W-:Y:S01]  /*a0270*/  MOV R24, UR13 ;  /* 0x0000000d00187c02 */ /* 0x002fe20008000f00 */
[----:B------:R-:W-:Y:S01]  /*a0280*/  IMAD.MOV.U32 R250, RZ, RZ, R30 ;  /* 0x000000fffffa7224 */ /* 0x000fe200078e001e */
[----:B------:R-:W-:-:S03]  /*a0290*/  MOV R249, R31 ;  /* 0x0000001f00f97202 */ /* 0x000fc60000000f00 */
[----:B------:R1:W-:Y:S01]  /*a02a0*/  STL [R1+0x6774], R24 ;  /* 0x0067741801007387 */ /* 0x0003e20000100800 */
[----:B------:R-:W-:Y:S01]  /*a02b0*/  IMAD.MOV.U32 R248, RZ, RZ, R32 ;  /* 0x000000fffff87224 */ /* 0x000fe200078e0020 */
[----:B------:R-:W-:Y:S01]  /*a02c0*/  MOV R247, R33 ;  /* 0x0000002100f77202 */ /* 0x000fe20000000f00 */
[----:B------:R-:W-:Y:S01]  /*a02d0*/  IMAD.MOV.U32 R246, RZ, RZ, R34 ;  /* 0x000000fffff67224 */ /* 0x000fe200078e0022 */
[----:B------:R-:W-:Y:S01]  /*a02e0*/  MOV R245, R35 ;  /* 0x0000002300f57202 */ /* 0x000fe20000000f00 */
[----:B------:R-:W-:Y:S01]  /*a02f0*/  IMAD.MOV.U32 R244, RZ, RZ, R36 ;  /* 0x000000fffff47224 */ /* 0x000fe200078e0024 */
[----:B-1----:R-:W2:Y:S04]  /*a0300*/  LDL.LU.64 R24, [R1+0x1600] ;  /* 0x0016000001187983 */ /* 0x002ea80000300a00 */
[----:B------:R-:W3:Y:S01]  /*a0310*/  LDL.LU.64 R26, [R1+0x1608] ;  /* 0x00160800011a7983 */ /* 0x000ee20000300a00 */
[----:B------:R-:W-:-:S03]  /*a0320*/  MOV R243, R37 ;  /* 0x0000002500f37202 */ /* 0x000fc60000000f00 */
[----:B------:R-:W4:Y:S01]  /*a0330*/  LDL.LU.64 R28, [R1+0x1610] ;  /* 0x00161000011c7983 */ /* 0x000f220000300a00 */
[----:B------:R-:W-:-:S03]  /*a0340*/  IMAD.MOV.U32 R242, RZ, RZ, R38 ;  /* 0x000000fffff27224 */ /* 0x000fc600078e0026 */
[----:B------:R-:W2:Y:S01]  /*a0350*/  LDL.LU.64 R30, [R1+0x1618] ;  /* 0x00161800011e7983 */ /* 0x000ea20000300a00 */
[----:B------:R-:W-:-:S03]  /*a0360*/  MOV R241, R39 ;  /* 0x0000002700f17202 */ /* 0x000fc60000000f00 */
[----:B------:R-:W3:Y:S01]  /*a0370*/  LDL.LU.64 R32, [R1+0x1620] ;  /* 0x0016200001207983 */ /* 0x000ee20000300a00 */
[----:B------:R-:W-:Y:S01]  /*a0380*/  IMAD.MOV.U32 R240, RZ, RZ, R40 ;  /* 0x000000fffff07224 */ /* 0x000fe200078e0028 */
[----:B------:R-:W-:Y:S02]  /*a0390*/  MOV R239, R41 ;  /* 0x0000002900ef7202 */ /* 0x000fe40000000f00 */
[----:B------:R-:W4:Y:S01]  /*a03a0*/  LDL.LU.64 R34, [R1+0x1628] ;  /* 0x0016280001227983 */ /* 0x000f220000300a00 */
[----:B------:R-:W-:Y:S01]  /*a03b0*/  IMAD.MOV.U32 R238, RZ, RZ, R42 ;  /* 0x000000ffffee7224 */ /* 0x000fe200078e002a */
[----:B------:R-:W-:Y:S02]  /*a03c0*/  MOV R237, R43 ;  /* 0x0000002b00ed7202 */ /* 0x000fe40000000f00 */
[----:B------:R-:W2:Y:S01]  /*a03d0*/  LDL.LU.64 R36, [R1+0x1630] ;  /* 0x0016300001247983 */ /* 0x000ea20000300a00 */
[----:B------:R-:W-:Y:S01]  /*a03e0*/  IMAD.MOV.U32 R236, RZ, RZ, R44 ;  /* 0x000000ffffec7224 */ /* 0x000fe200078e002c */
[----:B------:R-:W-:-:S02]  /*a03f0*/  MOV R235, R45 ;  /* 0x0000002d00eb7202 */ /* 0x000fc40000000f00 */
        /* <DEDUP_REMOVED lines=159> */
[----:B------:R-:W2:Y:S04]  /*a0df0*/  LDL.LU.64 R144, [R1+0x17e0] ;  /* 0x0017e00001907983 */ /* 0x000ea80000300a00 */
[----:B------:R-:W3:Y:S04]  /*a0e00*/  LDL.LU.64 R146, [R1+0x17e8] ;  /* 0x0017e80001927983 */ /* 0x000ee80000300a00 */
[----:B------:R-:W4:Y:S04]  /*a0e10*/  LDL.LU.64 R148, [R1+0x17f0] ;  /* 0x0017f00001947983 */ /* 0x000f280000300a00 */
[----:B------:R-:W2:Y:S04]  /*a0e20*/  LDL.LU.64 R150, [R1+0x17f8] ;  /* 0x0017f80001967983 */ /* 0x000ea80000300a00 */
[----:B--2---:R-:W-:Y:S04]  /*a0e30*/  STL.64 [R1+0x6970], R150 ;  /* 0x0069709601007387 */ /* 0x004fe80000100a00 */
[----:B----4-:R-:W-:Y:S04]  /*a0e40*/  STL.64 [R1+0x6968], R148 ;  /* 0x0069689401007387 */ /* 0x010fe80000100a00 */
[----:B---3--:R-:W-:Y:S04]  /*a0e50*/  STL.64 [R1+0x6960], R146 ;  /* 0x0069609201007387 */ /* 0x008fe80000100a00 */
        /* <DEDUP_REMOVED lines=60> */
[----:B------:R-:W-:-:S02]  /*a1220*/  IMAD.MOV.U32 R249, RZ, RZ, R3 ;  /* 0x000000fffff97224 */ /* 0x000fc400078e0003 */
[----:B------:R-:W-:Y:S01]  /*a1230*/  IMAD.MOV.U32 R251, RZ, RZ, R0 ;  /* 0x000000fffffb7224 */ /* 0x000fe200078e0000 */
[----:B------:R-:W-:Y:S02]  /*a1240*/  UIADD3.64 UR16, UR4, 0x1202, URZ ;  /* 0x0000120204107897 */ /* 0x000fe4000fffe03f */
[----:B------:R-:W-:-:S03]  /*a1250*/  UIADD3.64 UR20, UR4, 0x1204, URZ ;  /* 0x0000120404147897 */ /* 0x000fc6000fffe03f */
[----:B--2---:R-:W-:-:S06]  /*a1260*/  WARPGROUP.ARRIVE ;  /* 0x00000000000079c5 */ /* 0x004fcc0000000000 */
[----:B------:R-:W-:Y:S01]  /*a1270*/  HGMMA.64x256x8.F32.TF32 R124, gdesc[UR16], R124, gsb0 ;  /* 0x07e00000107c79f0 */ /* 0x000fe2000800287c */
[----:B------:R-:W-:Y:S02]  /*a1280*/  UIADD3.64 UR24, UR4, 0x21fe, URZ ;  /* 0x000021fe04187897 */ /* 0x000fe4000fffe03f */
[----:B------:R-:W-:Y:S02]  /*a1290*/  WARPGROUP.DEPBAR.LE gsb0, 0x0 ;  /* 0x00008000000079c5 */ /* 0x000fe40000010000 */
[----:B------:R-:W-:-:S15]  /*a12a0*/  WARPGROUP.ARRIVE ;  /* 0x00000000000079c5 */ /* 0x000fde0000000000 */
[----:B------:R-:W-:-:S08]  /*a12b0*/  NOP ;  /* 0x0000000000007918 */ /* 0x000fd00000000000 */
        /* <DEDUP_REMOVED lines=62> */
[----:B------:R-:W-:Y:S01]  /*a16a0*/  STL.64 [R1+0x6830], R70 ;  /* 0x0068304601007387 */ /* 0x000fe20000100a00 */
[----:B------:R-:W-:-:S02]  /*a16b0*/  WARPGROUP.DEPBAR.LE gsb0, 0x0 ;  /* 0x00008000000079c5 */ /* 0x000fc40000010000 */
[----:B------:R-:W-:-:S06]  /*a16c0*/  WARPGROUP.ARRIVE ;  /* 0x00000000000079c5 */ /* 0x000fcc0000000000 */
        /* <DEDUP_REMOVED lines=16> */
[----:B------:R-:W-:-:S03]  /*a17d0*/  MOV R7, UR12 ;  /* 0x0000000c00077c02 */ /* 0x000fc60008000f00 */
        /* <DEDUP_REMOVED lines=138> */
[----:B------:R-:W-:-:S02]  /*a2080*/  UIADD3.64 UR58, UR4, 0x1fe, URZ ;  /* 0x000001fe043a7897 */ /* 0x000fc4000fffe03f */
[----:B------:R-:W-:-:S05]  /*a2090*/  UIADD3.64 UR10, UR6, 0x1ffe, URZ ;  /* 0x00001ffe060a7897 */ /* 0x000fca000fffe03f */
[----:B------:R-:W-:Y:S01]  /*a20a0*/  UMOV UR12, UR58 ;  /* 0x0000003a000c7c82 */ /* 0x000fe20008000000 */
[----:B------:R-:W-:Y:S01]  /*a20b0*/  UMOV UR13, UR59 ;  /* 0x0000003b000d7c82 */ /* 0x000fe20008000000 */
[----:B------:R-:W-:Y:S01]  /*a20c0*/  UMOV UR14, UR10 ;  /* 0x0000000a000e7c82 */ /* 0x000fe20008000000 */
[----:B------:R-:W-:Y:S01]  /*a20d0*/  UMOV UR15, UR11 ;  /* 0x0000000b000f7c82 */ /* 0x000fe20008000000 */
[----:B--2---:R-:W-:-:S06]  /*a20e0*/  WARPGROUP.ARRIVE ;  /* 0x00000000000079c5 */ /* 0x004fcc0000000000 */
[----:B------:R-:W-:Y:S03]  /*a20f0*/  HGMMA.64x256x8.F32.TF32 R24, gdesc[UR12], R24, gsb0 ;  /* 0x07e000000c1879f0 */ /* 0x000fe60008002818 */
[----:B------:R-:W-:Y:S02]  /*a2100*/  WARPGROUP.DEPBAR.LE gsb0, 0x0 ;  /* 0x00008000000079c5 */ /* 0x000fe40000010000 */
[----:B------:R1:W-:Y:S04]  /*a2110*/  STL.64 [R1+0x1600], R24 ;  /* 0x0016001801007387 */ /* 0x0003e80000100a00 */
[----:B------:R2:W-:Y:S04]  /*a2120*/  STL.64 [R1+0x1608], R26 ;  /* 0x0016081a01007387 */ /* 0x0005e80000100a00 */
[----:B-1----:R-:W3:Y:S01]  /*a2130*/  LDL.LU R24, [R1+0x6774] ;  /* 0x0067740001187983 */ /* 0x002ee20000300800 */
        /* <DEDUP_REMOVED lines=124> */
[----:B---3--:R-:W-:-:S02]  /*a2900*/  R2UR UR13, R24 ;  /* 0x00000000180d72ca */ /* 0x008fc400000e0000 */
[----:B------:R-:W3:Y:S04]  /*a2910*/  LDL.LU.64 R24, [R1+0x1400] ;  /* 0x0014000001187983 */ /* 0x000ee80000300a00 */
[----:B--2---:R-:W2:Y:S04]  /*a2920*/  LDL.LU.64 R26, [R1+0x1408] ;  /* 0x00140800011a7983 */ /* 0x004ea80000300a00 */
[----:B------:R-:W4:Y:S04]  /*a2930*/  LDL.LU.64 R28, [R1+0x1410] ;  /* 0x00141000011c7983 */ /* 0x000f280000300a00 */
[----:B------:R-:W3:Y:S04]  /*a2940*/  LDL.LU.64 R30, [R1+0x1418] ;  /* 0x00141800011e7983 */ /* 0x000ee80000300a00 */
[----:B------:R-:W2:Y:S04]  /*a2950*/  LDL.LU.64 R32, [R1+0x1420] ;  /* 0x0014200001207983 */ /* 0x000ea80000300a00 */
        /* <DEDUP_REMOVED lines=59> */
[----:B---3--:R-:W-:Y:S04]  /*a2d10*/  STL.64 [R1+0x6758], R150 ;  /* 0x0067589601007387 */ /* 0x008fe80000100a00 */
[----:B----4-:R-:W-:Y:S04]  /*a2d20*/  STL.64 [R1+0x6750], R148 ;  /* 0x0067509401007387 */ /* 0x010fe80000100a00 */
        /* <DEDUP_REMOVED lines=58> */
[----:B------:R-:W-:Y:S01]  /*a30d0*/  UIADD3.64 UR58, UR4, 0x200, URZ ;  /* 0x00000200043a7897 */ /* 0x000fe2000fffe03f */
[----:B------:R-:W3:Y:S01]  /*a30e0*/  LDL.LU R7, [R1+0x6770] ;  /* 0x0067700001077983 */ /* 0x000ee20000300800 */
[----:B------:R-:W-:-:S03]  /*a30f0*/  UIADD3.64 UR10, UR6, 0x2000, URZ ;  /* 0x00002000060a7897 */ /* 0x000fc6000fffe03f */
[----:B------:R-:W4:Y:S02]  /*a3100*/  LDL.LU R3, [R1+0x676c] ;  /* 0x00676c0001037983 */ /* 0x000f240000300800 */
[----:B------:R-:W-:Y:S01]  /*a3110*/  UMOV UR8, UR58 ;  /* 0x0000003a00087c82 */ /* 0x000fe20008000000 */
[----:B------:R-:W-:Y:S01]  /*a3120*/  UMOV UR9, UR59 ;  /* 0x0000003b00097c82 */ /* 0x000fe20008000000 */
[----:B------:R-:W3:Y:S01]  /*a3130*/  LDL.LU R4, [R1+0x6768] ;  /* 0x0067680001047983 */ /* 0x000ee20000300800 */
[----:B------:R-:W-:Y:S02]  /*a3140*/  UIADD3.64 UR58, UR6, 0x2002, URZ ;  /* 0x00002002063a7897 */ /* 0x000fe4000fffe03f */
[----:B------:R-:W-:Y:S01]  /*a3150*/  UIADD3.64 UR14, UR4, 0x11fe, URZ ;  /* 0x000011fe040e7897 */ /* 0x000fe2000fffe03f */
[----:B------:R-:W3:Y:S01]  /*a3160*/  LDL.LU R8, [R1+0x6764] ;  /* 0x0067640001087983 */ /* 0x000ee20000300800 */
[----:B------:R-:W-:Y:S02]  /*a3170*/  UIADD3.64 UR18, UR6, 0x27fe, URZ ;  /* 0x000027fe06127897 */ /* 0x000fe4000fffe03f */
[----:B------:R-:W-:Y:S01]  /*a3180*/  UIADD3.64 UR22, UR6, 0x2804, URZ ;  /* 0x0000280406167897 */ /* 0x000fe2000fffe03f */
[----:B------:R-:W3:Y:S01]  /*a3190*/  LDL.LU R9, [R1+0x6760] ;  /* 0x0067600001097983 */ /* 0x000ee20000300800 */
[----:B--2---:R-:W-:-:S06]  /*a31a0*/  WARPGROUP.ARRIVE ;  /* 0x00000000000079c5 */ /* 0x004fcc0000000000 */
[----:B------:R-:W-:Y:S01]  /*a31b0*/  HGMMA.64x256x8.F32.TF32 R124, gdesc[UR8], R124, gsb0 ;  /* 0x07e00000087c79f0 */ /* 0x000fe2000800287c */
[----:B------:R-:W-:Y:S01]  /*a31c0*/  UIADD3.64 UR10, UR6, 0x2004, URZ ;  /* 0x00002004060a7897 */ /* 0x000fe2000fffe03f */
[----:B----4-:R-:W-:Y:S02]  /*a31d0*/  R2UR UR8, R3 ;  /* 0x00000000030872ca */ /* 0x010fe400000e0000 */
[----:B---3--:R-:W-:Y:S01]  /*a31e0*/  R2UR UR9, R4 ;  /* 0x00000000040972ca */ /* 0x008fe200000e0000 */
[----:B------:R-:W-:Y:S02]  /*a31f0*/  WARPGROUP.DEPBAR.LE gsb0, 0x0 ;  /* 0x00008000000079c5 */ /* 0x000fe40000010000 */
[----:B------:R-:W-:-:S15]  /*a3200*/  WARPGROUP.ARRIVE ;  /* 0x00000000000079c5 */ /* 0x000fde0000000000 */
[----:B------:R-:W-:-:S06]  /*a3210*/  NOP ;  /* 0x0000000000007918 */ /* 0x000fcc0000000000 */
        /* <DEDUP_REMOVED lines=9> */
[----:B------:R-:W-:Y:S01]  /*a32b0*/  R2UR UR12, R7 ;  /* 0x00000000070c72ca */ /* 0x000fe200000e0000 */
[----:B------:R-:W-:Y:S01]  /*a32c0*/  UIADD3.64 UR14, UR6, 0x2800, URZ ;  /* 0x00002800060e7897 */ /* 0x000fe2000fffe03f */
[----:B------:R-:W-:Y:S02]  /*a32d0*/  WARPGROUP.DEPBAR.LE gsb0, 0x0 ;  /* 0x00008000000079c5 */ /* 0x000fe40000010000 */
[----:B------:R-:W-:-:S15]  /*a32e0*/  WARPGROUP.ARRIVE ;  /* 0x00000000000079c5 */ /* 0x000fde0000000000 */
[----:B------:R-:W-:-:S04]  /*a32f0*/  NOP ;  /* 0x0000000000007918 */ /* 0x000fc80000000000 */
[----:B------:R-:W-:Y:S01]  /*a3300*/  HGMMA.64x256x8.F32.TF32 R124, gdesc[UR8], R124, gsb0 ;  /* 0x07e00000087c79f0 */ /* 0x000fe2000800287c */
[----:B------:R-:W-:Y:S02]  /*a3310*/  UIADD3.64 UR18, UR6, 0x2802, URZ ;  /* 0x0000280206127897 */ /* 0x000fe4000fffe03f */
[----:B------:R-:W-:Y:S02]  /*a3320*/  WARPGROUP.DEPBAR.LE gsb0, 0x0 ;  /* 0x00008000000079c5 */ /* 0x000fe40000010000 */
[----:B------:R-:W-:-:S15]  /*a3330*/  WARPGROUP.ARRIVE ;  /* 0x00000000000079c5 */ /* 0x000fde0000000000 */
[----:B------:R-:W-:-:S08]  /*a3340*/  NOP ;  /* 0x0000000000007918 */ /* 0x000fd00000000000 */
[----:B------:R-:W-:Y:S03]  /*a3350*/  HGMMA.64x256x8.F32.TF32 R124, gdesc[UR12], R124, gsb0 ;  /* 0x07e000000c7c79f0 */ /* 0x000fe6000800287c */
        /* <DEDUP_REMOVED lines=34> */
[----:B------:R-:W-:Y:S01]  /*a3580*/  UMOV UR50, UR60 ;  /* 0x0000003c00327c82 */ /* 0x000fe20008000000 */
[----:B------:R-:W-:Y:S01]  /*a3590*/  UMOV UR51, UR61 ;  /* 0x0000003d00337c82 */ /* 0x000fe20008000000 */
        /* <DEDUP_REMOVED lines=127> */
[----:B-1----:R-:W3:Y:S04]  /*a3d90*/  LDL.LU.64 R150, [R1+0x6758] ;  /* 0x0067580001967983 */ /* 0x002ee80000300a00 */
[----:B------:R-:W3:Y:S04]  /*a3da0*/  LDL.LU.64 R148, [R1+0x6750] ;  /* 0x0067500001947983 */ /* 0x000ee80000300a00 */
        /* <DEDUP_REMOVED lines=61> */
[----:B------:R-:W3:Y:S01]  /*a4180*/  LDL.LU.64 R24, [R1+0x6560] ;  /* 0x0065600001187983 */ /* 0x000ee20000300a00 */
[----:B------:R-:W-:-:S02]  /*a4190*/  R2UR UR10, R8 ;  /* 0x00000000080a72ca */ /* 0x000fc400000e0000 */
[----:B------:R-:W-:Y:S01]  /*a41a0*/  R2UR UR11, R9 ;  /* 0x00000000090b72ca */ /* 0x000fe200000e0000 */
[----:B------:R-:W-:Y:S01]  /*a41b0*/  UIADD3.64 UR8, UR4, 0x3fe, URZ ;  /* 0x000003fe04087897 */ /* 0x000fe2000fffe03f */
[----:B---3--:R-:W-:-:S11]  /*a41c0*/  WARPGROUP.ARRIVE ;  /* 0x00000000000079c5 */ /* 0x008fd60000000000 */
[----:B------:R-:W-:Y:S01]  /*a41d0*/  HGMMA.64x256x8.F32.TF32 R24, gdesc[UR8], R24, gsb0 ;  /* 0x07e00000081879f0 */ /* 0x000fe20008002818 */
[----:B------:R-:W-:Y:S01]  /*a41e0*/  UIADD3.64 UR8, UR4, 0x400, URZ ;  /* 0x0000040004087897 */ /* 0x000fe2000fffe03f */
[----:B------:R-:W-:Y:S01]  /*a41f0*/  UMOV UR10, UR6 ;  /* 0x00000006000a7c82 */ /* 0x000fe20008000000 */
[----:B------:R-:W-:Y:S01]  /*a4200*/  UMOV UR11, UR7 ;  /* 0x00000007000b7c82 */ /* 0x000fe20008000000 */
[----:B------:R-:W-:Y:S02]  /*a4210*/  UIADD3.64 UR58, UR6, 0x2, URZ ;  /* 0x00000002063a7897 */ /* 0x000fe4000fffe03f */
[----:B------:R-:W-:Y:S01]  /*a4220*/  UIADD3.64 UR56, UR4, 0x402, URZ ;  /* 0x0000040204387897 */ /* 0x000fe2000fffe03f */
[----:B------:R-:W-:Y:S02]  /*a4230*/  WARPGROUP.DEPBAR.LE gsb0, 0x0 ;  /* 0x00008000000079c5 */ /* 0x000fe40000010000 */
[----:B------:R-:W-:-:S15]  /*a4240*/  WARPGROUP.ARRIVE ;  /* 0x00000000000079c5 */ /* 0x000fde0000000000 */
[----:B------:R-:W-:-:S04]  /*a4250*/  NOP ;  /* 0x0000000000007918 */ /* 0x000fc80000000000 */
[----:B------:R-:W-:Y:S01]  /*a4260*/  HGMMA.64x256x8.F32.TF32 R24, gdesc[UR8], R24, gsb0 ;  /* 0x07e00000081879f0 */ /* 0x000fe20008002818 */
[----:B------:R-:W-:Y:S02]  /*a4270*/  UIADD3.64 UR10, UR6, 0x4, URZ ;  /* 0x00000004060a7897 */ /* 0x000fe4000fffe03f */
[----:B------:R-:W-:Y:S01]  /*a4280*/  UIADD3.64 UR8, UR4, 0x404, URZ ;  /* 0x0000040404087897 */ /* 0x000fe2000fffe03f */
[----:B------:R-:W-:Y:S02]  /*a4290*/  WARPGROUP.DEPBAR.LE gsb0, 0x0 ;  /* 0x00008000000079c5 */ /* 0x000fe40000010000 */
[----:B------:R-:W-:-:S15]  /*a42a0*/  WARPGROUP.ARRIVE ;  /* 0x00000000000079c5 */ /* 0x000fde0000000000 */
[----:B------:R-:W-:-:S07]  /*a42b0*/  NOP ;  /* 0x0000000000007918 */ /* 0x000fce0000000000 */
[----:B------:R-:W-:Y:S01]  /*a42c0*/  HGMMA.64x256x8.F32.TF32 R24, gdesc[UR56], R24, gsb0 ;  /* 0x07e00000381879f0 */ /* 0x000fe20008002818 */
[----:B------:R-:W-:Y:S02]  /*a42d0*/  UIADD3.64 UR12, UR6, 0x7fe, URZ ;  /* 0x000007fe060c7897 */ /* 0x000fe4000fffe03f */
[----:B------:R-:W-:-:S05]  /*a42e0*/  UIADD3.64 UR16, UR4, 0x13fe, URZ ;  /* 0x000013fe04107897 */ /* 0x000fca000fffe03f */
[----:B------:R-:W-:Y:S01]  /*a42f0*/  UMOV UR18, UR12 ;  /* 0x0000000c00127c82 */ /* 0x000fe20008000000 */
[----:B------:R-:W-:Y:S01]  /*a4300*/  UMOV UR19, UR13 ;  /* 0x0000000d00137c82 */ /* 0x000fe20008000000 */
[----:B------:R-:W-:Y:S02]  /*a4310*/  WARPGROUP.DEPBAR.LE gsb0, 0x0 ;  /* 0x00008000000079c5 */ /* 0x000fe40000010000 */
[----:B------:R-:W-:-:S15]  /*a4320*/  WARPGROUP.ARRIVE ;  /* 0x00000000000079c5 */ /* 0x000fde0000000000 */
[----:B------:R-:W-:-:S01]  /*a4330*/  NOP ;  /* 0x0000000000007918 */ /* 0x000fc20000000000 */
[----:B------:R-:W-:Y:S01]  /*a4340*/  HGMMA.64x256x8.F32.TF32 R24, gdesc[UR8], R24, gsb0 ;  /* 0x07e00000081879f0 */ /* 0x000fe20008002818 */
[----:B------:R-:W-:Y:S02]  /*a4350*/  UIADD3.64 UR14, UR6, 0x800, URZ ;  /* 0x00000800060e7897 */ /* 0x000fe4000fffe03f */
[----:B------:R-:W-:Y:S01]  /*a4360*/  UIADD3.64 UR12, UR4, 0x1400, URZ ;  /* 0x00001400040c7897 */ /* 0x000fe2000fffe03f */
[----:B------:R-:W-:Y:S02]  /*a4370*/  WARPGROUP.DEPBAR.LE gsb0, 0x0 ;  /* 0x00008000000079c5 */ /* 0x000fe40000010000 */
[----:B------:R-:W-:-:S15]  /*a4380*/  WARPGROUP.ARRIVE ;  /* 0x00000000000079c5 */ /* 0x000fde0000000000 */
[----:B------:R-:W-:-:S07]  /*a4390*/  NOP ;  /* 0x0000000000007918 */ /* 0x000fce0000000000 */
[----:B------:R-:W-:Y:S01]  /*a43a0*/  HGMMA.64x256x8.F32.TF32 R24, gdesc[UR16], R24, gsb0 ;  /* 0x07e00000101879f0 */ /* 0x000fe20008002818 */
[----:B------:R-:W-:Y:S02]  /*a43b0*/  MOV R4, UR9 ;  /* 0x0000000900047c02 */ /* 0x000fe40008000f00 */
[----:B------:R-:W-:Y:S01]  /*a43c0*/  MOV R3, UR8 ;  /* 0x0000000800037c02 */ /* 0x000fe20008000f00 */
[----:B------:R-:W-:Y:S04]  /*a43d0*/  STL [R1+0x634c], R8 ;  /* 0x00634c0801007387 */ /* 0x000fe80000100800 */
[----:B------:R-:W-:Y:S04]  /*a43e0*/  STL [R1+0x6348], R9 ;  /* 0x0063480901007387 */ /* 0x000fe80000100800 */
[----:B------:R-:W-:Y:S04]  /*a43f0*/  STL [R1+0x6350], R4 ;  /* 0x0063500401007387 */ /* 0x000fe80000100800 */
[----:B------:R-:W-:Y:S01]  /*a4400*/  STL [R1+0x6354], R3 ;  /* 0x0063540301007387 */ /* 0x000fe20000100800 */
[----:B------:R-:W-:-:S02]  /*a4410*/  WARPGROUP.DEPBAR.LE gsb0, 0x0 ;  /* 0x00008000000079c5 */ /* 0x000fc40000010000 */
[----:B------:R-:W-:-:S09]  /*a4420*/  WARPGROUP.ARRIVE ;  /* 0x00000000000079c5 */ /* 0x000fd20000000000 */
[----:B------:R-:W-:Y:S03]  /*a4430*/  HGMMA.64x256x8.F32.TF32 R24, gdesc[UR12], R24, gsb0 ;  /* 0x07e000000c1879f0 */ /* 0x000fe60008002818 */
[----:B------:R-:W-:Y:S02]  /*a4440*/  WARPGROUP.DEPBAR.LE gsb0, 0x0 ;  /* 0x00008000000079c5 */ /* 0x000fe40000010000 */
[----:B------:R1:W-:Y:S01]  /*a4450*/  STL.64 [R1+0x1400], R24 ;  /* 0x0014001801007387 */ /* 0x0003e20000100a00 */
[----:B------:R-:W-:-:S03]  /*a4460*/  MOV R252, R28 ;  /* 0x0000001c00fc7202 */ /* 0x000fc60000000f00 */
[----:B------:R-:W-:Y:S01]  /*a4470*/  STL.64 [R1+0x1408], R26 ;  /* 0x0014081a01007387 */ /* 0x000fe20000100a00 */
[----:B--2---:R-:W-:Y:S01]  /*a4480*/  IMAD.MOV.U32 R251, RZ, RZ, R29 ;  /* 0x000000fffffb7224 */ /* 0x004fe200078e001d */
[----:B-1----:R-:W-:Y:S01]  /*a4490*/  MOV R24, UR13 ;  /* 0x0000000d00187c02 */ /* 0x002fe20008000f00 */
[----:B------:R-:W-:Y:S01]  /*a44a0*/  IMAD.MOV.U32 R249, RZ, RZ, R31 ;  /* 0x000000fffff97224 */ /* 0x000fe200078e001f */
[----:B------:R-:W-:-:S03]  /*a44b0*/  MOV R250, R30 ;  /* 0x0000001e00fa7202 */ /* 0x000fc60000000f00 */
[----:B------:R1:W-:Y:S01]  /*a44c0*/  STL [R1+0x635c], R24 ;  /* 0x00635c1801007387 */ /* 0x0003e20000100800 */
[----:B------:R-:W-:Y:S01]  /*a44d0*/  MOV R248, R32 ;  /* 0x0000002000f87202 */ /* 0x000fe20000000f00 */
[----:B------:R-:W-:Y:S01]  /*a44e0*/  IMAD.MOV.U32 R247, RZ, RZ, R33 ;  /* 0x000000fffff77224 */ /* 0x000fe200078e0021 */
[----:B------:R-:W-:Y:S01]  /*a44f0*/  MOV R246, R34 ;  /* 0x0000002200f67202 */ /* 0x000fe20000000f00 */
[----:B------:R-:W-:Y:S01]  /*a4500*/  IMAD.MOV.U32 R245, RZ, RZ, R35 ;  /* 0x000000fffff57224 */ /* 0x000fe200078e0023 */
[----:B------:R-:W-:Y:S01]  /*a4510*/  MOV R244, R36 ;  /* 0x0000002400f47202 */ /* 0x000fe20000000f00 */
[----:B-1----:R-:W2:Y:S04]  /*a4520*/  LDL.LU.64 R24, [R1+0x1200] ;  /* 0x0012000001187983 */ /* 0x002ea80000300a00 */
[----:B------:R-:W3:Y:S01]  /*a4530*/  LDL.LU.64 R26, [R1+0x1208] ;  /* 0x00120800011a7983 */ /* 0x000ee20000300a00 */
[----:B------:R-:W-:-:S03]  /*a4540*/  IMAD.MOV.U32 R243, RZ, RZ, R37 ;  /* 0x000000fffff37224 */ /* 0x000fc600078e0025 */
[----:B------:R-:W4:Y:S01]  /*a4550*/  LDL.LU.64 R28, [R1+0x1210] ;  /* 0x00121000011c7983 */ /* 0x000f220000300a00 */
[----:B------:R-:W-:-:S03]  /*a4560*/  MOV R242, R38 ;  /* 0x0000002600f27202 */ /* 0x000fc60000000f00 */
[----:B------:R-:W2:Y:S01]  /*a4570*/  LDL.LU.64 R30, [R1+0x1218] ;  /* 0x00121800011e7983 */ /* 0x000ea20000300a00 */
[----:B------:R-:W-:-:S03]  /*a4580*/  IMAD.MOV.U32 R241, RZ, RZ, R39 ;  /* 0x000000fffff17224 */ /* 0x000fc600078e0027 */
[----:B------:R-:W3:Y:S01]  /*a4590*/  LDL.LU.64 R32, [R1+0x1220] ;  /* 0x0012200001207983 */ /* 0x000ee20000300a00 */
[----:B------:R-:W-:Y:S01]  /*a45a0*/  MOV R240, R40 ;  /* 0x0000002800f07202 */ /* 0x000fe20000000f00 */
[----:B------:R-:W-:Y:S02]  /*a45b0*/  IMAD.MOV.U32 R239, RZ, RZ, R41 ;  /* 0x000000ffffef7224 */ /* 0x000fe400078e0029 */
[----:B------:R-:W4:Y:S01]  /*a45c0*/  LDL.LU.64 R34, [R1+0x1228] ;  /* 0x0012280001227983 */ /* 0x000f220000300a00 */
[----:B------:R-:W-:Y:S01]  /*a45d0*/  MOV R238, R42 ;  /* 0x0000002a00ee7202 */ /* 0x000fe20000000f00 */
[----:B------:R-:W-:Y:S02]  /*a45e0*/  IMAD.MOV.U32 R237, RZ, RZ, R43 ;  /* 0x000000ffffed7224 */ /* 0x000fe400078e002b */
[----:B------:R-:W2:Y:S01]  /*a45f0*/  LDL.LU.64 R36, [R1+0x1230] ;  /* 0x0012300001247983 */ /* 0x000ea20000300a00 */
[----:B------:R-:W-:Y:S01]  /*a4600*/  MOV R236, R44 ;  /* 0x0000002c00ec7202 */ /* 0x000fe20000000f00 */
[----:B------:R-:W-:-:S02]  /*a4610*/  IMAD.MOV.U32 R235, RZ, RZ, R45 ;  /* 0x000000ffffeb7224 */ /* 0x000fc400078e002d */
        /* <DEDUP_REMOVED lines=226> */
[----:B------:R-:W-:-:S02]  /*a5440*/  MOV R249, R3 ;  /* 0x0000000300f97202 */ /* 0x000fc40000000f00 */
[----:B------:R-:W-:Y:S01]  /*a5450*/  MOV R251, R0 ;  /* 0x0000000000fb7202 */ /* 0x000fe20000000f00 */
[----:B------:R-:W-:Y:S02]  /*a5460*/  UIADD3.64 UR18, UR6, 0x802, URZ ;  /* 0x0000080206127897 */ /* 0x000fe4000fffe03f */
[----:B------:R-:W-:Y:S02]  /*a5470*/  UIADD3.64 UR16, UR4, 0x1402, URZ ;  /* 0x0000140204107897 */ /* 0x000fe4000fffe03f */
[----:B------:R-:W-:Y:S02]  /*a5480*/  UIADD3.64 UR22, UR6, 0x804, URZ ;  /* 0x0000080406167897 */ /* 0x000fe4000fffe03f */
[----:B------:R-:W-:Y:S01]  /*a5490*/  UIADD3.64 UR20, UR4, 0x1404, URZ ;  /* 0x0000140404147897 */ /* 0x000fe2000fffe03f */
[----:B--2---:R-:W-:-:S06]  /*a54a0*/  WARPGROUP.ARRIVE ;  /* 0x00000000000079c5 */ /* 0x004fcc0000000000 */
        /* <DEDUP_REMOVED lines=369> */
[----:B---3--:R-:W-:Y:S02]  /*a6bc0*/  R2UR UR13, R24 ;  /* 0x00000000180d72ca */ /* 0x008fe400000e0000 */
        /* <DEDUP_REMOVED lines=437> */
[----:B------:R-:W-:-:S03]  /*a8720*/  IMAD.MOV.U32 R252, RZ, RZ, R28 ;  /* 0x000000fffffc7224 */ /* 0x000fc600078e001c */
[----:B------:R-:W-:Y:S01]  /*a8730*/  STL.64 [R1+0x1008], R26 ;  /* 0x0010081a01007387 */ /* 0x000fe20000100a00 */
[----:B--2---:R-:W-:Y:S02]  /*a8740*/  MOV R251, R29 ;  /* 0x0000001d00fb7202 */ /* 0x004fe40000000f00 */
        /* <DEDUP_REMOVED lines=3169> */
[----:B------:R-:W-:Y:S01]  /*b4d60*/  UIADD3.64 UR8, UR4, 0xc02, URZ ;  /* 0x00000c0204087897 */ /* 0x000fe2000fffe03f */
[----:B------:R-:W-:Y:S01]  /*b4d70*/  UMOV UR10, UR56 ;  /* 0x00000038000a7c82 */ /* 0x000fe20008000000 */
[----:B------:R-:W-:Y:S01]  /*b4d80*/  UMOV UR11, UR57 ;  /* 0x00000039000b7c82 */ /* 0x000fe20008000000 */
[----:B------:R-:W-:Y:S02]  /*b4d90*/  UIADD3.64 UR58, UR6, 0x4, URZ ;  /* 0x00000004063a7897 */ /* 0x000fe4000fffe03f */
[----:B------:R-:W-:-:S05]  /*b4da0*/  UIADD3.64 UR12, UR4, 0xc04, URZ ;  /* 0x00000c04040c7897 */ /* 0x000fca000fffe03f */
[----:B------:R-:W-:Y:S01]  /*b4db0*/  UMOV UR14, UR58 ;  /* 0x0000003a000e7c82 */ /* 0x000fe20008000000 */
[----:B------:R-:W-:Y:S01]  /*b4dc0*/  UMOV UR15, UR59 ;  /* 0x0000003b000f7c82 */ /* 0x000fe20008000000 */
[----:B------:R-:W-:Y:S02]  /*b4dd0*/  WARPGROUP.DEPBAR.LE gsb0, 0x0 ;  /* 0x00008000000079c5 */ /* 0x000fe40000010000 */
[----:B------:R-:W-:-:S13]  /*b4de0*/  WARPGROUP.ARRIVE ;  /* 0x00000000000079c5 */ /* 0x000fda0000000000 */
        /* <DEDUP_REMOVED lines=10> */
[----:B------:R-:W-:Y:S02]  /*b4e90*/  WARPGROUP.DEPBAR.LE gsb0, 0x0 ;  /* 0x00008000000079c5 */ /* 0x000fe40000010000 */
[----:B------:R-:W-:-:S15]  /*b4ea0*/  WARPGROUP.ARRIVE ;  /* 0x00000000000079c5 */ /* 0x000fde0000000000 */
[----:B------:R-:W-:-:S08]  /*b4eb0*/  NOP ;  /* 0x0000000000007918 */ /* 0x000fd00000000000 */
[----:B------:R-:W-:Y:S01]  /*b4ec0*/  HGMMA.64x256x8.F32.TF32 R24, gdesc[UR16], R24, gsb0 ;  /* 0x07e00000101879f0 */ /* 0x000fe20008002818 */
[----:B------:R-:W-:Y:S01]  /*b4ed0*/  UIADD3.64 UR16, UR4, 0x1c00, URZ ;  /* 0x00001c0004107897 */ /* 0x000fe2000fffe03f */
[----:B------:R-:W-:Y:S01]  /*b4ee0*/  UMOV UR18, UR58 ;  /* 0x0000003a00127c82 */ /* 0x000fe20008000000 */
[----:B------:R-:W-:Y:S01]  /*b4ef0*/  UMOV UR19, UR59 ;  /* 0x0000003b00137c82 */ /* 0x000fe20008000000 */
[----:B------:R-:W-:Y:S02]  /*b4f00*/  MOV R4, UR13 ;  /* 0x0000000d00047c02 */ /* 0x000fe40008000f00 */
[----:B------:R-:W-:Y:S01]  /*b4f10*/  MOV R3, UR12 ;  /* 0x0000000c00037c02 */ /* 0x000fe20008000f00 */
        /* <DEDUP_REMOVED lines=266> */
[----:B------:R-:W-:-:S05]  /*b5fc0*/  UIADD3.64 UR20, UR4, 0x1c02, URZ ;  /* 0x00001c0204147897 */ /* 0x000fca000fffe03f */
[----:B------:R-:W-:Y:S01]  /*b5fd0*/  UMOV UR22, UR58 ;  /* 0x0000003a00167c82 */ /* 0x000fe20008000000 */
[----:B------:R-:W-:Y:S01]  /*b5fe0*/  UMOV UR23, UR59 ;  /* 0x0000003b00177c82 */ /* 0x000fe20008000000 */
[----:B------:R-:W-:Y:S02]  /*b5ff0*/  UIADD3.64 UR56, UR6, 0x804, URZ ;  /* 0x0000080406387897 */ /* 0x000fe4000fffe03f */
[----:B------:R-:W-:-:S05]  /*b6000*/  UIADD3.64 UR24, UR4, 0x1c04, URZ ;  /* 0x00001c0404187897 */ /* 0x000fca000fffe03f */
[----:B------:R-:W-:Y:S01]  /*b6010*/  UMOV UR26, UR56 ;  /* 0x00000038001a7c82 */ /* 0x000fe20008000000 */
[----:B------:R-:W-:Y:S01]  /*b6020*/  UMOV UR27, UR57 ;  /* 0x00000039001b7c82 */ /* 0x000fe20008000000 */
[----:B--2---:R-:W-:-:S06]  /*b6030*/  WARPGROUP.ARRIVE ;  /* 0x00000000000079c5 */ /* 0x004fcc0000000000 */
        /* <DEDUP_REMOVED lines=384> */
[----:B------:R-:W3:Y:S04]  /*b7840*/  LDL.LU.64 R24, [R1] ;  /* 0x0000000001187983 */ /* 0x000ee80000300a00 */
        /* <DEDUP_REMOVED lines=257> */
[----:B------:R-:W-:Y:S01]  /*b8860*/  UIADD3.64 UR14, UR6, 0x2000, URZ ;  /* 0x00002000060e7897 */ /* 0x000fe2000fffe03f */
[----:B------:R-:W1:Y:S02]  /*b8870*/  LDC R190, c[0x0][0x230] ;  /* 0x00008c00ffbe7b82 */ /* 0x000e640000000800 */
[----:B------:R-:W4:Y:S02]  /*b8880*/  LDL.LU R3, [R1+0x52f0] ;  /* 0x0052f00001037983 */ /* 0x000f240000300800 */
[----:B------:R-:W-:Y:S01]  /*b8890*/  UMOV UR12, UR10 ;  /* 0x0000000a000c7c82 */ /* 0x000fe20008000000 */
[----:B------:R-:W-:Y:S01]  /*b88a0*/  UMOV UR13, UR11 ;  /* 0x0000000b000d7c82 */ /* 0x000fe20008000000 */
[----:B------:R-:W4:Y:S01]  /*b88b0*/  LDL.LU R4, [R1+0x52ec] ;  /* 0x0052ec0001047983 */ /* 0x000f220000300800 */
[----:B------:R-:W-:Y:S01]  /*b88c0*/  UIADD3.64 UR18, UR4, 0x1bfe, URZ ;  /* 0x00001bfe04127897 */ /* 0x000fe2000fffe03f */
[----:B------:R-:W1:Y:S01]  /*b88d0*/  LDC R5, c[0x0][0x238] ;  /* 0x00008e00ff057b82 */ /* 0x000e620000000800 */
[----:B------:R-:W-:Y:S01]  /*b88e0*/  UIADD3.64 UR22, UR6, 0x27fe, URZ ;  /* 0x000027fe06167897 */ /* 0x000fe2000fffe03f */
[----:B------:R-:W4:Y:S01]  /*b88f0*/  LDL.LU R8, [R1+0x52e8] ;  /* 0x0052e80001087983 */ /* 0x000f220000300800 */
[----:B------:R-:W-:-:S02]  /*b8900*/  UIADD3.64 UR26, UR6, 0x2804, URZ ;  /* 0x00002804061a7897 */ /* 0x000fc4000fffe03f */
[----:B------:R-:W-:Y:S01]  /*b8910*/  UIADD3.64 UR30, UR6, 0x2ffe, URZ ;  /* 0x00002ffe061e7897 */ /* 0x000fe2000fffe03f */
[----:B------:R-:W4:Y:S01]  /*b8920*/  LDL.LU R9, [R1+0x52e4] ;  /* 0x0052e40001097983 */ /* 0x000f220000300800 */
[----:B------:R-:W-:Y:S01]  /*b8930*/  UIADD3.64 UR34, UR6, 0x3000, URZ ;  /* 0x0000300006227897 */ /* 0x000fe2000fffe03f */
[----:B------:R-:W1:Y:S01]  /*b8940*/  LDC R6, c[0x0][0x23c] ;  /* 0x00008f00ff067b82 */ /* 0x000e620000000800 */
[----:B--2---:R-:W-:Y:S01]  /*b8950*/  WARPGROUP.ARRIVE ;  /* 0x00000000000079c5 */ /* 0x004fe20000000000 */
[----:B------:R-:W-:Y:S01]  /*b8960*/  UIADD3.64 UR10, UR6, 0x2002, URZ ;  /* 0x00002002060a7897 */ /* 0x000fe2000fffe03f */
[----:B------:R-:W2:Y:S04]  /*b8970*/  LDL.LU R20, [R1+0x52e0] ;  /* 0x0052e00001147983 */ /* 0x000ea80000300800 */
[----:B------:R-:W-:Y:S01]  /*b8980*/  HGMMA.64x256x8.F32.TF32 R24, gdesc[UR12], R24, gsb0 ;  /* 0x07e000000c1879f0 */ /* 0x000fe20008002818 */
[----:B------:R-:W-:Y:S01]  /*b8990*/  UIADD3.64 UR14, UR6, 0x2004, URZ ;  /* 0x00002004060e7897 */ /* 0x000fe2000fffe03f */
[----:B------:R-:W2:Y:S01]  /*b89a0*/  LDL.LU R21, [R1+0x52dc] ;  /* 0x0052dc0001157983 */ /* 0x000ea20000300800 */
[----:B------:R-:W-:-:S02]  /*b89b0*/  UIADD3.64 UR38, UR6, 0x3002, URZ ;  /* 0x0000300206267897 */ /* 0x000fc4000fffe03f */
[----:B------:R-:W-:Y:S01]  /*b89c0*/  UIADD3.64 UR42, UR6, 0x3004, URZ ;  /* 0x00003004062a7897 */ /* 0x000fe2000fffe03f */
[----:B------:R-:W2:Y:S01]  /*b89d0*/  LDL.LU R16, [R1+0x52d8] ;  /* 0x0052d80001107983 */ /* 0x000ea20000300800 */
[----:B------:R-:W-:Y:S02]  /*b89e0*/  UIADD3.64 UR46, UR6, 0x37fe, URZ ;  /* 0x000037fe062e7897 */ /* 0x000fe4000fffe03f */
[----:B------:R-:W-:Y:S01]  /*b89f0*/  UIADD3.64 UR50, UR6, 0x3800, URZ ;  /* 0x0000380006327897 */ /* 0x000fe2000fffe03f */
[----:B------:R-:W2:Y:S01]  /*b8a00*/  LDL.LU R17, [R1+0x52d4] ;  /* 0x0052d40001117983 */ /* 0x000ea20000300800 */
[----:B------:R-:W-:Y:S01]  /*b8a10*/  UMOV UR54, UR60 ;  /* 0x0000003c00367c82 */ /* 0x000fe20008000000 */
[----:B------:R-:W-:Y:S01]  /*b8a20*/  UMOV UR55, UR61 ;  /* 0x0000003d00377c82 */ /* 0x000fe20008000000 */
[----:B------:R-:W-:Y:S01]  /*b8a30*/  UIADD3.64 UR58, UR6, 0x3804, URZ ;  /* 0x00003804063a7897 */ /* 0x000fe2000fffe03f */
        /* <DEDUP_REMOVED lines=27> */
[----:B---3--:R-:W-:-:S03]  /*b8bf0*/  R2UR UR16, R7 ;  /* 0x00000000071072ca */ /* 0x008fc600000e0000 */
[----:B------:R-:W3:Y:S01]  /*b8c00*/  LDL.LU R237, [R1+0x5264] ;  /* 0x0052640001ed7983 */ /* 0x000ee20000300800 */
[----:B----4-:R-:W-:-:S03]  /*b8c10*/  R2UR UR12, R3 ;  /* 0x00000000030c72ca */ /* 0x010fc600000e0000 */
[----:B------:R-:W4:Y:S01]  /*b8c20*/  LDL.LU R242, [R1+0x5260] ;  /* 0x0052600001f27983 */ /* 0x000f220000300800 */
[----:B------:R-:W-:-:S03]  /*b8c30*/  R2UR UR13, R4 ;  /* 0x00000000040d72ca */ /* 0x000fc600000e0000 */
[----:B------:R-:W2:Y:S04]  /*b8c40*/  LDL.LU R243, [R1+0x525c] ;  /* 0x00525c0001f37983 */ /* 0x000ea80000300800 */
[----:B------:R-:W3:Y:S04]  /*b8c50*/  LDL.LU R248, [R1+0x5258] ;  /* 0x0052580001f87983 */ /* 0x000ee80000300800 */
[----:B------:R-:W4:Y:S04]  /*b8c60*/  LDL.LU R249, [R1+0x5254] ;  /* 0x0052540001f97983 */ /* 0x000f280000300800 */
        /* <DEDUP_REMOVED lines=30> */
[----:B------:R-:W-:-:S02]  /*b8e50*/  WARPGROUP.DEPBAR.LE gsb0, 0x0 ;  /* 0x00008000000079c5 */ /* 0x000fc40000010000 */
[----:B------:R-:W-:Y:S01]  /*b8e60*/  WARPGROUP.ARRIVE ;  /* 0x00000000000079c5 */ /* 0x000fe20000000000 */
[----:B------:R-:W3:Y:S04]  /*b8e70*/  LDL.LU R15, [R1+0x51d8] ;  /* 0x0051d800010f7983 */ /* 0x000ee80000300800 */
[----:B------:R-:W3:Y:S01]  /*b8e80*/  LDL.LU R2, [R1+0x51d4] ;  /* 0x0051d40001027983 */ /* 0x000ee20000300800 */
[----:B------:R-:W-:Y:S01]  /*b8e90*/  HGMMA.64x256x8.F32.TF32 R24, gdesc[UR8], R24, gsb0 ;  /* 0x07e00000081879f0 */ /* 0x000fe20008002818 */
[----:B------:R-:W-:Y:S01]  /*b8ea0*/  UMOV UR8, UR18 ;  /* 0x0000001200087c82 */ /* 0x000fe20008000000 */
[----:B------:R-:W-:Y:S01]  /*b8eb0*/  UMOV UR9, UR19 ;  /* 0x0000001300097c82 */ /* 0x000fe20008000000 */
[----:B------:R-:W-:Y:S01]  /*b8ec0*/  UMOV UR10, UR22 ;  /* 0x00000016000a7c82 */ /* 0x000fe20008000000 */
[----:B------:R-:W-:Y:S01]  /*b8ed0*/  UMOV UR11, UR23 ;  /* 0x00000017000b7c82 */ /* 0x000fe20008000000 */
[----:B------:R-:W3:Y:S01]  /*b8ee0*/  LDL.LU R246, [R1+0x51d0] ;  /* 0x0051d00001f67983 */ /* 0x000ee20000300800 */
[----:B------:R-:W-:-:S02]  /*b8ef0*/  WARPGROUP.DEPBAR.LE gsb0, 0x0 ;  /* 0x00008000000079c5 */ /* 0x000fc40000010000 */
[----:B------:R-:W-:Y:S01]  /*b8f00*/  WARPGROUP.ARRIVE ;  /* 0x00000000000079c5 */ /* 0x000fe20000000000 */
[----:B------:R-:W-:Y:S01]  /*b8f10*/  UIADD3.64 UR18, UR6, 0x2800, URZ ;  /* 0x0000280006127897 */ /* 0x000fe2000fffe03f */
[----:B------:R-:W3:-:S15]  /*b8f20*/  LDL.LU R247, [R1+0x51cc] ;  /* 0x0051cc0001f77983 */ /* 0x000ede0000300800 */
[----:B------:R-:W-:-:S03]  /*b8f30*/  NOP ;  /* 0x0000000000007918 */ /* 0x000fc60000000000 */
[----:B------:R-:W-:Y:S01]  /*b8f40*/  HGMMA.64x256x8.F32.TF32 R24, gdesc[UR12], R24, gsb0 ;  /* 0x07e000000c1879f0 */ /* 0x000fe20008002818 */
[----:B------:R-:W-:Y:S01]  /*b8f50*/  UIADD3.64 UR22, UR6, 0x2802, URZ ;  /* 0x0000280206167897 */ /* 0x000fe2000fffe03f */
        /* <DEDUP_REMOVED lines=46> */
[----:B------:R-:W-:-:S06]  /*b9240*/  WARPGROUP.ARRIVE ;  /* 0x00000000000079c5 */ /* 0x000fcc0000000000 */
[----:B------:R-:W-:Y:S03]  /*b9250*/  HGMMA.64x256x8.F32.TF32 R24, gdesc[UR8], R24, gsb0 ;  /* 0x07e00000081879f0 */ /* 0x000fe60008002818 */
[----:B------:R-:W-:Y:S02]  /*b9260*/  WARPGROUP.DEPBAR.LE gsb0, 0x0 ;  /* 0x00008000000079c5 */ /* 0x000fe40000010000 */
[----:B------:R-:W-:-:S15]  /*b9270*/  WARPGROUP.ARRIVE ;  /* 0x00000000000079c5 */ /* 0x000fde0000000000 */
[----:B------:R-:W-:-:S08]  /*b9280*/  NOP ;  /* 0x0000000000007918 */ /* 0x000fd00000000000 */
        /* <DEDUP_REMOVED lines=106> */
[----:B-1----:R-:W4:Y:S04]  /*b9930*/  LDL.LU.64 R150, [R1+0x5110] ;  /* 0x0051100001967983 */ /* 0x002f280000300a00 */
        /* <DEDUP_REMOVED lines=62> */
[----:B------:R-:W4:Y:S01]  /*b9d20*/  LDL.LU.64 R24, [R1+0x4f18] ;  /* 0x004f180001187983 */ /* 0x000f220000300a00 */
[----:B------:R-:W-:-:S02]  /*b9d30*/  R2UR UR10, R8 ;  /* 0x00000000080a72ca */ /* 0x000fc400000e0000 */
[----:B------:R-:W-:Y:S01]  /*b9d40*/  R2UR UR11, R9 ;  /* 0x00000000090b72ca */ /* 0x000fe200000e0000 */
[----:B------:R-:W-:Y:S02]  /*b9d50*/  UIADD3.64 UR8, UR4, 0xdfe, URZ ;  /* 0x00000dfe04087897 */ /* 0x000fe4000fffe03f */
[----:B------:R-:W-:Y:S01]  /*b9d60*/  UIADD3.64 UR56, UR4, 0xe00, URZ ;  /* 0x00000e0004387897 */ /* 0x000fe2000fffe03f */
[----:B------:R-:W-:Y:S01]  /*b9d70*/  UMOV UR58, UR6 ;  /* 0x00000006003a7c82 */ /* 0x000fe20008000000 */
[----:B------:R-:W-:Y:S01]  /*b9d80*/  UMOV UR59, UR7 ;  /* 0x00000007003b7c82 */ /* 0x000fe20008000000 */
[----:B----4-:R-:W-:-:S07]  /*b9d90*/  WARPGROUP.ARRIVE ;  /* 0x00000000000079c5 */ /* 0x010fce0000000000 */
[----:B------:R-:W-:Y:S01]  /*b9da0*/  HGMMA.64x256x8.F32.TF32 R24, gdesc[UR8], R24, gsb0 ;  /* 0x07e00000081879f0 */ /* 0x000fe20008002818 */
[----:B------:R-:W-:Y:S02]  /*b9db0*/  R2UR UR54, R188 ;  /* 0x00000000bc3672ca */ /* 0x000fe400000e0000 */
[----:B--2---:R-:W-:Y:S01]  /*b9dc0*/  R2UR UR55, R189 ;  /* 0x00000000bd3772ca */ /* 0x004fe200000e0000 */
[----:B------:R-:W-:Y:S01]  /*b9dd0*/  UIADD3.64 UR52, UR4, 0xe02, URZ ;  /* 0x00000e0204347897 */ /* 0x000fe2000fffe03f */
[----:B------:R-:W-:Y:S02]  /*b9de0*/  WARPGROUP.DEPBAR.LE gsb0, 0x0 ;  /* 0x00008000000079c5 */ /* 0x000fe40000010000 */
[----:B------:R-:W-:-:S15]  /*b9df0*/  WARPGROUP.ARRIVE ;  /* 0x00000000000079c5 */ /* 0x000fde0000000000 */
[----:B------:R-:W-:-:S06]  /*b9e00*/  NOP ;  /* 0x0000000000007918 */ /* 0x000fcc0000000000 */
[----:B------:R-:W-:Y:S01]  /*b9e10*/  HGMMA.64x256x8.F32.TF32 R24, gdesc[UR56], R24, gsb0 ;  /* 0x07e00000381879f0 */ /* 0x000fe20008002818 */
[----:B------:R-:W-:Y:S02]  /*b9e20*/  R2UR UR10, R184 ;  /* 0x00000000b80a72ca */ /* 0x000fe400000e0000 */
[----:B---3--:R-:W-:Y:S01]  /*b9e30*/  R2UR UR11, R185 ;  /* 0x00000000b90b72ca */ /* 0x008fe200000e0000 */
[----:B------:R-:W-:Y:S01]  /*b9e40*/  UIADD3.64 UR8, UR4, 0xe04, URZ ;  /* 0x00000e0404087897 */ /* 0x000fe2000fffe03f */
[----:B------:R-:W-:Y:S02]  /*b9e50*/  WARPGROUP.DEPBAR.LE gsb0, 0x0 ;  /* 0x00008000000079c5 */ /* 0x000fe40000010000 */
[----:B------:R-:W-:-:S15]  /*b9e60*/  WARPGROUP.ARRIVE ;  /* 0x00000000000079c5 */ /* 0x000fde0000000000 */
[----:B------:R-:W-:-:S06]  /*b9e70*/  NOP ;  /* 0x0000000000007918 */ /* 0x000fcc0000000000 */
[----:B------:R-:W-:Y:S01]  /*b9e80*/  HGMMA.64x256x8.F32.TF32 R24, gdesc[UR52], R24, gsb0 ;  /* 0x07e00000341879f0 */ /* 0x000fe20008002818 */
[----:B------:R-:W-:Y:S02]  /*b9e90*/  R2UR UR50, R180 ;  /* 0x00000000b43272ca */ /* 0x000fe400000e0000 */
[----:B------:R-:W-:Y:S01]  /*b9ea0*/  R2UR UR51, R181 ;  /* 0x00000000b53372ca */ /* 0x000fe200000e0000 */
        /* <DEDUP_REMOVED lines=70> */
[----:B------:R-:W-:Y:S01]  /*ba310*/  UMOV UR6, UR8 ;  /* 0x0000000800067c82 */ /* 0x000fe20008000000 */
[----:B------:R-:W-:Y:S01]  /*ba320*/  UMOV UR7, UR9 ;  /* 0x0000000900077c82 */ /* 0x000fe20008000000 */
[----:B------:R-:W-:Y:S01]  /*ba330*/  UIADD3.64 UR8, UR4, 0x3e02, URZ ;  /* 0x00003e0204087897 */ /* 0x000fe2000fffe03f */
[----:B------:R-:W-:Y:S02]  /*ba340*/  WARPGROUP.DEPBAR.LE gsb0, 0x0 ;  /* 0x00008000000079c5 */ /* 0x000fe40000010000 */
[----:B------:R-:W-:-:S15]  /*ba350*/  WARPGROUP.ARRIVE ;  /* 0x00000000000079c5 */ /* 0x000fde0000000000 */
[----:B------:R-:W-:-:S04]  /*ba360*/  NOP ;  /* 0x0000000000007918 */ /* 0x000fc80000000000 */
[----:B------:R-:W-:Y:S01]  /*ba370*/  HGMMA.64x256x8.F32.TF32 R24, gdesc[UR12], R24, gsb0 ;  /* 0x07e000000c1879f0 */ /* 0x000fe20008002818 */
[----:B------:R-:W-:Y:S01]  /*ba380*/  UMOV UR50, UR6 ;  /* 0x0000000600327c82 */ /* 0x000fe20008000000 */
[----:B------:R-:W-:Y:S01]  /*ba390*/  UMOV UR51, UR7 ;  /* 0x0000000700337c82 */ /* 0x000fe20008000000 */
[----:B------:R-:W-:Y:S02]  /*ba3a0*/  R2UR UR6, R236 ;  /* 0x00000000ec0672ca */ /* 0x000fe400000e0000 */
[----:B------:R-:W-:Y:S01]  /*ba3b0*/  R2UR UR7, R237 ;  /* 0x00000000ed0772ca */ /* 0x000fe200000e0000 */
[----:B------:R-:W-:Y:S02]  /*ba3c0*/  UIADD3.64 UR58, UR4, 0xdfe, URZ ;  /* 0x00000dfe043a7897 */ /* 0x000fe4000fffe03f */
[----:B------:R-:W-:Y:S01]  /*ba3d0*/  UIADD3.64 UR4, UR4, 0x3e04, URZ ;  /* 0x00003e0404047897 */ /* 0x000fe2000fffe03f */
[----:B------:R-:W-:Y:S02]  /*ba3e0*/  WARPGROUP.DEPBAR.LE gsb0, 0x0 ;  /* 0x00008000000079c5 */ /* 0x000fe40000010000 */
[----:B------:R-:W-:-:S15]  /*ba3f0*/  WARPGROUP.ARRIVE ;  /* 0x00000000000079c5 */ /* 0x000fde0000000000 */
[----:B------:R-:W-:-:S02]  /*ba400*/  NOP ;  /* 0x0000000000007918 */ /* 0x000fc40000000000 */
[----:B------:R-:W-:Y:S01]  /*ba410*/  HGMMA.64x256x8.F32.TF32 R24, gdesc[UR8], R24, gsb0 ;  /* 0x07e00000081879f0 */ /* 0x000fe20008002818 */
[----:B------:R-:W-:Y:S01]  /*ba420*/  IMAD.MOV.U32 R8, RZ, RZ, R192 ;  /* 0x000000ffff087224 */ /* 0x000fe200078e00c0 */
[----:B------:R-:W-:Y:S02]  /*ba430*/  MOV R9, R193 ;  /* 0x000000c100097202 */ /* 0x000fe40000000f00 */
        /* <DEDUP_REMOVED lines=15> */
[----:B------:R-:W-:-:S02]  /*ba530*/  WARPGROUP.DEPBAR.LE gsb0, 0x0 ;  /* 0x00008000000079c5 */ /* 0x000fc40000010000 */
[----:B------:R-:W-:-:S06]  /*ba540*/  WARPGROUP.ARRIVE ;  /* 0x00000000000079c5 */ /* 0x000fcc0000000000 */
[----:B------:R-:W-:Y:S03]  /*ba550*/  HGMMA.64x256x8.F32.TF32 R24, gdesc[UR4], R24, gsb0 ;  /* 0x07e00000041879f0 */ /* 0x000fe60008002818 */
[----:B------:R-:W-:Y:S02]  /*ba560*/  WARPGROUP.DEPBAR.LE gsb0, 0x0 ;  /* 0x00008000000079c5 */ /* 0x000fe40000010000 */
[----:B------:R-:W-:Y:S04]  /*ba570*/  STL.64 [R1], R24 ;  /* 0x0000001801007387 */ /* 0x000fe80000100a00 */
        /* <DEDUP_REMOVED lines=131> */
[----:B------:R-:W-:-:S02]  /*badb0*/  R2UR UR58, R8 ;  /* 0x00000000083a72ca */ /* 0x000fc400000e0000 */
[----:B------:R-:W-:Y:S01]  /*badc0*/  R2UR UR59, R9 ;  /* 0x00000000093b72ca */ /* 0x000fe200000e0000 */
[----:B--2---:R-:W-:-:S12]  /*badd0*/  WARPGROUP.ARRIVE ;  /* 0x00000000000079c5 */ /* 0x004fd80000000000 */
[----:B------:R-:W-:Y:S01]  /*bade0*/  HGMMA.64x256x8.F32.TF32 R24, gdesc[UR56], R24, gsb0 ;  /* 0x07e00000381879f0 */ /* 0x000fe20008002818 */
[----:B------:R-:W-:Y:S02]  /*badf0*/  R2UR UR57, R4 ;  /* 0x00000000043972ca */ /* 0x000fe400000e0000 */
[----:B------:R-:W-:Y:S02]  /*bae00*/  R2UR UR56, R3 ;  /* 0x00000000033872ca */ /* 0x000fe400000e0000 */
[----:B------:R-:W-:Y:S02]  /*bae10*/  R2UR UR58, R202 ;  /* 0x00000000ca3a72ca */ /* 0x000fe400000e0000 */
[----:B------:R-:W-:Y:S02]  /*bae20*/  R2UR UR59, R203 ;  /* 0x00000000cb3b72ca */ /* 0x000fe400000e0000 */
[----:B------:R-:W-:Y:S02]  /*bae30*/  R2UR UR54, R198 ;  /* 0x00000000c63672ca */ /* 0x000fe400000e0000 */
[----:B------:R-:W-:-:S02]  /*bae40*/  R2UR UR55, R199 ;  /* 0x00000000c73772ca */ /* 0x000fc400000e0000 */
        /* <DEDUP_REMOVED lines=17> */
[----:B------:R-:W-:Y:S01]  /*baf60*/  R2UR UR15, R17 ;  /* 0x00000000110f72ca */ /* 0x000fe200000e0000 */
[----:B------:R-:W-:Y:S01]  /*baf70*/  UMOV UR10, UR60 ;  /* 0x0000003c000a7c82 */ /* 0x000fe20008000000 */
[----:B------:R-:W-:Y:S01]  /*baf80*/  UMOV UR11, UR61 ;  /* 0x0000003d000b7c82 */ /* 0x000fe20008000000 */
[----:B------:R-:W2:Y:S04]  /*baf90*/  LDL.LU.64 R202, [R1+0x4c98] ;  /* 0x004c980001ca7983 */ /* 0x000ea80000300a00 */
[----:B------:R-:W2:Y:S01]  /*bafa0*/  LDL.LU.64 R198, [R1+0x4c90] ;  /* 0x004c900001c67983 */ /* 0x000ea20000300a00 */
[----:B------:R-:W-:-:S02]  /*bafb0*/  WARPGROUP.DEPBAR.LE gsb0, 0x0 ;  /* 0x00008000000079c5 */ /* 0x000fc40000010000 */
[----:B------:R-:W-:-:S06]  /*bafc0*/  WARPGROUP.ARRIVE ;  /* 0x00000000000079c5 */ /* 0x000fcc0000000000 */
[----:B------:R-:W-:Y:S03]  /*bafd0*/  HGMMA.64x256x8.F32.TF32 R24, gdesc[UR56], R24, gsb0 ;  /* 0x07e00000381879f0 */ /* 0x000fe60008002818 */
[----:B------:R-:W-:Y:S02]  /*bafe0*/  WARPGROUP.DEPBAR.LE gsb0, 0x0 ;  /* 0x00008000000079c5 */ /* 0x000fe40000010000 */
[----:B------:R-:W-:-:S15]  /*baff0*/  WARPGROUP.ARRIVE ;  /* 0x00000000000079c5 */ /* 0x000fde0000000000 */
[----:B------:R-:W-:-:S08]  /*bb000*/  NOP ;  /* 0x0000000000007918 */ /* 0x000fd00000000000 */
[----:B------:R-:W-:Y:S01]  /*bb010*/  HGMMA.64x256x8.F32.TF32 R24, gdesc[UR52], R24, gsb0 ;  /* 0x07e00000341879f0 */ /* 0x000fe20008002818 */
[----:B------:R-:W-:Y:S02]  /*bb020*/  R2UR UR54, R194 ;  /* 0x00000000c23672ca */ /* 0x000fe400000e0000 */
[----:B------:R-:W-:Y:S01]  /*bb030*/  R2UR UR55, R195 ;  /* 0x00000000c33772ca */ /* 0x000fe200000e0000 */
[----:B------:R-:W-:Y:S01]  /*bb040*/  UMOV UR52, UR50 ;  /* 0x0000003200347c82 */ /* 0x000fe20008000000 */
[----:B------:R-:W-:Y:S01]  /*bb050*/  UMOV UR53, UR51 ;  /* 0x0000003300357c82 */ /* 0x000fe20008000000 */
[----:B------:R-:W-:Y:S01]  /*bb060*/  R2UR UR50, R182 ;  /* 0x00000000b63272ca */ /* 0x000fe200000e0000 */
[----:B------:R-:W2:Y:S01]  /*bb070*/  LDL.LU.64 R194, [R1+0x4c88] ;  /* 0x004c880001c27983 */ /* 0x000ea20000300a00 */
[----:B------:R-:W-:-:S03]  /*bb080*/  R2UR UR51, R183 ;  /* 0x00000000b73372ca */ /* 0x000fc600000e0000 */
[----:B------:R-:W3:Y:S01]  /*bb090*/  LDL.LU R10, [R1+0x2940] ;  /* 0x00294000010a7983 */ /* 0x000ee20000300800 */
[----:B------:R-:W-:Y:S02]  /*bb0a0*/  WARPGROUP.DEPBAR.LE gsb0, 0x0 ;  /* 0x00008000000079c5 */ /* 0x000fe40000010000 */
[----:B------:R-:W-:-:S14]  /*bb0b0*/  WARPGROUP.ARRIVE ;  /* 0x00000000000079c5 */ /* 0x000fdc0000000000 */
        /* <DEDUP_REMOVED lines=41> */
[----:B------:R-:W-:Y:S02]  /*bb350*/  R2UR UR6, R20 ;  /* 0x00000000140672ca */ /* 0x000fe400000e0000 */
[----:B------:R-:W-:Y:S01]  /*bb360*/  R2UR UR7, R21 ;  /* 0x00000000150772ca */ /* 0x000fe200000e0000 */
[----:B------:R-:W-:Y:S02]  /*bb370*/  WARPGROUP.DEPBAR.LE gsb0, 0x0 ;  /* 0x00008000000079c5 */ /* 0x000fe40000010000 */
[----:B------:R-:W-:-:S15]  /*bb380*/  WARPGROUP.ARRIVE ;  /* 0x00000000000079c5 */ /* 0x000fde0000000000 */
[----:B------:R-:W-:-:S07]  /*bb390*/  NOP ;  /* 0x0000000000007918 */ /* 0x000fce0000000000 */
[----:B------:R-:W-:Y:S01]  /*bb3a0*/  HGMMA.64x256x8.F32.TF32 R24, gdesc[UR8], R24, gsb0 ;  /* 0x07e00000081879f0 */ /* 0x000fe20008002818 */
[----:B------:R-:W-:-:S05]  /*bb3b0*/  VIADD R190, R190, 0x7f ;  /* 0x0000007fbebe7836 */ /* 0x000fca0000000000 */
[----:B------:R-:W-:-:S04]  /*bb3c0*/  SHF.R.S32.HI R3, RZ, 0x1f, R190 ;  /* 0x0000001fff037819 */ /* 0x000fc800000114be */
[----:B------:R-:W-:-:S04]  /*bb3d0*/  LEA.HI R3, R3, R190, RZ, 0x7 ;  /* 0x000000be03037211 */ /* 0x000fc800078f38ff */
[----:B------:R-:W-:Y:S01]  /*bb3e0*/  SHF.R.S32.HI R3, RZ, 0x7, R3 ;  /* 0x00000007ff037819 */ /* 0x000fe20000011403 */
[----:B------:R-:W-:-:S04]  /*bb3f0*/  IMAD.SHL.U32 R5, R5, 0x80, RZ ;  /* 0x0000008005057824 */ /* 0x000fc800078e00ff */
[----:B------:R-:W-:Y:S01]  /*bb400*/  VIADD R3, R3, 0xfffffffb ;  /* 0xfffffffb03037836 */ /* 0x000fe20000000000 */
[----:B------:R-:W-:-:S04]  /*bb410*/  SHF.L.U32 R5, R5, 0x2, RZ ;  /* 0x0000000205057819 */ /* 0x000fc800000006ff */
[----:B------:R-:W-:Y:S02]  /*bb420*/  ISETP.GE.AND P0, PT, R12, R3, PT ;  /* 0x000000030c00720c */ /* 0x000fe40003f06270 */
[----:B------:R-:W-:Y:S02]  /*bb430*/  IADD3 R3, R14, 0x1, RZ ;  /* 0x000000010e037810 */ /* 0x000fe40007ffe0ff */
[----:B------:R-:W-:Y:S02]  /*bb440*/  R2UR UR61, R187 ;  /* 0x00000000bb3d72ca */ /* 0x000fe400000e0000 */
[C---:B------:R-:W-:Y:S01]  /*bb450*/  ISETP.GT.AND P2, PT, R3.reuse, 0x5, PT ;  /* 0x000000050300780c */ /* 0x040fe20003f44270 */
[----:B------:R-:W1:Y:S01]  /*bb460*/  LDC R187, c[0x0][0x230] ;  /* 0x00008c00ffbb7b82 */ /* 0x000e620000000800 */
[----:B---3--:R-:W-:Y:S02]  /*bb470*/  IADD3 R10, P3, R10, R5, RZ ;  /* 0x000000050a0a7210 */ /* 0x008fe40007f7e0ff */
[----:B------:R-:W-:Y:S01]  /*bb480*/  SEL R14, R3, RZ, !P2 ;  /* 0x000000ff030e7207 */ /* 0x000fe20005000000 */
[----:B------:R-:W-:Y:S04]  /*bb490*/  STL.64 [R1+0x4b08], R12 ;  /* 0x004b080c01007387 */ /* 0x000fe80000100a00 */
[----:B------:R-:W-:Y:S04]  /*bb4a0*/  STL [R1+0x2940], R10 ;  /* 0x0029400a01007387 */ /* 0x000fe80000100800 */
[----:B------:R3:W-:Y:S04]  /*bb4b0*/  STL.64 [R1+0x4b10], R14 ;  /* 0x004b100e01007387 */ /* 0x0007e80000100a00 */
[----:B------:R-:W4:Y:S04]  /*bb4c0*/  LDL.LU R20, [R1+0x2944] ;  /* 0x0029440001147983 */ /* 0x000f280000300800 */
[----:B------:R-:W2:Y:S01]  /*bb4d0*/  LDL.LU R19, [R1+0x2948] ;  /* 0x0029480001137983 */ /* 0x000ea20000300800 */
[----:B------:R-:W3:Y:S03]  /*bb4e0*/  S2R R11, SR_TID.X ;  /* 0x00000000000b7919 */ /* 0x000ee60000002100 */
[----:B------:R-:W4:Y:S04]  /*bb4f0*/  LDL.LU R16, [R1+0x294c] ;  /* 0x00294c0001107983 */ /* 0x000f280000300800 */
[----:B------:R-:W4:Y:S04]  /*bb500*/  LDL.LU R9, [R1+0x2950] ;  /* 0x0029500001097983 */ /* 0x000f280000300800 */
[----:B------:R-:W4:Y:S04]  /*bb510*/  LDL.LU R152, [R1+0x2954] ;  /* 0x0029540001987983 */ /* 0x000f280000300800 */
[----:B------:R-:W4:Y:S01]  /*bb520*/  LDL.LU R23, [R1+0x2958] ;  /* 0x0029580001177983 */ /* 0x000f220000300800 */
[----:B------:R-:W3:Y:S03]  /*bb530*/  S2R R190, SR_TID.X ;  /* 0x0000000000be7919 */ /* 0x000ee60000002100 */
[----:B------:R-:W4:Y:S01]  /*bb540*/  LDL.LU R22, [R1+0x295c] ;  /* 0x00295c0001167983 */ /* 0x000f220000300800 */
[----:B-1----:R-:W-:-:S03]  /*bb550*/  IADD3 R4, R187, -0x280, RZ ;  /* 0xfffffd80bb047810 */ /* 0x002fc60007ffe0ff */
[----:B---3--:R-:W3:Y:S01]  /*bb560*/  LDL.LU R15, [R1+0x2960] ;  /* 0x00296000010f7983 */ /* 0x008ee20000300800 */
[----:B------:R-:W-:Y:S02]  /*bb570*/  WARPGROUP.DEPBAR.LE gsb0, 0x0 ;  /* 0x00008000000079c5 */ /* 0x000fe40000010000 */
[----:B------:R-:W-:-:S06]  /*bb580*/  WARPGROUP.ARRIVE ;  /* 0x00000000000079c5 */ /* 0x000fcc0000000000 */
[----:B------:R-:W-:Y:S01]  /*bb590*/  HGMMA.64x256x8.F32.TF32 R24, gdesc[UR4], R24, gsb0 ;  /* 0x07e00000041879f0 */ /* 0x000fe20008002818 */
[----:B------:R-:W-:-:S05]  /*bb5a0*/  IMAD R4, R12, -0x80, R4 ;  /* 0xffffff800c047824 */ /* 0x000fca00078e0204 */
[----:B------:R-:W-:-:S04]  /*bb5b0*/  ISETP.GT.AND P1, PT, R4, RZ, PT ;  /* 0x000000ff0400720c */ /* 0x000fc80003f24270 */
[----:B------:R-:W-:-:S04]  /*bb5c0*/  SEL R7, RZ, 0x4, !P1 ;  /* 0x00000004ff077807 */ /* 0x000fc80004800000 */
[----:B------:R-:W-:-:S04]  /*bb5d0*/  SEL R7, R7, RZ, !P0 ;  /* 0x000000ff07077207 */ /* 0x000fc80004000000 */
[----:B------:R-:W-:Y:S01]  /*bb5e0*/  ISETP.NE.U32.AND P1, PT, R7, RZ, PT ;  /* 0x000000ff0700720c */ /* 0x000fe20003f25070 */
[----:B------:R-:W-:Y:S01]  /*bb5f0*/  IMAD.SHL.U32 R7, R11, 0x10, RZ ;  /* 0x000000100b077824 */ /* 0x000fe200078e00ff */
[----:B------:R-:W-:Y:S02]  /*bb600*/  LOP3.LUT R17, R190, 0x7f, RZ, 0xc0, !PT ;  /* 0x0000007fbe117812 */ /* 0x000fe400078ec0ff */
[----:B------:R-:W-:Y:S02]  /*bb610*/  R2UR UR60, R186 ;  /* 0x00000000ba3c72ca */ /* 0x000fe400000e0000 */
[----:B------:R-:W-:Y:S02]  /*bb620*/  LOP3.LUT R7, R7, 0x70, RZ, 0xc0, !PT ;  /* 0x0000007007077812 */ /* 0x000fe400078ec0ff */
[----:B------:R-:W-:Y:S02]  /*bb630*/  IADD3.X R252, R252, R0, RZ, P3, !PT ;  /* 0x00000000fcfc7210 */ /* 0x000fe40001ffe4ff */
[----:B------:R-:W-:Y:S01]  /*bb640*/  LEA R8, R14, R191, 0x12 ;  /* 0x000000bf0e087211 */ /* 0x000fe200078e90ff */
[----:B------:R-:W-:Y:S01]  /*bb650*/  IMAD R7, R17, 0x80, R7 ;  /* 0x0000008011077824 */ /* 0x000fe200078e0207 */
[----:B------:R-:W-:Y:S01]  /*bb660*/  MOV R12, R10 ;  /* 0x0000000a000c7202 */ /* 0x000fe20000000f00 */
[----:B------:R-:W-:-:S02]  /*bb670*/  IMAD.MOV.U32 R13, RZ, RZ, R252 ;  /* 0x000000ffff0d7224 */ /* 0x000fc400078e00fc */
[----:B------:R-:W-:Y:S01]  /*bb680*/  IMAD.IADD R3, R7, 0x1, R8 ;  /* 0x0000000107037824 */ /* 0x000fe200078e0208 */
[----:B------:R-:W-:Y:S02]  /*bb690*/  WARPGROUP.DEPBAR.LE gsb0, 0x0 ;  /* 0x00008000000079c5 */ /* 0x000fe40000010000 */
        /* <DEDUP_REMOVED lines=20> */
[----:B------:R-:W-:Y:S01]  /*bb7e0*/  STL.64 [R1+0x4bd0], R104 ;  /* 0x004bd06801007387 */ /* 0x000fe20000100a00 */
[----:B------:R-:W-:Y:S06]  /*bb7f0*/  BAR.SYNC.DEFER_BLOCKING 0x0 ;  /* 0x0000000000007b1d */ /* 0x000fec0000010000 */
        /* <DEDUP_REMOVED lines=23> */
[----:B------:R-:W-:Y:S01]  /*bb970*/  @!PT LDS RZ, [RZ] ;  /* 0x00000000fffff984 */ /* 0x000fe20000000800 */
[----:B------:R-:W-:Y:S01]  /*bb980*/  @!PT LDS RZ, [RZ] ;  /* 0x00000000fffff984 */ /* 0x000fe20000000800 */
[----:B------:R-:W-:Y:S01]  /*bb990*/  @!PT LDS RZ, [RZ] ;  /* 0x00000000fffff984 */ /* 0x000fe20000000800 */
[----:B------:R-:W-:Y:S04]  /*bb9a0*/  LDGSTS.E [R3], desc[UR60][R12.64], P1 ;  /* 0x000000000c037fae */ /* 0x000fe8000892187c */
[----:B------:R-:W3:Y:S04]  /*bb9b0*/  LDL.LU R14, [R1+0x2964] ;  /* 0x00296400010e7983 */ /* 0x000ee80000300800 */
[----:B------:R-:W3:Y:S04]  /*bb9c0*/  LDL.LU R13, [R1+0x2968] ;  /* 0x00296800010d7983 */ /* 0x000ee80000300800 */
[----:B------:R-:W3:Y:S04]  /*bb9d0*/  LDL.LU R12, [R1+0x296c] ;  /* 0x00296c00010c7983 */ /* 0x000ee80000300800 */
[----:B------:R-:W3:Y:S01]  /*bb9e0*/  LDL.LU R10, [R1+0x2970] ;  /* 0x00297000010a7983 */ /* 0x000ee20000300800 */
[----:B--2---:R-:W-:-:S04]  /*bb9f0*/  IADD3 R19, P2, R19, R5, RZ ;  /* 0x0000000513137210 */ /* 0x004fc80007f5e0ff */
[----:B----4-:R-:W-:Y:S01]  /*bba00*/  IADD3.X R20, R20, R0, RZ, P2, !PT ;  /* 0x0000000014147210 */ /* 0x010fe200017fe4ff */
[----:B------:R-:W-:Y:S01]  /*bba10*/  STL [R1+0x2948], R19 ;  /* 0x0029481301007387 */ /* 0x000fe20000100800 */
[----:B------:R-:W-:Y:S02]  /*bba20*/  IADD3 R9, P3, R9, R5, RZ ;  /* 0x0000000509097210 */ /* 0x000fe40007f7e0ff */
[----:B------:R-:W-:Y:S01]  /*bba30*/  MOV R21, R20 ;  /* 0x0000001400157202 */ /* 0x000fe20000000f00 */
[----:B------:R1:W-:Y:S02]  /*bba40*/  STL [R1+0x2944], R20 ;  /* 0x0029441401007387 */ /* 0x0003e40000100800 */
[----:B------:R-:W-:Y:S02]  /*bba50*/  IMAD.X R16, R16, 0x1, R0, P3 ;  /* 0x0000000110107824 */ /* 0x000fe400018e0600 */
[----:B-1----:R-:W-:-:S05]  /*bba60*/  IMAD.MOV.U32 R20, RZ, RZ, R19 ;  /* 0x000000ffff147224 */ /* 0x002fca00078e0013 */
[----:B------:R1:W-:Y:S04]  /*bba70*/  LDGSTS.E [R3+0x4000], desc[UR60][R20.64], P1 ;  /* 0x0400000014037fae */ /* 0x0003e8000892187c */
[----:B------:R-:W-:Y:S01]  /*bba80*/  STL [R1+0x2950], R9 ;  /* 0x0029500901007387 */ /* 0x000fe20000100800 */
[----:B-1----:R-:W-:Y:S01]  /*bba90*/  MOV R20, R9 ;  /* 0x0000000900147202 */ /* 0x002fe20000000f00 */
[----:B------:R-:W-:Y:S02]  /*bbaa0*/  IMAD.MOV.U32 R21, RZ, RZ, R16 ;  /* 0x000000ffff157224 */ /* 0x000fe400078e0010 */
[----:B------:R1:W-:Y:S04]  /*bbab0*/  STL [R1+0x294c], R16 ;  /* 0x00294c1001007387 */ /* 0x0003e80000100800 */
[----:B------:R-:W-:Y:S04]  /*bbac0*/  LDGSTS.E [R3+0x8000], desc[UR60][R20.64], P1 ;  /* 0x0800000014037fae */ /* 0x000fe8000892187c */
[----:B------:R-:W2:Y:S04]  /*bbad0*/  LDL.LU R21, [R1+0x2974] ;  /* 0x0029740001157983 */ /* 0x000ea80000300800 */
[----:B------:R-:W4:Y:S04]  /*bbae0*/  LDL.LU R20, [R1+0x2978] ;  /* 0x0029780001147983 */ /* 0x000f280000300800 */
[----:B------:R-:W2:Y:S04]  /*bbaf0*/  LDL.LU R19, [R1+0x297c] ;  /* 0x00297c0001137983 */ /* 0x000ea80000300800 */
[----:B-1----:R-:W2:Y:S01]  /*bbb00*/  LDL.LU R16, [R1+0x2980] ;  /* 0x0029800001107983 */ /* 0x002ea20000300800 */
[----:B------:R-:W-:-:S04]  /*bbb10*/  ISETP.GT.AND P2, PT, R4, 0x1, PT ;  /* 0x000000010400780c */ /* 0x000fc80003f44270 */
[----:B------:R-:W-:Y:S02]  /*bbb20*/  SEL R9, RZ, 0x4, !P2 ;  /* 0x00000004ff097807 */ /* 0x000fe40005000000 */
[-C--:B------:R-:W-:Y:S02]  /*bbb30*/  IADD3 R23, P3, R23, R5.reuse, RZ ;  /* 0x0000000517177210 */ /* 0x080fe40007f7e0ff */
[----:B------:R-:W-:Y:S02]  /*bbb40*/  SEL R9, R9, RZ, !P0 ;  /* 0x000000ff09097207 */ /* 0x000fe40004000000 */
[----:B---3--:R-:W-:Y:S02]  /*bbb50*/  IADD3 R15, P4, R15, R5, RZ ;  /* 0x000000050f0f7210 */ /* 0x008fe40007f9e0ff */
[----:B------:R-:W-:Y:S02]  /*bbb60*/  IADD3.X R152, R152, R0, RZ, P3, !PT ;  /* 0x0000000098987210 */ /* 0x000fe40001ffe4ff */
[----:B------:R-:W-:Y:S01]  /*bbb70*/  ISETP.NE.U32.AND P2, PT, R9, RZ, PT ;  /* 0x000000ff0900720c */ /* 0x000fe20003f45070 */
[----:B------:R-:W-:Y:S01]  /*bbb80*/  IMAD.X R22, R22, 0x1, R0, P4 ;  /* 0x0000000116167824 */ /* 0x000fe200020e0600 */
[----:B------:R1:W-:Y:S01]  /*bbb90*/  STL [R1+0x2958], R23 ;  /* 0x0029581701007387 */ /* 0x0003e20000100800 */
[----:B------:R-:W-:Y:S01]  /*bbba0*/  MOV R84, R23 ;  /* 0x0000001700547202 */ /* 0x000fe20000000f00 */
[----:B------:R-:W-:-:S02]  /*bbbb0*/  IMAD.MOV.U32 R85, RZ, RZ, R152 ;  /* 0x000000ffff557224 */ /* 0x000fc400078e0098 */
[----:B------:R-:W-:Y:S04]  /*bbbc0*/  STL [R1+0x2954], R152 ;  /* 0x0029549801007387 */ /* 0x000fe80000100800 */
[----:B------:R-:W-:Y:S01]  /*bbbd0*/  STL [R1+0x2960], R15 ;  /* 0x0029600f01007387 */ /* 0x000fe20000100800 */
[----:B-1----:R-:W-:-:S03]  /*bbbe0*/  MOV R23, R22 ;  /* 0x0000001600177202 */ /* 0x002fc60000000f00 */
[----:B------:R1:W-:Y:S04]  /*bbbf0*/  STL [R1+0x295c], R22 ;  /* 0x00295c1601007387 */ /* 0x0003e80000100800 */
[----:B------:R3:W-:Y:S04]  /*bbc00*/  LDGSTS.E [R3+0xc000], desc[UR60][R84.64], P1 ;  /* 0x0c00000054037fae */ /* 0x0007e8000892187c */
[----:B------:R-:W2:Y:S01]  /*bbc10*/  LDL.LU R83, [R1+0x2984] ;  /* 0x0029840001537983 */ /* 0x000ea20000300800 */
[----:B-1----:R-:W-:-:S05]  /*bbc20*/  IMAD.MOV.U32 R22, RZ, RZ, R15 ;  /* 0x000000ffff167224 */ /* 0x002fca00078e000f */
[----:B------:R-:W-:Y:S04]  /*bbc30*/  LDGSTS.E [R3+0x4], desc[UR60][R22.64], P2 ;  /* 0x0000400016037fae */ /* 0x000fe8000912187c */
[----:B------:R-:W2:Y:S04]  /*bbc40*/  LDL.LU R23, [R1+0x2988] ;  /* 0x0029880001177983 */ /* 0x000ea80000300800 */
[----:B------:R-:W2:Y:S04]  /*bbc50*/  LDL.LU R22, [R1+0x298c] ;  /* 0x00298c0001167983 */ /* 0x000ea80000300800 */
[----:B------:R-:W2:Y:S01]  /*bbc60*/  LDL.LU R15, [R1+0x2990] ;  /* 0x00299000010f7983 */ /* 0x000ea20000300800 */
[----:B------:R-:W-:-:S04]  /*bbc70*/  IADD3 R13, P1, R13, R5, RZ ;  /* 0x000000050d0d7210 */ /* 0x000fc80007f3e0ff */
[----:B------:R-:W-:Y:S02]  /*bbc80*/  IADD3.X R14, R14, R0, RZ, P1, !PT ;  /* 0x000000000e0e7210 */ /* 0x000fe40000ffe4ff */
[----:B------:R-:W-:Y:S01]  /*bbc90*/  IADD3 R10, P3, R10, R5, RZ ;  /* 0x000000050a0a7210 */ /* 0x000fe20007f7e0ff */
[----:B------:R1:W-:Y:S04]  /*bbca0*/  STL [R1+0x2968], R13 ;  /* 0x0029680d01007387 */ /* 0x0003e80000100800 */
[----:B------:R-:W-:Y:S01]  /*bbcb0*/  IMAD.X R12, R12, 0x1, R0, P3 ;  /* 0x000000010c0c7824 */ /* 0x000fe200018e0600 */
[----:B------:R1:W-:Y:S01]  /*bbcc0*/  STL [R1+0x2964], R14 ;  /* 0x0029640e01007387 */ /* 0x0003e20000100800 */
[----:B---3--:R-:W-:Y:S01]  /*bbcd0*/  MOV R84, R13 ;  /* 0x0000000d00547202 */ /* 0x008fe20000000f00 */
[----:B------:R-:W-:-:S02]  /*bbce0*/  IMAD.MOV.U32 R85, RZ, RZ, R14 ;  /* 0x000000ffff557224 */ /* 0x000fc400078e000e */
[----:B------:R-:W-:Y:S01]  /*bbcf0*/  STL [R1+0x2970], R10 ;  /* 0x0029700a01007387 */ /* 0x000fe20000100800 */
[----:B-1----:R-:W-:-:S03]  /*bbd00*/  MOV R13, R12 ;  /* 0x0000000c000d7202 */ /* 0x002fc60000000f00 */
[----:B------:R1:W-:Y:S04]  /*bbd10*/  STL [R1+0x296c], R12 ;  /* 0x00296c0c01007387 */ /* 0x0003e80000100800 */
[----:B------:R-:W-:Y:S04]  /*bbd20*/  LDGSTS.E [R3+0x4004], desc[UR60][R84.64], P2 ;  /* 0x0400400054037fae */ /* 0x000fe8000912187c */
[----:B------:R-:W3:Y:S01]  /*bbd30*/  LDL.LU R14, [R1+0x2994] ;  /* 0x00299400010e7983 */ /* 0x000ee20000300800 */
[----:B-1----:R-:W-:-:S05]  /*bbd40*/  IMAD.MOV.U32 R12, RZ, RZ, R10 ;  /* 0x000000ffff0c7224 */ /* 0x002fca00078e000a */
[----:B------:R-:W-:Y:S04]  /*bbd50*/  LDGSTS.E [R3+0x8004], desc[UR60][R12.64], P2 ;  /* 0x080040000c037fae */ /* 0x000fe8000912187c */
[----:B------:R-:W3:Y:S04]  /*bbd60*/  LDL.LU R13, [R1+0x2998] ;  /* 0x00299800010d7983 */ /* 0x000ee80000300800 */
[----:B------:R-:W3:Y:S04]  /*bbd70*/  LDL.LU R12, [R1+0x299c] ;  /* 0x00299c00010c7983 */ /* 0x000ee80000300800 */
[----:B------:R-:W3:Y:S01]  /*bbd80*/  LDL.LU R10, [R1+0x29a0] ;  /* 0x0029a000010a7983 */ /* 0x000ee20000300800 */
[----:B------:R-:W-:-:S04]  /*bbd90*/  ISETP.GT.AND P1, PT, R4, 0x2, PT ;  /* 0x000000020400780c */ /* 0x000fc80003f24270 */
[----:B------:R-:W-:-:S04]  /*bbda0*/  SEL R9, RZ, 0x4, !P1 ;  /* 0x00000004ff097807 */ /* 0x000fc80004800000 */
[----:B------:R-:W-:Y:S02]  /*bbdb0*/  SEL R9, R9, RZ, !P0 ;  /* 0x000000ff09097207 */ /* 0x000fe40004000000 */
[-C--:B----4-:R-:W-:Y:S02]  /*bbdc0*/  IADD3 R20, P3, R20, R5.reuse, RZ ;  /* 0x0000000514147210 */ /* 0x090fe40007f7e0ff */
[----:B------:R-:W-:Y:S02]  /*bbdd0*/  ISETP.NE.U32.AND P1, PT, R9, RZ, PT ;  /* 0x000000ff0900720c */ /* 0x000fe40003f25070 */
[----:B--2---:R-:W-:Y:S02]  /*bbde0*/  IADD3.X R21, R21, R0, RZ, P3, !PT ;  /* 0x0000000015157210 */ /* 0x004fe40001ffe4ff */
[----:B------:R-:W-:Y:S01]  /*bbdf0*/  IADD3 R16, P4, R16, R5, RZ ;  /* 0x0000000510107210 */ /* 0x000fe20007f9e0ff */
[----:B------:R1:W-:Y:S04]  /*bbe00*/  STL [R1+0x2978], R20 ;  /* 0x0029781401007387 */ /* 0x0003e80000100800 */
[----:B------:R-:W-:Y:S01]  /*bbe10*/  IMAD.X R19, R19, 0x1, R0, P4 ;  /* 0x0000000113137824 */ /* 0x000fe200020e0600 */
[----:B------:R2:W-:Y:S04]  /*bbe20*/  STL [R1+0x2974], R21 ;  /* 0x0029741501007387 */ /* 0x0005e80000100800 */
[----:B------:R1:W-:Y:S04]  /*bbe30*/  LDGSTS.E [R3+0xc004], desc[UR60][R20.64], P2 ;  /* 0x0c00400014037fae */ /* 0x0003e8000912187c */
[----:B------:R-:W-:Y:S01]  /*bbe40*/  STL [R1+0x2980], R16 ;  /* 0x0029801001007387 */ /* 0x000fe20000100800 */
[----:B-1----:R-:W-:Y:S01]  /*bbe50*/  MOV R20, R16 ;  /* 0x0000001000147202 */ /* 0x002fe20000000f00 */
[----:B--2---:R-:W-:-:S02]  /*bbe60*/  IMAD.MOV.U32 R21, RZ, RZ, R19 ;  /* 0x000000ffff157224 */ /* 0x004fc400078e0013 */
[----:B------:R1:W-:Y:S04]  /*bbe70*/  STL [R1+0x297c], R19 ;  /* 0x00297c1301007387 */ /* 0x0003e80000100800 */
[----:B------:R-:W-:Y:S04]  /*bbe80*/  LDGSTS.E [R3+0x8], desc[UR60][R20.64], P1 ;  /* 0x0000800014037fae */ /* 0x000fe8000892187c */
[----:B------:R-:W2:Y:S04]  /*bbe90*/  LDL.LU R21, [R1+0x29a4] ;  /* 0x0029a40001157983 */ /* 0x000ea80000300800 */
[----:B------:R-:W4:Y:S04]  /*bbea0*/  LDL.LU R20, [R1+0x29a8] ;  /* 0x0029a80001147983 */ /* 0x000f280000300800 */
[----:B-1----:R-:W2:Y:S04]  /*bbeb0*/  LDL.LU R19, [R1+0x29ac] ;  /* 0x0029ac0001137983 */ /* 0x002ea80000300800 */
[----:B------:R-:W2:Y:S01]  /*bbec0*/  LDL.LU R16, [R1+0x29b0] ;  /* 0x0029b00001107983 */ /* 0x000ea20000300800 */
[----:B------:R-:W-:-:S04]  /*bbed0*/  IADD3 R23, P2, R23, R5, RZ ;  /* 0x0000000517177210 */ /* 0x000fc80007f5e0ff */
[----:B------:R-:W-:Y:S02]  /*bbee0*/  IADD3.X R83, R83, R0, RZ, P2, !PT ;  /* 0x0000000053537210 */ /* 0x000fe400017fe4ff */
[----:B------:R-:W-:Y:S02]  /*bbef0*/  IADD3 R15, P3, R15, R5, RZ ;  /* 0x000000050f0f7210 */ /* 0x000fe40007f7e0ff */
[----:B------:R-:W-:Y:S01]  /*bbf00*/  ISETP.GT.AND P2, PT, R4, 0x3, PT ;  /* 0x000000030400780c */ /* 0x000fe20003f44270 */
[----:B------:R1:W-:Y:S02]  /*bbf10*/  STL [R1+0x2988], R23 ;  /* 0x0029881701007387 */ /* 0x0003e40000100800 */
[----:B------:R-:W-:Y:S01]  /*bbf20*/  IMAD.X R22, R22, 0x1, R0, P3 ;  /* 0x0000000116167824 */ /* 0x000fe200018e0600 */
[----:B------:R-:W-:Y:S01]  /*bbf30*/  MOV R84, R23 ;  /* 0x0000001700547202 */ /* 0x000fe20000000f00 */
[----:B------:R-:W-:Y:S01]  /*bbf40*/  STL [R1+0x2984], R83 ;  /* 0x0029845301007387 */ /* 0x000fe20000100800 */
[----:B------:R-:W-:Y:S01]  /*bbf50*/  SEL R9, RZ, 0x4, !P2 ;  /* 0x00000004ff097807 */ /* 0x000fe20005000000 */
[----:B------:R-:W-:-:S02]  /*bbf60*/  IMAD.MOV.U32 R85, RZ, RZ, R83 ;  /* 0x000000ffff557224 */ /* 0x000fc400078e0053 */
[----:B------:R-:W-:Y:S01]  /*bbf70*/  STL [R1+0x2990], R15 ;  /* 0x0029900f01007387 */ /* 0x000fe20000100800 */
[----:B-1----:R-:W-:-:S03]  /*bbf80*/  MOV R23, R22 ;  /* 0x0000001600177202 */ /* 0x002fc60000000f00 */
[----:B------:R1:W-:Y:S01]  /*bbf90*/  STL [R1+0x298c], R22 ;  /* 0x00298c1601007387 */ /* 0x0003e20000100800 */
[----:B------:R-:W-:-:S03]  /*bbfa0*/  SEL R9, R9, RZ, !P0 ;  /* 0x000000ff09097207 */ /* 0x000fc60004000000 */
[----:B------:R3:W-:Y:S01]  /*bbfb0*/  LDGSTS.E [R3+0x4008], desc[UR60][R84.64], P1 ;  /* 0x0400800054037fae */ /* 0x0007e2000892187c */
[----:B-1----:R-:W-:-:S03]  /*bbfc0*/  IMAD.MOV.U32 R22, RZ, RZ, R15 ;  /* 0x000000ffff167224 */ /* 0x002fc600078e000f */
[----:B------:R-:W2:Y:S01]  /*bbfd0*/  LDL.LU R83, [R1+0x29b4] ;  /* 0x0029b40001537983 */ /* 0x000ea20000300800 */
[----:B------:R-:W-:-:S03]  /*bbfe0*/  ISETP.NE.U32.AND P2, PT, R9, RZ, PT ;  /* 0x000000ff0900720c */ /* 0x000fc60003f45070 */
[----:B------:R-:W-:Y:S04]  /*bbff0*/  LDGSTS.E [R3+0x8008], desc[UR60][R22.64], P1 ;  /* 0x0800800016037fae */ /* 0x000fe8000892187c */
[----:B------:R-:W2:Y:S04]  /*bc000*/  LDL.LU R23, [R1+0x29b8] ;  /* 0x0029b80001177983 */ /* 0x000ea80000300800 */
[----:B------:R-:W2:Y:S04]  /*bc010*/  LDL.LU R22, [R1+0x2d3c] ;  /* 0x002d3c0001167983 */ /* 0x000ea80000300800 */
[----:B------:R-:W2:Y:S01]  /*bc020*/  LDL.LU R15, [R1+0x2d40] ;  /* 0x002d4000010f7983 */ /* 0x000ea20000300800 */
[----:B---3--:R-:W-:-:S04]  /*bc030*/  IADD3 R13, P3, R13, R5, RZ ;  /* 0x000000050d0d7210 */ /* 0x008fc80007f7e0ff */
[----:B------:R-:W-:Y:S02]  /*bc040*/  IADD3.X R14, R14, R0, RZ, P3, !PT ;  /* 0x000000000e0e7210 */ /* 0x000fe40001ffe4ff */
[----:B------:R-:W-:Y:S01]  /*bc050*/  IADD3 R10, P4, R10, R5, RZ ;  /* 0x000000050a0a7210 */ /* 0x000fe20007f9e0ff */
[----:B------:R1:W-:Y:S04]  /*bc060*/  STL [R1+0x2998], R13 ;  /* 0x0029980d01007387 */ /* 0x0003e80000100800 */
[----:B------:R-:W-:Y:S01]  /*bc070*/  IMAD.X R12, R12, 0x1, R0, P4 ;  /* 0x000000010c0c7824 */ /* 0x000fe200020e0600 */
[----:B------:R3:W-:Y:S01]  /*bc080*/  STL [R1+0x2994], R14 ;  /* 0x0029940e01007387 */ /* 0x0007e20000100800 */
[----:B------:R-:W-:Y:S01]  /*bc090*/  MOV R84, R13 ;  /* 0x0000000d00547202 */ /* 0x000fe20000000f00 */
[----:B------:R-:W-:-:S02]  /*bc0a0*/  IMAD.MOV.U32 R85, RZ, RZ, R14 ;  /* 0x000000ffff557224 */ /* 0x000fc400078e000e */
[----:B------:R-:W-:Y:S01]  /*bc0b0*/  STL [R1+0x29a0], R10 ;  /* 0x0029a00a01007387 */ /* 0x000fe20000100800 */
[----:B-1----:R-:W-:-:S03]  /*bc0c0*/  MOV R13, R12 ;  /* 0x0000000c000d7202 */ /* 0x002fc60000000f00 */
[----:B------:R1:W-:Y:S04]  /*bc0d0*/  STL [R1+0x299c], R12 ;  /* 0x00299c0c01007387 */ /* 0x0003e80000100800 */
[----:B------:R-:W-:Y:S04]  /*bc0e0*/  LDGSTS.E [R3+0xc008], desc[UR60][R84.64], P1 ;  /* 0x0c00800054037fae */ /* 0x000fe8000892187c */
[----:B---3--:R-:W3:Y:S01]  /*bc0f0*/  LDL.LU R14, [R1+0x2d44] ;  /* 0x002d4400010e7983 */ /* 0x008ee20000300800 */
[----:B-1----:R-:W-:-:S05]  /*bc100*/  IMAD.MOV.U32 R12, RZ, RZ, R10 ;  /* 0x000000ffff0c7224 */ /* 0x002fca00078e000a */
[----:B------:R-:W-:Y:S04]  /*bc110*/  LDGSTS.E [R3+0xc], desc[UR60][R12.64], P2 ;  /* 0x0000c0000c037fae */ /* 0x000fe8000912187c */
[----:B------:R-:W3:Y:S04]  /*bc120*/  LDL.LU R13, [R1+0x2d48] ;  /* 0x002d4800010d7983 */ /* 0x000ee80000300800 */
[----:B------:R-:W3:Y:S04]  /*bc130*/  LDL.LU R12, [R1+0x2d4c] ;  /* 0x002d4c00010c7983 */ /* 0x000ee80000300800 */
[----:B------:R-:W3:Y:S01]  /*bc140*/  LDL.LU R10, [R1+0x2d50] ;  /* 0x002d5000010a7983 */ /* 0x000ee20000300800 */
[----:B----4-:R-:W-:-:S04]  /*bc150*/  IADD3 R20, P1, R20, R5, RZ ;  /* 0x0000000514147210 */ /* 0x010fc80007f3e0ff */
        /* <DEDUP_REMOVED lines=15> */
[----:B------:R-:W-:-:S04]  /*bc250*/  ISETP.GT.AND P1, PT, R4, 0x20, PT ;  /* 0x000000200400780c */ /* 0x000fc80003f24270 */
[----:B------:R-:W-:Y:S02]  /*bc260*/  SEL R9, RZ, 0x4, !P1 ;  /* 0x00000004ff097807 */ /* 0x000fe40004800000 */
[-C--:B------:R-:W-:Y:S02]  /*bc270*/  IADD3 R23, P3, R23, R5.reuse, RZ ;  /* 0x0000000517177210 */ /* 0x080fe40007f7e0ff */
[----:B------:R-:W-:Y:S02]  /*bc280*/  SEL R9, R9, RZ, !P0 ;  /* 0x000000ff09097207 */ /* 0x000fe40004000000 */
[----:B------:R-:W-:Y:S02]  /*bc290*/  IADD3 R15, P4, R15, R5, RZ ;  /* 0x000000050f0f7210 */ /* 0x000fe40007f9e0ff */
[----:B------:R-:W-:Y:S02]  /*bc2a0*/  IADD3.X R83, R83, R0, RZ, P3, !PT ;  /* 0x0000000053537210 */ /* 0x000fe40001ffe4ff */
[----:B------:R-:W-:Y:S01]  /*bc2b0*/  ISETP.NE.U32.AND P1, PT, R9, RZ, PT ;  /* 0x000000ff0900720c */ /* 0x000fe20003f25070 */
[----:B------:R-:W-:Y:S01]  /*bc2c0*/  IMAD.X R22, R22, 0x1, R0, P4 ;  /* 0x0000000116167824 */ /* 0x000fe200020e0600 */
[----:B------:R1:W-:Y:S01]  /*bc2d0*/  STL [R1+0x29b8], R23 ;  /* 0x0029b81701007387 */ /* 0x0003e20000100800 */
[----:B------:R-:W-:Y:S01]  /*bc2e0*/  MOV R84, R23 ;  /* 0x0000001700547202 */ /* 0x000fe20000000f00 */
[----:B------:R-:W-:-:S02]  /*bc2f0*/  IMAD.MOV.U32 R85, RZ, RZ, R83 ;  /* 0x000000ffff557224 */ /* 0x000fc400078e0053 */
[----:B------:R1:W-:Y:S04]  /*bc300*/  STL [R1+0x29b4], R83 ;  /* 0x0029b45301007387 */ /* 0x0003e80000100800 */
        /* <DEDUP_REMOVED lines=28> */
[----:B------:R-:W-:-:S04]  /*bc4d0*/  ISETP.GT.AND P2, PT, R4, 0x21, PT ;  /* 0x000000210400780c */ /* 0x000fc80003f44270 */
[----:B------:R-:W-:-:S04]  /*bc4e0*/  SEL R9, RZ, 0x4, !P2 ;  /* 0x00000004ff097807 */ /* 0x000fc80005000000 */
[----:B------:R-:W-:-:S04]  /*bc4f0*/  SEL R9, R9, RZ, !P0 ;  /* 0x000000ff09097207 */ /* 0x000fc80004000000 */
[----:B------:R-:W-:Y:S02]  /*bc500*/  ISETP.NE.U32.AND P2, PT, R9, RZ, PT ;  /* 0x000000ff0900720c */ /* 0x000fe40003f45070 */
        /* <DEDUP_REMOVED lines=98> */
[----:B------:R3:W-:Y:S01]  /*bcb30*/  STL [R1+0x2da4], R14 ;  /* 0x002da40e01007387 */ /* 0x0007e20000100800 */
[----:B------:R-:W-:Y:S01]  /*bcb40*/  IMAD.X R12, R12, 0x1, R0, P3 ;  /* 0x000000010c0c7824 */ /* 0x000fe200018e0600 */
[----:B------:R-:W-:Y:S02]  /*bcb50*/  MOV R84, R13 ;  /* 0x0000000d00547202 */ /* 0x000fe40000000f00 */
[----:B------:R-:W-:Y:S01]  /*bcb60*/  STL [R1+0x2db0], R10 ;  /* 0x002db00a01007387 */ /* 0x000fe20000100800 */
[----:B------:R-:W-:-:S03]  /*bcb70*/  IMAD.MOV.U32 R85, RZ, RZ, R14 ;  /* 0x000000ffff557224 */ /* 0x000fc600078e000e */
[----:B------:R3:W-:Y:S01]  /*bcb80*/  STL [R1+0x2dac], R12 ;  /* 0x002dac0c01007387 */ /* 0x0007e20000100800 */
[----:B-1----:R-:W-:-:S03]  /*bcb90*/  MOV R13, R12 ;  /* 0x0000000c000d7202 */ /* 0x002fc60000000f00 */
[----:B------:R-:W-:Y:S04]  /*bcba0*/  LDGSTS.E [R3+0x1400c], desc[UR60][R84.64], P2 ;  /* 0x1400c00054037fae */ /* 0x000fe8000912187c */
[----:B---3--:R-:W3:Y:S01]  /*bcbb0*/  LDL.LU R14, [R1+0x3154] ;  /* 0x00315400010e7983 */ /* 0x008ee20000300800 */
[----:B------:R-:W-:-:S05]  /*bcbc0*/  IMAD.MOV.U32 R12, RZ, RZ, R10 ;  /* 0x000000ffff0c7224 */ /* 0x000fca00078e000a */
        /* <DEDUP_REMOVED lines=12> */
[----:B------:R2:W-:Y:S01]  /*bcc90*/  STL [R1+0x2db4], R21 ;  /* 0x002db41501007387 */ /* 0x0005e20000100800 */
[----:B------:R-:W-:-:S03]  /*bcca0*/  IMAD.X R19, R19, 0x1, R0, P4 ;  /* 0x0000000113137824 */ /* 0x000fc600020e0600 */
[----:B------:R1:W-:Y:S04]  /*bccb0*/  LDGSTS.E [R3+0x1c00c], desc[UR60][R20.64], P2 ;  /* 0x1c00c00014037fae */ /* 0x0003e8000912187c */
[----:B------:R-:W-:Y:S04]  /*bccc0*/  STL [R1+0x3140], R16 ;  /* 0x0031401001007387 */ /* 0x000fe80000100800 */
[----:B------:R4:W-:Y:S01]  /*bccd0*/  STL [R1+0x313c], R19 ;  /* 0x00313c1301007387 */ /* 0x0009e20000100800 */
[----:B-1----:R-:W-:Y:S01]  /*bcce0*/  MOV R20, R16 ;  /* 0x0000001000147202 */ /* 0x002fe20000000f00 */
[----:B--2---:R-:W-:-:S05]  /*bccf0*/  IMAD.MOV.U32 R21, RZ, RZ, R19 ;  /* 0x000000ffff157224 */ /* 0x004fca00078e0013 */
[----:B------:R-:W-:Y:S04]  /*bcd00*/  LDGSTS.E [R3+0x20000], desc[UR60][R20.64], P1 ;  /* 0x2000000014037fae */ /* 0x000fe8000892187c */
[----:B------:R-:W2:Y:S04]  /*bcd10*/  LDL.LU R21, [R1+0x3164] ;  /* 0x0031640001157983 */ /* 0x000ea80000300800 */
[----:B------:R-:W2:Y:S04]  /*bcd20*/  LDL.LU R20, [R1+0x3168] ;  /* 0x0031680001147983 */ /* 0x000ea80000300800 */
[----:B----4-:R-:W4:Y:S04]  /*bcd30*/  LDL.LU R19, [R1+0x316c] ;  /* 0x00316c0001137983 */ /* 0x010f280000300800 */
[----:B------:R-:W4:Y:S01]  /*bcd40*/  LDL.LU R16, [R1+0x3170] ;  /* 0x0031700001107983 */ /* 0x000f220000300800 */
[----:B------:R-:W-:-:S04]  /*bcd50*/  IADD3 R23, P2, R23, R5, RZ ;  /* 0x0000000517177210 */ /* 0x000fc80007f5e0ff */
[----:B------:R-:W-:Y:S02]  /*bcd60*/  IADD3.X R83, R83, R0, RZ, P2, !PT ;  /* 0x0000000053537210 */ /* 0x000fe400017fe4ff */
[----:B------:R-:W-:Y:S02]  /*bcd70*/  IADD3 R15, P3, R15, R5, RZ ;  /* 0x000000050f0f7210 */ /* 0x000fe40007f7e0ff */
[----:B------:R-:W-:Y:S01]  /*bcd80*/  ISETP.GT.AND P2, PT, R4, 0x41, PT ;  /* 0x000000410400780c */ /* 0x000fe20003f44270 */
[----:B------:R1:W-:Y:S02]  /*bcd90*/  STL [R1+0x3148], R23 ;  /* 0x0031481701007387 */ /* 0x0003e40000100800 */
[----:B------:R-:W-:Y:S02]  /*bcda0*/  IMAD.X R22, R22, 0x1, R0, P3 ;  /* 0x0000000116167824 */ /* 0x000fe400018e0600 */
[----:B------:R1:W-:Y:S01]  /*bcdb0*/  STL [R1+0x3144], R83 ;  /* 0x0031445301007387 */ /* 0x0003e20000100800 */
[----:B------:R-:W-:-:S03]  /*bcdc0*/  MOV R84, R23 ;  /* 0x0000001700547202 */ /* 0x000fc60000000f00 */
[----:B------:R-:W-:Y:S01]  /*bcdd0*/  STL [R1+0x3150], R15 ;  /* 0x0031500f01007387 */ /* 0x000fe20000100800 */
[----:B------:R-:W-:Y:S01]  /*bcde0*/  SEL R9, RZ, 0x4, !P2 ;  /* 0x00000004ff097807 */ /* 0x000fe20005000000 */
[----:B------:R-:W-:Y:S02]  /*bcdf0*/  IMAD.MOV.U32 R85, RZ, RZ, R83 ;  /* 0x000000ffff557224 */ /* 0x000fe400078e0053 */
[----:B------:R1:W-:Y:S02]  /*bce00*/  STL [R1+0x314c], R22 ;  /* 0x00314c1601007387 */ /* 0x0003e40000100800 */
[----:B-1----:R-:W-:Y:S02]  /*bce10*/  MOV R23, R22 ;  /* 0x0000001600177202 */ /* 0x002fe40000000f00 */
[----:B------:R-:W-:Y:S01]  /*bce20*/  SEL R9, R9, RZ, !P0 ;  /* 0x000000ff09097207 */ /* 0x000fe20004000000 */
[----:B------:R1:W-:Y:S04]  /*bce30*/  LDGSTS.E [R3+0x24000], desc[UR60][R84.64], P1 ;  /* 0x2400000054037fae */ /* 0x0003e8000892187c */
[----:B------:R-:W4:Y:S01]  /*bce40*/  LDL.LU R83, [R1+0x3174] ;  /* 0x0031740001537983 */ /* 0x000f220000300800 */
[----:B------:R-:W-:Y:S01]  /*bce50*/  IMAD.MOV.U32 R22, RZ, RZ, R15 ;  /* 0x000000ffff167224 */ /* 0x000fe200078e000f */
[----:B------:R-:W-:-:S04]  /*bce60*/  ISETP.NE.U32.AND P2, PT, R9, RZ, PT ;  /* 0x000000ff0900720c */ /* 0x000fc80003f45070 */
[----:B------:R-:W-:Y:S04]  /*bce70*/  LDGSTS.E [R3+0x28000], desc[UR60][R22.64], P1 ;  /* 0x2800000016037fae */ /* 0x000fe8000892187c */
[----:B------:R-:W4:Y:S04]  /*bce80*/  LDL.LU R23, [R1+0x3178] ;  /* 0x0031780001177983 */ /* 0x000f280000300800 */
[----:B------:R-:W4:Y:S04]  /*bce90*/  LDL.LU R22, [R1+0x317c] ;  /* 0x00317c0001167983 */ /* 0x000f280000300800 */
[----:B------:R-:W4:Y:S01]  /*bcea0*/  LDL.LU R15, [R1+0x3180] ;  /* 0x00318000010f7983 */ /* 0x000f220000300800 */
[----:B---3--:R-:W-:-:S02]  /*bceb0*/  IADD3 R13, P3, R13, R5, RZ ;  /* 0x000000050d0d7210 */ /* 0x008fc40007f7e0ff */
[----:B------:R-:W-:Y:S02]  /*bcec0*/  IADD3 R10, P4, R10, R5, RZ ;  /* 0x000000050a0a7210 */ /* 0x000fe40007f9e0ff */
[----:B------:R-:W-:Y:S01]  /*bced0*/  IADD3.X R14, R14, R0, RZ, P3, !PT ;  /* 0x000000000e0e7210 */ /* 0x000fe20001ffe4ff */
[----:B------:R3:W-:Y:S02]  /*bcee0*/  STL [R1+0x3158], R13 ;  /* 0x0031580d01007387 */ /* 0x0007e40000100800 */
[----:B------:R-:W-:Y:S01]  /*bcef0*/  IMAD.X R12, R12, 0x1, R0, P4 ;  /* 0x000000010c0c7824 */ /* 0x000fe200020e0600 */
[----:B-1----:R-:W-:Y:S01]  /*bcf00*/  MOV R84, R13 ;  /* 0x0000000d00547202 */ /* 0x002fe20000000f00 */
[----:B------:R1:W-:Y:S04]  /*bcf10*/  STL [R1+0x3154], R14 ;  /* 0x0031540e01007387 */ /* 0x0003e80000100800 */
[----:B------:R-:W-:Y:S01]  /*bcf20*/  STL [R1+0x3160], R10 ;  /* 0x0031600a01007387 */ /* 0x000fe20000100800 */
[----:B------:R-:W-:-:S03]  /*bcf30*/  IMAD.MOV.U32 R85, RZ, RZ, R14 ;  /* 0x000000ffff557224 */ /* 0x000fc600078e000e */
[----:B------:R1:W-:Y:S01]  /*bcf40*/  STL [R1+0x315c], R12 ;  /* 0x00315c0c01007387 */ /* 0x0003e20000100800 */
[----:B---3--:R-:W-:-:S03]  /*bcf50*/  MOV R13, R12 ;  /* 0x0000000c000d7202 */ /* 0x008fc60000000f00 */
[----:B------:R-:W-:Y:S04]  /*bcf60*/  LDGSTS.E [R3+0x2c000], desc[UR60][R84.64], P1 ;  /* 0x2c00000054037fae */ /* 0x000fe8000892187c */
[----:B-1----:R-:W3:Y:S01]  /*bcf70*/  LDL.LU R14, [R1+0x3184] ;  /* 0x00318400010e7983 */ /* 0x002ee20000300800 */
[----:B------:R-:W-:-:S05]  /*bcf80*/  IMAD.MOV.U32 R12, RZ, RZ, R10 ;  /* 0x000000ffff0c7224 */ /* 0x000fca00078e000a */
[----:B------:R-:W-:Y:S04]  /*bcf90*/  LDGSTS.E [R3+0x20004], desc[UR60][R12.64], P2 ;  /* 0x200040000c037fae */ /* 0x000fe8000912187c */
[----:B------:R-:W3:Y:S04]  /*bcfa0*/  LDL.LU R13, [R1+0x3188] ;  /* 0x00318800010d7983 */ /* 0x000ee80000300800 */
[----:B------:R-:W3:Y:S04]  /*bcfb0*/  LDL.LU R12, [R1+0x318c] ;  /* 0x00318c00010c7983 */ /* 0x000ee80000300800 */
[----:B------:R-:W3:Y:S01]  /*bcfc0*/  LDL.LU R10, [R1+0x3190] ;  /* 0x00319000010a7983 */ /* 0x000ee20000300800 */
[----:B--2---:R-:W-:-:S02]  /*bcfd0*/  IADD3 R20, P1, R20, R5, RZ ;  /* 0x0000000514147210 */ /* 0x004fc40007f3e0ff */
[----:B----4-:R-:W-:Y:S02]  /*bcfe0*/  IADD3 R16, P3, R16, R5, RZ ;  /* 0x0000000510107210 */ /* 0x010fe40007f7e0ff */
[----:B------:R-:W-:Y:S01]  /*bcff0*/  IADD3.X R21, R21, R0, RZ, P1, !PT ;  /* 0x0000000015157210 */ /* 0x000fe20000ffe4ff */
[----:B------:R1:W-:Y:S02]  /*bd000*/  STL [R1+0x3168], R20 ;  /* 0x0031681401007387 */ /* 0x0003e40000100800 */
[----:B------:R-:W-:Y:S02]  /*bd010*/  IMAD.X R19, R19, 0x1, R0, P3 ;  /* 0x0000000113137824 */ /* 0x000fe400018e0600 */
[----:B------:R2:W-:Y:S04]  /*bd020*/  STL [R1+0x3164], R21 ;  /* 0x0031641501007387 */ /* 0x0005e80000100800 */
        /* <DEDUP_REMOVED lines=10> */
[----:B------:R-:W-:-:S04]  /*bd0d0*/  ISETP.GT.AND P1, PT, R4, 0x42, PT ;  /* 0x000000420400780c */ /* 0x000fc80003f24270 */
[----:B------:R-:W-:-:S04]  /*bd0e0*/  SEL R9, RZ, 0x4, !P1 ;  /* 0x00000004ff097807 */ /* 0x000fc80004800000 */
[----:B------:R-:W-:-:S04]  /*bd0f0*/  SEL R9, R9, RZ, !P0 ;  /* 0x000000ff09097207 */ /* 0x000fc80004000000 */
[----:B------:R-:W-:Y:S02]  /*bd100*/  ISETP.NE.U32.AND P1, PT, R9, RZ, PT ;  /* 0x000000ff0900720c */ /* 0x000fe40003f25070 */
[-C--:B------:R-:W-:Y:S02]  /*bd110*/  IADD3 R23, P3, R23, R5.reuse, RZ ;  /* 0x0000000517177210 */ /* 0x080fe40007f7e0ff */
[----:B------:R-:W-:Y:S02]  /*bd120*/  IADD3 R15, P4, R15, R5, RZ ;  /* 0x000000050f0f7210 */ /* 0x000fe40007f9e0ff */
[----:B------:R-:W-:Y:S01]  /*bd130*/  IADD3.X R83, R83, R0, RZ, P3, !PT ;  /* 0x0000000053537210 */ /* 0x000fe20001ffe4ff */
[----:B------:R1:W-:Y:S02]  /*bd140*/  STL [R1+0x3178], R23 ;  /* 0x0031781701007387 */ /* 0x0003e40000100800 */
[----:B------:R-:W-:Y:S01]  /*bd150*/  IMAD.X R22, R22, 0x1, R0, P4 ;  /* 0x0000000116167824 */ /* 0x000fe200020e0600 */
[----:B------:R-:W-:Y:S01]  /*bd160*/  MOV R84, R23 ;  /* 0x0000001700547202 */ /* 0x000fe20000000f00 */
[----:B------:R-:W-:Y:S01]  /*bd170*/  IMAD.MOV.U32 R85, RZ, RZ, R83 ;  /* 0x000000ffff557224 */ /* 0x000fe200078e0053 */
[----:B------:R1:W-:Y:S04]  /*bd180*/  STL [R1+0x3174], R83 ;  /* 0x0031745301007387 */ /* 0x0003e80000100800 */
[----:B------:R-:W-:Y:S04]  /*bd190*/  STL [R1+0x3180], R15 ;  /* 0x0031800f01007387 */ /* 0x000fe80000100800 */
[----:B------:R1:W-:Y:S04]  /*bd1a0*/  STL [R1+0x317c], R22 ;  /* 0x00317c1601007387 */ /* 0x0003e80000100800 */
[----:B------:R3:W-:Y:S01]  /*bd1b0*/  LDGSTS.E [R3+0x2c004], desc[UR60][R84.64], P2 ;  /* 0x2c00400054037fae */ /* 0x0007e2000912187c */
[----:B-1----:R-:W-:-:S03]  /*bd1c0*/  MOV R23, R22 ;  /* 0x0000001600177202 */ /* 0x002fc60000000f00 */
[----:B------:R-:W4:Y:S01]  /*bd1d0*/  LDL.LU R83, [R1+0x31a4] ;  /* 0x0031a40001537983 */ /* 0x000f220000300800 */
[----:B------:R-:W-:-:S05]  /*bd1e0*/  IMAD.MOV.U32 R22, RZ, RZ, R15 ;  /* 0x000000ffff167224 */ /* 0x000fca00078e000f */
        /* <DEDUP_REMOVED lines=9> */
[----:B------:R-:W-:Y:S01]  /*bd280*/  MOV R84, R13 ;  /* 0x0000000d00547202 */ /* 0x000fe20000000f00 */
[----:B------:R3:W-:Y:S04]  /*bd290*/  STL [R1+0x3184], R14 ;  /* 0x0031840e01007387 */ /* 0x0007e80000100800 */
        /* <DEDUP_REMOVED lines=15> */
[-C--:B--2---:R-:W-:Y:S02]  /*bd390*/  IADD3 R20, P3, R20, R5.reuse, RZ ;  /* 0x0000000514147210 */ /* 0x084fe40007f7e0ff */
        /* <DEDUP_REMOVED lines=15> */
[----:B------:R-:W-:-:S02]  /*bd490*/  IADD3 R23, P1, R23, R5, RZ ;  /* 0x0000000517177210 */ /* 0x000fc40007f3e0ff */
[----:B------:R-:W-:Y:S02]  /*bd4a0*/  IADD3 R15, P3, R15, R5, RZ ;  /* 0x000000050f0f7210 */ /* 0x000fe40007f7e0ff */
[----:B------:R-:W-:Y:S02]  /*bd4b0*/  IADD3.X R83, R83, R0, RZ, P1, !PT ;  /* 0x0000000053537210 */ /* 0x000fe40000ffe4ff */
[----:B------:R-:W-:Y:S01]  /*bd4c0*/  ISETP.GT.AND P1, PT, R4, 0x60, PT ;  /* 0x000000600400780c */ /* 0x000fe20003f24270 */
[----:B------:R-:W-:Y:S01]  /*bd4d0*/  IMAD.X R22, R22, 0x1, R0, P3 ;  /* 0x0000000116167824 */ /* 0x000fe200018e0600 */
[----:B------:R1:W-:Y:S04]  /*bd4e0*/  STL [R1+0x31a8], R23 ;  /* 0x0031a81701007387 */ /* 0x0003e80000100800 */
        /* <DEDUP_REMOVED lines=45> */
[----:B------:R1:W-:Y:S04]  /*bd7c0*/  LDGSTS.E [R3+0x38000], desc[UR60][R20.64], P1 ;  /* 0x3800000014037fae */ /* 0x0003e8000892187c */
[----:B------:R-:W2:Y:S04]  /*bd7d0*/  LDL.LU R21, [R1+0x3574] ;  /* 0x0035740001157983 */ /* 0x000ea80000300800 */
[----:B------:R-:W1:Y:S04]  /*bd7e0*/  LDL.LU R20, [R1+0x3578] ;  /* 0x0035780001147983 */ /* 0x000e680000300800 */
[----:B----4-:R-:W4:Y:S04]  /*bd7f0*/  LDL.LU R19, [R1+0x357c] ;  /* 0x00357c0001137983 */ /* 0x010f280000300800 */
[----:B------:R-:W2:Y:S01]  /*bd800*/  LDL.LU R16, [R1+0x3580] ;  /* 0x0035800001107983 */ /* 0x000ea20000300800 */
[----:B------:R-:W-:-:S04]  /*bd810*/  ISETP.GT.AND P2, PT, R4, 0x61, PT ;  /* 0x000000610400780c */ /* 0x000fc80003f44270 */
[----:B------:R-:W-:-:S04]  /*bd820*/  SEL R9, RZ, 0x4, !P2 ;  /* 0x00000004ff097807 */ /* 0x000fc80005000000 */
[----:B------:R-:W-:-:S04]  /*bd830*/  SEL R9, R9, RZ, !P0 ;  /* 0x000000ff09097207 */ /* 0x000fc80004000000 */
[----:B------:R-:W-:Y:S02]  /*bd840*/  ISETP.NE.U32.AND P2, PT, R9, RZ, PT ;  /* 0x000000ff0900720c */ /* 0x000fe40003f45070 */
[-C--:B------:R-:W-:Y:S02]  /*bd850*/  IADD3 R23, P3, R23, R5.reuse, RZ ;  /* 0x0000000517177210 */ /* 0x080fe40007f7e0ff */
[----:B------:R-:W-:Y:S02]  /*bd860*/  IADD3 R15, P4, R15, R5, RZ ;  /* 0x000000050f0f7210 */ /* 0x000fe40007f9e0ff */
[----:B------:R-:W-:Y:S02]  /*bd870*/  IADD3.X R83, R83, R0, RZ, P3, !PT ;  /* 0x0000000053537210 */ /* 0x000fe40001ffe4ff */
[----:B------:R-:W-:Y:S01]  /*bd880*/  MOV R84, R23 ;  /* 0x0000001700547202 */ /* 0x000fe20000000f00 */
[----:B------:R-:W-:Y:S02]  /*bd890*/  IMAD.X R22, R22, 0x1, R0, P4 ;  /* 0x0000000116167824 */ /* 0x000fe400020e0600 */
[----:B------:R-:W-:Y:S01]  /*bd8a0*/  IMAD.MOV.U32 R85, RZ, RZ, R83 ;  /* 0x000000ffff557224 */ /* 0x000fe200078e0053 */
[----:B------:R3:W-:Y:S04]  /*bd8b0*/  STL [R1+0x3558], R23 ;  /* 0x0035581701007387 */ /* 0x0007e80000100800 */
[----:B------:R-:W-:Y:S04]  /*bd8c0*/  STL [R1+0x3554], R83 ;  /* 0x0035545301007387 */ /* 0x000fe80000100800 */
[----:B------:R-:W-:Y:S04]  /*bd8d0*/  STL [R1+0x3560], R15 ;  /* 0x0035600f01007387 */ /* 0x000fe80000100800 */
[----:B------:R3:W-:Y:S04]  /*bd8e0*/  STL [R1+0x355c], R22 ;  /* 0x00355c1601007387 */ /* 0x0007e80000100800 */
[----:B------:R-:W-:Y:S01]  /*bd8f0*/  LDGSTS.E [R3+0x3c000], desc[UR60][R84.64], P1 ;  /* 0x3c00000054037fae */ /* 0x000fe2000892187c */
[----:B---3--:R-:W-:Y:S01]  /*bd900*/  MOV R23, R22 ;  /* 0x0000001600177202 */ /* 0x008fe20000000f00 */
[----:B------:R-:W-:-:S02]  /*bd910*/  IMAD.MOV.U32 R22, RZ, RZ, R15 ;  /* 0x000000ffff167224 */ /* 0x000fc400078e000f */
[----:B------:R-:W3:Y:S04]  /*bd920*/  LDL.LU R85, [R1+0x3584] ;  /* 0x0035840001557983 */ /* 0x000ee80000300800 */
[----:B------:R-:W3:Y:S04]  /*bd930*/  LDL.LU R84, [R1+0x3588] ;  /* 0x0035880001547983 */ /* 0x000ee80000300800 */
[----:B------:R-:W-:Y:S04]  /*bd940*/  LDGSTS.E [R3+0x30004], desc[UR60][R22.64], P2 ;  /* 0x3000400016037fae */ /* 0x000fe8000912187c */
[----:B------:R-:W3:Y:S04]  /*bd950*/  LDL.LU R83, [R1+0x358c] ;  /* 0x00358c0001537983 */ /* 0x000ee80000300800 */
[----:B------:R-:W3:Y:S01]  /*bd960*/  LDL.LU R23, [R1+0x3590] ;  /* 0x0035900001177983 */ /* 0x000ee20000300800 */
[----:B------:R-:W-:-:S02]  /*bd970*/  IADD3 R13, P1, R13, R5, RZ ;  /* 0x000000050d0d7210 */ /* 0x000fc40007f3e0ff */
[----:B------:R-:W-:Y:S02]  /*bd980*/  IADD3 R10, P3, R10, R5, RZ ;  /* 0x000000050a0a7210 */ /* 0x000fe40007f7e0ff */
[----:B------:R-:W-:Y:S01]  /*bd990*/  IADD3.X R14, R14, R0, RZ, P1, !PT ;  /* 0x000000000e0e7210 */ /* 0x000fe20000ffe4ff */
[----:B------:R-:W-:Y:S02]  /*bd9a0*/  STL [R1+0x3568], R13 ;  /* 0x0035680d01007387 */ /* 0x000fe40000100800 */
[----:B------:R-:W-:Y:S01]  /*bd9b0*/  IMAD.X R12, R12, 0x1, R0, P3 ;  /* 0x000000010c0c7824 */ /* 0x000fe200018e0600 */
[----:B------:R-:W-:Y:S01]  /*bd9c0*/  MOV R15, R14 ;  /* 0x0000000e000f7202 */ /* 0x000fe20000000f00 */
[----:B------:R1:W-:Y:S04]  /*bd9d0*/  STL [R1+0x3564], R14 ;  /* 0x0035640e01007387 */ /* 0x0003e80000100800 */
[----:B------:R-:W-:Y:S04]  /*bd9e0*/  STL [R1+0x3570], R10 ;  /* 0x0035700a01007387 */ /* 0x000fe80000100800 */
[----:B------:R1:W-:Y:S02]  /*bd9f0*/  STL [R1+0x356c], R12 ;  /* 0x00356c0c01007387 */ /* 0x0003e40000100800 */
[----:B-1----:R-:W-:Y:S01]  /*bda00*/  IMAD.MOV.U32 R14, RZ, RZ, R13 ;  /* 0x000000ffff0e7224 */ /* 0x002fe200078e000d */
[----:B------:R-:W-:Y:S01]  /*bda10*/  MOV R13, R12 ;  /* 0x0000000c000d7202 */ /* 0x000fe20000000f00 */
[----:B------:R-:W-:-:S03]  /*bda20*/  IMAD.MOV.U32 R12, RZ, RZ, R10 ;  /* 0x000000ffff0c7224 */ /* 0x000fc600078e000a */
[----:B------:R-:W-:Y:S04]  /*bda30*/  LDGSTS.E [R3+0x34004], desc[UR60][R14.64], P2 ;  /* 0x340040000e037fae */ /* 0x000fe8000912187c */
[----:B------:R-:W-:Y:S04]  /*bda40*/  LDGSTS.E [R3+0x38004], desc[UR60][R12.64], P2 ;  /* 0x380040000c037fae */ /* 0x000fe8000912187c */
[----:B------:R-:W3:Y:S04]  /*bda50*/  LDL.LU R12, [R1+0x3594] ;  /* 0x00359400010c7983 */ /* 0x000ee80000300800 */
[----:B------:R-:W3:Y:S01]  /*bda60*/  LDL.LU R10, [R1+0x3598] ;  /* 0x00359800010a7983 */ /* 0x000ee20000300800 */
[----:B------:R-:W-:-:S03]  /*bda70*/  ISETP.GT.AND P1, PT, R4, 0x62, PT ;  /* 0x000000620400780c */ /* 0x000fc60003f24270 */
[----:B------:R-:W3:Y:S04]  /*bda80*/  LDL.LU R22, [R1+0x359c] ;  /* 0x00359c0001167983 */ /* 0x000ee80000300800 */
[----:B------:R-:W3:Y:S04]  /*bda90*/  LDL.LU R14, [R1+0x35a0] ;  /* 0x0035a000010e7983 */ /* 0x000ee80000300800 */
[----:B------:R-:W3:Y:S01]  /*bdaa0*/  LDL.LU R15, [R1+0x35a4] ;  /* 0x0035a400010f7983 */ /* 0x000ee20000300800 */
[----:B------:R-:W-:-:S03]  /*bdab0*/  SEL R9, RZ, 0x4, !P1 ;  /* 0x00000004ff097807 */ /* 0x000fc60004800000 */
[----:B------:R-:W3:Y:S01]  /*bdac0*/  LDL.LU R13, [R1+0x35a8] ;  /* 0x0035a800010d7983 */ /* 0x000ee20000300800 */
[----:B------:R-:W-:-:S04]  /*bdad0*/  SEL R9, R9, RZ, !P0 ;  /* 0x000000ff09097207 */ /* 0x000fc80004000000 */
[----:B------:R-:W-:Y:S02]  /*bdae0*/  ISETP.NE.U32.AND P1, PT, R9, RZ, PT ;  /* 0x000000ff0900720c */ /* 0x000fe40003f25070 */
[-C--:B------:R-:W-:Y:S02]  /*bdaf0*/  IADD3 R20, P3, R20, R5.reuse, RZ ;  /* 0x0000000514147210 */ /* 0x080fe40007f7e0ff */
[----:B--2---:R-:W-:Y:S02]  /*bdb00*/  IADD3 R16, P4, R16, R5, RZ ;  /* 0x0000000510107210 */ /* 0x004fe40007f9e0ff */
[----:B------:R-:W-:Y:S01]  /*bdb10*/  IADD3.X R21, R21, R0, RZ, P3, !PT ;  /* 0x0000000015157210 */ /* 0x000fe20001ffe4ff */
[----:B------:R1:W-:Y:S02]  /*bdb20*/  STL [R1+0x3578], R20 ;  /* 0x0035781401007387 */ /* 0x0003e40000100800 */
[----:B----4-:R-:W-:Y:S02]  /*bdb30*/  IMAD.X R19, R19, 0x1, R0, P4 ;  /* 0x0000000113137824 */ /* 0x010fe400020e0600 */
        /* <DEDUP_REMOVED lines=11> */
[----:B---3--:R-:W-:-:S04]  /*bdbf0*/  IADD3 R84, P2, R84, R5, RZ ;  /* 0x0000000554547210 */ /* 0x008fc80007f5e0ff */
[----:B------:R-:W-:Y:S01]  /*bdc00*/  IADD3.X R85, R85, R0, RZ, P2, !PT ;  /* 0x0000000055557210 */ /* 0x000fe200017fe4ff */
[----:B------:R1:W-:Y:S01]  /*bdc10*/  STL [R1+0x3588], R84 ;  /* 0x0035885401007387 */ /* 0x0003e20000100800 */
[----:B------:R-:W-:-:S03]  /*bdc20*/  IADD3 R23, P3, R23, R5, RZ ;  /* 0x0000000517177210 */ /* 0x000fc60007f7e0ff */
[----:B------:R3:W-:Y:S04]  /*bdc30*/  STL [R1+0x3584], R85 ;  /* 0x0035845501007387 */ /* 0x0007e80000100800 */
[----:B------:R1:W-:Y:S01]  /*bdc40*/  LDGSTS.E [R3+0x34008], desc[UR60][R84.64], P1 ;  /* 0x3400800054037fae */ /* 0x0003e2000892187c */
[----:B------:R-:W-:-:S03]  /*bdc50*/  IMAD.X R83, R83, 0x1, R0, P3 ;  /* 0x0000000153537824 */ /* 0x000fc600018e0600 */
[----:B------:R-:W-:Y:S04]  /*bdc60*/  STL [R1+0x3590], R23 ;  /* 0x0035901701007387 */ /* 0x000fe80000100800 */
[----:B------:R-:W-:Y:S01]  /*bdc70*/  STL [R1+0x358c], R83 ;  /* 0x00358c5301007387 */ /* 0x000fe20000100800 */
[----:B-1----:R-:W-:Y:S01]  /*bdc80*/  MOV R84, R23 ;  /* 0x0000001700547202 */ /* 0x002fe20000000f00 */
[----:B---3--:R-:W-:-:S05]  /*bdc90*/  IMAD.MOV.U32 R85, RZ, RZ, R83 ;  /* 0x000000ffff557224 */ /* 0x008fca00078e0053 */
[----:B------:R1:W-:Y:S01]  /*bdca0*/  LDGSTS.E [R3+0x38008], desc[UR60][R84.64], P1 ;  /* 0x3800800054037fae */ /* 0x0003e2000892187c */
[----:B------:R-:W-:-:S04]  /*bdcb0*/  IADD3 R10, P3, R10, R5, RZ ;  /* 0x000000050a0a7210 */ /* 0x000fc80007f7e0ff */
[----:B------:R-:W-:Y:S01]  /*bdcc0*/  IADD3.X R12, R12, R0, RZ, P3, !PT ;  /* 0x000000000c0c7210 */ /* 0x000fe20001ffe4ff */
[----:B------:R3:W-:Y:S01]  /*bdcd0*/  STL [R1+0x3598], R10 ;  /* 0x0035980a01007387 */ /* 0x0007e20000100800 */
[----:B-1----:R-:W-:-:S03]  /*bdce0*/  IMAD.MOV.U32 R84, RZ, RZ, R10 ;  /* 0x000000ffff547224 */ /* 0x002fc600078e000a */
[----:B------:R1:W-:Y:S01]  /*bdcf0*/  STL [R1+0x3594], R12 ;  /* 0x0035940c01007387 */ /* 0x0003e20000100800 */
[----:B------:R-:W-:-:S03]  /*bdd00*/  MOV R85, R12 ;  /* 0x0000000c00557202 */ /* 0x000fc60000000f00 */
[----:B---3--:R-:W3:Y:S01]  /*bdd10*/  LDL.LU R10, [R1+0x29c0] ;  /* 0x0029c000010a7983 */ /* 0x008ee20000300800 */
[----:B------:R-:W-:-:S03]  /*bdd20*/  ISETP.GT.AND P2, PT, R4, 0x63, PT ;  /* 0x000000630400780c */ /* 0x000fc60003f44270 */
[----:B------:R-:W-:Y:S04]  /*bdd30*/  LDGSTS.E [R3+0x3c008], desc[UR60][R84.64], P1 ;  /* 0x3c00800054037fae */ /* 0x000fe8000892187c */
[----:B-1----:R-:W3:Y:S01]  /*bdd40*/  LDL.LU R12, [R1+0x29bc] ;  /* 0x0029bc00010c7983 */ /* 0x002ee20000300800 */
[----:B------:R-:W-:Y:S02]  /*bdd50*/  SEL R9, RZ, 0x4, !P2 ;  /* 0x00000004ff097807 */ /* 0x000fe40005000000 */
[-C--:B------:R-:W-:Y:S02]  /*bdd60*/  IADD3 R14, P1, R14, R5.reuse, RZ ;  /* 0x000000050e0e7210 */ /* 0x080fe40007f3e0ff */
[----:B------:R-:W-:Y:S02]  /*bdd70*/  SEL R9, R9, RZ, !P0 ;  /* 0x000000ff09097207 */ /* 0x000fe40004000000 */
[----:B------:R-:W-:Y:S01]  /*bdd80*/  IADD3 R13, P3, R13, R5, RZ ;  /* 0x000000050d0d7210 */ /* 0x000fe20007f7e0ff */
[----:B------:R-:W-:Y:S01]  /*bdd90*/  IMAD.X R22, R22, 0x1, R0, P1 ;  /* 0x0000000116167824 */ /* 0x000fe200008e0600 */
[----:B------:R-:W-:-:S02]  /*bdda0*/  ISETP.NE.U32.AND P2, PT, R9, RZ, PT ;  /* 0x000000ff0900720c */ /* 0x000fc40003f45070 */
[----:B------:R-:W-:Y:S01]  /*bddb0*/  IADD3.X R15, R15, R0, RZ, P3, !PT ;  /* 0x000000000f0f7210 */ /* 0x000fe20001ffe4ff */
[----:B------:R-:W-:Y:S04]  /*bddc0*/  STL [R1+0x35a0], R14 ;  /* 0x0035a00e01007387 */ /* 0x000fe80000100800 */
[----:B------:R1:W-:Y:S01]  /*bddd0*/  STL [R1+0x359c], R22 ;  /* 0x00359c1601007387 */ /* 0x0003e20000100800 */
[----:B------:R-:W-:-:S03]  /*bdde0*/  IMAD.MOV.U32 R23, RZ, RZ, R22 ;  /* 0x000000ffff177224 */ /* 0x000fc600078e0016 */
[----:B------:R-:W-:Y:S04]  /*bddf0*/  STL [R1+0x35a8], R13 ;  /* 0x0035a80d01007387 */ /* 0x000fe80000100800 */
[----:B------:R1:W-:Y:S02]  /*bde00*/  STL [R1+0x35a4], R15 ;  /* 0x0035a40f01007387 */ /* 0x0003e40000100800 */
[----:B-1----:R-:W-:Y:S02]  /*bde10*/  MOV R22, R14 ;  /* 0x0000000e00167202 */ /* 0x002fe40000000f00 */
[----:B------:R-:W3:Y:S04]  /*bde20*/  LDL.LU R14, [R1+0x29c8] ;  /* 0x0029c800010e7983 */ /* 0x000ee80000300800 */
[----:B------:R1:W-:Y:S04]  /*bde30*/  LDGSTS.E [R3+0x3000c], desc[UR60][R22.64], P2 ;  /* 0x3000c00016037fae */ /* 0x0003e8000912187c */
[----:B------:R-:W3:Y:S01]  /*bde40*/  LDL.LU R9, [R1+0x29d0] ;  /* 0x0029d00001097983 */ /* 0x000ee20000300800 */
[----:B-1----:R-:W-:Y:S01]  /*bde50*/  MOV R23, R15 ;  /* 0x0000000f00177202 */ /* 0x002fe20000000f00 */
[----:B------:R-:W-:-:S02]  /*bde60*/  IMAD.MOV.U32 R22, RZ, RZ, R13 ;  /* 0x000000ffff167224 */ /* 0x000fc400078e000d */
[----:B------:R-:W3:Y:S04]  /*bde70*/  LDL.LU R15, [R1+0x29c4] ;  /* 0x0029c400010f7983 */ /* 0x000ee80000300800 */
[----:B------:R-:W3:Y:S04]  /*bde80*/  LDL.LU R13, [R1+0x29cc] ;  /* 0x0029cc00010d7983 */ /* 0x000ee80000300800 */
[----:B------:R-:W-:Y:S01]  /*bde90*/  LDGSTS.E [R3+0x3400c], desc[UR60][R22.64], P2 ;  /* 0x3400c00016037fae */ /* 0x000fe2000912187c */
[-C--:B--2---:R-:W-:Y:S02]  /*bdea0*/  IADD3 R20, P1, R20, R5.reuse, RZ ;  /* 0x0000000514147210 */ /* 0x084fe40007f3e0ff */
[----:B----4-:R-:W-:-:S03]  /*bdeb0*/  IADD3 R16, P3, R16, R5, RZ ;  /* 0x0000000510107210 */ /* 0x010fc60007f7e0ff */
[----:B------:R-:W-:Y:S01]  /*bdec0*/  IMAD.X R21, R21, 0x1, R0, P1 ;  /* 0x0000000115157824 */ /* 0x000fe200008e0600 */
[----:B------:R-:W-:Y:S01]  /*bded0*/  IADD3.X R19, R19, R0, RZ, P3, !PT ;  /* 0x0000000013137210 */ /* 0x000fe20001ffe4ff */
[----:B------:R1:W-:Y:S04]  /*bdee0*/  STL [R1+0x35b0], R20 ;  /* 0x0035b01401007387 */ /* 0x0003e80000100800 */
[----:B------:R2:W-:Y:S04]  /*bdef0*/  STL [R1+0x35ac], R21 ;  /* 0x0035ac1501007387 */ /* 0x0005e80000100800 */
[----:B------:R1:W-:Y:S04]  /*bdf00*/  LDGSTS.E [R3+0x3800c], desc[UR60][R20.64], P2 ;  /* 0x3800c00014037fae */ /* 0x0003e8000912187c */
[----:B------:R-:W-:Y:S04]  /*bdf10*/  STL [R1+0x35b8], R16 ;  /* 0x0035b81001007387 */ /* 0x000fe80000100800 */
[----:B------:R4:W-:Y:S04]  /*bdf20*/  STL [R1+0x35b4], R19 ;  /* 0x0035b41301007387 */ /* 0x0009e80000100800 */
[----:B------:R-:W4:Y:S04]  /*bdf30*/  LDL.LU R83, [R1+0x29d4] ;  /* 0x0029d40001537983 */ /* 0x000f280000300800 */
[----:B------:R-:W4:Y:S04]  /*bdf40*/  LDL.LU R23, [R1+0x29d8] ;  /* 0x0029d80001177983 */ /* 0x000f280000300800 */
[----:B------:R-:W4:Y:S01]  /*bdf50*/  LDL.LU R22, [R1+0x29dc] ;  /* 0x0029dc0001167983 */ /* 0x000f220000300800 */
[----:B-1----:R-:W-:Y:S01]  /*bdf60*/  IMAD.MOV.U32 R20, RZ, RZ, R16 ;  /* 0x000000ffff147224 */ /* 0x002fe200078e0010 */
[----:B--2---:R-:W-:-:S05]  /*bdf70*/  MOV R21, R19 ;  /* 0x0000001300157202 */ /* 0x004fca0000000f00 */
[----:B------:R1:W-:Y:S04]  /*bdf80*/  LDGSTS.E [R3+0x3c00c], desc[UR60][R20.64], P2 ;  /* 0x3c00c00014037fae */ /* 0x0003e8000912187c */
[----:B------:R-:W2:Y:S01]  /*bdf90*/  LDL.LU R20, [R1+0x29e0] ;  /* 0x0029e00001147983 */ /* 0x000ea20000300800 */
[----:B---3--:R-:W-:-:S05]  /*bdfa0*/  IADD3 R10, P2, R10, R5, RZ ;  /* 0x000000050a0a7210 */ /* 0x008fca0007f5e0ff */
[----:B------:R-:W-:Y:S01]  /*bdfb0*/  IMAD.X R12, R12, 0x1, R0, P2 ;  /* 0x000000010c0c7824 */ /* 0x000fe200010e0600 */
[----:B------:R-:W-:Y:S04]  /*bdfc0*/  STL [R1+0x29c0], R10 ;  /* 0x0029c00a01007387 */ /* 0x000fe80000100800 */
[----:B------:R3:W-:Y:S04]  /*bdfd0*/  STL [R1+0x29bc], R12 ;  /* 0x0029bc0c01007387 */ /* 0x0007e80000100800 */
[----:B----4-:R-:W4:Y:S04]  /*bdfe0*/  LDL.LU R19, [R1+0x29e4] ;  /* 0x0029e40001137983 */ /* 0x010f280000300800 */
[----:B------:R-:W4:Y:S01]  /*bdff0*/  LDL.LU R16, [R1+0x29e8] ;  /* 0x0029e80001107983 */ /* 0x000f220000300800 */
[----:B------:R-:W-:Y:S01]  /*be000*/  MOV R85, R12 ;  /* 0x0000000c00557202 */ /* 0x000fe20000000f00 */
[----:B------:R-:W-:-:S02]  /*be010*/  IMAD.MOV.U32 R84, RZ, RZ, R10 ;  /* 0x000000ffff547224 */ /* 0x000fc400078e000a */
[----:B---3--:R-:W3:Y:S04]  /*be020*/  LDL.LU R12, [R1+0x29ec] ;  /* 0x0029ec00010c7983 */ /* 0x008ee80000300800 */
[----:B------:R-:W3:Y:S01]  /*be030*/  LDL.LU R10, [R1+0x29f0] ;  /* 0x0029f000010a7983 */ /* 0x000ee20000300800 */
[----:B------:R-:W-:-:S04]  /*be040*/  ISETP.GT.AND P1, PT, R4, 0x4, PT ;  /* 0x000000040400780c */ /* 0x000fc80003f24270 */
[----:B-1----:R-:W-:-:S04]  /*be050*/  SEL R3, RZ, 0x4, !P1 ;  /* 0x00000004ff037807 */ /* 0x002fc80004800000 */
[----:B------:R-:W-:-:S04]  /*be060*/  SEL R3, R3, RZ, !P0 ;  /* 0x000000ff03037207 */ /* 0x000fc80004000000 */
[----:B------:R-:W-:Y:S02]  /*be070*/  ISETP.NE.U32.AND P1, PT, R3, RZ, PT ;  /* 0x000000ff0300720c */ /* 0x000fe40003f25070 */
[----:B------:R-:W-:Y:S02]  /*be080*/  LOP3.LUT R3, R7, 0x10, RZ, 0x3c, !PT ;  /* 0x0000001007037812 */ /* 0x000fe400078e3cff */
[-C--:B------:R-:W-:Y:S02]  /*be090*/  IADD3 R14, P2, R14, R5.reuse, RZ ;  /* 0x000000050e0e7210 */ /* 0x080fe40007f5e0ff */
[----:B------:R-:W-:Y:S02]  /*be0a0*/  IADD3 R9, P3, R9, R5, RZ ;  /* 0x0000000509097210 */ /* 0x000fe40007f7e0ff */
[----:B------:R-:W-:Y:S01]  /*be0b0*/  IADD3 R3, R3, R8, RZ ;  /* 0x0000000803037210 */ /* 0x000fe20007ffe0ff */
[----:B------:R-:W-:Y:S01]  /*be0c0*/  IMAD.X R15, R15, 0x1, R0, P2 ;  /* 0x000000010f0f7824 */ /* 0x000fe200010e0600 */
[----:B------:R-:W-:Y:S01]  /*be0d0*/  IADD3.X R13, R13, R0, RZ, P3, !PT ;  /* 0x000000000d0d7210 */ /* 0x000fe20001ffe4ff */
[----:B------:R1:W-:Y:S04]  /*be0e0*/  STL [R1+0x29c8], R14 ;  /* 0x0029c80e01007387 */ /* 0x0003e80000100800 */
[----:B------:R-:W-:Y:S01]  /*be0f0*/  LDGSTS.E [R3], desc[UR60][R84.64], P1 ;  /* 0x0000000054037fae */ /* 0x000fe2000892187c */
[----:B------:R-:W-:-:S03]  /*be100*/  ISETP.GT.AND P2, PT, R4, 0x5, PT ;  /* 0x000000050400780c */ /* 0x000fc60003f44270 */
[----:B------:R1:W-:Y:S04]  /*be110*/  STL [R1+0x29c4], R15 ;  /* 0x0029c40f01007387 */ /* 0x0003e80000100800 */
[----:B------:R1:W-:Y:S04]  /*be120*/  LDGSTS.E [R3+0x4000], desc[UR60][R14.64], P1 ;  /* 0x040000000e037fae */ /* 0x0003e8000892187c */
[----:B------:R1:W-:Y:S04]  /*be130*/  STL [R1+0x29d0], R9 ;  /* 0x0029d00901007387 */ /* 0x0003e80000100800 */
[----:B------:R1:W-:Y:S04]  /*be140*/  STL [R1+0x29cc], R13 ;  /* 0x0029cc0d01007387 */ /* 0x0003e80000100800 */
[----:B------:R-:W3:Y:S01]  /*be150*/  LDL.LU R21, [R1+0x29f4] ;  /* 0x0029f40001157983 */ /* 0x000ee20000300800 */
[----:B-1----:R-:W-:Y:S01]  /*be160*/  IMAD.MOV.U32 R14, RZ, RZ, R9 ;  /* 0x000000ffff0e7224 */ /* 0x002fe200078e0009 */
[----:B------:R-:W-:-:S02]  /*be170*/  MOV R15, R13 ;  /* 0x0000000d000f7202 */ /* 0x000fc40000000f00 */
[----:B------:R-:W-:-:S03]  /*be180*/  SEL R9, RZ, 0x4, !P2 ;  /* 0x00000004ff097807 */ /* 0x000fc60005000000 */
[----:B------:R-:W-:Y:S01]  /*be190*/  LDGSTS.E [R3+0x8000], desc[UR60][R14.64], P1 ;  /* 0x080000000e037fae */ /* 0x000fe2000892187c */
[----:B------:R-:W-:-:S04]  /*be1a0*/  SEL R9, R9, RZ, !P0 ;  /* 0x000000ff09097207 */ /* 0x000fc80004000000 */
[----:B------:R-:W-:Y:S01]  /*be1b0*/  ISETP.NE.U32.AND P2, PT, R9, RZ, PT ;  /* 0x000000ff0900720c */ /* 0x000fe20003f45070 */
[----:B------:R-:W3:Y:S04]  /*be1c0*/  LDL.LU R15, [R1+0x29f8] ;  /* 0x0029f800010f7983 */ /* 0x000ee80000300800 */
[----:B------:R-:W3:Y:S04]  /*be1d0*/  LDL.LU R14, [R1+0x29fc] ;  /* 0x0029fc00010e7983 */ /* 0x000ee80000300800 */
[----:B------:R-:W3:Y:S01]  /*be1e0*/  LDL.LU R13, [R1+0x2a00] ;  /* 0x002a0000010d7983 */ /* 0x000ee20000300800 */
[----:B------:R-:W-:-:S05]  /*be1f0*/  IADD3 R23, P3, R23, R5, RZ ;  /* 0x0000000517177210 */ /* 0x000fca0007f7e0ff */
[----:B------:R-:W-:Y:S01]  /*be200*/  IMAD.X R83, R83, 0x1, R0, P3 ;  /* 0x0000000153537824 */ /* 0x000fe200018e0600 */
[----:B------:R1:W-:Y:S01]  /*be210*/  STL [R1+0x29d8], R23 ;  /* 0x0029d81701007387 */ /* 0x0003e20000100800 */
[----:B------:R-:W-:-:S03]  /*be220*/  IMAD.MOV.U32 R84, RZ, RZ, R23 ;  /* 0x000000ffff547224 */ /* 0x000fc600078e0017 */
[----:B------:R1:W-:Y:S01]  /*be230*/  STL [R1+0x29d4], R83 ;  /* 0x0029d45301007387 */ /* 0x0003e20000100800 */
[----:B------:R-:W-:-:S05]  /*be240*/  MOV R85, R83 ;  /* 0x0000005300557202 */ /* 0x000fca0000000f00 */
[----:B------:R3:W-:Y:S01]  /*be250*/  LDGSTS.E [R3+0xc000], desc[UR60][R84.64], P1 ;  /* 0x0c00000054037fae */ /* 0x0007e2000892187c */
[----:B--2---:R-:W-:-:S04]  /*be260*/  IADD3 R20, P4, R20, R5, RZ ;  /* 0x0000000514147210 */ /* 0x004fc80007f9e0ff */
[----:B------:R-:W-:Y:S01]  /*be270*/  IADD3.X R22, R22, R0, RZ, P4, !PT ;  /* 0x0000000016167210 */ /* 0x000fe200027fe4ff */
[----:B------:R-:W-:Y:S04]  /*be280*/  STL [R1+0x29e0], R20 ;  /* 0x0029e01401007387 */ /* 0x000fe80000100800 */
[----:B------:R2:W-:Y:S01]  /*be290*/  STL [R1+0x29dc], R22 ;  /* 0x0029dc1601007387 */ /* 0x0005e20000100800 */
[----:B-1----:R-:W-:-:S03]  /*be2a0*/  IMAD.MOV.U32 R23, RZ, RZ, R22 ;  /* 0x000000ffff177224 */ /* 0x002fc600078e0016 */
[----:B------:R-:W3:Y:S01]  /*be2b0*/  LDL.LU R83, [R1+0x2a04] ;  /* 0x002a040001537983 */ /* 0x000ee20000300800 */
[----:B--2---:R-:W-:-:S05]  /*be2c0*/  MOV R22, R20 ;  /* 0x0000001400167202 */ /* 0x004fca0000000f00 */
[----:B------:R-:W-:Y:S04]  /*be2d0*/  LDGSTS.E [R3+0x4], desc[UR60][R22.64], P2 ;  /* 0x0000400016037fae */ /* 0x000fe8000912187c */
[----:B------:R-:W2:Y:S04]  /*be2e0*/  LDL.LU R23, [R1+0x2a08] ;  /* 0x002a080001177983 */ /* 0x000ea80000300800 */
[----:B------:R-:W2:Y:S04]  /*be2f0*/  LDL.LU R22, [R1+0x2a0c] ;  /* 0x002a0c0001167983 */ /* 0x000ea80000300800 */
[----:B------:R-:W2:Y:S01]  /*be300*/  LDL.LU R20, [R1+0x2a10] ;  /* 0x002a100001147983 */ /* 0x000ea20000300800 */
[----:B----4-:R-:W-:-:S05]  /*be310*/  IADD3 R16, P1, R16, R5, RZ ;  /* 0x0000000510107210 */ /* 0x010fca0007f3e0ff */
[----:B------:R-:W-:Y:S01]  /*be320*/  IMAD.X R19, R19, 0x1, R0, P1 ;  /* 0x0000000113137824 */ /* 0x000fe200008e0600 */
[----:B---3--:R-:W-:Y:S01]  /*be330*/  IADD3 R10, P3, R10, R5, RZ ;  /* 0x000000050a0a7210 */ /* 0x008fe20007f7e0ff */
[----:B------:R-:W-:Y:S01]  /*be340*/  STL [R1+0x29e8], R16 ;  /* 0x0029e81001007387 */ /* 0x000fe20000100800 */
[----:B------:R-:W-:Y:S02]  /*be350*/  IMAD.MOV.U32 R84, RZ, RZ, R16 ;  /* 0x000000ffff547224 */ /* 0x000fe400078e0010 */
[----:B------:R-:W-:Y:S02]  /*be360*/  IADD3.X R12, R12, R0, RZ, P3, !PT ;  /* 0x000000000c0c7210 */ /* 0x000fe40001ffe4ff */
[----:B------:R-:W-:Y:S01]  /*be370*/  MOV R85, R19 ;  /* 0x0000001300557202 */ /* 0x000fe20000000f00 */
[----:B------:R1:W-:Y:S04]  /*be380*/  STL [R1+0x29e4], R19 ;  /* 0x0029e41301007387 */ /* 0x0003e80000100800 */
[----:B------:R-:W-:Y:S04]  /*be390*/  STL [R1+0x29f0], R10 ;  /* 0x0029f00a01007387 */ /* 0x000fe80000100800 */
[----:B------:R3:W-:Y:S04]  /*be3a0*/  STL [R1+0x29ec], R12 ;  /* 0x0029ec0c01007387 */ /* 0x0007e80000100800 */
[----:B------:R4:W-:Y:S04]  /*be3b0*/  LDGSTS.E [R3+0x4004], desc[UR60][R84.64], P2 ;  /* 0x0400400054037fae */ /* 0x0009e8000912187c */
[----:B-1----:R-:W2:Y:S04]  /*be3c0*/  LDL.LU R19, [R1+0x2a14] ;  /* 0x002a140001137983 */ /* 0x002ea80000300800 */
[----:B------:R-:W2:Y:S01]  /*be3d0*/  LDL.LU R16, [R1+0x2a18] ;  /* 0x002a180001107983 */ /* 0x000ea20000300800 */
[----:B----4-:R-:W-:Y:S01]  /*be3e0*/  MOV R85, R12 ;  /* 0x0000000c00557202 */ /* 0x010fe20000000f00 */
[----:B------:R-:W-:-:S02]  /*be3f0*/  IMAD.MOV.U32 R84, RZ, RZ, R10 ;  /* 0x000000ffff547224 */ /* 0x000fc400078e000a */
[----:B---3--:R-:W3:Y:S04]  /*be400*/  LDL.LU R12, [R1+0x2a1c] ;  /* 0x002a1c00010c7983 */ /* 0x008ee80000300800 */
[----:B------:R-:W4:Y:S01]  /*be410*/  LDL.LU R10, [R1+0x2a20] ;  /* 0x002a2000010a7983 */ /* 0x000f220000300800 */
[----:B------:R-:W-:-:S03]  /*be420*/  ISETP.GT.AND P1, PT, R4, 0x6, PT ;  /* 0x000000060400780c */ /* 0x000fc60003f24270 */
[----:B------:R1:W-:Y:S01]  /*be430*/  LDGSTS.E [R3+0x8004], desc[UR60][R84.64], P2 ;  /* 0x0800400054037fae */ /* 0x0003e2000912187c */
[----:B------:R-:W-:-:S04]  /*be440*/  SEL R9, RZ, 0x4, !P1 ;  /* 0x00000004ff097807 */ /* 0x000fc80004800000 */
[----:B------:R-:W-:-:S04]  /*be450*/  SEL R9, R9, RZ, !P0 ;  /* 0x000000ff09097207 */ /* 0x000fc80004000000 */
[----:B------:R-:W-:Y:S02]  /*be460*/  ISETP.NE.U32.AND P1, PT, R9, RZ, PT ;  /* 0x000000ff0900720c */ /* 0x000fe40003f25070 */
[-C--:B------:R-:W-:Y:S02]  /*be470*/  IADD3 R15, P3, R15, R5.reuse, RZ ;  /* 0x000000050f0f7210 */ /* 0x080fe40007f7e0ff */
[----:B------:R-:W-:-:S03]  /*be480*/  IADD3 R13, P4, R13, R5, RZ ;  /* 0x000000050d0d7210 */ /* 0x000fc60007f9e0ff */
[----:B------:R-:W-:Y:S01]  /*be490*/  IMAD.X R21, R21, 0x1, R0, P3 ;  /* 0x0000000115157824 */ /* 0x000fe200018e0600 */
[----:B------:R-:W-:Y:S01]  /*be4a0*/  IADD3.X R14, R14, R0, RZ, P4, !PT ;  /* 0x000000000e0e7210 */ /* 0x000fe200027fe4ff */
[----:B------:R1:W-:Y:S04]  /*be4b0*/  STL [R1+0x29f8], R15 ;  /* 0x0029f80f01007387 */ /* 0x0003e80000100800 */
[----:B------:R1:W-:Y:S02]  /*be4c0*/  STL [R1+0x29f4], R21 ;  /* 0x0029f41501007387 */ /* 0x0003e40000100800 */
[----:B-1----:R-:W-:Y:S02]  /*be4d0*/  IMAD.MOV.U32 R84, RZ, RZ, R15 ;  /* 0x000000ffff547224 */ /* 0x002fe400078e000f */
[----:B------:R-:W-:Y:S01]  /*be4e0*/  STL [R1+0x2a00], R13 ;  /* 0x002a000d01007387 */ /* 0x000fe20000100800 */
[----:B------:R-:W-:-:S03]  /*be4f0*/  MOV R85, R21 ;  /* 0x0000001500557202 */ /* 0x000fc60000000f00 */
[----:B------:R1:W-:Y:S04]  /*be500*/  STL [R1+0x29fc], R14 ;  /* 0x0029fc0e01007387 */ /* 0x0003e80000100800 */
[----:B------:R2:W-:Y:S01]  /*be510*/  LDGSTS.E [R3+0xc004], desc[UR60][R84.64], P2 ;  /* 0x0c00400054037fae */ /* 0x0005e2000912187c */
[----:B------:R-:W-:-:S03]  /*be520*/  IMAD.MOV.U32 R15, RZ, RZ, R14 ;  /* 0x000000ffff0f7224 */ /* 0x000fc600078e000e */
[----:B------:R-:W3:Y:S01]  /*be530*/  LDL.LU R21, [R1+0x2a24] ;  /* 0x002a240001157983 */ /* 0x000ee20000300800 */
[----:B-1----:R-:W-:-:S05]  /*be540*/  MOV R14, R13 ;  /* 0x0000000d000e7202 */ /* 0x002fca0000000f00 */
[----:B------:R-:W-:Y:S04]  /*be550*/  LDGSTS.E [R3+0x8], desc[UR60][R14.64], P1 ;  /* 0x000080000e037fae */ /* 0x000fe8000892187c */
[----:B------:R-:W3:Y:S04]  /*be560*/  LDL.LU R15, [R1+0x2a28] ;  /* 0x002a2800010f7983 */ /* 0x000ee80000300800 */
[----:B------:R-:W3:Y:S04]  /*be570*/  LDL.LU R14, [R1+0x2a2c] ;  /* 0x002a2c00010e7983 */ /* 0x000ee80000300800 */
[----:B------:R-:W3:Y:S01]  /*be580*/  LDL.LU R13, [R1+0x2a30] ;  /* 0x002a3000010d7983 */ /* 0x000ee20000300800 */
[----:B--2---:R-:W-:-:S02]  /*be590*/  IADD3 R23, P2, R23, R5, RZ ;  /* 0x0000000517177210 */ /* 0x004fc40007f5e0ff */
[----:B------:R-:W-:-:S03]  /*be5a0*/  IADD3 R20, P3, R20, R5, RZ ;  /* 0x0000000514147210 */ /* 0x000fc60007f7e0ff */
[----:B------:R-:W-:Y:S01]  /*be5b0*/  IMAD.X R83, R83, 0x1, R0, P2 ;  /* 0x0000000153537824 */ /* 0x000fe200010e0600 */
[----:B------:R-:W-:Y:S01]  /*be5c0*/  IADD3.X R22, R22, R0, RZ, P3, !PT ;  /* 0x0000000016167210 */ /* 0x000fe20001ffe4ff */
[----:B------:R1:W-:Y:S04]  /*be5d0*/  STL [R1+0x2a08], R23 ;  /* 0x002a081701007387 */ /* 0x0003e80000100800 */
[----:B------:R2:W-:Y:S01]  /*be5e0*/  STL [R1+0x2a04], R83 ;  /* 0x002a045301007387 */ /* 0x0005e20000100800 */
[----:B------:R-:W-:-:S03]  /*be5f0*/  IMAD.MOV.U32 R84, RZ, RZ, R23 ;  /* 0x000000ffff547224 */ /* 0x000fc600078e0017 */
[----:B------:R-:W-:Y:S01]  /*be600*/  STL [R1+0x2a10], R20 ;  /* 0x002a101401007387 */ /* 0x000fe20000100800 */
[----:B------:R-:W-:-:S03]  /*be610*/  MOV R85, R83 ;  /* 0x0000005300557202 */ /* 0x000fc60000000f00 */
[----:B------:R2:W-:Y:S04]  /*be620*/  STL [R1+0x2a0c], R22 ;  /* 0x002a0c1601007387 */ /* 0x0005e80000100800 */
[----:B------:R3:W-:Y:S01]  /*be630*/  LDGSTS.E [R3+0x4008], desc[UR60][R84.64], P1 ;  /* 0x0400800054037fae */ /* 0x0007e2000892187c */
[----:B-1----:R-:W-:-:S03]  /*be640*/  IMAD.MOV.U32 R23, RZ, RZ, R22 ;  /* 0x000000ffff177224 */ /* 0x002fc600078e0016 */
[----:B--2---:R-:W2:Y:S01]  /*be650*/  LDL.LU R83, [R1+0x2a34] ;  /* 0x002a340001537983 */ /* 0x004ea20000300800 */
[----:B------:R-:W-:-:S05]  /*be660*/  MOV R22, R20 ;  /* 0x0000001400167202 */ /* 0x000fca0000000f00 */
[----:B------:R-:W-:Y:S04]  /*be670*/  LDGSTS.E [R3+0x8008], desc[UR60][R22.64], P1 ;  /* 0x0800800016037fae */ /* 0x000fe8000892187c */
[----:B------:R-:W2:Y:S04]  /*be680*/  LDL.LU R23, [R1+0x2a38] ;  /* 0x002a380001177983 */ /* 0x000ea80000300800 */
[----:B------:R-:W2:Y:S04]  /*be690*/  LDL.LU R22, [R1+0x2dbc] ;  /* 0x002dbc0001167983 */ /* 0x000ea80000300800 */
[----:B------:R-:W2:Y:S01]  /*be6a0*/  LDL.LU R20, [R1+0x2dc0] ;  /* 0x002dc00001147983 */ /* 0x000ea20000300800 */
[----:B------:R-:W-:-:S05]  /*be6b0*/  IADD3 R16, P3, R16, R5, RZ ;  /* 0x0000000510107210 */ /* 0x000fca0007f7e0ff */
[----:B------:R-:W-:Y:S01]  /*be6c0*/  IMAD.X R19, R19, 0x1, R0, P3 ;  /* 0x0000000113137824 */ /* 0x000fe200018e0600 */
[----:B----4-:R-:W-:Y:S01]  /*be6d0*/  IADD3 R10, P4, R10, R5, RZ ;  /* 0x000000050a0a7210 */ /* 0x010fe20007f9e0ff */
[----:B------:R-:W-:Y:S03]  /*be6e0*/  STL [R1+0x2a18], R16 ;  /* 0x002a181001007387 */ /* 0x000fe60000100800 */
[----:B---3--:R-:W-:Y:S01]  /*be6f0*/  IADD3.X R12, R12, R0, RZ, P4, !PT ;  /* 0x000000000c0c7210 */ /* 0x008fe200027fe4ff */
[----:B------:R1:W-:Y:S01]  /*be700*/  STL [R1+0x2a14], R19 ;  /* 0x002a141301007387 */ /* 0x0003e20000100800 */
[----:B------:R-:W-:Y:S01]  /*be710*/  IMAD.MOV.U32 R84, RZ, RZ, R16 ;  /* 0x000000ffff547224 */ /* 0x000fe200078e0010 */
[----:B------:R-:W-:Y:S02]  /*be720*/  MOV R85, R19 ;  /* 0x0000001300557202 */ /* 0x000fe40000000f00 */
        /* <DEDUP_REMOVED lines=9> */
[----:B------:R-:W-:-:S04]  /*be7c0*/  ISETP.GT.AND P2, PT, R4, 0x7, PT ;  /* 0x000000070400780c */ /* 0x000fc80003f44270 */
[----:B------:R-:W-:-:S04]  /*be7d0*/  SEL R9, RZ, 0x4, !P2 ;  /* 0x00000004ff097807 */ /* 0x000fc80005000000 */
[----:B------:R-:W-:-:S04]  /*be7e0*/  SEL R9, R9, RZ, !P0 ;  /* 0x000000ff09097207 */ /* 0x000fc80004000000 */
[----:B------:R-:W-:-:S13]  /*be7f0*/  ISETP.NE.U32.AND P2, PT, R9, RZ, PT ;  /* 0x000000ff0900720c */ /* 0x000fda0003f45070 */
[----:B------:R1:W-:Y:S01]  /*be800*/  LDGSTS.E [R3+0xc], desc[UR60][R84.64], P2 ;  /* 0x0000c00054037fae */ /* 0x0003e2000912187c */
        /* <DEDUP_REMOVED lines=8> */
[----:B------:R-:W-:-:S02]  /*be890*/  ISETP.GT.AND P1, PT, R4, 0x24, PT ;  /* 0x000000240400780c */ /* 0x000fc40003f24270 */
[----:B------:R-:W-:Y:S01]  /*be8a0*/  MOV R85, R21 ;  /* 0x0000001500557202 */ /* 0x000fe20000000f00 */
[----:B------:R1:W-:Y:S01]  /*be8b0*/  STL [R1+0x2a2c], R14 ;  /* 0x002a2c0e01007387 */ /* 0x0003e20000100800 */
[----:B------:R-:W-:Y:S01]  /*be8c0*/  IMAD.MOV.U32 R15, RZ, RZ, R14 ;  /* 0x000000ffff0f7224 */ /* 0x000fe200078e000e */
[----:B------:R-:W-:Y:S02]  /*be8d0*/  SEL R9, RZ, 0x4, !P1 ;  /* 0x00000004ff097807 */ /* 0x000fe40004800000 */
[----:B------:R2:W-:Y:S04]  /*be8e0*/  LDGSTS.E [R3+0x400c], desc[UR60][R84.64], P2 ;  /* 0x0400c00054037fae */ /* 0x0005e8000912187c */
[----:B------:R-:W3:Y:S01]  /*be8f0*/  LDL.LU R21, [R1+0x2dd4] ;  /* 0x002dd40001157983 */ /* 0x000ee20000300800 */
[----:B-1----:R-:W-:-:S02]  /*be900*/  MOV R14, R13 ;  /* 0x0000000d000e7202 */ /* 0x002fc40000000f00 */
[----:B------:R-:W-:-:S03]  /*be910*/  SEL R9, R9, RZ, !P0 ;  /* 0x000000ff09097207 */ /* 0x000fc60004000000 */
[----:B------:R-:W-:Y:S01]  /*be920*/  LDGSTS.E [R3+0x800c], desc[UR60][R14.64], P2 ;  /* 0x0800c0000e037fae */ /* 0x000fe2000912187c */
[----:B------:R-:W-:-:S03]  /*be930*/  ISETP.NE.U32.AND P1, PT, R9, RZ, PT ;  /* 0x000000ff0900720c */ /* 0x000fc60003f25070 */
[----:B------:R-:W3:Y:S04]  /*be940*/  LDL.LU R15, [R1+0x2dd8] ;  /* 0x002dd800010f7983 */ /* 0x000ee80000300800 */
[----:B------:R-:W3:Y:S04]  /*be950*/  LDL.LU R14, [R1+0x2ddc] ;  /* 0x002ddc00010e7983 */ /* 0x000ee80000300800 */
[----:B------:R-:W3:Y:S01]  /*be960*/  LDL.LU R13, [R1+0x2de0] ;  /* 0x002de000010d7983 */ /* 0x000ee20000300800 */
[-C--:B--2---:R-:W-:Y:S02]  /*be970*/  IADD3 R23, P3, R23, R5.reuse, RZ ;  /* 0x0000000517177210 */ /* 0x084fe40007f7e0ff */
        /* <DEDUP_REMOVED lines=20> */
[----:B------:R-:W-:Y:S01]  /*beac0*/  STL [R1+0x2dc8], R16 ;  /* 0x002dc81001007387 */ /* 0x000fe20000100800 */
[----:B------:R-:W-:Y:S02]  /*bead0*/  IMAD.MOV.U32 R84, RZ, RZ, R16 ;  /* 0x000000ffff547224 */ /* 0x000fe400078e0010 */
[----:B---3--:R-:W-:Y:S02]  /*beae0*/  IADD3.X R12, R12, R0, RZ, P3, !PT ;  /* 0x000000000c0c7210 */ /* 0x008fe40001ffe4ff */
        /* <DEDUP_REMOVED lines=297> */
[----:B------:R1:W-:Y:S04]  /*bfd80*/  STL [R1+0x3234], R19 ;  /* 0x0032341301007387 */ /* 0x0003e80000100800 */
[----:B------:R-:W-:Y:S01]  /*bfd90*/  STL [R1+0x35c0], R10 ;  /* 0x0035c00a01007387 */ /* 0x000fe20000100800 */
[----:B------:R-:W-:Y:S01]  /*bfda0*/  MOV R85, R19 ;  /* 0x0000001300557202 */ /* 0x000fe20000000f00 */
[----:B------:R-:W-:-:S02]  /*bfdb0*/  IMAD.MOV.U32 R84, RZ, RZ, R16 ;  /* 0x000000ffff547224 */ /* 0x000fc400078e0010 */
        /* <DEDUP_REMOVED lines=22> */
[----:B------:R1:W-:Y:S01]  /*bff20*/  STL [R1+0x35cc], R14 ;  /* 0x0035cc0e01007387 */ /* 0x0003e20000100800 */
[----:B------:R-:W-:-:S03]  /*bff30*/  ISETP.GT.AND P2, PT, R4, 0x65, PT ;  /* 0x000000650400780c */ /* 0x000fc60003f44270 */
[----:B------:R2:W-:Y:S01]  /*bff40*/  LDGSTS.E [R3+0x34000], desc[UR60][R84.64], P1 ;  /* 0x3400000054037fae */ /* 0x0005e2000892187c */
[----:B------:R-:W-:-:S03]  /*bff50*/  IMAD.MOV.U32 R15, RZ, RZ, R14 ;  /* 0x000000ffff0f7224 */ /* 0x000fc600078e000e */
[----:B------:R-:W3:Y:S01]  /*bff60*/  LDL.LU R21, [R1+0x35f4] ;  /* 0x0035f40001157983 */ /* 0x000ee20000300800 */
[----:B-1----:R-:W-:-:S05]  /*bff70*/  MOV R14, R13 ;  /* 0x0000000d000e7202 */ /* 0x002fca0000000f00 */
[----:B------:R-:W-:Y:S01]  /*bff80*/  LDGSTS.E [R3+0x38000], desc[UR60][R14.64], P1 ;  /* 0x380000000e037fae */ /* 0x000fe2000892187c */
[----:B------:R-:W-:-:S03]  /*bff90*/  SEL R9, RZ, 0x4, !P2 ;  /* 0x00000004ff097807 */ /* 0x000fc60005000000 */
[----:B------:R-:W3:Y:S04]  /*bffa0*/  LDL.LU R15, [R1+0x35f8] ;  /* 0x0035f800010f7983 */ /* 0x000ee80000300800 */
[----:B------:R-:W3:Y:S04]  /*bffb0*/  LDL.LU R14, [R1+0x35fc] ;  /* 0x0035fc00010e7983 */ /* 0x000ee80000300800 */
[----:B------:R-:W3:Y:S01]  /*bffc0*/  LDL.LU R13, [R1+0x3600] ;  /* 0x00360000010d7983 */ /* 0x000ee20000300800 */
[----:B------:R-:W-:-:S04]  /*bffd0*/  SEL R9, R9, RZ, !P0 ;  /* 0x000000ff09097207 */ /* 0x000fc80004000000 */
[----:B------:R-:W-:Y:S02]  /*bffe0*/  ISETP.NE.U32.AND P2, PT, R9, RZ, PT ;  /* 0x000000ff0900720c */ /* 0x000fe40003f45070 */
[----:B--2---:R-:W-:-:S05]  /*bfff0*/  IADD3 R23, P3, R23, R5, RZ ;  /* 0x0000000517177210 */ /* 0x004fca0007f7e0ff */
[----:B------:R-:W-:Y:S02]  /*c0000*/  IMAD.X R83, R83, 0x1, R0, P3 ;  /* 0x0000000153537824 */ /* 0x000fe400018e0600 */
[----:B------:R-:W-:Y:S01]  /*c0010*/  IMAD.MOV.U32 R84, RZ, RZ, R23 ;  /* 0x000000ffff547224 */ /* 0x000fe200078e0017 */
[----:B------:R-:W-:Y:S02]  /*c0020*/  IADD3 R20, P4, R20, R5, RZ ;  /* 0x0000000514147210 */ /* 0x000fe40007f9e0ff */
[----:B------:R-:W-:Y:S02]  /*c0030*/  MOV R85, R83 ;  /* 0x0000005300557202 */ /* 0x000fe40000000f00 */
[----:B------:R-:W-:Y:S01]  /*c0040*/  IADD3.X R22, R22, R0, RZ, P4, !PT ;  /* 0x0000000016167210 */ /* 0x000fe200027fe4ff */
[----:B------:R1:W-:Y:S04]  /*c0050*/  STL [R1+0x35d8], R23 ;  /* 0x0035d81701007387 */ /* 0x0003e80000100800 */
[----:B------:R-:W-:Y:S04]  /*c0060*/  LDGSTS.E [R3+0x3c000], desc[UR60][R84.64], P1 ;  /* 0x3c00000054037fae */ /* 0x000fe8000892187c */
[----:B------:R-:W-:Y:S04]  /*c0070*/  STL [R1+0x35d4], R83 ;  /* 0x0035d45301007387 */ /* 0x000fe80000100800 */
[----:B------:R-:W-:Y:S04]  /*c0080*/  STL [R1+0x35e0], R20 ;  /* 0x0035e01401007387 */ /* 0x000fe80000100800 */
[----:B------:R2:W-:Y:S01]  /*c0090*/  STL [R1+0x35dc], R22 ;  /* 0x0035dc1601007387 */ /* 0x0005e20000100800 */
[----:B-1----:R-:W-:-:S03]  /*c00a0*/  IMAD.MOV.U32 R23, RZ, RZ, R22 ;  /* 0x000000ffff177224 */ /* 0x002fc600078e0016 */
[----:B------:R-:W3:Y:S01]  /*c00b0*/  LDL.LU R85, [R1+0x3604] ;  /* 0x0036040001557983 */ /* 0x000ee20000300800 */
[----:B--2---:R-:W-:-:S03]  /*c00c0*/  MOV R22, R20 ;  /* 0x0000001400167202 */ /* 0x004fc60000000f00 */
[----:B------:R-:W2:Y:S04]  /*c00d0*/  LDL.LU R84, [R1+0x3608] ;  /* 0x0036080001547983 */ /* 0x000ea80000300800 */
[----:B------:R-:W2:Y:S04]  /*c00e0*/  LDL.LU R83, [R1+0x360c] ;  /* 0x00360c0001537983 */ /* 0x000ea80000300800 */
[----:B------:R-:W-:Y:S04]  /*c00f0*/  LDGSTS.E [R3+0x30004], desc[UR60][R22.64], P2 ;  /* 0x3000400016037fae */ /* 0x000fe8000912187c */
[----:B------:R-:W2:Y:S01]  /*c0100*/  LDL.LU R23, [R1+0x3610] ;  /* 0x0036100001177983 */ /* 0x000ea20000300800 */
[----:B------:R-:W-:-:S05]  /*c0110*/  IADD3 R16, P1, R16, R5, RZ ;  /* 0x0000000510107210 */ /* 0x000fca0007f3e0ff */
[----:B------:R-:W-:Y:S02]  /*c0120*/  IMAD.X R19, R19, 0x1, R0, P1 ;  /* 0x0000000113137824 */ /* 0x000fe400008e0600 */
[----:B------:R-:W-:Y:S01]  /*c0130*/  IMAD.MOV.U32 R86, RZ, RZ, R16 ;  /* 0x000000ffff567224 */ /* 0x000fe200078e0010 */
[----:B------:R-:W-:Y:S02]  /*c0140*/  STL [R1+0x35e8], R16 ;  /* 0x0035e81001007387 */ /* 0x000fe40000100800 */
[----:B------:R-:W-:Y:S02]  /*c0150*/  MOV R87, R19 ;  /* 0x0000001300577202 */ /* 0x000fe40000000f00 */
[----:B----4-:R-:W-:Y:S01]  /*c0160*/  IADD3 R10, P3, R10, R5, RZ ;  /* 0x000000050a0a7210 */ /* 0x010fe20007f7e0ff */
[----:B------:R-:W-:Y:S04]  /*c0170*/  STL [R1+0x35e4], R19 ;  /* 0x0035e41301007387 */ /* 0x000fe80000100800 */
[----:B------:R1:W-:Y:S01]  /*c0180*/  LDGSTS.E [R3+0x34004], desc[UR60][R86.64], P2 ;  /* 0x3400400056037fae */ /* 0x0003e2000912187c */
[----:B---3--:R-:W-:-:S03]  /*c0190*/  IADD3.X R12, R12, R0, RZ, P3, !PT ;  /* 0x000000000c0c7210 */ /* 0x008fc60001ffe4ff */
[----:B------:R-:W-:Y:S04]  /*c01a0*/  STL [R1+0x35f0], R10 ;  /* 0x0035f00a01007387 */ /* 0x000fe80000100800 */
[----:B------:R3:W-:Y:S01]  /*c01b0*/  STL [R1+0x35ec], R12 ;  /* 0x0035ec0c01007387 */ /* 0x0007e20000100800 */
[----:B-1----:R-:W-:Y:S01]  /*c01c0*/  MOV R87, R12 ;  /* 0x0000000c00577202 */ /* 0x002fe20000000f00 */
[----:B------:R-:W-:Y:S02]  /*c01d0*/  IMAD.MOV.U32 R86, RZ, RZ, R10 ;  /* 0x000000ffff567224 */ /* 0x000fe400078e000a */
[----:B---3--:R-:W3:Y:S04]  /*c01e0*/  LDL.LU R12, [R1+0x3614] ;  /* 0x00361400010c7983 */ /* 0x008ee80000300800 */
[----:B------:R-:W4:Y:S04]  /*c01f0*/  LDL.LU R10, [R1+0x3618] ;  /* 0x00361800010a7983 */ /* 0x000f280000300800 */
[----:B------:R-:W3:Y:S04]  /*c0200*/  LDL.LU R22, [R1+0x361c] ;  /* 0x00361c0001167983 */ /* 0x000ee80000300800 */
[----:B------:R-:W3:Y:S04]  /*c0210*/  LDL.LU R19, [R1+0x3620] ;  /* 0x0036200001137983 */ /* 0x000ee80000300800 */
[----:B------:R-:W3:Y:S04]  /*c0220*/  LDL.LU R20, [R1+0x3624] ;  /* 0x0036240001147983 */ /* 0x000ee80000300800 */
[----:B------:R-:W3:Y:S01]  /*c0230*/  LDL.LU R16, [R1+0x3628] ;  /* 0x0036280001107983 */ /* 0x000ee20000300800 */
        /* <DEDUP_REMOVED lines=15> */
[----:B------:R-:W-:Y:S01]  /*c0330*/  LDGSTS.E [R3+0x3c004], desc[UR60][R86.64], P2 ;  /* 0x3c00400056037fae */ /* 0x000fe2000912187c */
[----:B------:R-:W-:-:S03]  /*c0340*/  IMAD.MOV.U32 R15, RZ, RZ, R14 ;  /* 0x000000ffff0f7224 */ /* 0x000fc600078e000e */
[----:B------:R-:W3:Y:S01]  /*c0350*/  LDL.LU R21, [R1+0x362c] ;  /* 0x00362c0001157983 */ /* 0x000ee20000300800 */
[----:B-1----:R-:W-:-:S05]  /*c0360*/  MOV R14, R13 ;  /* 0x0000000d000e7202 */ /* 0x002fca0000000f00 */
[----:B------:R-:W-:Y:S04]  /*c0370*/  LDGSTS.E [R3+0x30008], desc[UR60][R14.64], P1 ;  /* 0x300080000e037fae */ /* 0x000fe8000892187c */
[----:B------:R-:W3:Y:S04]  /*c0380*/  LDL.LU R15, [R1+0x3630] ;  /* 0x00363000010f7983 */ /* 0x000ee80000300800 */
[----:B------:R-:W3:Y:S04]  /*c0390*/  LDL.LU R14, [R1+0x3634] ;  /* 0x00363400010e7983 */ /* 0x000ee80000300800 */
[----:B------:R-:W3:Y:S01]  /*c03a0*/  LDL.LU R13, [R1+0x3638] ;  /* 0x00363800010d7983 */ /* 0x000ee20000300800 */
[----:B--2---:R-:W-:-:S05]  /*c03b0*/  IADD3 R84, P2, R84, R5, RZ ;  /* 0x0000000554547210 */ /* 0x004fca0007f5e0ff */
[----:B------:R-:W-:Y:S01]  /*c03c0*/  IMAD.X R85, R85, 0x1, R0, P2 ;  /* 0x0000000155557824 */ /* 0x000fe200010e0600 */
[----:B------:R1:W-:Y:S01]  /*c03d0*/  STL [R1+0x3608], R84 ;  /* 0x0036085401007387 */ /* 0x0003e20000100800 */
[----:B------:R-:W-:-:S03]  /*c03e0*/  IADD3 R23, P3, R23, R5, RZ ;  /* 0x0000000517177210 */ /* 0x000fc60007f7e0ff */
[----:B------:R1:W-:Y:S01]  /*c03f0*/  LDGSTS.E [R3+0x34008], desc[UR60][R84.64], P1 ;  /* 0x3400800054037fae */ /* 0x0003e2000892187c */
[----:B------:R-:W-:-:S03]  /*c0400*/  IADD3.X R83, R83, R0, RZ, P3, !PT ;  /* 0x0000000053537210 */ /* 0x000fc60001ffe4ff */
[----:B------:R2:W-:Y:S04]  /*c0410*/  STL [R1+0x3604], R85 ;  /* 0x0036045501007387 */ /* 0x0005e80000100800 */
[----:B------:R-:W-:Y:S04]  /*c0420*/  STL [R1+0x3610], R23 ;  /* 0x0036101701007387 */ /* 0x000fe80000100800 */
[----:B------:R-:W-:Y:S01]  /*c0430*/  STL [R1+0x360c], R83 ;  /* 0x00360c5301007387 */ /* 0x000fe20000100800 */
[----:B-1----:R-:W-:Y:S01]  /*c0440*/  IMAD.MOV.U32 R84, RZ, RZ, R23 ;  /* 0x000000ffff547224 */ /* 0x002fe200078e0017 */
[----:B--2---:R-:W-:-:S05]  /*c0450*/  MOV R85, R83 ;  /* 0x0000005300557202 */ /* 0x004fca0000000f00 */
[----:B------:R1:W-:Y:S01]  /*c0460*/  LDGSTS.E [R3+0x38008], desc[UR60][R84.64], P1 ;  /* 0x3800800054037fae */ /* 0x0003e2000892187c */
[----:B----4-:R-:W-:-:S05]  /*c0470*/  IADD3 R10, P3, R10, R5, RZ ;  /* 0x000000050a0a7210 */ /* 0x010fca0007f7e0ff */
[----:B---3--:R-:W-:Y:S01]  /*c0480*/  IMAD.X R12, R12, 0x1, R0, P3 ;  /* 0x000000010c0c7824 */ /* 0x008fe200018e0600 */
[----:B------:R2:W-:Y:S01]  /*c0490*/  STL [R1+0x3618], R10 ;  /* 0x0036180a01007387 */ /* 0x0005e20000100800 */
[----:B-1----:R-:W-:-:S03]  /*c04a0*/  MOV R84, R10 ;  /* 0x0000000a00547202 */ /* 0x002fc60000000f00 */
[----:B------:R1:W-:Y:S01]  /*c04b0*/  STL [R1+0x3614], R12 ;  /* 0x0036140c01007387 */ /* 0x0003e20000100800 */
[----:B------:R-:W-:-:S03]  /*c04c0*/  IMAD.MOV.U32 R85, RZ, RZ, R12 ;  /* 0x000000ffff557224 */ /* 0x000fc600078e000c */
[----:B--2---:R-:W2:Y:S01]  /*c04d0*/  LDL.LU R10, [R1+0x2a40] ;  /* 0x002a4000010a7983 */ /* 0x004ea20000300800 */
[----:B------:R-:W-:-:S03]  /*c04e0*/  ISETP.GT.AND P2, PT, R4, 0x67, PT ;  /* 0x000000670400780c */ /* 0x000fc60003f44270 */
[----:B------:R-:W-:Y:S04]  /*c04f0*/  LDGSTS.E [R3+0x3c008], desc[UR60][R84.64], P1 ;  /* 0x3c00800054037fae */ /* 0x000fe8000892187c */
[----:B-1----:R-:W3:Y:S01]  /*c0500*/  LDL.LU R12, [R1+0x2a3c] ;  /* 0x002a3c00010c7983 */ /* 0x002ee20000300800 */
[----:B------:R-:W-:Y:S02]  /*c0510*/  SEL R9, RZ, 0x4, !P2 ;  /* 0x00000004ff097807 */ /* 0x000fe40005000000 */
[-C--:B------:R-:W-:Y:S02]  /*c0520*/  IADD3 R19, P1, R19, R5.reuse, RZ ;  /* 0x0000000513137210 */ /* 0x080fe40007f3e0ff */
[----:B------:R-:W-:Y:S02]  /*c0530*/  SEL R9, R9, RZ, !P0 ;  /* 0x000000ff09097207 */ /* 0x000fe40004000000 */
[----:B------:R-:W-:-:S02]  /*c0540*/  IADD3 R16, P3, R16, R5, RZ ;  /* 0x0000000510107210 */ /* 0x000fc40007f7e0ff */
[----:B------:R-:W-:Y:S02]  /*c0550*/  IADD3.X R22, R22, R0, RZ, P1, !PT ;  /* 0x0000000016167210 */ /* 0x000fe40000ffe4ff */
[----:B------:R-:W-:Y:S01]  /*c0560*/  ISETP.NE.U32.AND P2, PT, R9, RZ, PT ;  /* 0x000000ff0900720c */ /* 0x000fe20003f45070 */
[----:B------:R-:W-:Y:S01]  /*c0570*/  STL [R1+0x3620], R19 ;  /* 0x0036201301007387 */ /* 0x000fe20000100800 */
[----:B------:R-:W-:-:S03]  /*c0580*/  IMAD.X R20, R20, 0x1, R0, P3 ;  /* 0x0000000114147824 */ /* 0x000fc600018e0600 */
[----:B------:R1:W-:Y:S01]  /*c0590*/  STL [R1+0x361c], R22 ;  /* 0x00361c1601007387 */ /* 0x0003e20000100800 */
[----:B------:R-:W-:-:S03]  /*c05a0*/  MOV R23, R22 ;  /* 0x0000001600177202 */ /* 0x000fc60000000f00 */
[----:B------:R-:W-:Y:S04]  /*c05b0*/  STL [R1+0x3628], R16 ;  /* 0x0036281001007387 */ /* 0x000fe80000100800 */
[----:B------:R4:W-:Y:S01]  /*c05c0*/  STL [R1+0x3624], R20 ;  /* 0x0036241401007387 */ /* 0x0009e20000100800 */
[----:B-1----:R-:W-:-:S03]  /*c05d0*/  IMAD.MOV.U32 R22, RZ, RZ, R19 ;  /* 0x000000ffff167224 */ /* 0x002fc600078e0013 */
[----:B------:R-:W3:Y:S04]  /*c05e0*/  LDL.LU R19, [R1+0x2a48] ;  /* 0x002a480001137983 */ /* 0x000ee80000300800 */
[----:B------:R1:W-:Y:S04]  /*c05f0*/  LDGSTS.E [R3+0x3000c], desc[UR60][R22.64], P2 ;  /* 0x3000c00016037fae */ /* 0x0003e8000912187c */
[----:B------:R-:W3:Y:S01]  /*c0600*/  LDL.LU R9, [R1+0x2a50] ;  /* 0x002a500001097983 */ /* 0x000ee20000300800 */
[----:B-1----:R-:W-:-:S03]  /*c0610*/  IMAD.MOV.U32 R23, RZ, RZ, R20 ;  /* 0x000000ffff177224 */ /* 0x002fc600078e0014 */
[----:B----4-:R-:W4:Y:S01]  /*c0620*/  LDL.LU R20, [R1+0x2a44] ;  /* 0x002a440001147983 */ /* 0x010f220000300800 */
[----:B------:R-:W-:-:S03]  /*c0630*/  MOV R22, R16 ;  /* 0x0000001000167202 */ /* 0x000fc60000000f00 */
[----:B------:R-:W4:Y:S04]  /*c0640*/  LDL.LU R16, [R1+0x2a4c] ;  /* 0x002a4c0001107983 */ /* 0x000f280000300800 */
[----:B------:R1:W-:Y:S01]  /*c0650*/  LDGSTS.E [R3+0x3400c], desc[UR60][R22.64], P2 ;  /* 0x3400c00016037fae */ /* 0x0003e2000912187c */
[-C--:B------:R-:W-:Y:S02]  /*c0660*/  IADD3 R15, P1, R15, R5.reuse, RZ ;  /* 0x000000050f0f7210 */ /* 0x080fe40007f3e0ff */
[----:B------:R-:W-:Y:S02]  /*c0670*/  IADD3 R13, P3, R13, R5, RZ ;  /* 0x000000050d0d7210 */ /* 0x000fe40007f7e0ff */
[----:B------:R-:W-:Y:S01]  /*c0680*/  IADD3.X R21, R21, R0, RZ, P1, !PT ;  /* 0x0000000015157210 */ /* 0x000fe20000ffe4ff */
[----:B------:R1:W-:Y:S02]  /*c0690*/  STL [R1+0x3630], R15 ;  /* 0x0036300f01007387 */ /* 0x0003e40000100800 */
[----:B------:R-:W-:Y:S01]  /*c06a0*/  IMAD.X R14, R14, 0x1, R0, P3 ;  /* 0x000000010e0e7824 */ /* 0x000fe200018e0600 */
[----:B-1----:R-:W-:Y:S01]  /*c06b0*/  MOV R22, R15 ;  /* 0x0000000f00167202 */ /* 0x002fe20000000f00 */
[----:B------:R-:W-:Y:S04]  /*c06c0*/  STL [R1+0x362c], R21 ;  /* 0x00362c1501007387 */ /* 0x000fe80000100800 */
[----:B------:R-:W-:Y:S01]  /*c06d0*/  STL [R1+0x3638], R13 ;  /* 0x0036380d01007387 */ /* 0x000fe20000100800 */
[----:B------:R-:W-:-:S03]  /*c06e0*/  IMAD.MOV.U32 R23, RZ, RZ, R21 ;  /* 0x000000ffff177224 */ /* 0x000fc600078e0015 */
[----:B------:R1:W-:Y:S01]  /*c06f0*/  STL [R1+0x3634], R14 ;  /* 0x0036340e01007387 */ /* 0x0003e20000100800 */
[----:B------:R-:W-:-:S03]  /*c0700*/  ISETP.GT.AND P1, PT, R4, 0x8, PT ;  /* 0x000000080400780c */ /* 0x000fc60003f24270 */
[----:B------:R-:W4:Y:S01]  /*c0710*/  LDL.LU R83, [R1+0x2a54] ;  /* 0x002a540001537983 */ /* 0x000f220000300800 */
[----:B------:R-:W-:-:S03]  /*c0720*/  MOV R15, R14 ;  /* 0x0000000e000f7202 */ /* 0x000fc60000000f00 */
[----:B------:R-:W-:Y:S01]  /*c0730*/  LDGSTS.E [R3+0x3800c], desc[UR60][R22.64], P2 ;  /* 0x3800c00016037fae */ /* 0x000fe2000912187c */
[----:B-1----:R-:W-:-:S05]  /*c0740*/  IMAD.MOV.U32 R14, RZ, RZ, R13 ;  /* 0x000000ffff0e7224 */ /* 0x002fca00078e000d */
[----:B------:R1:W-:Y:S04]  /*c0750*/  LDGSTS.E [R3+0x3c00c], desc[UR60][R14.64], P2 ;  /* 0x3c00c0000e037fae */ /* 0x0003e8000912187c */
[----:B------:R-:W4:Y:S04]  /*c0760*/  LDL.LU R23, [R1+0x2a58] ;  /* 0x002a580001177983 */ /* 0x000f280000300800 */
[----:B------:R-:W4:Y:S01]  /*c0770*/  LDL.LU R22, [R1+0x2a5c] ;  /* 0x002a5c0001167983 */ /* 0x000f220000300800 */
[----:B-1----:R-:W-:-:S03]  /*c0780*/  SEL R3, RZ, 0x4, !P1 ;  /* 0x00000004ff037807 */ /* 0x002fc60004800000 */
[----:B------:R-:W4:Y:S01]  /*c0790*/  LDL.LU R15, [R1+0x2a60] ;  /* 0x002a6000010f7983 */ /* 0x000f220000300800 */
[----:B------:R-:W-:-:S04]  /*c07a0*/  SEL R3, R3, RZ, !P0 ;  /* 0x000000ff03037207 */ /* 0x000fc80004000000 */
[----:B------:R-:W-:Y:S02]  /*c07b0*/  ISETP.NE.U32.AND P1, PT, R3, RZ, PT ;  /* 0x000000ff0300720c */ /* 0x000fe40003f25070 */
[----:B------:R-:W-:-:S05]  /*c07c0*/  LOP3.LUT R3, R7, 0x20, RZ, 0x3c, !PT ;  /* 0x0000002007037812 */ /* 0x000fca00078e3cff */
[----:B------:R-:W-:Y:S01]  /*c07d0*/  IMAD.IADD R3, R3, 0x1, R8 ;  /* 0x0000000103037824 */ /* 0x000fe200078e0208 */
[----:B--2---:R-:W-:-:S04]  /*c07e0*/  IADD3 R10, P2, R10, R5, RZ ;  /* 0x000000050a0a7210 */ /* 0x004fc80007f5e0ff */
[----:B---3--:R-:W-:Y:S01]  /*c07f0*/  IADD3.X R12, R12, R0, RZ, P2, !PT ;  /* 0x000000000c0c7210 */ /* 0x008fe200017fe4ff */
[----:B------:R-:W-:Y:S03]  /*c0800*/  STL [R1+0x2a40], R10 ;  /* 0x002a400a01007387 */ /* 0x000fe60000100800 */
[----:B------:R-:W-:Y:S01]  /*c0810*/  MOV R13, R12 ;  /* 0x0000000c000d7202 */ /* 0x000fe20000000f00 */
[----:B------:R1:W-:Y:S04]  /*c0820*/  STL [R1+0x2a3c], R12 ;  /* 0x002a3c0c01007387 */ /* 0x0003e80000100800 */
[----:B------:R-:W2:Y:S01]  /*c0830*/  LDL.LU R14, [R1+0x2a64] ;  /* 0x002a6400010e7983 */ /* 0x000ea20000300800 */
[----:B-1----:R-:W-:-:S05]  /*c0840*/  IMAD.MOV.U32 R12, RZ, RZ, R10 ;  /* 0x000000ffff0c7224 */ /* 0x002fca00078e000a */
[----:B------:R-:W-:Y:S04]  /*c0850*/  LDGSTS.E [R3], desc[UR60][R12.64], P1 ;  /* 0x000000000c037fae */ /* 0x000fe8000892187c */
[----:B------:R-:W3:Y:S04]  /*c0860*/  LDL.LU R13, [R1+0x2a68] ;  /* 0x002a6800010d7983 */ /* 0x000ee80000300800 */
[----:B------:R-:W2:Y:S04]  /*c0870*/  LDL.LU R12, [R1+0x2a6c] ;  /* 0x002a6c00010c7983 */ /* 0x000ea80000300800 */
[----:B------:R-:W2:Y:S01]  /*c0880*/  LDL.LU R10, [R1+0x2a70] ;  /* 0x002a7000010a7983 */ /* 0x000ea20000300800 */
[----:B------:R-:W-:-:S02]  /*c0890*/  IADD3 R19, P2, R19, R5, RZ ;  /* 0x0000000513137210 */ /* 0x000fc40007f5e0ff */
[----:B------:R-:W-:Y:S02]  /*c08a0*/  IADD3 R9, P3, R9, R5, RZ ;  /* 0x0000000509097210 */ /* 0x000fe40007f7e0ff */
[----:B----4-:R-:W-:Y:S01]  /*c08b0*/  IADD3.X R20, R20, R0, RZ, P2, !PT ;  /* 0x0000000014147210 */ /* 0x010fe200017fe4ff */
[----:B------:R-:W-:Y:S03]  /*c08c0*/  STL [R1+0x2a48], R19 ;  /* 0x002a481301007387 */ /* 0x000fe60000100800 */
[----:B------:R-:W-:Y:S01]  /*c08d0*/  MOV R21, R20 ;  /* 0x0000001400157202 */ /* 0x000fe20000000f00 */
[----:B------:R1:W-:Y:S01]  /*c08e0*/  STL [R1+0x2a44], R20 ;  /* 0x002a441401007387 */ /* 0x0003e20000100800 */
[----:B------:R-:W-:Y:S02]  /*c08f0*/  IMAD.X R16, R16, 0x1, R0, P3 ;  /* 0x0000000110107824 */ /* 0x000fe400018e0600 */
[----:B-1----:R-:W-:-:S05]  /*c0900*/  IMAD.MOV.U32 R20, RZ, RZ, R19 ;  /* 0x000000ffff147224 */ /* 0x002fca00078e0013 */
[----:B------:R1:W-:Y:S04]  /*c0910*/  LDGSTS.E [R3+0x4000], desc[UR60][R20.64], P1 ;  /* 0x0400000014037fae */ /* 0x0003e8000892187c */
[----:B------:R-:W-:Y:S04]  /*c0920*/  STL [R1+0x2a50], R9 ;  /* 0x002a500901007387 */ /* 0x000fe80000100800 */
[----:B------:R4:W-:Y:S01]  /*c0930*/  STL [R1+0x2a4c], R16 ;  /* 0x002a4c1001007387 */ /* 0x0009e20000100800 */
[----:B-1----:R-:W-:Y:S01]  /*c0940*/  MOV R20, R9 ;  /* 0x0000000900147202 */ /* 0x002fe20000000f00 */
[----:B------:R-:W-:-:S05]  /*c0950*/  IMAD.MOV.U32 R21, RZ, RZ, R16 ;  /* 0x000000ffff157224 */ /* 0x000fca00078e0010 */
[----:B------:R-:W-:Y:S04]  /*c0960*/  LDGSTS.E [R3+0x8000], desc[UR60][R20.64], P1 ;  /* 0x0800000014037fae */ /* 0x000fe8000892187c */
[----:B------:R-:W2:Y:S04]  /*c0970*/  LDL.LU R21, [R1+0x2a74] ;  /* 0x002a740001157983 */ /* 0x000ea80000300800 */
[----:B------:R-:W2:Y:S04]  /*c0980*/  LDL.LU R20, [R1+0x2a78] ;  /* 0x002a780001147983 */ /* 0x000ea80000300800 */
[----:B------:R-:W2:Y:S04]  /*c0990*/  LDL.LU R19, [R1+0x2a7c] ;  /* 0x002a7c0001137983 */ /* 0x000ea80000300800 */
[----:B----4-:R-:W4:Y:S01]  /*c09a0*/  LDL.LU R16, [R1+0x2a80] ;  /* 0x002a800001107983 */ /* 0x010f220000300800 */
[----:B------:R-:W-:-:S04]  /*c09b0*/  ISETP.GT.AND P2, PT, R4, 0x9, PT ;  /* 0x000000090400780c */ /* 0x000fc80003f44270 */
[----:B------:R-:W-:-:S04]  /*c09c0*/  SEL R9, RZ, 0x4, !P2 ;  /* 0x00000004ff097807 */ /* 0x000fc80005000000 */
[----:B------:R-:W-:-:S04]  /*c09d0*/  SEL R9, R9, RZ, !P0 ;  /* 0x000000ff09097207 */ /* 0x000fc80004000000 */
[----:B------:R-:W-:Y:S02]  /*c09e0*/  ISETP.NE.U32.AND P2, PT, R9, RZ, PT ;  /* 0x000000ff0900720c */ /* 0x000fe40003f45070 */
[----:B------:R-:W-:-:S04]  /*c09f0*/  IADD3 R23, P3, R23, R5, RZ ;  /* 0x0000000517177210 */ /* 0x000fc80007f7e0ff */
[----:B------:R-:W-:Y:S01]  /*c0a00*/  IADD3.X R83, R83, R0, RZ, P3, !PT ;  /* 0x0000000053537210 */ /* 0x000fe20001ffe4ff */
[----:B------:R1:W-:Y:S01]  /*c0a10*/  STL [R1+0x2a58], R23 ;  /* 0x002a581701007387 */ /* 0x0003e20000100800 */
[----:B------:R-:W-:Y:S02]  /*c0a20*/  IADD3 R15, P4, R15, R5, RZ ;  /* 0x000000050f0f7210 */ /* 0x000fe40007f9e0ff */
[----:B------:R-:W-:Y:S01]  /*c0a30*/  MOV R84, R23 ;  /* 0x0000001700547202 */ /* 0x000fe20000000f00 */
[----:B------:R-:W-:Y:S02]  /*c0a40*/  IMAD.MOV.U32 R85, RZ, RZ, R83 ;  /* 0x000000ffff557224 */ /* 0x000fe400078e0053 */
[----:B------:R-:W-:Y:S01]  /*c0a50*/  IMAD.X R22, R22, 0x1, R0, P4 ;  /* 0x0000000116167824 */ /* 0x000fe200020e0600 */
[----:B------:R1:W-:Y:S04]  /*c0a60*/  STL [R1+0x2a54], R83 ;  /* 0x002a545301007387 */ /* 0x0003e80000100800 */
[----:B------:R-:W-:Y:S04]  /*c0a70*/  STL [R1+0x2a60], R15 ;  /* 0x002a600f01007387 */ /* 0x000fe80000100800 */
[----:B------:R2:W-:Y:S04]  /*c0a80*/  LDGSTS.E [R3+0xc000], desc[UR60][R84.64], P1 ;  /* 0x0c00000054037fae */ /* 0x0005e8000892187c */
[----:B------:R1:W-:Y:S02]  /*c0a90*/  STL [R1+0x2a5c], R22 ;  /* 0x002a5c1601007387 */ /* 0x0003e40000100800 */
[----:B-1----:R-:W-:-:S02]  /*c0aa0*/  MOV R23, R22 ;  /* 0x0000001600177202 */ /* 0x002fc40000000f00 */
[----:B------:R-:W4:Y:S01]  /*c0ab0*/  LDL.LU R83, [R1+0x2a84] ;  /* 0x002a840001537983 */ /* 0x000f220000300800 */
[----:B------:R-:W-:-:S05]  /*c0ac0*/  IMAD.MOV.U32 R22, RZ, RZ, R15 ;  /* 0x000000ffff167224 */ /* 0x000fca00078e000f */
[----:B------:R-:W-:Y:S04]  /*c0ad0*/  LDGSTS.E [R3+0x4], desc[UR60][R22.64], P2 ;  /* 0x0000400016037fae */ /* 0x000fe8000912187c */
[----:B------:R-:W4:Y:S04]  /*c0ae0*/  LDL.LU R23, [R1+0x2a88] ;  /* 0x002a880001177983 */ /* 0x000f280000300800 */
[----:B------:R-:W4:Y:S04]  /*c0af0*/  LDL.LU R22, [R1+0x2a8c] ;  /* 0x002a8c0001167983 */ /* 0x000f280000300800 */
[----:B------:R-:W4:Y:S01]  /*c0b00*/  LDL.LU R15, [R1+0x2a90] ;  /* 0x002a9000010f7983 */ /* 0x000f220000300800 */
[----:B---3--:R-:W-:-:S02]  /*c0b10*/  IADD3 R13, P1, R13, R5, RZ ;  /* 0x000000050d0d7210 */ /* 0x008fc40007f3e0ff */
[----:B--2---:R-:W-:Y:S02]  /*c0b20*/  IADD3 R10, P3, R10, R5, RZ ;  /* 0x000000050a0a7210 */ /* 0x004fe40007f7e0ff */
        /* <DEDUP_REMOVED lines=10> */
[----:B--2---:R-:W2:Y:S01]  /*c0bd0*/  LDL.LU R14, [R1+0x2a94] ;  /* 0x002a9400010e7983 */ /* 0x004ea20000300800 */
[----:B---3--:R-:W-:-:S05]  /*c0be0*/  IMAD.MOV.U32 R12, RZ, RZ, R10 ;  /* 0x000000ffff0c7224 */ /* 0x008fca00078e000a */
[----:B------:R-:W-:Y:S04]  /*c0bf0*/  LDGSTS.E [R3+0x8004], desc[UR60][R12.64], P2 ;  /* 0x080040000c037fae */ /* 0x000fe8000912187c */
[----:B------:R-:W3:Y:S04]  /*c0c00*/  LDL.LU R13, [R1+0x2a98] ;  /* 0x002a9800010d7983 */ /* 0x000ee80000300800 */
[----:B------:R-:W2:Y:S04]  /*c0c10*/  LDL.LU R12, [R1+0x2a9c] ;  /* 0x002a9c00010c7983 */ /* 0x000ea80000300800 */
[----:B------:R-:W2:Y:S01]  /*c0c20*/  LDL.LU R10, [R1+0x2aa0] ;  /* 0x002aa000010a7983 */ /* 0x000ea20000300800 */
[----:B------:R-:W-:-:S04]  /*c0c30*/  ISETP.GT.AND P1, PT, R4, 0xa, PT ;  /* 0x0000000a0400780c */ /* 0x000fc80003f24270 */
[----:B------:R-:W-:-:S04]  /*c0c40*/  SEL R9, RZ, 0x4, !P1 ;  /* 0x00000004ff097807 */ /* 0x000fc80004800000 */
[----:B------:R-:W-:-:S04]  /*c0c50*/  SEL R9, R9, RZ, !P0 ;  /* 0x000000ff09097207 */ /* 0x000fc80004000000 */
[----:B------:R-:W-:Y:S02]  /*c0c60*/  ISETP.NE.U32.AND P1, PT, R9, RZ, PT ;  /* 0x000000ff0900720c */ /* 0x000fe40003f25070 */
[-C--:B------:R-:W-:Y:S02]  /*c0c70*/  IADD3 R20, P3, R20, R5.reuse, RZ ;  /* 0x0000000514147210 */ /* 0x080fe40007f7e0ff */
        /* <DEDUP_REMOVED lines=9> */
[----:B----4-:R-:W-:-:S05]  /*c0d10*/  IMAD.MOV.U32 R21, RZ, RZ, R19 ;  /* 0x000000ffff157224 */ /* 0x010fca00078e0013 */
[----:B------:R-:W-:Y:S04]  /*c0d20*/  LDGSTS.E [R3+0x8], desc[UR60][R20.64], P1 ;  /* 0x0000800014037fae */ /* 0x000fe8000892187c */
[----:B------:R-:W4:Y:S04]  /*c0d30*/  LDL.LU R21, [R1+0x2aa4] ;  /* 0x002aa40001157983 */ /* 0x000f280000300800 */
[----:B------:R-:W4:Y:S04]  /*c0d40*/  LDL.LU R20, [R1+0x2aa8] ;  /* 0x002aa80001147983 */ /* 0x000f280000300800 */
[----:B------:R-:W4:Y:S04]  /*c0d50*/  LDL.LU R19, [R1+0x2aac] ;  /* 0x002aac0001137983 */ /* 0x000f280000300800 */
        /* <DEDUP_REMOVED lines=33> */
[----:B--2---:R-:W-:-:S03]  /*c0f70*/  MOV R13, R12 ;  /* 0x0000000c000d7202 */ /* 0x004fc60000000f00 */
[----:B------:R-:W-:Y:S04]  /*c0f80*/  LDGSTS.E [R3+0xc008], desc[UR60][R84.64], P1 ;  /* 0x0c00800054037fae */ /* 0x000fe8000892187c */
[----:B-1----:R-:W2:Y:S01]  /*c0f90*/  LDL.LU R14, [R1+0x2e44] ;  /* 0x002e4400010e7983 */ /* 0x002ea20000300800 */
[----:B---3--:R-:W-:-:S05]  /*c0fa0*/  IMAD.MOV.U32 R12, RZ, RZ, R10 ;  /* 0x000000ffff0c7224 */ /* 0x008fca00078e000a */
[----:B------:R-:W-:Y:S04]  /*c0fb0*/  LDGSTS.E [R3+0xc], desc[UR60][R12.64], P2 ;  /* 0x0000c0000c037fae */ /* 0x000fe8000912187c */
[----:B------:R-:W3:Y:S04]  /*c0fc0*/  LDL.LU R13, [R1+0x2e48] ;  /* 0x002e4800010d7983 */ /* 0x000ee80000300800 */
[----:B------:R-:W2:Y:S04]  /*c0fd0*/  LDL.LU R12, [R1+0x2e4c] ;  /* 0x002e4c00010c7983 */ /* 0x000ea80000300800 */
[----:B------:R-:W2:Y:S01]  /*c0fe0*/  LDL.LU R10, [R1+0x2e50] ;  /* 0x002e5000010a7983 */ /* 0x000ea20000300800 */
[----:B----4-:R-:W-:-:S02]  /*c0ff0*/  IADD3 R20, P1, R20, R5, RZ ;  /* 0x0000000514147210 */ /* 0x010fc40007f3e0ff */
[----:B------:R-:W-:Y:S02]  /*c1000*/  IADD3 R16, P3, R16, R5, RZ ;  /* 0x0000000510107210 */ /* 0x000fe40007f7e0ff */
        /* <DEDUP_REMOVED lines=58> */
[-C--:B----4-:R-:W-:Y:S02]  /*c13b0*/  IADD3 R20, P3, R20, R5.reuse, RZ ;  /* 0x0000000514147210 */ /* 0x090fe40007f7e0ff */
        /* <DEDUP_REMOVED lines=298> */
[----:B------:R1:W-:Y:S04]  /*c2660*/  LDGSTS.E [R3+0x38000], desc[UR60][R20.64], P1 ;  /* 0x3800000014037fae */ /* 0x0003e8000892187c */
[----:B------:R-:W4:Y:S04]  /*c2670*/  LDL.LU R21, [R1+0x3674] ;  /* 0x0036740001157983 */ /* 0x000f280000300800 */
[----:B------:R-:W1:Y:S04]  /*c2680*/  LDL.LU R20, [R1+0x3678] ;  /* 0x0036780001147983 */ /* 0x000e680000300800 */
        /* <DEDUP_REMOVED lines=25> */
[----:B--2---:R-:W-:Y:S02]  /*c2820*/  IADD3 R10, P3, R10, R5, RZ ;  /* 0x000000050a0a7210 */ /* 0x004fe40007f7e0ff */
[----:B------:R-:W-:Y:S01]  /*c2830*/  IADD3.X R14, R14, R0, RZ, P1, !PT ;  /* 0x000000000e0e7210 */ /* 0x000fe20000ffe4ff */
[----:B------:R-:W-:Y:S02]  /*c2840*/  STL [R1+0x3668], R13 ;  /* 0x0036680d01007387 */ /* 0x000fe40000100800 */
[----:B------:R-:W-:Y:S01]  /*c2850*/  IMAD.X R12, R12, 0x1, R0, P3 ;  /* 0x000000010c0c7824 */ /* 0x000fe200018e0600 */
[----:B------:R-:W-:Y:S01]  /*c2860*/  MOV R15, R14 ;  /* 0x0000000e000f7202 */ /* 0x000fe20000000f00 */
[----:B------:R2:W-:Y:S04]  /*c2870*/  STL [R1+0x3664], R14 ;  /* 0x0036640e01007387 */ /* 0x0005e80000100800 */
[----:B------:R-:W-:Y:S04]  /*c2880*/  STL [R1+0x3670], R10 ;  /* 0x0036700a01007387 */ /* 0x000fe80000100800 */
[----:B------:R2:W-:Y:S02]  /*c2890*/  STL [R1+0x366c], R12 ;  /* 0x00366c0c01007387 */ /* 0x0005e40000100800 */
[----:B--2---:R-:W-:Y:S01]  /*c28a0*/  IMAD.MOV.U32 R14, RZ, RZ, R13 ;  /* 0x000000ffff0e7224 */ /* 0x004fe200078e000d */
[----:B------:R-:W-:Y:S01]  /*c28b0*/  MOV R13, R12 ;  /* 0x0000000c000d7202 */ /* 0x000fe20000000f00 */
[----:B------:R-:W-:-:S03]  /*c28c0*/  IMAD.MOV.U32 R12, RZ, RZ, R10 ;  /* 0x000000ffff0c7224 */ /* 0x000fc600078e000a */
[----:B------:R-:W-:Y:S04]  /*c28d0*/  LDGSTS.E [R3+0x34004], desc[UR60][R14.64], P2 ;  /* 0x340040000e037fae */ /* 0x000fe8000912187c */
[----:B------:R-:W-:Y:S04]  /*c28e0*/  LDGSTS.E [R3+0x38004], desc[UR60][R12.64], P2 ;  /* 0x380040000c037fae */ /* 0x000fe8000912187c */
[----:B------:R-:W2:Y:S04]  /*c28f0*/  LDL.LU R12, [R1+0x3694] ;  /* 0x00369400010c7983 */ /* 0x000ea80000300800 */
[----:B------:R-:W2:Y:S01]  /*c2900*/  LDL.LU R10, [R1+0x3698] ;  /* 0x00369800010a7983 */ /* 0x000ea20000300800 */
[----:B------:R-:W-:-:S03]  /*c2910*/  ISETP.GT.AND P1, PT, R4, 0x6a, PT ;  /* 0x0000006a0400780c */ /* 0x000fc60003f24270 */
[----:B------:R-:W2:Y:S04]  /*c2920*/  LDL.LU R22, [R1+0x369c] ;  /* 0x00369c0001167983 */ /* 0x000ea80000300800 */
[----:B------:R-:W2:Y:S04]  /*c2930*/  LDL.LU R14, [R1+0x36a0] ;  /* 0x0036a000010e7983 */ /* 0x000ea80000300800 */
[----:B------:R-:W2:Y:S01]  /*c2940*/  LDL.LU R15, [R1+0x36a4] ;  /* 0x0036a400010f7983 */ /* 0x000ea20000300800 */
[----:B------:R-:W-:-:S03]  /*c2950*/  SEL R9, RZ, 0x4, !P1 ;  /* 0x00000004ff097807 */ /* 0x000fc60004800000 */
[----:B------:R-:W2:Y:S01]  /*c2960*/  LDL.LU R13, [R1+0x36a8] ;  /* 0x0036a800010d7983 */ /* 0x000ea20000300800 */
[----:B------:R-:W-:-:S04]  /*c2970*/  SEL R9, R9, RZ, !P0 ;  /* 0x000000ff09097207 */ /* 0x000fc80004000000 */
[----:B------:R-:W-:Y:S02]  /*c2980*/  ISETP.NE.U32.AND P1, PT, R9, RZ, PT ;  /* 0x000000ff0900720c */ /* 0x000fe40003f25070 */
[-C--:B-1----:R-:W-:Y:S02]  /*c2990*/  IADD3 R20, P3, R20, R5.reuse, RZ ;  /* 0x0000000514147210 */ /* 0x082fe40007f7e0ff */
        /* <DEDUP_REMOVED lines=27> */
[----:B--2---:R-:W-:-:S04]  /*c2b50*/  IADD3 R10, P3, R10, R5, RZ ;  /* 0x000000050a0a7210 */ /* 0x004fc80007f7e0ff */
[----:B------:R-:W-:Y:S01]  /*c2b60*/  IADD3.X R12, R12, R0, RZ, P3, !PT ;  /* 0x000000000c0c7210 */ /* 0x000fe20001ffe4ff */
[----:B------:R2:W-:Y:S01]  /*c2b70*/  STL [R1+0x3698], R10 ;  /* 0x0036980a01007387 */ /* 0x0005e20000100800 */
[----:B-1----:R-:W-:-:S03]  /*c2b80*/  IMAD.MOV.U32 R84, RZ, RZ, R10 ;  /* 0x000000ffff547224 */ /* 0x002fc600078e000a */
[----:B------:R1:W-:Y:S01]  /*c2b90*/  STL [R1+0x3694], R12 ;  /* 0x0036940c01007387 */ /* 0x0003e20000100800 */
[----:B------:R-:W-:-:S03]  /*c2ba0*/  MOV R85, R12 ;  /* 0x0000000c00557202 */ /* 0x000fc60000000f00 */
[----:B--2---:R-:W2:Y:S01]  /*c2bb0*/  LDL.LU R10, [R1+0x2ac0] ;  /* 0x002ac000010a7983 */ /* 0x004ea20000300800 */
        /* <DEDUP_REMOVED lines=24> */
[-C--:B----4-:R-:W-:Y:S02]  /*c2d40*/  IADD3 R20, P1, R20, R5.reuse, RZ ;  /* 0x0000000514147210 */ /* 0x090fe40007f3e0ff */
[----:B------:R-:W-:-:S03]  /*c2d50*/  IADD3 R16, P3, R16, R5, RZ ;  /* 0x0000000510107210 */ /* 0x000fc60007f7e0ff */
[----:B------:R-:W-:Y:S01]  /*c2d60*/  IMAD.X R21, R21, 0x1, R0, P1 ;  /* 0x0000000115157824 */ /* 0x000fe200008e0600 */
[----:B------:R-:W-:Y:S01]  /*c2d70*/  IADD3.X R19, R19, R0, RZ, P3, !PT ;  /* 0x0000000013137210 */ /* 0x000fe20001ffe4ff */
[----:B------:R1:W-:Y:S04]  /*c2d80*/  STL [R1+0x36b0], R20 ;  /* 0x0036b01401007387 */ /* 0x0003e80000100800 */
[----:B------:R4:W-:Y:S04]  /*c2d90*/  STL [R1+0x36ac], R21 ;  /* 0x0036ac1501007387 */ /* 0x0009e80000100800 */
[----:B------:R1:W-:Y:S04]  /*c2da0*/  LDGSTS.E [R3+0x3800c], desc[UR60][R20.64], P2 ;  /* 0x3800c00014037fae */ /* 0x0003e8000912187c */
[----:B------:R-:W-:Y:S04]  /*c2db0*/  STL [R1+0x36b8], R16 ;  /* 0x0036b81001007387 */ /* 0x000fe80000100800 */
[----:B------:R3:W-:Y:S04]  /*c2dc0*/  STL [R1+0x36b4], R19 ;  /* 0x0036b41301007387 */ /* 0x0007e80000100800 */
[----:B------:R-:W3:Y:S04]  /*c2dd0*/  LDL.LU R83, [R1+0x2ad4] ;  /* 0x002ad40001537983 */ /* 0x000ee80000300800 */
[----:B------:R-:W3:Y:S04]  /*c2de0*/  LDL.LU R23, [R1+0x2ad8] ;  /* 0x002ad80001177983 */ /* 0x000ee80000300800 */
[----:B------:R-:W3:Y:S01]  /*c2df0*/  LDL.LU R22, [R1+0x2adc] ;  /* 0x002adc0001167983 */ /* 0x000ee20000300800 */
[----:B-1----:R-:W-:Y:S01]  /*c2e00*/  IMAD.MOV.U32 R20, RZ, RZ, R16 ;  /* 0x000000ffff147224 */ /* 0x002fe200078e0010 */
[----:B----4-:R-:W-:-:S05]  /*c2e10*/  MOV R21, R19 ;  /* 0x0000001300157202 */ /* 0x010fca0000000f00 */
[----:B------:R1:W-:Y:S04]  /*c2e20*/  LDGSTS.E [R3+0x3c00c], desc[UR60][R20.64], P2 ;  /* 0x3c00c00014037fae */ /* 0x0003e8000912187c */
[----:B------:R-:W4:Y:S01]  /*c2e30*/  LDL.LU R20, [R1+0x2ae0] ;  /* 0x002ae00001147983 */ /* 0x000f220000300800 */
[----:B--2---:R-:W-:-:S05]  /*c2e40*/  IADD3 R10, P2, R10, R5, RZ ;  /* 0x000000050a0a7210 */ /* 0x004fca0007f5e0ff */
[----:B---3--:R-:W-:Y:S01]  /*c2e50*/  IMAD.X R12, R12, 0x1, R0, P2 ;  /* 0x000000010c0c7824 */ /* 0x008fe200010e0600 */
[----:B------:R-:W-:Y:S04]  /*c2e60*/  STL [R1+0x2ac0], R10 ;  /* 0x002ac00a01007387 */ /* 0x000fe80000100800 */
[----:B------:R2:W-:Y:S04]  /*c2e70*/  STL [R1+0x2abc], R12 ;  /* 0x002abc0c01007387 */ /* 0x0005e80000100800 */
[----:B------:R-:W3:Y:S04]  /*c2e80*/  LDL.LU R19, [R1+0x2ae4] ;  /* 0x002ae40001137983 */ /* 0x000ee80000300800 */
[----:B------:R-:W3:Y:S01]  /*c2e90*/  LDL.LU R16, [R1+0x2ae8] ;  /* 0x002ae80001107983 */ /* 0x000ee20000300800 */
[----:B------:R-:W-:Y:S01]  /*c2ea0*/  MOV R85, R12 ;  /* 0x0000000c00557202 */ /* 0x000fe20000000f00 */
[----:B------:R-:W-:-:S02]  /*c2eb0*/  IMAD.MOV.U32 R84, RZ, RZ, R10 ;  /* 0x000000ffff547224 */ /* 0x000fc400078e000a */
[----:B--2---:R-:W2:Y:S04]  /*c2ec0*/  LDL.LU R12, [R1+0x2aec] ;  /* 0x002aec00010c7983 */ /* 0x004ea80000300800 */
[----:B------:R-:W2:Y:S01]  /*c2ed0*/  LDL.LU R10, [R1+0x2af0] ;  /* 0x002af000010a7983 */ /* 0x000ea20000300800 */
        /* <DEDUP_REMOVED lines=17> */
[----:B------:R-:W2:Y:S01]  /*c2ff0*/  LDL.LU R21, [R1+0x2af4] ;  /* 0x002af40001157983 */ /* 0x000ea20000300800 */
[----:B-1----:R-:W-:Y:S01]  /*c3000*/  IMAD.MOV.U32 R14, RZ, RZ, R9 ;  /* 0x000000ffff0e7224 */ /* 0x002fe200078e0009 */
[----:B------:R-:W-:-:S02]  /*c3010*/  MOV R15, R13 ;  /* 0x0000000d000f7202 */ /* 0x000fc40000000f00 */
[----:B------:R-:W-:-:S03]  /*c3020*/  SEL R9, RZ, 0x4, !P2 ;  /* 0x00000004ff097807 */ /* 0x000fc60005000000 */
[----:B------:R-:W-:Y:S01]  /*c3030*/  LDGSTS.E [R3+0x8000], desc[UR60][R14.64], P1 ;  /* 0x080000000e037fae */ /* 0x000fe2000892187c */
[----:B------:R-:W-:Y:S02]  /*c3040*/  SEL R9, R9, RZ, !P0 ;  /* 0x000000ff09097207 */ /* 0x000fe40004000000 */
[----:B------:R-:W-:Y:S01]  /*c3050*/  IADD3 R23, P3, R23, R5, RZ ;  /* 0x0000000517177210 */ /* 0x000fe20007f7e0ff */
[----:B------:R-:W2:Y:S04]  /*c3060*/  LDL.LU R15, [R1+0x2af8] ;  /* 0x002af800010f7983 */ /* 0x000ea80000300800 */
[----:B------:R-:W2:Y:S04]  /*c3070*/  LDL.LU R14, [R1+0x2afc] ;  /* 0x002afc00010e7983 */ /* 0x000ea80000300800 */
[----:B------:R-:W2:Y:S01]  /*c3080*/  LDL.LU R13, [R1+0x2b00] ;  /* 0x002b0000010d7983 */ /* 0x000ea20000300800 */
[----:B------:R-:W-:Y:S01]  /*c3090*/  ISETP.NE.U32.AND P2, PT, R9, RZ, PT ;  /* 0x000000ff0900720c */ /* 0x000fe20003f45070 */
[----:B------:R-:W-:-:S02]  /*c30a0*/  IMAD.X R83, R83, 0x1, R0, P3 ;  /* 0x0000000153537824 */ /* 0x000fc400018e0600 */
[----:B------:R1:W-:Y:S01]  /*c30b0*/  STL [R1+0x2ad8], R23 ;  /* 0x002ad81701007387 */ /* 0x0003e20000100800 */
[----:B------:R-:W-:-:S03]  /*c30c0*/  IMAD.MOV.U32 R84, RZ, RZ, R23 ;  /* 0x000000ffff547224 */ /* 0x000fc600078e0017 */
[----:B------:R1:W-:Y:S01]  /*c30d0*/  STL [R1+0x2ad4], R83 ;  /* 0x002ad45301007387 */ /* 0x0003e20000100800 */
[----:B------:R-:W-:-:S05]  /*c30e0*/  MOV R85, R83 ;  /* 0x0000005300557202 */ /* 0x000fca0000000f00 */
[----:B------:R2:W-:Y:S01]  /*c30f0*/  LDGSTS.E [R3+0xc000], desc[UR60][R84.64], P1 ;  /* 0x0c00000054037fae */ /* 0x0005e2000892187c */
[----:B----4-:R-:W-:-:S04]  /*c3100*/  IADD3 R20, P4, R20, R5, RZ ;  /* 0x0000000514147210 */ /* 0x010fc80007f9e0ff */
[----:B------:R-:W-:Y:S01]  /*c3110*/  IADD3.X R22, R22, R0, RZ, P4, !PT ;  /* 0x0000000016167210 */ /* 0x000fe200027fe4ff */
[----:B------:R-:W-:Y:S04]  /*c3120*/  STL [R1+0x2ae0], R20 ;  /* 0x002ae01401007387 */ /* 0x000fe80000100800 */
[----:B------:R4:W-:Y:S01]  /*c3130*/  STL [R1+0x2adc], R22 ;  /* 0x002adc1601007387 */ /* 0x0009e20000100800 */
[----:B-1----:R-:W-:-:S03]  /*c3140*/  IMAD.MOV.U32 R23, RZ, RZ, R22 ;  /* 0x000000ffff177224 */ /* 0x002fc600078e0016 */
[----:B------:R-:W2:Y:S01]  /*c3150*/  LDL.LU R83, [R1+0x2b04] ;  /* 0x002b040001537983 */ /* 0x000ea20000300800 */
[----:B----4-:R-:W-:-:S05]  /*c3160*/  MOV R22, R20 ;  /* 0x0000001400167202 */ /* 0x010fca0000000f00 */
[----:B------:R-:W-:Y:S04]  /*c3170*/  LDGSTS.E [R3+0x4], desc[UR60][R22.64], P2 ;  /* 0x0000400016037fae */ /* 0x000fe8000912187c */
[----:B------:R-:W4:Y:S04]  /*c3180*/  LDL.LU R23, [R1+0x2b08] ;  /* 0x002b080001177983 */ /* 0x000f280000300800 */
[----:B------:R-:W4:Y:S04]  /*c3190*/  LDL.LU R22, [R1+0x2b0c] ;  /* 0x002b0c0001167983 */ /* 0x000f280000300800 */
[----:B------:R-:W4:Y:S01]  /*c31a0*/  LDL.LU R20, [R1+0x2b10] ;  /* 0x002b100001147983 */ /* 0x000f220000300800 */
[----:B---3--:R-:W-:-:S05]  /*c31b0*/  IADD3 R16, P1, R16, R5, RZ ;  /* 0x0000000510107210 */ /* 0x008fca0007f3e0ff */
[----:B------:R-:W-:Y:S01]  /*c31c0*/  IMAD.X R19, R19, 0x1, R0, P1 ;  /* 0x0000000113137824 */ /* 0x000fe200008e0600 */
[----:B--2---:R-:W-:Y:S01]  /*c31d0*/  IADD3 R10, P3, R10, R5, RZ ;  /* 0x000000050a0a7210 */ /* 0x004fe20007f7e0ff */
        /* <DEDUP_REMOVED lines=8> */
[----:B-1----:R-:W4:Y:S04]  /*c3260*/  LDL.LU R19, [R1+0x2b14] ;  /* 0x002b140001137983 */ /* 0x002f280000300800 */
[----:B------:R-:W4:Y:S01]  /*c3270*/  LDL.LU R16, [R1+0x2b18] ;  /* 0x002b180001107983 */ /* 0x000f220000300800 */
[----:B---3--:R-:W-:Y:S01]  /*c3280*/  MOV R85, R12 ;  /* 0x0000000c00557202 */ /* 0x008fe20000000f00 */
[----:B------:R-:W-:-:S02]  /*c3290*/  IMAD.MOV.U32 R84, RZ, RZ, R10 ;  /* 0x000000ffff547224 */ /* 0x000fc400078e000a */
[----:B--2---:R-:W2:Y:S04]  /*c32a0*/  LDL.LU R12, [R1+0x2b1c] ;  /* 0x002b1c00010c7983 */ /* 0x004ea80000300800 */
        /* <DEDUP_REMOVED lines=18> */
[----:B------:R-:W2:Y:S01]  /*c33d0*/  LDL.LU R21, [R1+0x2b24] ;  /* 0x002b240001157983 */ /* 0x000ea20000300800 */
[----:B-1----:R-:W-:-:S05]  /*c33e0*/  MOV R14, R13 ;  /* 0x0000000d000e7202 */ /* 0x002fca0000000f00 */
[----:B------:R-:W-:Y:S04]  /*c33f0*/  LDGSTS.E [R3+0x8], desc[UR60][R14.64], P1 ;  /* 0x000080000e037fae */ /* 0x000fe8000892187c */
[----:B------:R-:W2:Y:S04]  /*c3400*/  LDL.LU R15, [R1+0x2b28] ;  /* 0x002b2800010f7983 */ /* 0x000ea80000300800 */
[----:B------:R-:W2:Y:S04]  /*c3410*/  LDL.LU R14, [R1+0x2b2c] ;  /* 0x002b2c00010e7983 */ /* 0x000ea80000300800 */
[----:B------:R-:W2:Y:S01]  /*c3420*/  LDL.LU R13, [R1+0x2b30] ;  /* 0x002b3000010d7983 */ /* 0x000ea20000300800 */
[----:B----4-:R-:W-:-:S02]  /*c3430*/  IADD3 R23, P2, R23, R5, RZ ;  /* 0x0000000517177210 */ /* 0x010fc40007f5e0ff */
        /* <DEDUP_REMOVED lines=11> */
[----:B----4-:R-:W4:Y:S01]  /*c34f0*/  LDL.LU R83, [R1+0x2b34] ;  /* 0x002b340001537983 */ /* 0x010f220000300800 */
[----:B------:R-:W-:-:S05]  /*c3500*/  MOV R22, R20 ;  /* 0x0000001400167202 */ /* 0x000fca0000000f00 */
[----:B------:R-:W-:Y:S04]  /*c3510*/  LDGSTS.E [R3+0x8008], desc[UR60][R22.64], P1 ;  /* 0x0800800016037fae */ /* 0x000fe8000892187c */
[----:B------:R-:W4:Y:S04]  /*c3520*/  LDL.LU R23, [R1+0x2b38] ;  /* 0x002b380001177983 */ /* 0x000f280000300800 */
[----:B------:R-:W4:Y:S04]  /*c3530*/  LDL.LU R22, [R1+0x2ebc] ;  /* 0x002ebc0001167983 */ /* 0x000f280000300800 */
[----:B------:R-:W4:Y:S01]  /*c3540*/  LDL.LU R20, [R1+0x2ec0] ;  /* 0x002ec00001147983 */ /* 0x000f220000300800 */
[----:B------:R-:W-:-:S05]  /*c3550*/  IADD3 R16, P3, R16, R5, RZ ;  /* 0x0000000510107210 */ /* 0x000fca0007f7e0ff */
[----:B------:R-:W-:Y:S01]  /*c3560*/  IMAD.X R19, R19, 0x1, R0, P3 ;  /* 0x0000000113137824 */ /* 0x000fe200018e0600 */
[----:B---3--:R-:W-:Y:S01]  /*c3570*/  IADD3 R10, P4, R10, R5, RZ ;  /* 0x000000050a0a7210 */ /* 0x008fe20007f9e0ff */
[----:B------:R-:W-:Y:S03]  /*c3580*/  STL [R1+0x2b18], R16 ;  /* 0x002b181001007387 */ /* 0x000fe60000100800 */
[----:B--2---:R-:W-:Y:S01]  /*c3590*/  IADD3.X R12, R12, R0, RZ, P4, !PT ;  /* 0x000000000c0c7210 */ /* 0x004fe200027fe4ff */
[----:B------:R1:W-:Y:S01]  /*c35a0*/  STL [R1+0x2b14], R19 ;  /* 0x002b141301007387 */ /* 0x0003e20000100800 */
[----:B------:R-:W-:Y:S01]  /*c35b0*/  IMAD.MOV.U32 R84, RZ, RZ, R16 ;  /* 0x000000ffff547224 */ /* 0x000fe200078e0010 */
[----:B------:R-:W-:Y:S02]  /*c35c0*/  MOV R85, R19 ;  /* 0x0000001300557202 */ /* 0x000fe40000000f00 */
        /* <DEDUP_REMOVED lines=28> */
[----:B------:R-:W2:Y:S01]  /*c3790*/  LDL.LU R21, [R1+0x2ed4] ;  /* 0x002ed40001157983 */ /* 0x000ea20000300800 */
[----:B-1----:R-:W-:-:S02]  /*c37a0*/  MOV R14, R13 ;  /* 0x0000000d000e7202 */ /* 0x002fc40000000f00 */
[----:B------:R-:W-:-:S03]  /*c37b0*/  SEL R9, R9, RZ, !P0 ;  /* 0x000000ff09097207 */ /* 0x000fc60004000000 */
[----:B------:R-:W-:Y:S01]  /*c37c0*/  LDGSTS.E [R3+0x800c], desc[UR60][R14.64], P2 ;  /* 0x0800c0000e037fae */ /* 0x000fe2000912187c */
[----:B------:R-:W-:-:S03]  /*c37d0*/  ISETP.NE.U32.AND P1, PT, R9, RZ, PT ;  /* 0x000000ff0900720c */ /* 0x000fc60003f25070 */
[----:B------:R-:W2:Y:S04]  /*c37e0*/  LDL.LU R15, [R1+0x2ed8] ;  /* 0x002ed800010f7983 */ /* 0x000ea80000300800 */
[----:B------:R-:W2:Y:S04]  /*c37f0*/  LDL.LU R14, [R1+0x2edc] ;  /* 0x002edc00010e7983 */ /* 0x000ea80000300800 */
[----:B------:R-:W2:Y:S01]  /*c3800*/  LDL.LU R13, [R1+0x2ee0] ;  /* 0x002ee000010d7983 */ /* 0x000ea20000300800 */
[-C--:B----4-:R-:W-:Y:S02]  /*c3810*/  IADD3 R23, P3, R23, R5.reuse, RZ ;  /* 0x0000000517177210 */ /* 0x090fe40007f7e0ff */
        /* <DEDUP_REMOVED lines=20> */
[----:B------:R-:W-:Y:S01]  /*c3960*/  STL [R1+0x2ec8], R16 ;  /* 0x002ec81001007387 */ /* 0x000fe20000100800 */
[----:B------:R-:W-:Y:S02]  /*c3970*/  IMAD.MOV.U32 R84, RZ, RZ, R16 ;  /* 0x000000ffff547224 */ /* 0x000fe400078e0010 */
[----:B--2---:R-:W-:Y:S02]  /*c3980*/  IADD3.X R12, R12, R0, RZ, P3, !PT ;  /* 0x000000000c0c7210 */ /* 0x004fe40001ffe4ff */
        /* <DEDUP_REMOVED lines=297> */
[----:B------:R1:W-:Y:S04]  /*c4c20*/  STL [R1+0x3334], R19 ;  /* 0x0033341301007387 */ /* 0x0003e80000100800 */
[----:B------:R-:W-:Y:S01]  /*c4c30*/  STL [R1+0x36c0], R10 ;  /* 0x0036c00a01007387 */ /* 0x000fe20000100800 */
[----:B------:R-:W-:Y:S01]  /*c4c40*/  MOV R85, R19 ;  /* 0x0000001300557202 */ /* 0x000fe20000000f00 */
[----:B------:R-:W-:-:S02]  /*c4c50*/  IMAD.MOV.U32 R84, RZ, RZ, R16 ;  /* 0x000000ffff547224 */ /* 0x000fc400078e0010 */
        /* <DEDUP_REMOVED lines=26> */
[----:B------:R-:W2:Y:S01]  /*c4e00*/  LDL.LU R21, [R1+0x36f4] ;  /* 0x0036f40001157983 */ /* 0x000ea20000300800 */
[----:B-1----:R-:W-:-:S05]  /*c4e10*/  MOV R14, R13 ;  /* 0x0000000d000e7202 */ /* 0x002fca0000000f00 */
[----:B------:R-:W-:Y:S01]  /*c4e20*/  LDGSTS.E [R3+0x38000], desc[UR60][R14.64], P1 ;  /* 0x380000000e037fae */ /* 0x000fe2000892187c */
[----:B------:R-:W-:-:S03]  /*c4e30*/  SEL R9, RZ, 0x4, !P2 ;  /* 0x00000004ff097807 */ /* 0x000fc60005000000 */
[----:B------:R-:W2:Y:S04]  /*c4e40*/  LDL.LU R15, [R1+0x36f8] ;  /* 0x0036f800010f7983 */ /* 0x000ea80000300800 */
[----:B------:R-:W2:Y:S04]  /*c4e50*/  LDL.LU R14, [R1+0x36fc] ;  /* 0x0036fc00010e7983 */ /* 0x000ea80000300800 */
[----:B------:R-:W2:Y:S01]  /*c4e60*/  LDL.LU R13, [R1+0x3700] ;  /* 0x00370000010d7983 */ /* 0x000ea20000300800 */
[----:B------:R-:W-:Y:S02]  /*c4e70*/  SEL R9, R9, RZ, !P0 ;  /* 0x000000ff09097207 */ /* 0x000fe40004000000 */
[----:B----4-:R-:W-:-:S05]  /*c4e80*/  IADD3 R23, P3, R23, R5, RZ ;  /* 0x0000000517177210 */ /* 0x010fca0007f7e0ff */
[----:B------:R-:W-:Y:S02]  /*c4e90*/  IMAD.X R83, R83, 0x1, R0, P3 ;  /* 0x0000000153537824 */ /* 0x000fe400018e0600 */
[----:B------:R-:W-:Y:S01]  /*c4ea0*/  IMAD.MOV.U32 R84, RZ, RZ, R23 ;  /* 0x000000ffff547224 */ /* 0x000fe200078e0017 */
[----:B------:R-:W-:Y:S02]  /*c4eb0*/  IADD3 R20, P4, R20, R5, RZ ;  /* 0x0000000514147210 */ /* 0x000fe40007f9e0ff */
[----:B------:R-:W-:Y:S02]  /*c4ec0*/  MOV R85, R83 ;  /* 0x0000005300557202 */ /* 0x000fe40000000f00 */
[----:B------:R-:W-:Y:S02]  /*c4ed0*/  ISETP.NE.U32.AND P2, PT, R9, RZ, PT ;  /* 0x000000ff0900720c */ /* 0x000fe40003f45070 */
[----:B------:R-:W-:Y:S01]  /*c4ee0*/  IADD3.X R22, R22, R0, RZ, P4, !PT ;  /* 0x0000000016167210 */ /* 0x000fe200027fe4ff */
[----:B------:R-:W-:Y:S04]  /*c4ef0*/  LDGSTS.E [R3+0x3c000], desc[UR60][R84.64], P1 ;  /* 0x3c00000054037fae */ /* 0x000fe8000892187c */
[----:B------:R1:W-:Y:S04]  /*c4f00*/  STL [R1+0x36d8], R23 ;  /* 0x0036d81701007387 */ /* 0x0003e80000100800 */
[----:B------:R-:W-:Y:S04]  /*c4f10*/  STL [R1+0x36d4], R83 ;  /* 0x0036d45301007387 */ /* 0x000fe80000100800 */
[----:B------:R-:W-:Y:S04]  /*c4f20*/  STL [R1+0x36e0], R20 ;  /* 0x0036e01401007387 */ /* 0x000fe80000100800 */
[----:B------:R4:W-:Y:S01]  /*c4f30*/  STL [R1+0x36dc], R22 ;  /* 0x0036dc1601007387 */ /* 0x0009e20000100800 */
[----:B-1----:R-:W-:-:S03]  /*c4f40*/  IMAD.MOV.U32 R23, RZ, RZ, R22 ;  /* 0x000000ffff177224 */ /* 0x002fc600078e0016 */
[----:B------:R-:W2:Y:S04]  /*c4f50*/  LDL.LU R85, [R1+0x3704] ;  /* 0x0037040001557983 */ /* 0x000ea80000300800 */
[----:B------:R-:W2:Y:S01]  /*c4f60*/  LDL.LU R84, [R1+0x3708] ;  /* 0x0037080001547983 */ /* 0x000ea20000300800 */
[----:B----4-:R-:W-:-:S03]  /*c4f70*/  MOV R22, R20 ;  /* 0x0000001400167202 */ /* 0x010fc60000000f00 */
[----:B------:R-:W4:Y:S04]  /*c4f80*/  LDL.LU R83, [R1+0x370c] ;  /* 0x00370c0001537983 */ /* 0x000f280000300800 */
[----:B------:R-:W-:Y:S04]  /*c4f90*/  LDGSTS.E [R3+0x30004], desc[UR60][R22.64], P2 ;  /* 0x3000400016037fae */ /* 0x000fe8000912187c */
[----:B------:R-:W4:Y:S01]  /*c4fa0*/  LDL.LU R23, [R1+0x3710] ;  /* 0x0037100001177983 */ /* 0x000f220000300800 */
[----:B------:R-:W-:-:S05]  /*c4fb0*/  IADD3 R16, P1, R16, R5, RZ ;  /* 0x0000000510107210 */ /* 0x000fca0007f3e0ff */
[----:B------:R-:W-:Y:S02]  /*c4fc0*/  IMAD.X R19, R19, 0x1, R0, P1 ;  /* 0x0000000113137824 */ /* 0x000fe400008e0600 */
[----:B------:R-:W-:Y:S01]  /*c4fd0*/  IMAD.MOV.U32 R86, RZ, RZ, R16 ;  /* 0x000000ffff567224 */ /* 0x000fe200078e0010 */
[----:B------:R-:W-:Y:S02]  /*c4fe0*/  STL [R1+0x36e8], R16 ;  /* 0x0036e81001007387 */ /* 0x000fe40000100800 */
[----:B------:R-:W-:Y:S02]  /*c4ff0*/  MOV R87, R19 ;  /* 0x0000001300577202 */ /* 0x000fe40000000f00 */
[----:B---3--:R-:W-:Y:S01]  /*c5000*/  IADD3 R10, P3, R10, R5, RZ ;  /* 0x000000050a0a7210 */ /* 0x008fe20007f7e0ff */
[----:B------:R-:W-:Y:S04]  /*c5010*/  STL [R1+0x36e4], R19 ;  /* 0x0036e41301007387 */ /* 0x000fe80000100800 */
[----:B------:R1:W-:Y:S01]  /*c5020*/  LDGSTS.E [R3+0x34004], desc[UR60][R86.64], P2 ;  /* 0x3400400056037fae */ /* 0x0003e2000912187c */
[----:B--2---:R-:W-:-:S03]  /*c5030*/  IADD3.X R12, R12, R0, RZ, P3, !PT ;  /* 0x000000000c0c7210 */ /* 0x004fc60001ffe4ff */
[----:B------:R-:W-:Y:S04]  /*c5040*/  STL [R1+0x36f0], R10 ;  /* 0x0036f00a01007387 */ /* 0x000fe80000100800 */
[----:B------:R2:W-:Y:S01]  /*c5050*/  STL [R1+0x36ec], R12 ;  /* 0x0036ec0c01007387 */ /* 0x0005e20000100800 */
[----:B-1----:R-:W-:Y:S01]  /*c5060*/  MOV R87, R12 ;  /* 0x0000000c00577202 */ /* 0x002fe20000000f00 */
[----:B------:R-:W-:Y:S02]  /*c5070*/  IMAD.MOV.U32 R86, RZ, RZ, R10 ;  /* 0x000000ffff567224 */ /* 0x000fe400078e000a */
[----:B--2---:R-:W2:Y:S04]  /*c5080*/  LDL.LU R12, [R1+0x3714] ;  /* 0x00371400010c7983 */ /* 0x004ea80000300800 */
[----:B------:R-:W3:Y:S04]  /*c5090*/  LDL.LU R10, [R1+0x3718] ;  /* 0x00371800010a7983 */ /* 0x000ee80000300800 */
[----:B------:R-:W2:Y:S04]  /*c50a0*/  LDL.LU R22, [R1+0x371c] ;  /* 0x00371c0001167983 */ /* 0x000ea80000300800 */
[----:B------:R-:W2:Y:S04]  /*c50b0*/  LDL.LU R19, [R1+0x3720] ;  /* 0x0037200001137983 */ /* 0x000ea80000300800 */
[----:B------:R-:W2:Y:S04]  /*c50c0*/  LDL.LU R20, [R1+0x3724] ;  /* 0x0037240001147983 */ /* 0x000ea80000300800 */
[----:B------:R-:W2:Y:S01]  /*c50d0*/  LDL.LU R16, [R1+0x3728] ;  /* 0x0037280001107983 */ /* 0x000ea20000300800 */
        /* <DEDUP_REMOVED lines=17> */
[----:B------:R-:W2:Y:S01]  /*c51f0*/  LDL.LU R21, [R1+0x372c] ;  /* 0x00372c0001157983 */ /* 0x000ea20000300800 */
[----:B-1----:R-:W-:-:S05]  /*c5200*/  MOV R14, R13 ;  /* 0x0000000d000e7202 */ /* 0x002fca0000000f00 */
[----:B------:R-:W-:Y:S04]  /*c5210*/  LDGSTS.E [R3+0x30008], desc[UR60][R14.64], P1 ;  /* 0x300080000e037fae */ /* 0x000fe8000892187c */
[----:B------:R-:W2:Y:S04]  /*c5220*/  LDL.LU R15, [R1+0x3730] ;  /* 0x00373000010f7983 */ /* 0x000ea80000300800 */
[----:B------:R-:W2:Y:S04]  /*c5230*/  LDL.LU R14, [R1+0x3734] ;  /* 0x00373400010e7983 */ /* 0x000ea80000300800 */
[----:B------:R-:W2:Y:S01]  /*c5240*/  LDL.LU R13, [R1+0x3738] ;  /* 0x00373800010d7983 */ /* 0x000ea20000300800 */
[----:B------:R-:W-:-:S05]  /*c5250*/  IADD3 R84, P2, R84, R5, RZ ;  /* 0x0000000554547210 */ /* 0x000fca0007f5e0ff */
[----:B------:R-:W-:Y:S01]  /*c5260*/  IMAD.X R85, R85, 0x1, R0, P2 ;  /* 0x0000000155557824 */ /* 0x000fe200010e0600 */
[----:B------:R1:W-:Y:S04]  /*c5270*/  STL [R1+0x3708], R84 ;  /* 0x0037085401007387 */ /* 0x0003e80000100800 */
[----:B------:R1:W-:Y:S04]  /*c5280*/  STL [R1+0x3704], R85 ;  /* 0x0037045501007387 */ /* 0x0003e80000100800 */
[----:B------:R1:W-:Y:S01]  /*c5290*/  LDGSTS.E [R3+0x34008], desc[UR60][R84.64], P1 ;  /* 0x3400800054037fae */ /* 0x0003e2000892187c */
[----:B----4-:R-:W-:-:S04]  /*c52a0*/  IADD3 R23, P3, R23, R5, RZ ;  /* 0x0000000517177210 */ /* 0x010fc80007f7e0ff */
[----:B------:R-:W-:Y:S01]  /*c52b0*/  IADD3.X R83, R83, R0, RZ, P3, !PT ;  /* 0x0000000053537210 */ /* 0x000fe20001ffe4ff */
[----:B-1----:R-:W-:-:S03]  /*c52c0*/  IMAD.MOV.U32 R84, RZ, RZ, R23 ;  /* 0x000000ffff547224 */ /* 0x002fc600078e0017 */
[----:B------:R-:W-:Y:S01]  /*c52d0*/  MOV R85, R83 ;  /* 0x0000005300557202 */ /* 0x000fe20000000f00 */
[----:B------:R-:W-:Y:S04]  /*c52e0*/  STL [R1+0x3710], R23 ;  /* 0x0037101701007387 */ /* 0x000fe80000100800 */
[----:B------:R-:W-:Y:S04]  /*c52f0*/  STL [R1+0x370c], R83 ;  /* 0x00370c5301007387 */ /* 0x000fe80000100800 */
[----:B------:R1:W-:Y:S01]  /*c5300*/  LDGSTS.E [R3+0x38008], desc[UR60][R84.64], P1 ;  /* 0x3800800054037fae */ /* 0x0003e2000892187c */
[----:B---3--:R-:W-:-:S05]  /*c5310*/  IADD3 R10, P3, R10, R5, RZ ;  /* 0x000000050a0a7210 */ /* 0x008fca0007f7e0ff */
[----:B--2---:R-:W-:Y:S01]  /*c5320*/  IMAD.X R12, R12, 0x1, R0, P3 ;  /* 0x000000010c0c7824 */ /* 0x004fe200018e0600 */
        /* <DEDUP_REMOVED lines=1216> */
[----:B------:R-:W3:Y:S01]  /*c9f30*/  LDL.LU R10, [R1+0x3808] ;  /* 0x00380800010a7983 */ /* 0x000ee20000300800 */
[----:B------:R-:W-:-:S03]  /*c9f40*/  ISETP.GT.AND P1, PT, R4, 0x76, PT ;  /* 0x000000760400780c */ /* 0x000fc60003f24270 */
[----:B------:R-:W2:Y:S04]  /*c9f50*/  LDL.LU R22, [R1+0x380c] ;  /* 0x00380c0001167983 */ /* 0x000ea80000300800 */
[----:B------:R-:W2:Y:S04]  /*c9f60*/  LDL.LU R19, [R1+0x3810] ;  /* 0x0038100001137983 */ /* 0x000ea80000300800 */
[----:B------:R-:W2:Y:S01]  /*c9f70*/  LDL.LU R20, [R1+0x3814] ;  /* 0x0038140001147983 */ /* 0x000ea20000300800 */
[----:B------:R-:W-:-:S03]  /*c9f80*/  SEL R9, RZ, 0x4, !P1 ;  /* 0x00000004ff097807 */ /* 0x000fc60004800000 */
[----:B------:R-:W2:Y:S04]  /*c9f90*/  LDL.LU R16, [R1+0x3818] ;  /* 0x0038180001107983 */ /* 0x000ea80000300800 */
[----:B------:R1:W-:Y:S01]  /*c9fa0*/  LDGSTS.E [R3+0x38004], desc[UR60][R86.64], P2 ;  /* 0x3800400056037fae */ /* 0x0003e2000912187c */
        /* <DEDUP_REMOVED lines=43> */
[----:B------:R-:W-:Y:S02]  /*ca260*/  IADD3 R19, P1, R19, R5, RZ ;  /* 0x0000000513137210 */ /* 0x000fe40007f3e0ff */
[----:B------:R-:W-:Y:S02]  /*ca270*/  SEL R9, R9, RZ, !P0 ;  /* 0x000000ff09097207 */ /* 0x000fe40004000000 */
[----:B------:R-:W-:-:S02]  /*ca280*/  IADD3.X R22, R22, R0, RZ, P1, !PT ;  /* 0x0000000016167210 */ /* 0x000fc40000ffe4ff */
[----:B------:R-:W-:Y:S02]  /*ca290*/  ISETP.NE.U32.AND P2, PT, R9, RZ, PT ;  /* 0x000000ff0900720c */ /* 0x000fe40003f45070 */
[----:B------:R-:W-:Y:S01]  /*ca2a0*/  IADD3 R16, P3, R16, R5, RZ ;  /* 0x0000000510107210 */ /* 0x000fe20007f7e0ff */
[----:B------:R-:W-:Y:S04]  /*ca2b0*/  STL [R1+0x3810], R19 ;  /* 0x0038101301007387 */ /* 0x000fe80000100800 */
[----:B------:R1:W-:Y:S01]  /*ca2c0*/  STL [R1+0x380c], R22 ;  /* 0x00380c1601007387 */ /* 0x0003e20000100800 */
[----:B------:R-:W-:Y:S01]  /*ca2d0*/  MOV R23, R22 ;  /* 0x0000001600177202 */ /* 0x000fe20000000f00 */
[----:B------:R-:W-:Y:S02]  /*ca2e0*/  IMAD.X R20, R20, 0x1, R0, P3 ;  /* 0x0000000114147824 */ /* 0x000fe400018e0600 */
[----:B------:R-:W-:Y:S01]  /*ca2f0*/  STL [R1+0x3818], R16 ;  /* 0x0038181001007387 */ /* 0x000fe20000100800 */
[----:B-1----:R-:W-:-:S03]  /*ca300*/  IMAD.MOV.U32 R22, RZ, RZ, R19 ;  /* 0x000000ffff167224 */ /* 0x002fc600078e0013 */
[----:B------:R1:W-:Y:S04]  /*ca310*/  STL [R1+0x3814], R20 ;  /* 0x0038141401007387 */ /* 0x0003e80000100800 */
[----:B------:R-:W4:Y:S04]  /*ca320*/  LDL.LU R19, [R1+0x2c48] ;  /* 0x002c480001137983 */ /* 0x000f280000300800 */
[----:B------:R-:W4:Y:S04]  /*ca330*/  LDL.LU R9, [R1+0x2c50] ;  /* 0x002c500001097983 */ /* 0x000f280000300800 */
[----:B------:R1:W-:Y:S02]  /*ca340*/  LDGSTS.E [R3+0x3000c], desc[UR60][R22.64], P2 ;  /* 0x3000c00016037fae */ /* 0x0003e4000912187c */
[----:B-1----:R-:W-:Y:S01]  /*ca350*/  MOV R22, R16 ;  /* 0x0000001000167202 */ /* 0x002fe20000000f00 */
[----:B------:R-:W-:-:S02]  /*ca360*/  IMAD.MOV.U32 R23, RZ, RZ, R20 ;  /* 0x000000ffff177224 */ /* 0x000fc400078e0014 */
[----:B------:R-:W4:Y:S04]  /*ca370*/  LDL.LU R20, [R1+0x2c44] ;  /* 0x002c440001147983 */ /* 0x000f280000300800 */
[----:B------:R-:W4:Y:S04]  /*ca380*/  LDL.LU R16, [R1+0x2c4c] ;  /* 0x002c4c0001107983 */ /* 0x000f280000300800 */
[----:B------:R1:W-:Y:S01]  /*ca390*/  LDGSTS.E [R3+0x3400c], desc[UR60][R22.64], P2 ;  /* 0x3400c00016037fae */ /* 0x0003e2000912187c */
[-C--:B------:R-:W-:Y:S02]  /*ca3a0*/  IADD3 R15, P1, R15, R5.reuse, RZ ;  /* 0x000000050f0f7210 */ /* 0x080fe40007f3e0ff */
[----:B------:R-:W-:-:S02]  /*ca3b0*/  IADD3 R13, P3, R13, R5, RZ ;  /* 0x000000050d0d7210 */ /* 0x000fc40007f7e0ff */
        /* <DEDUP_REMOVED lines=33> */
[----:B----4-:R-:W-:-:S02]  /*ca5d0*/  IADD3 R19, P2, R19, R5, RZ ;  /* 0x0000000513137210 */ /* 0x010fc40007f5e0ff */
[----:B------:R-:W-:Y:S02]  /*ca5e0*/  IADD3 R9, P3, R9, R5, RZ ;  /* 0x0000000509097210 */ /* 0x000fe40007f7e0ff */
[----:B------:R-:W-:Y:S01]  /*ca5f0*/  IADD3.X R20, R20, R0, RZ, P2, !PT ;  /* 0x0000000014147210 */ /* 0x000fe200017fe4ff */
[----:B------:R-:W-:Y:S03]  /*ca600*/  STL [R1+0x2c48], R19 ;  /* 0x002c481301007387 */ /* 0x000fe60000100800 */
[----:B------:R-:W-:Y:S01]  /*ca610*/  MOV R21, R20 ;  /* 0x0000001400157202 */ /* 0x000fe20000000f00 */
[----:B------:R1:W-:Y:S01]  /*ca620*/  STL [R1+0x2c44], R20 ;  /* 0x002c441401007387 */ /* 0x0003e20000100800 */
[----:B------:R-:W-:Y:S01]  /*ca630*/  ISETP.GT.AND P2, PT, R4, 0x19, PT ;  /* 0x000000190400780c */ /* 0x000fe20003f44270 */
[----:B------:R-:W-:Y:S02]  /*ca640*/  IMAD.X R16, R16, 0x1, R0, P3 ;  /* 0x0000000110107824 */ /* 0x000fe400018e0600 */
[----:B------:R4:W-:Y:S01]  /*ca650*/  STL [R1+0x2c50], R9 ;  /* 0x002c500901007387 */ /* 0x0009e20000100800 */
[----:B-1----:R-:W-:-:S05]  /*ca660*/  IMAD.MOV.U32 R20, RZ, RZ, R19 ;  /* 0x000000ffff147224 */ /* 0x002fca00078e0013 */
[----:B------:R1:W-:Y:S04]  /*ca670*/  LDGSTS.E [R3+0x4000], desc[UR60][R20.64], P1 ;  /* 0x0400000014037fae */ /* 0x0003e8000892187c */
[----:B------:R4:W-:Y:S01]  /*ca680*/  STL [R1+0x2c4c], R16 ;  /* 0x002c4c1001007387 */ /* 0x0009e20000100800 */
[----:B-1----:R-:W-:Y:S02]  /*ca690*/  MOV R20, R9 ;  /* 0x0000000900147202 */ /* 0x002fe40000000f00 */
[----:B----4-:R-:W-:Y:S01]  /*ca6a0*/  SEL R9, RZ, 0x4, !P2 ;  /* 0x00000004ff097807 */ /* 0x010fe20005000000 */
[----:B------:R-:W-:-:S03]  /*ca6b0*/  IMAD.MOV.U32 R21, RZ, RZ, R16 ;  /* 0x000000ffff157224 */ /* 0x000fc600078e0010 */
[----:B------:R-:W-:Y:S02]  /*ca6c0*/  SEL R9, R9, RZ, !P0 ;  /* 0x000000ff09097207 */ /* 0x000fe40004000000 */
[----:B------:R-:W-:Y:S02]  /*ca6d0*/  LDGSTS.E [R3+0x8000], desc[UR60][R20.64], P1 ;  /* 0x0800000014037fae */ /* 0x000fe4000892187c */
[----:B------:R-:W-:Y:S02]  /*ca6e0*/  ISETP.NE.U32.AND P2, PT, R9, RZ, PT ;  /* 0x000000ff0900720c */ /* 0x000fe40003f45070 */
[----:B------:R-:W4:Y:S04]  /*ca6f0*/  LDL.LU R21, [R1+0x2c74] ;  /* 0x002c740001157983 */ /* 0x000f280000300800 */
[----:B------:R-:W4:Y:S04]  /*ca700*/  LDL.LU R20, [R1+0x2c78] ;  /* 0x002c780001147983 */ /* 0x000f280000300800 */
[----:B------:R-:W4:Y:S04]  /*ca710*/  LDL.LU R19, [R1+0x2c7c] ;  /* 0x002c7c0001137983 */ /* 0x000f280000300800 */
[----:B------:R-:W4:Y:S01]  /*ca720*/  LDL.LU R16, [R1+0x2c80] ;  /* 0x002c800001107983 */ /* 0x000f220000300800 */
[----:B------:R-:W-:-:S04]  /*ca730*/  IADD3 R23, P3, R23, R5, RZ ;  /* 0x0000000517177210 */ /* 0x000fc80007f7e0ff */
[----:B------:R-:W-:Y:S01]  /*ca740*/  IADD3.X R83, R83, R0, RZ, P3, !PT ;  /* 0x0000000053537210 */ /* 0x000fe20001ffe4ff */
[----:B------:R1:W-:Y:S01]  /*ca750*/  STL [R1+0x2c58], R23 ;  /* 0x002c581701007387 */ /* 0x0003e20000100800 */
[----:B------:R-:W-:-:S03]  /*ca760*/  IADD3 R15, P4, R15, R5, RZ ;  /* 0x000000050f0f7210 */ /* 0x000fc60007f9e0ff */
[----:B------:R1:W-:Y:S01]  /*ca770*/  STL [R1+0x2c54], R83 ;  /* 0x002c545301007387 */ /* 0x0003e20000100800 */
[----:B------:R-:W-:Y:S01]  /*ca780*/  MOV R84, R23 ;  /* 0x0000001700547202 */ /* 0x000fe20000000f00 */
[----:B------:R-:W-:Y:S02]  /*ca790*/  IMAD.X R22, R22, 0x1, R0, P4 ;  /* 0x0000000116167824 */ /* 0x000fe400020e0600 */
[----:B------:R-:W-:Y:S01]  /*ca7a0*/  IMAD.MOV.U32 R85, RZ, RZ, R83 ;  /* 0x000000ffff557224 */ /* 0x000fe200078e0053 */
[----:B------:R-:W-:Y:S04]  /*ca7b0*/  STL [R1+0x2c60], R15 ;  /* 0x002c600f01007387 */ /* 0x000fe80000100800 */
[----:B------:R1:W-:Y:S02]  /*ca7c0*/  STL [R1+0x2c5c], R22 ;  /* 0x002c5c1601007387 */ /* 0x0003e40000100800 */
[----:B-1----:R-:W-:-:S02]  /*ca7d0*/  MOV R23, R22 ;  /* 0x0000001600177202 */ /* 0x002fc40000000f00 */
[----:B------:R1:W-:Y:S04]  /*ca7e0*/  LDGSTS.E [R3+0xc000], desc[UR60][R84.64], P1 ;  /* 0x0c00000054037fae */ /* 0x0003e8000892187c */
        /* <DEDUP_REMOVED lines=53> */
[----:B------:R-:W-:-:S03]  /*cab40*/  IMAD.MOV.U32 R85, RZ, RZ, R83 ;  /* 0x000000ffff557224 */ /* 0x000fc600078e0053 */
[----:B------:R1:W-:Y:S01]  /*cab50*/  STL [R1+0x2c8c], R22 ;  /* 0x002c8c1601007387 */ /* 0x0003e20000100800 */
[----:B------:R-:W-:-:S03]  /*cab60*/  SEL R9, RZ, 0x4, !P2 ;  /* 0x00000004ff097807 */ /* 0x000fc60005000000 */
[----:B------:R2:W-:Y:S01]  /*cab70*/  LDGSTS.E [R3+0x4008], desc[UR60][R84.64], P1 ;  /* 0x0400800054037fae */ /* 0x0005e2000892187c */
[----:B-1----:R-:W-:Y:S02]  /*cab80*/  MOV R23, R22 ;  /* 0x0000001600177202 */ /* 0x002fe40000000f00 */
[----:B------:R-:W-:Y:S01]  /*cab90*/  SEL R9, R9, RZ, !P0 ;  /* 0x000000ff09097207 */ /* 0x000fe20004000000 */
[----:B------:R-:W4:Y:S01]  /*caba0*/  LDL.LU R83, [R1+0x2cb4] ;  /* 0x002cb40001537983 */ /* 0x000f220000300800 */
[----:B------:R-:W-:Y:S02]  /*cabb0*/  IMAD.MOV.U32 R22, RZ, RZ, R15 ;  /* 0x000000ffff167224 */ /* 0x000fe400078e000f */
[----:B------:R-:W-:-:S03]  /*cabc0*/  ISETP.NE.U32.AND P2, PT, R9, RZ, PT ;  /* 0x000000ff0900720c */ /* 0x000fc60003f45070 */
        /* <DEDUP_REMOVED lines=22> */
[----:B----4-:R-:W-:-:S02]  /*cad30*/  IADD3 R20, P1, R20, R5, RZ ;  /* 0x0000000514147210 */ /* 0x010fc40007f3e0ff */
[----:B------:R-:W-:Y:S02]  /*cad40*/  IADD3 R16, P3, R16, R5, RZ ;  /* 0x0000000510107210 */ /* 0x000fe40007f7e0ff */
[----:B------:R-:W-:Y:S02]  /*cad50*/  IADD3.X R21, R21, R0, RZ, P1, !PT ;  /* 0x0000000015157210 */ /* 0x000fe40000ffe4ff */
[----:B------:R-:W-:Y:S01]  /*cad60*/  ISETP.GT.AND P1, PT, R4, 0x38, PT ;  /* 0x000000380400780c */ /* 0x000fe20003f24270 */
[----:B------:R-:W-:Y:S01]  /*cad70*/  IMAD.X R19, R19, 0x1, R0, P3 ;  /* 0x0000000113137824 */ /* 0x000fe200018e0600 */
[----:B------:R1:W-:Y:S02]  /*cad80*/  STL [R1+0x2ca8], R20 ;  /* 0x002ca81401007387 */ /* 0x0003e40000100800 */
[----:B------:R-:W-:Y:S02]  /*cad90*/  SEL R9, RZ, 0x4, !P1 ;  /* 0x00000004ff097807 */ /* 0x000fe40004800000 */
[----:B------:R4:W-:Y:S04]  /*cada0*/  STL [R1+0x2ca4], R21 ;  /* 0x002ca41501007387 */ /* 0x0009e80000100800 */
[----:B------:R1:W-:Y:S01]  /*cadb0*/  LDGSTS.E [R3+0x400c], desc[UR60][R20.64], P2 ;  /* 0x0400c00014037fae */ /* 0x0003e2000912187c */
[----:B------:R-:W-:-:S03]  /*cadc0*/  SEL R9, R9, RZ, !P0 ;  /* 0x000000ff09097207 */ /* 0x000fc60004000000 */
[----:B------:R-:W-:Y:S04]  /*cadd0*/  STL [R1+0x2cb0], R16 ;  /* 0x002cb01001007387 */ /* 0x000fe80000100800 */
[----:B------:R4:W-:Y:S01]  /*cade0*/  STL [R1+0x2cac], R19 ;  /* 0x002cac1301007387 */ /* 0x0009e20000100800 */
[----:B------:R-:W-:Y:S02]  /*cadf0*/  ISETP.NE.U32.AND P1, PT, R9, RZ, PT ;  /* 0x000000ff0900720c */ /* 0x000fe40003f25070 */
        /* <DEDUP_REMOVED lines=9> */
[----:B------:R-:W-:Y:S01]  /*cae90*/  IADD3.X R83, R83, R0, RZ, P3, !PT ;  /* 0x0000000053537210 */ /* 0x000fe20001ffe4ff */
[----:B------:R1:W-:Y:S02]  /*caea0*/  STL [R1+0x2cb8], R23 ;  /* 0x002cb81701007387 */ /* 0x0003e40000100800 */
[----:B------:R-:W-:Y:S01]  /*caeb0*/  IMAD.X R22, R22, 0x1, R0, P4 ;  /* 0x0000000116167824 */ /* 0x000fe200020e0600 */
[----:B------:R-:W-:Y:S01]  /*caec0*/  MOV R84, R23 ;  /* 0x0000001700547202 */ /* 0x000fe20000000f00 */
[----:B------:R1:W-:Y:S01]  /*caed0*/  STL [R1+0x2cb4], R83 ;  /* 0x002cb45301007387 */ /* 0x0003e20000100800 */
[----:B------:R-:W-:-:S03]  /*caee0*/  IMAD.MOV.U32 R85, RZ, RZ, R83 ;  /* 0x000000ffff557224 */ /* 0x000fc600078e0053 */
[----:B------:R-:W-:Y:S04]  /*caef0*/  STL [R1+0x3040], R15 ;  /* 0x0030400f01007387 */ /* 0x000fe80000100800 */
[----:B------:R1:W-:Y:S02]  /*caf00*/  STL [R1+0x303c], R22 ;  /* 0x00303c1601007387 */ /* 0x0003e40000100800 */
[----:B-1----:R-:W-:Y:S02]  /*caf10*/  MOV R23, R22 ;  /* 0x0000001600177202 */ /* 0x002fe40000000f00 */
        /* <DEDUP_REMOVED lines=90> */
[----:B------:R1:W-:Y:S04]  /*cb4c0*/  STL [R1+0x3088], R20 ;  /* 0x0030881401007387 */ /* 0x0003e80000100800 */
[----:B------:R4:W-:Y:S04]  /*cb4d0*/  STL [R1+0x3084], R21 ;  /* 0x0030841501007387 */ /* 0x0009e80000100800 */
[----:B------:R1:W-:Y:S01]  /*cb4e0*/  LDGSTS.E [R3+0x14008], desc[UR60][R20.64], P1 ;  /* 0x1400800014037fae */ /* 0x0003e2000892187c */
[----:B------:R-:W-:-:S03]  /*cb4f0*/  SEL R9, RZ, 0x4, !P2 ;  /* 0x00000004ff097807 */ /* 0x000fc60005000000 */
[----:B------:R-:W-:Y:S04]  /*cb500*/  STL [R1+0x3090], R16 ;  /* 0x0030901001007387 */ /* 0x000fe80000100800 */
[----:B------:R4:W-:Y:S01]  /*cb510*/  STL [R1+0x308c], R19 ;  /* 0x00308c1301007387 */ /* 0x0009e20000100800 */
[----:B------:R-:W-:Y:S02]  /*cb520*/  SEL R9, R9, RZ, !P0 ;  /* 0x000000ff09097207 */ /* 0x000fe40004000000 */
[----:B-1----:R-:W-:Y:S01]  /*cb530*/  MOV R20, R16 ;  /* 0x0000001000147202 */ /* 0x002fe20000000f00 */
[----:B----4-:R-:W-:Y:S01]  /*cb540*/  IMAD.MOV.U32 R21, RZ, RZ, R19 ;  /* 0x000000ffff157224 */ /* 0x010fe200078e0013 */
[----:B------:R-:W-:-:S04]  /*cb550*/  ISETP.NE.U32.AND P2, PT, R9, RZ, PT ;  /* 0x000000ff0900720c */ /* 0x000fc80003f45070 */
        /* <DEDUP_REMOVED lines=105> */
[----:B------:R-:W-:Y:S01]  /*cbbf0*/  IMAD.X R19, R19, 0x1, R0, P3 ;  /* 0x0000000113137824 */ /* 0x000fe200018e0600 */
[----:B------:R-:W-:Y:S01]  /*cbc00*/  ISETP.GT.AND P1, PT, R4, 0x5a, PT ;  /* 0x0000005a0400780c */ /* 0x000fe20003f24270 */
[----:B------:R4:W-:Y:S04]  /*cbc10*/  STL [R1+0x3464], R21 ;  /* 0x0034641501007387 */ /* 0x0009e80000100800 */
[----:B------:R1:W-:Y:S01]  /*cbc20*/  LDGSTS.E [R3+0x24004], desc[UR60][R20.64], P2 ;  /* 0x2400400014037fae */ /* 0x0003e2000912187c */
[----:B------:R-:W-:-:S03]  /*cbc30*/  SEL R9, RZ, 0x4, !P1 ;  /* 0x00000004ff097807 */ /* 0x000fc60004800000 */
[----:B------:R-:W-:Y:S04]  /*cbc40*/  STL [R1+0x3470], R16 ;  /* 0x0034701001007387 */ /* 0x000fe80000100800 */
[----:B------:R4:W-:Y:S01]  /*cbc50*/  STL [R1+0x346c], R19 ;  /* 0x00346c1301007387 */ /* 0x0009e20000100800 */
[----:B------:R-:W-:Y:S02]  /*cbc60*/  SEL R9, R9, RZ, !P0 ;  /* 0x000000ff09097207 */ /* 0x000fe40004000000 */
[----:B-1----:R-:W-:Y:S01]  /*cbc70*/  MOV R20, R16 ;  /* 0x0000001000147202 */ /* 0x002fe20000000f00 */
[----:B----4-:R-:W-:-:S05]  /*cbc80*/  IMAD.MOV.U32 R21, RZ, RZ, R19 ;  /* 0x000000ffff157224 */ /* 0x010fca00078e0013 */
[----:B------:R-:W-:Y:S01]  /*cbc90*/  LDGSTS.E [R3+0x28004], desc[UR60][R20.64], P2 ;  /* 0x2800400014037fae */ /* 0x000fe2000912187c */
[----:B------:R-:W-:-:S03]  /*cbca0*/  ISETP.NE.U32.AND P1, PT, R9, RZ, PT ;  /* 0x000000ff0900720c */ /* 0x000fc60003f25070 */
        /* <DEDUP_REMOVED lines=106> */
[----:B------:R1:W-:Y:S01]  /*cc350*/  LDGSTS.E [R3+0x34000], desc[UR60][R20.64], P1 ;  /* 0x3400000014037fae */ /* 0x0003e2000892187c */
[----:B------:R-:W-:-:S03]  /*cc360*/  ISETP.GT.AND P2, PT, R4, 0x79, PT ;  /* 0x000000790400780c */ /* 0x000fc60003f44270 */
[----:B------:R-:W-:Y:S04]  /*cc370*/  STL [R1+0x3840], R16 ;  /* 0x0038401001007387 */ /* 0x000fe80000100800 */
[----:B------:R4:W-:Y:S01]  /*cc380*/  STL [R1+0x383c], R19 ;  /* 0x00383c1301007387 */ /* 0x0009e20000100800 */
[----:B------:R-:W-:Y:S02]  /*cc390*/  SEL R9, RZ, 0x4, !P2 ;  /* 0x00000004ff097807 */ /* 0x000fe40005000000 */
[----:B-1----:R-:W-:Y:S01]  /*cc3a0*/  MOV R20, R16 ;  /* 0x0000001000147202 */ /* 0x002fe20000000f00 */
[----:B----4-:R-:W-:-:S05]  /*cc3b0*/  IMAD.MOV.U32 R21, RZ, RZ, R19 ;  /* 0x000000ffff157224 */ /* 0x010fca00078e0013 */
[----:B------:R1:W-:Y:S01]  /*cc3c0*/  LDGSTS.E [R3+0x38000], desc[UR60][R20.64], P1 ;  /* 0x3800000014037fae */ /* 0x0003e2000892187c */
[----:B------:R-:W-:-:S03]  /*cc3d0*/  SEL R9, R9, RZ, !P0 ;  /* 0x000000ff09097207 */ /* 0x000fc60004000000 */
[----:B------:R-:W4:Y:S04]  /*cc3e0*/  LDL.LU R21, [R1+0x3864] ;  /* 0x0038640001157983 */ /* 0x000f280000300800 */
[----:B------:R-:W1:Y:S04]  /*cc3f0*/  LDL.LU R20, [R1+0x3868] ;  /* 0x0038680001147983 */ /* 0x000e680000300800 */
[----:B------:R-:W4:Y:S04]  /*cc400*/  LDL.LU R19, [R1+0x386c] ;  /* 0x00386c0001137983 */ /* 0x000f280000300800 */
[----:B------:R-:W4:Y:S01]  /*cc410*/  LDL.LU R16, [R1+0x3870] ;  /* 0x0038700001107983 */ /* 0x000f220000300800 */
[----:B------:R-:W-:-:S02]  /*cc420*/  ISETP.NE.U32.AND P2, PT, R9, RZ, PT ;  /* 0x000000ff0900720c */ /* 0x000fc40003f45070 */
        /* <DEDUP_REMOVED lines=27> */
[----:B--2---:R-:W-:-:S05]  /*cc5e0*/  IMAD.MOV.U32 R14, RZ, RZ, R13 ;  /* 0x000000ffff0e7224 */ /* 0x004fca00078e000d */
[----:B------:R-:W-:Y:S04]  /*cc5f0*/  LDGSTS.E [R3+0x34004], desc[UR60][R14.64], P2 ;  /* 0x340040000e037fae */ /* 0x000fe8000912187c */
[----:B------:R-:W2:Y:S04]  /*cc600*/  LDL.LU R15, [R1+0x3884] ;  /* 0x00388400010f7983 */ /* 0x000ea80000300800 */
[----:B------:R-:W2:Y:S01]  /*cc610*/  LDL.LU R14, [R1+0x3888] ;  /* 0x00388800010e7983 */ /* 0x000ea20000300800 */
[----:B------:R-:W-:Y:S01]  /*cc620*/  MOV R13, R12 ;  /* 0x0000000c000d7202 */ /* 0x000fe20000000f00 */
[----:B------:R-:W-:-:S02]  /*cc630*/  IMAD.MOV.U32 R12, RZ, RZ, R10 ;  /* 0x000000ffff0c7224 */ /* 0x000fc400078e000a */
[----:B------:R-:W2:Y:S04]  /*cc640*/  LDL.LU R22, [R1+0x388c] ;  /* 0x00388c0001167983 */ /* 0x000ea80000300800 */
[----:B------:R-:W-:Y:S04]  /*cc650*/  LDGSTS.E [R3+0x38004], desc[UR60][R12.64], P2 ;  /* 0x380040000c037fae */ /* 0x000fe8000912187c */
[----:B------:R-:W2:Y:S04]  /*cc660*/  LDL.LU R12, [R1+0x3890] ;  /* 0x00389000010c7983 */ /* 0x000ea80000300800 */
[----:B------:R-:W2:Y:S04]  /*cc670*/  LDL.LU R13, [R1+0x3894] ;  /* 0x00389400010d7983 */ /* 0x000ea80000300800 */
[----:B------:R-:W2:Y:S01]  /*cc680*/  LDL.LU R10, [R1+0x3898] ;  /* 0x00389800010a7983 */ /* 0x000ea20000300800 */
[----:B------:R-:W-:-:S04]  /*cc690*/  ISETP.GT.AND P1, PT, R4, 0x7a, PT ;  /* 0x0000007a0400780c */ /* 0x000fc80003f24270 */
[----:B------:R-:W-:-:S04]  /*cc6a0*/  SEL R9, RZ, 0x4, !P1 ;  /* 0x00000004ff097807 */ /* 0x000fc80004800000 */
        /* <DEDUP_REMOVED lines=67> */
[----:B------:R1:W-:Y:S01]  /*ccae0*/  LDGSTS.E [R3+0x3800c], desc[UR60][R20.64], P2 ;  /* 0x3800c00014037fae */ /* 0x0003e2000912187c */
[----:B------:R-:W-:-:S03]  /*ccaf0*/  ISETP.GT.AND P1, PT, R4, 0x1c, PT ;  /* 0x0000001c0400780c */ /* 0x000fc60003f24270 */
[----:B------:R-:W-:Y:S04]  /*ccb00*/  STL [R1+0x38a8], R16 ;  /* 0x0038a81001007387 */ /* 0x000fe80000100800 */
[----:B------:R3:W-:Y:S04]  /*ccb10*/  STL [R1+0x38a4], R19 ;  /* 0x0038a41301007387 */ /* 0x0007e80000100800 */
[----:B------:R-:W3:Y:S04]  /*ccb20*/  LDL.LU R23, [R1+0x2cd4] ;  /* 0x002cd40001177983 */ /* 0x000ee80000300800 */
[----:B------:R-:W3:Y:S01]  /*ccb30*/  LDL.LU R22, [R1+0x2cd8] ;  /* 0x002cd80001167983 */ /* 0x000ee20000300800 */
[----:B-1----:R-:W-:Y:S01]  /*ccb40*/  IMAD.MOV.U32 R20, RZ, RZ, R16 ;  /* 0x000000ffff147224 */ /* 0x002fe200078e0010 */
[----:B----4-:R-:W-:-:S05]  /*ccb50*/  MOV R21, R19 ;  /* 0x0000001300157202 */ /* 0x010fca0000000f00 */
[----:B------:R1:W-:Y:S02]  /*ccb60*/  LDGSTS.E [R3+0x3c00c], desc[UR60][R20.64], P2 ;  /* 0x3c00c00014037fae */ /* 0x0003e4000912187c */
[----:B-1----:R-:W-:Y:S02]  /*ccb70*/  SEL R3, RZ, 0x4, !P1 ;  /* 0x00000004ff037807 */ /* 0x002fe40004800000 */
[----:B------:R-:W4:Y:S04]  /*ccb80*/  LDL.LU R21, [R1+0x2cdc] ;  /* 0x002cdc0001157983 */ /* 0x000f280000300800 */
[----:B------:R-:W4:Y:S01]  /*ccb90*/  LDL.LU R20, [R1+0x2ce0] ;  /* 0x002ce00001147983 */ /* 0x000f220000300800 */
[----:B------:R-:W-:-:S04]  /*ccba0*/  SEL R3, R3, RZ, !P0 ;  /* 0x000000ff03037207 */ /* 0x000fc80004000000 */
[----:B------:R-:W-:Y:S02]  /*ccbb0*/  ISETP.NE.U32.AND P1, PT, R3, RZ, PT ;  /* 0x000000ff0300720c */ /* 0x000fe40003f25070 */
[----:B------:R-:W-:-:S04]  /*ccbc0*/  LOP3.LUT R3, R7, 0x70, RZ, 0x3c, !PT ;  /* 0x0000007007037812 */ /* 0x000fc800078e3cff */
[----:B------:R-:W-:Y:S02]  /*ccbd0*/  IADD3 R3, R3, R8, RZ ;  /* 0x0000000803037210 */ /* 0x000fe40007ffe0ff */
[----:B--2---:R-:W-:-:S05]  /*ccbe0*/  IADD3 R14, P2, R14, R5, RZ ;  /* 0x000000050e0e7210 */ /* 0x004fca0007f5e0ff */
[----:B---3--:R-:W-:Y:S01]  /*ccbf0*/  IMAD.X R15, R15, 0x1, R0, P2 ;  /* 0x000000010f0f7824 */ /* 0x008fe200010e0600 */
[----:B------:R-:W-:Y:S04]  /*ccc00*/  STL [R1+0x2cc0], R14 ;  /* 0x002cc00e01007387 */ /* 0x000fe80000100800 */
[----:B------:R1:W-:Y:S04]  /*ccc10*/  STL [R1+0x2cbc], R15 ;  /* 0x002cbc0f01007387 */ /* 0x0003e80000100800 */
[----:B------:R-:W2:Y:S04]  /*ccc20*/  LDL.LU R19, [R1+0x2ce4] ;  /* 0x002ce40001137983 */ /* 0x000ea80000300800 */
[----:B------:R-:W3:Y:S04]  /*ccc30*/  LDL.LU R16, [R1+0x2ce8] ;  /* 0x002ce80001107983 */ /* 0x000ee80000300800 */
[----:B------:R-:W-:Y:S04]  /*ccc40*/  LDGSTS.E [R3], desc[UR60][R14.64], P1 ;  /* 0x000000000e037fae */ /* 0x000fe8000892187c */
[----:B-1----:R-:W2:Y:S04]  /*ccc50*/  LDL.LU R15, [R1+0x2cec] ;  /* 0x002cec00010f7983 */ /* 0x002ea80000300800 */
[----:B------:R-:W2:Y:S01]  /*ccc60*/  LDL.LU R14, [R1+0x2cf0] ;  /* 0x002cf000010e7983 */ /* 0x000ea20000300800 */
[----:B------:R-:W-:-:S02]  /*ccc70*/  IADD3 R12, P2, R12, R5, RZ ;  /* 0x000000050c0c7210 */ /* 0x000fc40007f5e0ff */
[----:B------:R-:W-:-:S03]  /*ccc80*/  IADD3 R9, P3, R9, R5, RZ ;  /* 0x0000000509097210 */ /* 0x000fc60007f7e0ff */
[----:B------:R1:W-:Y:S01]  /*ccc90*/  STL [R1+0x2cc8], R12 ;  /* 0x002cc80c01007387 */ /* 0x0003e20000100800 */
[----:B------:R-:W-:Y:S01]  /*ccca0*/  IMAD.X R13, R13, 0x1, R0, P2 ;  /* 0x000000010d0d7824 */ /* 0x000fe200010e0600 */
[----:B------:R-:W-:-:S04]  /*cccb0*/  IADD3.X R10, R10, R0, RZ, P3, !PT ;  /* 0x000000000a0a7210 */ /* 0x000fc80001ffe4ff */
[----:B------:R1:W-:Y:S04]  /*cccc0*/  STL [R1+0x2cc4], R13 ;  /* 0x002cc40d01007387 */ /* 0x0003e80000100800 */
[----:B------:R1:W-:Y:S04]  /*cccd0*/  LDGSTS.E [R3+0x4000], desc[UR60][R12.64], P1 ;  /* 0x040000000c037fae */ /* 0x0003e8000892187c */
[----:B------:R-:W-:Y:S04]  /*ccce0*/  STL [R1+0x2cd0], R9 ;  /* 0x002cd00901007387 */ /* 0x000fe80000100800 */
[----:B------:R1:W-:Y:S02]  /*cccf0*/  STL [R1+0x2ccc], R10 ;  /* 0x002ccc0a01007387 */ /* 0x0003e40000100800 */
[----:B-1----:R-:W-:Y:S01]  /*ccd00*/  IMAD.MOV.U32 R12, RZ, RZ, R9 ;  /* 0x000000ffff0c7224 */ /* 0x002fe200078e0009 */
[----:B------:R-:W-:-:S05]  /*ccd10*/  MOV R13, R10 ;  /* 0x0000000a000d7202 */ /* 0x000fca0000000f00 */
[----:B------:R1:W-:Y:S04]  /*ccd20*/  LDGSTS.E [R3+0x8000], desc[UR60][R12.64], P1 ;  /* 0x080000000c037fae */ /* 0x0003e8000892187c */
[----:B------:R-:W2:Y:S04]  /*ccd30*/  LDL.LU R13, [R1+0x2cf4] ;  /* 0x002cf400010d7983 */ /* 0x000ea80000300800 */
[----:B------:R-:W1:Y:S04]  /*ccd40*/  LDL.LU R12, [R1+0x2cf8] ;  /* 0x002cf800010c7983 */ /* 0x000e680000300800 */
[----:B------:R-:W2:Y:S04]  /*ccd50*/  LDL.LU R10, [R1+0x2cfc] ;  /* 0x002cfc00010a7983 */ /* 0x000ea80000300800 */
[----:B------:R-:W2:Y:S01]  /*ccd60*/  LDL.LU R9, [R1+0x2d00] ;  /* 0x002d000001097983 */ /* 0x000ea20000300800 */
[----:B------:R-:W-:-:S04]  /*ccd70*/  ISETP.GT.AND P2, PT, R4, 0x1d, PT ;  /* 0x0000001d0400780c */ /* 0x000fc80003f44270 */
[----:B------:R-:W-:Y:S02]  /*ccd80*/  SEL R7, RZ, 0x4, !P2 ;  /* 0x00000004ff077807 */ /* 0x000fe40005000000 */
[----:B------:R-:W-:Y:S02]  /*ccd90*/  IADD3 R22, P3, R22, R5, RZ ;  /* 0x0000000516167210 */ /* 0x000fe40007f7e0ff */
[----:B------:R-:W-:-:S03]  /*ccda0*/  SEL R7, R7, RZ, !P0 ;  /* 0x000000ff07077207 */ /* 0x000fc60004000000 */
[----:B------:R-:W-:Y:S01]  /*ccdb0*/  IMAD.X R23, R23, 0x1, R0, P3 ;  /* 0x0000000117177824 */ /* 0x000fe200018e0600 */
[----:B------:R-:W-:Y:S01]  /*ccdc0*/  ISETP.NE.U32.AND P2, PT, R7, RZ, PT ;  /* 0x000000ff0700720c */ /* 0x000fe20003f45070 */
[----:B------:R-:W-:Y:S04]  /*ccdd0*/  STL [R1+0x2cd8], R22 ;  /* 0x002cd81601007387 */ /* 0x000fe80000100800 */
[----:B------:R4:W-:Y:S04]  /*ccde0*/  STL [R1+0x2cd4], R23 ;  /* 0x002cd41701007387 */ /* 0x0009e80000100800 */
[----:B------:R-:W-:Y:S01]  /*ccdf0*/  LDGSTS.E [R3+0xc000], desc[UR60][R22.64], P1 ;  /* 0x0c00000016037fae */ /* 0x000fe2000892187c */
[----:B----4-:R-:W-:-:S04]  /*cce00*/  IADD3 R20, P4, R20, R5, RZ ;  /* 0x0000000514147210 */ /* 0x010fc80007f9e0ff */
[----:B------:R-:W-:Y:S01]  /*cce10*/  IADD3.X R21, R21, R0, RZ, P4, !PT ;  /* 0x0000000015157210 */ /* 0x000fe200027fe4ff */
[----:B------:R-:W-:Y:S04]  /*cce20*/  STL [R1+0x2ce0], R20 ;  /* 0x002ce01401007387 */ /* 0x000fe80000100800 */
[----:B------:R4:W-:Y:S04]  /*cce30*/  STL [R1+0x2cdc], R21 ;  /* 0x002cdc1501007387 */ /* 0x0009e80000100800 */
[----:B------:R-:W2:Y:S04]  /*cce40*/  LDL.LU R23, [R1+0x2d04] ;  /* 0x002d040001177983 */ /* 0x000ea80000300800 */
[----:B------:R-:W2:Y:S04]  /*cce50*/  LDL.LU R22, [R1+0x2d08] ;  /* 0x002d080001167983 */ /* 0x000ea80000300800 */
[----:B------:R-:W-:Y:S04]  /*cce60*/  LDGSTS.E [R3+0x4], desc[UR60][R20.64], P2 ;  /* 0x0000400014037fae */ /* 0x000fe8000912187c */
[----:B----4-:R-:W4:Y:S04]  /*cce70*/  LDL.LU R21, [R1+0x2d0c] ;  /* 0x002d0c0001157983 */ /* 0x010f280000300800 */
[----:B------:R-:W4:Y:S01]  /*cce80*/  LDL.LU R20, [R1+0x2d10] ;  /* 0x002d100001147983 */ /* 0x000f220000300800 */
[----:B---3--:R-:W-:-:S05]  /*cce90*/  IADD3 R16, P1, R16, R5, RZ ;  /* 0x0000000510107210 */ /* 0x008fca0007f3e0ff */
[----:B--2---:R-:W-:Y:S01]  /*ccea0*/  IMAD.X R19, R19, 0x1, R0, P1 ;  /* 0x0000000113137824 */ /* 0x004fe200008e0600 */
[----:B------:R-:W-:Y:S01]  /*cceb0*/  STL [R1+0x2ce8], R16 ;  /* 0x002ce81001007387 */ /* 0x000fe20000100800 */
[----:B------:R-:W-:Y:S01]  /*ccec0*/  IMAD.MOV.U32 R84, RZ, RZ, R16 ;  /* 0x000000ffff547224 */ /* 0x000fe200078e0010 */
[----:B------:R-:W-:Y:S02]  /*cced0*/  IADD3 R14, P3, R14, R5, RZ ;  /* 0x000000050e0e7210 */ /* 0x000fe40007f7e0ff */
[----:B------:R-:W-:Y:S02]  /*ccee0*/  MOV R85, R19 ;  /* 0x0000001300557202 */ /* 0x000fe40000000f00 */
[----:B------:R-:W-:Y:S01]  /*ccef0*/  IADD3.X R15, R15, R0, RZ, P3, !PT ;  /* 0x000000000f0f7210 */ /* 0x000fe20001ffe4ff */
[----:B------:R2:W-:Y:S04]  /*ccf00*/  STL [R1+0x2ce4], R19 ;  /* 0x002ce41301007387 */ /* 0x0005e80000100800 */
[----:B------:R-:W-:Y:S04]  /*ccf10*/  STL [R1+0x2cf0], R14 ;  /* 0x002cf00e01007387 */ /* 0x000fe80000100800 */
[----:B------:R-:W-:Y:S04]  /*ccf20*/  LDGSTS.E [R3+0x4004], desc[UR60][R84.64], P2 ;  /* 0x0400400054037fae */ /* 0x000fe8000912187c */
[----:B------:R3:W-:Y:S04]  /*ccf30*/  STL [R1+0x2cec], R15 ;  /* 0x002cec0f01007387 */ /* 0x0007e80000100800 */
[----:B------:R-:W-:Y:S04]  /*ccf40*/  LDGSTS.E [R3+0x8004], desc[UR60][R14.64], P2 ;  /* 0x080040000e037fae */ /* 0x000fe8000912187c */
[----:B--2---:R-:W2:Y:S04]  /*ccf50*/  LDL.LU R19, [R1+0x2d14] ;  /* 0x002d140001137983 */ /* 0x004ea80000300800 */
[----:B------:R-:W2:Y:S04]  /*ccf60*/  LDL.LU R16, [R1+0x2d18] ;  /* 0x002d180001107983 */ /* 0x000ea80000300800 */
[----:B---3--:R-:W3:Y:S04]  /*ccf70*/  LDL.LU R15, [R1+0x2d1c] ;  /* 0x002d1c00010f7983 */ /* 0x008ee80000300800 */
[----:B------:R-:W3:Y:S01]  /*ccf80*/  LDL.LU R14, [R1+0x2d20] ;  /* 0x002d2000010e7983 */ /* 0x000ee20000300800 */
[----:B------:R-:W-:-:S04]  /*ccf90*/  ISETP.GT.AND P1, PT, R4, 0x1e, PT ;  /* 0x0000001e0400780c */ /* 0x000fc80003f24270 */
[----:B------:R-:W-:-:S04]  /*ccfa0*/  SEL R7, RZ, 0x4, !P1 ;  /* 0x00000004ff077807 */ /* 0x000fc80004800000 */
[----:B------:R-:W-:-:S04]  /*ccfb0*/  SEL R7, R7, RZ, !P0 ;  /* 0x000000ff07077207 */ /* 0x000fc80004000000 */
[----:B------:R-:W-:Y:S02]  /*ccfc0*/  ISETP.NE.U32.AND P1, PT, R7, RZ, PT ;  /* 0x000000ff0700720c */ /* 0x000fe40003f25070 */
[-C--:B-1----:R-:W-:Y:S02]  /*ccfd0*/  IADD3 R12, P3, R12, R5.reuse, RZ ;  /* 0x000000050c0c7210 */ /* 0x082fe40007f7e0ff */
[----:B------:R-:W-:-:S03]  /*ccfe0*/  IADD3 R9, P4, R9, R5, RZ ;  /* 0x0000000509097210 */ /* 0x000fc60007f9e0ff */
[----:B------:R-:W-:Y:S01]  /*ccff0*/  IMAD.X R13, R13, 0x1, R0, P3 ;  /* 0x000000010d0d7824 */ /* 0x000fe200018e0600 */
[----:B------:R-:W-:Y:S01]  /*cd000*/  IADD3.X R10, R10, R0, RZ, P4, !PT ;  /* 0x000000000a0a7210 */ /* 0x000fe200027fe4ff */
[----:B------:R1:W-:Y:S04]  /*cd010*/  STL [R1+0x2cf8], R12 ;  /* 0x002cf80c01007387 */ /* 0x0003e80000100800 */
[----:B------:R1:W-:Y:S04]  /*cd020*/  STL [R1+0x2cf4], R13 ;  /* 0x002cf40d01007387 */ /* 0x0003e80000100800 */
[----:B------:R1:W-:Y:S04]  /*cd030*/  LDGSTS.E [R3+0xc004], desc[UR60][R12.64], P2 ;  /* 0x0c0040000c037fae */ /* 0x0003e8000912187c */
[----:B------:R-:W-:Y:S04]  /*cd040*/  STL [R1+0x2d00], R9 ;  /* 0x002d000901007387 */ /* 0x000fe80000100800 */
[----:B------:R1:W-:Y:S02]  /*cd050*/  STL [R1+0x2cfc], R10 ;  /* 0x002cfc0a01007387 */ /* 0x0003e40000100800 */
[----:B-1----:R-:W-:Y:S01]  /*cd060*/  IMAD.MOV.U32 R12, RZ, RZ, R9 ;  /* 0x000000ffff0c7224 */ /* 0x002fe200078e0009 */
[----:B------:R-:W-:-:S05]  /*cd070*/  MOV R13, R10 ;  /* 0x0000000a000d7202 */ /* 0x000fca0000000f00 */
[----:B------:R1:W-:Y:S04]  /*cd080*/  LDGSTS.E [R3+0x8], desc[UR60][R12.64], P1 ;  /* 0x000080000c037fae */ /* 0x0003e8000892187c */
[----:B------:R-:W3:Y:S04]  /*cd090*/  LDL.LU R13, [R1+0x2d24] ;  /* 0x002d2400010d7983 */ /* 0x000ee80000300800 */
[----:B------:R-:W1:Y:S04]  /*cd0a0*/  LDL.LU R12, [R1+0x2d28] ;  /* 0x002d2800010c7983 */ /* 0x000e680000300800 */
[----:B------:R-:W3:Y:S04]  /*cd0b0*/  LDL.LU R10, [R1+0x2d2c] ;  /* 0x002d2c00010a7983 */ /* 0x000ee80000300800 */
[----:B------:R-:W3:Y:S01]  /*cd0c0*/  LDL.LU R9, [R1+0x2d30] ;  /* 0x002d300001097983 */ /* 0x000ee20000300800 */
[----:B------:R-:W-:-:S05]  /*cd0d0*/  IADD3 R22, P2, R22, R5, RZ ;  /* 0x0000000516167210 */ /* 0x000fca0007f5e0ff */
[----:B------:R-:W-:Y:S01]  /*cd0e0*/  IMAD.X R23, R23, 0x1, R0, P2 ;  /* 0x0000000117177824 */ /* 0x000fe200010e0600 */
[----:B------:R-:W-:Y:S02]  /*cd0f0*/  ISETP.GT.AND P2, PT, R4, 0x1f, PT ;  /* 0x0000001f0400780c */ /* 0x000fe40003f44270 */
[----:B----4-:R-:W-:Y:S01]  /*cd100*/  IADD3 R20, P3, R20, R5, RZ ;  /* 0x0000000514147210 */ /* 0x010fe20007f7e0ff */
[----:B------:R-:W-:Y:S01]  /*cd110*/  STL [R1+0x2d08], R22 ;  /* 0x002d081601007387 */ /* 0x000fe20000100800 */
[----:B------:R-:W-:-:S03]  /*cd120*/  SEL R7, RZ, 0x4, !P2 ;  /* 0x00000004ff077807 */ /* 0x000fc60005000000 */
[----:B------:R-:W-:Y:S01]  /*cd130*/  LDGSTS.E [R3+0x4008], desc[UR60][R22.64], P1 ;  /* 0x0400800016037fae */ /* 0x000fe2000892187c */
[----:B------:R-:W-:-:S03]  /*cd140*/  IADD3.X R21, R21, R0, RZ, P3, !PT ;  /* 0x0000000015157210 */ /* 0x000fc60001ffe4ff */
[----:B------:R4:W-:Y:S04]  /*cd150*/  STL [R1+0x2d04], R23 ;  /* 0x002d041701007387 */ /* 0x0009e80000100800 */
[----:B------:R-:W-:Y:S01]  /*cd160*/  STL [R1+0x2d10], R20 ;  /* 0x002d101401007387 */ /* 0x000fe20000100800 */
[----:B------:R-:W-:-:S03]  /*cd170*/  SEL R7, R7, RZ, !P0 ;  /* 0x000000ff07077207 */ /* 0x000fc60004000000 */
[----:B------:R4:W-:Y:S04]  /*cd180*/  STL [R1+0x2d0c], R21 ;  /* 0x002d0c1501007387 */ /* 0x0009e80000100800 */
[----:B------:R-:W-:Y:S01]  /*cd190*/  LDGSTS.E [R3+0x8008], desc[UR60][R20.64], P1 ;  /* 0x0800800014037fae */ /* 0x000fe2000892187c */
[----:B------:R-:W-:-:S03]  /*cd1a0*/  ISETP.NE.U32.AND P2, PT, R7, RZ, PT ;  /* 0x000000ff0700720c */ /* 0x000fc60003f45070 */
[----:B----4-:R-:W4:Y:S04]  /*cd1b0*/  LDL.LU R23, [R1+0x2d34] ;  /* 0x002d340001177983 */ /* 0x010f280000300800 */
[----:B------:R-:W4:Y:S04]  /*cd1c0*/  LDL.LU R22, [R1+0x2d38] ;  /* 0x002d380001167983 */ /* 0x000f280000300800 */
[----:B------:R-:W4:Y:S04]  /*cd1d0*/  LDL.LU R21, [R1+0x30bc] ;  /* 0x0030bc0001157983 */ /* 0x000f280000300800 */
[----:B------:R-:W4:Y:S01]  /*cd1e0*/  LDL.LU R20, [R1+0x30c0] ;  /* 0x0030c00001147983 */ /* 0x000f220000300800 */
[----:B--2---:R-:W-:-:S02]  /*cd1f0*/  IADD3 R16, P3, R16, R5, RZ ;  /* 0x0000000510107210 */ /* 0x004fc40007f7e0ff */
[----:B---3--:R-:W-:-:S03]  /*cd200*/  IADD3 R14, P4, R14, R5, RZ ;  /* 0x000000050e0e7210 */ /* 0x008fc60007f9e0ff */
[----:B------:R-:W-:Y:S01]  /*cd210*/  IMAD.X R19, R19, 0x1, R0, P3 ;  /* 0x0000000113137824 */ /* 0x000fe200018e0600 */
[----:B------:R-:W-:Y:S01]  /*cd220*/  STL [R1+0x2d18], R16 ;  /* 0x002d181001007387 */ /* 0x000fe20000100800 */
[----:B------:R-:W-:Y:S01]  /*cd230*/  IADD3.X R15, R15, R0, RZ, P4, !PT ;  /* 0x000000000f0f7210 */ /* 0x000fe200027fe4ff */
[----:B------:R-:W-:Y:S02]  /*cd240*/  IMAD.MOV.U32 R84, RZ, RZ, R16 ;  /* 0x000000ffff547224 */ /* 0x000fe400078e0010 */
[----:B------:R2:W-:Y:S01]  /*cd250*/  STL [R1+0x2d14], R19 ;  /* 0x002d141301007387 */ /* 0x0005e20000100800 */
[----:B------:R-:W-:-:S03]  /*cd260*/  MOV R85, R19 ;  /* 0x0000001300557202 */ /* 0x000fc60000000f00 */
[----:B------:R-:W-:Y:S04]  /*cd270*/  STL [R1+0x2d20], R14 ;  /* 0x002d200e01007387 */ /* 0x000fe80000100800 */
[----:B------:R3:W-:Y:S04]  /*cd280*/  STL [R1+0x2d1c], R15 ;  /* 0x002d1c0f01007387 */ /* 0x0007e80000100800 */
[----:B------:R-:W-:Y:S04]  /*cd290*/  LDGSTS.E [R3+0xc008], desc[UR60][R84.64], P1 ;  /* 0x0c00800054037fae */ /* 0x000fe8000892187c */
[----:B------:R-:W-:Y:S04]  /*cd2a0*/  LDGSTS.E [R3+0xc], desc[UR60][R14.64], P2 ;  /* 0x0000c0000e037fae */ /* 0x000fe8000912187c */
[----:B--2---:R-:W2:Y:S04]  /*cd2b0*/  LDL.LU R19, [R1+0x30c4] ;  /* 0x0030c40001137983 */ /* 0x004ea80000300800 */
[----:B------:R-:W2:Y:S04]  /*cd2c0*/  LDL.LU R16, [R1+0x30c8] ;  /* 0x0030c80001107983 */ /* 0x000ea80000300800 */
[----:B---3--:R-:W3:Y:S04]  /*cd2d0*/  LDL.LU R15, [R1+0x30cc] ;  /* 0x0030cc00010f7983 */ /* 0x008ee80000300800 */
[----:B------:R-:W3:Y:S01]  /*cd2e0*/  LDL.LU R14, [R1+0x30d0] ;  /* 0x0030d000010e7983 */ /* 0x000ee20000300800 */
[----:B-1----:R-:W-:-:S02]  /*cd2f0*/  IADD3 R12, P1, R12, R5, RZ ;  /* 0x000000050c0c7210 */ /* 0x002fc40007f3e0ff */
        /* <DEDUP_REMOVED lines=15> */
[----:B------:R-:W-:-:S04]  /*cd3f0*/  ISETP.GT.AND P1, PT, R4, 0x3c, PT ;  /* 0x0000003c0400780c */ /* 0x000fc80003f24270 */
[----:B------:R-:W-:Y:S02]  /*cd400*/  SEL R7, RZ, 0x4, !P1 ;  /* 0x00000004ff077807 */ /* 0x000fe40004800000 */
[-C--:B----4-:R-:W-:Y:S02]  /*cd410*/  IADD3 R22, P3, R22, R5.reuse, RZ ;  /* 0x0000000516167210 */ /* 0x090fe40007f7e0ff */
[----:B------:R-:W-:Y:S02]  /*cd420*/  SEL R7, R7, RZ, !P0 ;  /* 0x000000ff07077207 */ /* 0x000fe40004000000 */
[-C--:B------:R-:W-:Y:S01]  /*cd430*/  IADD3 R20, P4, R20, R5.reuse, RZ ;  /* 0x0000000514147210 */ /* 0x080fe20007f9e0ff */
[----:B------:R-:W-:Y:S01]  /*cd440*/  IMAD.X R23, R23, 0x1, R0, P3 ;  /* 0x0000000117177824 */ /* 0x000fe200018e0600 */
[----:B------:R-:W-:Y:S02]  /*cd450*/  ISETP.NE.U32.AND P1, PT, R7, RZ, PT ;  /* 0x000000ff0700720c */ /* 0x000fe40003f25070 */
[----:B------:R-:W-:Y:S01]  /*cd460*/  IADD3.X R21, R21, R0, RZ, P4, !PT ;  /* 0x0000000015157210 */ /* 0x000fe200027fe4ff */
[----:B------:R-:W-:Y:S04]  /*cd470*/  STL [R1+0x2d38], R22 ;  /* 0x002d381601007387 */ /* 0x000fe80000100800 */
[----:B------:R4:W-:Y:S04]  /*cd480*/  STL [R1+0x2d34], R23 ;  /* 0x002d341701007387 */ /* 0x0009e80000100800 */
[----:B------:R-:W-:Y:S04]  /*cd490*/  STL [R1+0x30c0], R20 ;  /* 0x0030c01401007387 */ /* 0x000fe80000100800 */
[----:B------:R-:W-:Y:S04]  /*cd4a0*/  LDGSTS.E [R3+0xc00c], desc[UR60][R22.64], P2 ;  /* 0x0c00c00016037fae */ /* 0x000fe8000912187c */
[----:B------:R4:W-:Y:S04]  /*cd4b0*/  STL [R1+0x30bc], R21 ;  /* 0x0030bc1501007387 */ /* 0x0009e80000100800 */
[----:B------:R-:W-:Y:S04]  /*cd4c0*/  LDGSTS.E [R3+0x10000], desc[UR60][R20.64], P1 ;  /* 0x1000000014037fae */ /* 0x000fe8000892187c */
[----:B----4-:R-:W4:Y:S04]  /*cd4d0*/  LDL.LU R23, [R1+0x30e4] ;  /* 0x0030e40001177983 */ /* 0x010f280000300800 */
[----:B------:R-:W4:Y:S04]  /*cd4e0*/  LDL.LU R22, [R1+0x30e8] ;  /* 0x0030e80001167983 */ /* 0x000f280000300800 */
[----:B------:R-:W4:Y:S04]  /*cd4f0*/  LDL.LU R21, [R1+0x30ec] ;  /* 0x0030ec0001157983 */ /* 0x000f280000300800 */
[----:B------:R-:W4:Y:S01]  /*cd500*/  LDL.LU R20, [R1+0x30f0] ;  /* 0x0030f00001147983 */ /* 0x000f220000300800 */
[----:B--2---:R-:W-:-:S05]  /*cd510*/  IADD3 R16, P2, R16, R5, RZ ;  /* 0x0000000510107210 */ /* 0x004fca0007f5e0ff */
        /* <DEDUP_REMOVED lines=35> */
[----:B----4-:R-:W-:-:S02]  /*cd750*/  IADD3 R22, P1, R22, R5, RZ ;  /* 0x0000000516167210 */ /* 0x010fc40007f3e0ff */
[----:B------:R-:W-:-:S03]  /*cd760*/  IADD3 R20, P3, R20, R5, RZ ;  /* 0x0000000514147210 */ /* 0x000fc60007f7e0ff */
[----:B------:R-:W-:Y:S01]  /*cd770*/  IMAD.X R23, R23, 0x1, R0, P1 ;  /* 0x0000000117177824 */ /* 0x000fe200008e0600 */
[----:B------:R-:W-:Y:S02]  /*cd780*/  ISETP.GT.AND P1, PT, R4, 0x3e, PT ;  /* 0x0000003e0400780c */ /* 0x000fe40003f24270 */
[----:B------:R-:W-:Y:S01]  /*cd790*/  IADD3.X R21, R21, R0, RZ, P3, !PT ;  /* 0x0000000015157210 */ /* 0x000fe20001ffe4ff */
[----:B------:R-:W-:Y:S04]  /*cd7a0*/  STL [R1+0x30e8], R22 ;  /* 0x0030e81601007387 */ /* 0x000fe80000100800 */
[----:B------:R4:W-:Y:S01]  /*cd7b0*/  STL [R1+0x30e4], R23 ;  /* 0x0030e41701007387 */ /* 0x0009e20000100800 */
[----:B------:R-:W-:-:S03]  /*cd7c0*/  SEL R7, RZ, 0x4, !P1 ;  /* 0x00000004ff077807 */ /* 0x000fc60004800000 */
[----:B------:R-:W-:Y:S04]  /*cd7d0*/  STL [R1+0x30f0], R20 ;  /* 0x0030f01401007387 */ /* 0x000fe80000100800 */
[----:B------:R-:W-:Y:S04]  /*cd7e0*/  LDGSTS.E [R3+0x14004], desc[UR60][R22.64], P2 ;  /* 0x1400400016037fae */ /* 0x000fe8000912187c */
[----:B------:R4:W-:Y:S01]  /*cd7f0*/  STL [R1+0x30ec], R21 ;  /* 0x0030ec1501007387 */ /* 0x0009e20000100800 */
[----:B------:R-:W-:-:S03]  /*cd800*/  SEL R7, R7, RZ, !P0 ;  /* 0x000000ff07077207 */ /* 0x000fc60004000000 */
[----:B------:R-:W-:Y:S01]  /*cd810*/  LDGSTS.E [R3+0x18004], desc[UR60][R20.64], P2 ;  /* 0x1800400014037fae */ /* 0x000fe2000912187c */
[----:B------:R-:W-:-:S03]  /*cd820*/  ISETP.NE.U32.AND P1, PT, R7, RZ, PT ;  /* 0x000000ff0700720c */ /* 0x000fc60003f25070 */
[----:B----4-:R-:W4:Y:S04]  /*cd830*/  LDL.LU R23, [R1+0x3114] ;  /* 0x0031140001177983 */ /* 0x010f280000300800 */
[----:B------:R-:W4:Y:S04]  /*cd840*/  LDL.LU R22, [R1+0x3118] ;  /* 0x0031180001167983 */ /* 0x000f280000300800 */
[----:B------:R-:W4:Y:S04]  /*cd850*/  LDL.LU R21, [R1+0x311c] ;  /* 0x00311c0001157983 */ /* 0x000f280000300800 */
[----:B------:R-:W4:Y:S01]  /*cd860*/  LDL.LU R20, [R1+0x3120] ;  /* 0x0031200001147983 */ /* 0x000f220000300800 */
[----:B--2---:R-:W-:-:S05]  /*cd870*/  IADD3 R16, P3, R16, R5, RZ ;  /* 0x0000000510107210 */ /* 0x004fca0007f7e0ff */
[----:B------:R-:W-:Y:S01]  /*cd880*/  IMAD.X R19, R19, 0x1, R0, P3 ;  /* 0x0000000113137824 */ /* 0x000fe200018e0600 */
[----:B---3--:R-:W-:Y:S01]  /*cd890*/  IADD3 R14, P4, R14, R5, RZ ;  /* 0x000000050e0e7210 */ /* 0x008fe20007f9e0ff */
[----:B------:R-:W-:Y:S03]  /*cd8a0*/  STL [R1+0x30f8], R16 ;  /* 0x0030f81001007387 */ /* 0x000fe60000100800 */
[----:B------:R-:W-:Y:S01]  /*cd8b0*/  IADD3.X R15, R15, R0, RZ, P4, !PT ;  /* 0x000000000f0f7210 */ /* 0x000fe200027fe4ff */
[----:B------:R2:W-:Y:S01]  /*cd8c0*/  STL [R1+0x30f4], R19 ;  /* 0x0030f41301007387 */ /* 0x0005e20000100800 */
[----:B------:R-:W-:Y:S01]  /*cd8d0*/  IMAD.MOV.U32 R84, RZ, RZ, R16 ;  /* 0x000000ffff547224 */ /* 0x000fe200078e0010 */
[----:B------:R-:W-:Y:S02]  /*cd8e0*/  MOV R85, R19 ;  /* 0x0000001300557202 */ /* 0x000fe40000000f00 */
        /* <DEDUP_REMOVED lines=16> */
[----:B------:R4:W-:Y:S01]  /*cd9f0*/  STL [R1+0x310c], R10 ;  /* 0x00310c0a01007387 */ /* 0x0009e20000100800 */
[----:B-1----:R-:W-:Y:S01]  /*cda00*/  IMAD.MOV.U32 R12, RZ, RZ, R9 ;  /* 0x000000ffff0c7224 */ /* 0x002fe200078e0009 */
[----:B------:R-:W-:-:S05]  /*cda10*/  MOV R13, R10 ;  /* 0x0000000a000d7202 */ /* 0x000fca0000000f00 */
[----:B------:R1:W-:Y:S04]  /*cda20*/  LDGSTS.E [R3+0x18008], desc[UR60][R12.64], P1 ;  /* 0x180080000c037fae */ /* 0x0003e8000892187c */
[----:B------:R-:W3:Y:S04]  /*cda30*/  LDL.LU R13, [R1+0x3134] ;  /* 0x00313400010d7983 */ /* 0x000ee80000300800 */
[----:B------:R-:W1:Y:S04]  /*cda40*/  LDL.LU R12, [R1+0x3138] ;  /* 0x00313800010c7983 */ /* 0x000e680000300800 */
[----:B----4-:R-:W4:Y:S04]  /*cda50*/  LDL.LU R10, [R1+0x34bc] ;  /* 0x0034bc00010a7983 */ /* 0x010f280000300800 */
[----:B------:R-:W4:Y:S01]  /*cda60*/  LDL.LU R9, [R1+0x34c0] ;  /* 0x0034c00001097983 */ /* 0x000f220000300800 */
[----:B------:R-:W-:-:S02]  /*cda70*/  ISETP.GT.AND P2, PT, R4, 0x3f, PT ;  /* 0x0000003f0400780c */ /* 0x000fc40003f44270 */
[-C--:B------:R-:W-:Y:S02]  /*cda80*/  IADD3 R22, P3, R22, R5.reuse, RZ ;  /* 0x0000000516167210 */ /* 0x080fe40007f7e0ff */
[----:B------:R-:W-:Y:S02]  /*cda90*/  SEL R7, RZ, 0x4, !P2 ;  /* 0x00000004ff077807 */ /* 0x000fe40005000000 */
[-C--:B------:R-:W-:Y:S02]  /*cdaa0*/  IADD3 R20, P4, R20, R5.reuse, RZ ;  /* 0x0000000514147210 */ /* 0x080fe40007f9e0ff */
[----:B------:R-:W-:Y:S01]  /*cdab0*/  SEL R7, R7, RZ, !P0 ;  /* 0x000000ff07077207 */ /* 0x000fe20004000000 */
[----:B------:R-:W-:Y:S01]  /*cdac0*/  IMAD.X R23, R23, 0x1, R0, P3 ;  /* 0x0000000117177824 */ /* 0x000fe200018e0600 */
[----:B------:R-:W-:Y:S02]  /*cdad0*/  IADD3.X R21, R21, R0, RZ, P4, !PT ;  /* 0x0000000015157210 */ /* 0x000fe400027fe4ff */
[----:B------:R-:W-:Y:S01]  /*cdae0*/  ISETP.NE.U32.AND P2, PT, R7, RZ, PT ;  /* 0x000000ff0700720c */ /* 0x000fe20003f45070 */
[----:B------:R-:W-:Y:S04]  /*cdaf0*/  STL [R1+0x3118], R22 ;  /* 0x0031181601007387 */ /* 0x000fe80000100800 */
[----:B------:R2:W-:Y:S04]  /*cdb00*/  STL [R1+0x3114], R23 ;  /* 0x0031141701007387 */ /* 0x0005e80000100800 */
[----:B------:R-:W-:Y:S04]  /*cdb10*/  STL [R1+0x3120], R20 ;  /* 0x0031201401007387 */ /* 0x000fe80000100800 */
[----:B------:R-:W-:Y:S04]  /*cdb20*/  LDGSTS.E [R3+0x1c008], desc[UR60][R22.64], P1 ;  /* 0x1c00800016037fae */ /* 0x000fe8000892187c */
[----:B------:R2:W-:Y:S04]  /*cdb30*/  STL [R1+0x311c], R21 ;  /* 0x00311c1501007387 */ /* 0x0005e80000100800 */
[----:B------:R-:W-:Y:S04]  /*cdb40*/  LDGSTS.E [R3+0x1000c], desc[UR60][R20.64], P2 ;  /* 0x1000c00014037fae */ /* 0x000fe8000912187c */
[----:B--2---:R-:W2:Y:S04]  /*cdb50*/  LDL.LU R23, [R1+0x34c4] ;  /* 0x0034c40001177983 */ /* 0x004ea80000300800 */
[----:B------:R-:W2:Y:S04]  /*cdb60*/  LDL.LU R22, [R1+0x34c8] ;  /* 0x0034c80001167983 */ /* 0x000ea80000300800 */
[----:B------:R-:W2:Y:S04]  /*cdb70*/  LDL.LU R21, [R1+0x34cc] ;  /* 0x0034cc0001157983 */ /* 0x000ea80000300800 */
[----:B------:R-:W2:Y:S01]  /*cdb80*/  LDL.LU R20, [R1+0x34d0] ;  /* 0x0034d00001147983 */ /* 0x000ea20000300800 */
[----:B------:R-:W-:-:S05]  /*cdb90*/  IADD3 R16, P1, R16, R5, RZ ;  /* 0x0000000510107210 */ /* 0x000fca0007f3e0ff */
        /* <DEDUP_REMOVED lines=11> */
[----:B---3--:R-:W3:Y:S04]  /*cdc50*/  LDL.LU R19, [R1+0x34d4] ;  /* 0x0034d40001137983 */ /* 0x008ee80000300800 */
[----:B------:R-:W3:Y:S04]  /*cdc60*/  LDL.LU R16, [R1+0x34d8] ;  /* 0x0034d80001107983 */ /* 0x000ee80000300800 */
[----:B------:R-:W3:Y:S04]  /*cdc70*/  LDL.LU R15, [R1+0x34dc] ;  /* 0x0034dc00010f7983 */ /* 0x000ee80000300800 */
[----:B------:R-:W3:Y:S01]  /*cdc80*/  LDL.LU R14, [R1+0x34e0] ;  /* 0x0034e000010e7983 */ /* 0x000ee20000300800 */
[----:B------:R-:W-:-:S04]  /*cdc90*/  ISETP.GT.AND P1, PT, R4, 0x5c, PT ;  /* 0x0000005c0400780c */ /* 0x000fc80003f24270 */
[----:B------:R-:W-:-:S04]  /*cdca0*/  SEL R7, RZ, 0x4, !P1 ;  /* 0x00000004ff077807 */ /* 0x000fc80004800000 */
[----:B------:R-:W-:-:S04]  /*cdcb0*/  SEL R7, R7, RZ, !P0 ;  /* 0x000000ff07077207 */ /* 0x000fc80004000000 */
[----:B------:R-:W-:Y:S02]  /*cdcc0*/  ISETP.NE.U32.AND P1, PT, R7, RZ, PT ;  /* 0x000000ff0700720c */ /* 0x000fe40003f25070 */
[-C--:B-1----:R-:W-:Y:S02]  /*cdcd0*/  IADD3 R12, P3, R12, R5.reuse, RZ ;  /* 0x000000050c0c7210 */ /* 0x082fe40007f7e0ff */
[----:B----4-:R-:W-:-:S03]  /*cdce0*/  IADD3 R9, P4, R9, R5, RZ ;  /* 0x0000000509097210 */ /* 0x010fc60007f9e0ff */
        /* <DEDUP_REMOVED lines=8> */
[----:B----4-:R-:W-:-:S05]  /*cdd70*/  MOV R13, R10 ;  /* 0x0000000a000d7202 */ /* 0x010fca0000000f00 */
[----:B------:R1:W-:Y:S04]  /*cdd80*/  LDGSTS.E [R3+0x20000], desc[UR60][R12.64], P1 ;  /* 0x200000000c037fae */ /* 0x0003e8000892187c */
[----:B------:R-:W4:Y:S04]  /*cdd90*/  LDL.LU R13, [R1+0x34e4] ;  /* 0x0034e400010d7983 */ /* 0x000f280000300800 */
[----:B------:R-:W1:Y:S04]  /*cdda0*/  LDL.LU R12, [R1+0x34e8] ;  /* 0x0034e800010c7983 */ /* 0x000e680000300800 */
[----:B--2---:R-:W2:Y:S04]  /*cddb0*/  LDL.LU R10, [R1+0x34ec] ;  /* 0x0034ec00010a7983 */ /* 0x004ea80000300800 */
[----:B------:R-:W4:Y:S01]  /*cddc0*/  LDL.LU R9, [R1+0x34f0] ;  /* 0x0034f00001097983 */ /* 0x000f220000300800 */
[----:B------:R-:W-:-:S02]  /*cddd0*/  IADD3 R22, P2, R22, R5, RZ ;  /* 0x0000000516167210 */ /* 0x000fc40007f5e0ff */
[----:B------:R-:W-:-:S03]  /*cdde0*/  IADD3 R20, P3, R20, R5, RZ ;  /* 0x0000000514147210 */ /* 0x000fc60007f7e0ff */
[----:B------:R-:W-:Y:S01]  /*cddf0*/  IMAD.X R23, R23, 0x1, R0, P2 ;  /* 0x0000000117177824 */ /* 0x000fe200010e0600 */
[----:B------:R-:W-:Y:S02]  /*cde00*/  ISETP.GT.AND P2, PT, R4, 0x5d, PT ;  /* 0x0000005d0400780c */ /* 0x000fe40003f44270 */
[----:B------:R-:W-:Y:S01]  /*cde10*/  IADD3.X R21, R21, R0, RZ, P3, !PT ;  /* 0x0000000015157210 */ /* 0x000fe20001ffe4ff */
[----:B------:R-:W-:Y:S04]  /*cde20*/  STL [R1+0x34c8], R22 ;  /* 0x0034c81601007387 */ /* 0x000fe80000100800 */
[----:B------:R-:W-:Y:S01]  /*cde30*/  LDGSTS.E [R3+0x24000], desc[UR60][R22.64], P1 ;  /* 0x2400000016037fae */ /* 0x000fe2000892187c */
[----:B------:R-:W-:-:S03]  /*cde40*/  SEL R7, RZ, 0x4, !P2 ;  /* 0x00000004ff077807 */ /* 0x000fc60005000000 */
[----:B------:R3:W-:Y:S04]  /*cde50*/  STL [R1+0x34c4], R23 ;  /* 0x0034c41701007387 */ /* 0x0007e80000100800 */
[----:B------:R-:W-:Y:S04]  /*cde60*/  STL [R1+0x34d0], R20 ;  /* 0x0034d01401007387 */ /* 0x000fe80000100800 */
[----:B------:R3:W-:Y:S01]  /*cde70*/  STL [R1+0x34cc], R21 ;  /* 0x0034cc1501007387 */ /* 0x0007e20000100800 */
[----:B------:R-:W-:-:S03]  /*cde80*/  SEL R7, R7, RZ, !P0 ;  /* 0x000000ff07077207 */ /* 0x000fc60004000000 */
[----:B------:R-:W-:Y:S01]  /*cde90*/  LDGSTS.E [R3+0x28000], desc[UR60][R20.64], P1 ;  /* 0x2800000014037fae */ /* 0x000fe2000892187c */
[----:B------:R-:W-:-:S03]  /*cdea0*/  ISETP.NE.U32.AND P2, PT, R7, RZ, PT ;  /* 0x000000ff0700720c */ /* 0x000fc60003f45070 */
[----:B---3--:R-:W3:Y:S04]  /*cdeb0*/  LDL.LU R23, [R1+0x34f4] ;  /* 0x0034f40001177983 */ /* 0x008ee80000300800 */
[----:B------:R-:W3:Y:S04]  /*cdec0*/  LDL.LU R22, [R1+0x34f8] ;  /* 0x0034f80001167983 */ /* 0x000ee80000300800 */
[----:B------:R-:W3:Y:S04]  /*cded0*/  LDL.LU R21, [R1+0x34fc] ;  /* 0x0034fc0001157983 */ /* 0x000ee80000300800 */
[----:B------:R-:W3:Y:S01]  /*cdee0*/  LDL.LU R20, [R1+0x3500] ;  /* 0x0035000001147983 */ /* 0x000ee20000300800 */
[----:B------:R-:W-:-:S05]  /*cdef0*/  IADD3 R16, P3, R16, R5, RZ ;  /* 0x0000000510107210 */ /* 0x000fca0007f7e0ff */
[----:B------:R-:W-:Y:S01]  /*cdf00*/  IMAD.X R19, R19, 0x1, R0, P3 ;  /* 0x0000000113137824 */ /* 0x000fe200018e0600 */
[----:B------:R-:W-:Y:S01]  /*cdf10*/  IADD3 R14, P4, R14, R5, RZ ;  /* 0x000000050e0e7210 */ /* 0x000fe20007f9e0ff */
        /* <DEDUP_REMOVED lines=9> */
[----:B-1----:R-:W3:Y:S04]  /*cdfb0*/  LDL.LU R19, [R1+0x3504] ;  /* 0x0035040001137983 */ /* 0x002ee80000300800 */
[----:B------:R-:W3:Y:S04]  /*cdfc0*/  LDL.LU R16, [R1+0x3508] ;  /* 0x0035080001107983 */ /* 0x000ee80000300800 */
[----:B------:R-:W3:Y:S04]  /*cdfd0*/  LDL.LU R15, [R1+0x350c] ;  /* 0x00350c00010f7983 */ /* 0x000ee80000300800 */
[----:B------:R-:W3:Y:S01]  /*cdfe0*/  LDL.LU R14, [R1+0x3510] ;  /* 0x00351000010e7983 */ /* 0x000ee20000300800 */
[----:B------:R-:W-:-:S02]  /*cdff0*/  IADD3 R12, P1, R12, R5, RZ ;  /* 0x000000050c0c7210 */ /* 0x000fc40007f3e0ff */
[----:B----4-:R-:W-:-:S03]  /*ce000*/  IADD3 R9, P3, R9, R5, RZ ;  /* 0x0000000509097210 */ /* 0x010fc60007f7e0ff */
[----:B------:R-:W-:Y:S01]  /*ce010*/  IMAD.X R13, R13, 0x1, R0, P1 ;  /* 0x000000010d0d7824 */ /* 0x000fe200008e0600 */
[----:B--2---:R-:W-:Y:S01]  /*ce020*/  IADD3.X R10, R10, R0, RZ, P3, !PT ;  /* 0x000000000a0a7210 */ /* 0x004fe20001ffe4ff */
[----:B------:R1:W-:Y:S04]  /*ce030*/  STL [R1+0x34e8], R12 ;  /* 0x0034e80c01007387 */ /* 0x0003e80000100800 */
[----:B------:R2:W-:Y:S04]  /*ce040*/  STL [R1+0x34e4], R13 ;  /* 0x0034e40d01007387 */ /* 0x0005e80000100800 */
[----:B------:R1:W-:Y:S04]  /*ce050*/  LDGSTS.E [R3+0x24004], desc[UR60][R12.64], P2 ;  /* 0x240040000c037fae */ /* 0x0003e8000912187c */
[----:B------:R-:W-:Y:S04]  /*ce060*/  STL [R1+0x34f0], R9 ;  /* 0x0034f00901007387 */ /* 0x000fe80000100800 */
[----:B------:R4:W-:Y:S01]  /*ce070*/  STL [R1+0x34ec], R10 ;  /* 0x0034ec0a01007387 */ /* 0x0009e20000100800 */
[----:B-1----:R-:W-:Y:S01]  /*ce080*/  IMAD.MOV.U32 R12, RZ, RZ, R9 ;  /* 0x000000ffff0c7224 */ /* 0x002fe200078e0009 */
[----:B--2---:R-:W-:-:S05]  /*ce090*/  MOV R13, R10 ;  /* 0x0000000a000d7202 */ /* 0x004fca0000000f00 */
[----:B------:R1:W-:Y:S04]  /*ce0a0*/  LDGSTS.E [R3+0x28004], desc[UR60][R12.64], P2 ;  /* 0x280040000c037fae */ /* 0x0003e8000912187c */
[----:B------:R-:W2:Y:S04]  /*ce0b0*/  LDL.LU R13, [R1+0x3514] ;  /* 0x00351400010d7983 */ /* 0x000ea80000300800 */
[----:B------:R-:W1:Y:S04]  /*ce0c0*/  LDL.LU R12, [R1+0x3518] ;  /* 0x00351800010c7983 */ /* 0x000e680000300800 */
[----:B----4-:R-:W4:Y:S04]  /*ce0d0*/  LDL.LU R10, [R1+0x351c] ;  /* 0x00351c00010a7983 */ /* 0x010f280000300800 */
[----:B------:R-:W2:Y:S01]  /*ce0e0*/  LDL.LU R9, [R1+0x3520] ;  /* 0x0035200001097983 */ /* 0x000ea20000300800 */
[----:B------:R-:W-:-:S04]  /*ce0f0*/  ISETP.GT.AND P1, PT, R4, 0x5e, PT ;  /* 0x0000005e0400780c */ /* 0x000fc80003f24270 */
[----:B------:R-:W-:Y:S02]  /*ce100*/  SEL R7, RZ, 0x4, !P1 ;  /* 0x00000004ff077807 */ /* 0x000fe40004800000 */
[-C--:B---3--:R-:W-:Y:S02]  /*ce110*/  IADD3 R22, P3, R22, R5.reuse, RZ ;  /* 0x0000000516167210 */ /* 0x088fe40007f7e0ff */
        /* <DEDUP_REMOVED lines=11> */
[----:B---3--:R-:W3:Y:S04]  /*ce1d0*/  LDL.LU R23, [R1+0x3524] ;  /* 0x0035240001177983 */ /* 0x008ee80000300800 */
[----:B------:R-:W3:Y:S04]  /*ce1e0*/  LDL.LU R22, [R1+0x3528] ;  /* 0x0035280001167983 */ /* 0x000ee80000300800 */
[----:B------:R-:W3:Y:S04]  /*ce1f0*/  LDL.LU R21, [R1+0x352c] ;  /* 0x00352c0001157983 */ /* 0x000ee80000300800 */
[----:B------:R-:W3:Y:S01]  /*ce200*/  LDL.LU R20, [R1+0x3530] ;  /* 0x0035300001147983 */ /* 0x000ee20000300800 */
[----:B------:R-:W-:-:S05]  /*ce210*/  IADD3 R16, P2, R16, R5, RZ ;  /* 0x0000000510107210 */ /* 0x000fca0007f5e0ff */
[----:B------:R-:W-:Y:S01]  /*ce220*/  IMAD.X R19, R19, 0x1, R0, P2 ;  /* 0x0000000113137824 */ /* 0x000fe200010e0600 */
[----:B------:R-:W-:Y:S01]  /*ce230*/  IADD3 R14, P3, R14, R5, RZ ;  /* 0x000000050e0e7210 */ /* 0x000fe20007f7e0ff */
        /* <DEDUP_REMOVED lines=13> */
[----:B------:R-:W-:-:S04]  /*ce310*/  ISETP.GT.AND P2, PT, R4, 0x5f, PT ;  /* 0x0000005f0400780c */ /* 0x000fc80003f44270 */
[----:B------:R-:W-:-:S04]  /*ce320*/  SEL R7, RZ, 0x4, !P2 ;  /* 0x00000004ff077807 */ /* 0x000fc80005000000 */
[----:B------:R-:W-:-:S04]  /*ce330*/  SEL R7, R7, RZ, !P0 ;  /* 0x000000ff07077207 */ /* 0x000fc80004000000 */
[----:B------:R-:W-:Y:S02]  /*ce340*/  ISETP.NE.U32.AND P2, PT, R7, RZ, PT ;  /* 0x000000ff0700720c */ /* 0x000fe40003f45070 */
[-C--:B------:R-:W-:Y:S02]  /*ce350*/  IADD3 R12, P3, R12, R5.reuse, RZ ;  /* 0x000000050c0c7210 */ /* 0x080fe40007f7e0ff */
[----:B--2---:R-:W-:-:S03]  /*ce360*/  IADD3 R9, P4, R9, R5, RZ ;  /* 0x0000000509097210 */ /* 0x004fc60007f9e0ff */
[----:B------:R-:W-:Y:S01]  /*ce370*/  IMAD.X R13, R13, 0x1, R0, P3 ;  /* 0x000000010d0d7824 */ /* 0x000fe200018e0600 */
[----:B----4-:R-:W-:Y:S01]  /*ce380*/  IADD3.X R10, R10, R0, RZ, P4, !PT ;  /* 0x000000000a0a7210 */ /* 0x010fe200027fe4ff */
        /* <DEDUP_REMOVED lines=12> */
[----:B---3--:R-:W-:-:S02]  /*ce450*/  IADD3 R22, P1, R22, R5, RZ ;  /* 0x0000000516167210 */ /* 0x008fc40007f3e0ff */
        /* <DEDUP_REMOVED lines=22> */
[----:B------:R1:W-:Y:S04]  /*ce5c0*/  STL [R1+0x3534], R19 ;  /* 0x0035341301007387 */ /* 0x0003e80000100800 */
[----:B------:R-:W-:Y:S01]  /*ce5d0*/  STL [R1+0x38b0], R14 ;  /* 0x0038b00e01007387 */ /* 0x000fe20000100800 */
[----:B------:R-:W-:Y:S01]  /*ce5e0*/  IMAD.MOV.U32 R84, RZ, RZ, R16 ;  /* 0x000000ffff547224 */ /* 0x000fe200078e0010 */
[----:B------:R-:W-:-:S02]  /*ce5f0*/  MOV R85, R19 ;  /* 0x0000001300557202 */ /* 0x000fc40000000f00 */
[----:B------:R1:W-:Y:S04]  /*ce600*/  STL [R1+0x38ac], R15 ;  /* 0x0038ac0f01007387 */ /* 0x0003e80000100800 */
[----:B------:R-:W-:Y:S04]  /*ce610*/  LDGSTS.E [R3+0x2c00c], desc[UR60][R84.64], P2 ;  /* 0x2c00c00054037fae */ /* 0x000fe8000912187c */
[----:B-1----:R-:W3:Y:S04]  /*ce620*/  LDL.LU R19, [R1+0x38d4] ;  /* 0x0038d40001137983 */ /* 0x002ee80000300800 */
[----:B------:R-:W3:Y:S04]  /*ce630*/  LDL.LU R16, [R1+0x38d8] ;  /* 0x0038d80001107983 */ /* 0x000ee80000300800 */
[----:B------:R-:W-:Y:S04]  /*ce640*/  LDGSTS.E [R3+0x30000], desc[UR60][R14.64], P1 ;  /* 0x300000000e037fae */ /* 0x000fe8000892187c */
[----:B------:R-:W3:Y:S04]  /*ce650*/  LDL.LU R15, [R1+0x38dc] ;  /* 0x0038dc00010f7983 */ /* 0x000ee80000300800 */
[----:B------:R-:W3:Y:S01]  /*ce660*/  LDL.LU R14, [R1+0x38e0] ;  /* 0x0038e000010e7983 */ /* 0x000ee20000300800 */
[----:B------:R-:W-:-:S02]  /*ce670*/  IADD3 R12, P2, R12, R5, RZ ;  /* 0x000000050c0c7210 */ /* 0x000fc40007f5e0ff */
        /* <DEDUP_REMOVED lines=10> */
[----:B------:R-:W-:Y:S04]  /*ce720*/  LDGSTS.E [R3+0x38000], desc[UR60][R12.64], P1 ;  /* 0x380000000c037fae */ /* 0x000fe8000892187c */
[----:B------:R-:W2:Y:S04]  /*ce730*/  LDL.LU R13, [R1+0x38e4] ;  /* 0x0038e400010d7983 */ /* 0x000ea80000300800 */
[----:B------:R-:W2:Y:S04]  /*ce740*/  LDL.LU R12, [R1+0x38e8] ;  /* 0x0038e800010c7983 */ /* 0x000ea80000300800 */
[----:B----4-:R-:W4:Y:S04]  /*ce750*/  LDL.LU R10, [R1+0x38ec] ;  /* 0x0038ec00010a7983 */ /* 0x010f280000300800 */
[----:B------:R-:W4:Y:S01]  /*ce760*/  LDL.LU R9, [R1+0x38f0] ;  /* 0x0038f00001097983 */ /* 0x000f220000300800 */
[----:B------:R-:W-:-:S02]  /*ce770*/  ISETP.GT.AND P2, PT, R4, 0x7d, PT ;  /* 0x0000007d0400780c */ /* 0x000fc40003f44270 */
[----:B---3--:R-:W-:Y:S02]  /*ce780*/  IADD3 R22, P3, R22, R5, RZ ;  /* 0x0000000516167210 */ /* 0x008fe40007f7e0ff */
[----:B------:R-:W-:-:S03]  /*ce790*/  SEL R7, RZ, 0x4, !P2 ;  /* 0x00000004ff077807 */ /* 0x000fc60005000000 */
[----:B------:R-:W-:Y:S01]  /*ce7a0*/  IMAD.X R23, R23, 0x1, R0, P3 ;  /* 0x0000000117177824 */ /* 0x000fe200018e0600 */
[----:B------:R-:W-:Y:S02]  /*ce7b0*/  SEL R7, R7, RZ, !P0 ;  /* 0x000000ff07077207 */ /* 0x000fe40004000000 */
[-C--:B------:R-:W-:Y:S02]  /*ce7c0*/  IADD3 R20, P4, R20, R5.reuse, RZ ;  /* 0x0000000514147210 */ /* 0x080fe40007f9e0ff */
[----:B------:R-:W-:Y:S01]  /*ce7d0*/  LDGSTS.E [R3+0x3c000], desc[UR60][R22.64], P1 ;  /* 0x3c00000016037fae */ /* 0x000fe2000892187c */
[----:B------:R-:W-:Y:S02]  /*ce7e0*/  ISETP.NE.U32.AND P2, PT, R7, RZ, PT ;  /* 0x000000ff0700720c */ /* 0x000fe40003f45070 */
[----:B------:R-:W-:Y:S01]  /*ce7f0*/  IADD3.X R21, R21, R0, RZ, P4, !PT ;  /* 0x0000000015157210 */ /* 0x000fe200027fe4ff */
[----:B------:R-:W-:Y:S04]  /*ce800*/  STL [R1+0x38c8], R22 ;  /* 0x0038c81601007387 */ /* 0x000fe80000100800 */
[----:B------:R1:W-:Y:S04]  /*ce810*/  STL [R1+0x38c4], R23 ;  /* 0x0038c41701007387 */ /* 0x0003e80000100800 */
[----:B------:R3:W-:Y:S04]  /*ce820*/  STL [R1+0x38d0], R20 ;  /* 0x0038d01401007387 */ /* 0x0007e80000100800 */
[----:B------:R3:W-:Y:S04]  /*ce830*/  STL [R1+0x38cc], R21 ;  /* 0x0038cc1501007387 */ /* 0x0007e80000100800 */
[----:B------:R-:W4:Y:S04]  /*ce840*/  LDL.LU R84, [R1+0x38f4] ;  /* 0x0038f40001547983 */ /* 0x000f280000300800 */
[----:B------:R-:W4:Y:S04]  /*ce850*/  LDL.LU R83, [R1+0x38f8] ;  /* 0x0038f80001537983 */ /* 0x000f280000300800 */
[----:B------:R3:W-:Y:S04]  /*ce860*/  LDGSTS.E [R3+0x30004], desc[UR60][R20.64], P2 ;  /* 0x3000400014037fae */ /* 0x0007e8000912187c */
[----:B-1----:R-:W4:Y:S04]  /*ce870*/  LDL.LU R23, [R1+0x38fc] ;  /* 0x0038fc0001177983 */ /* 0x002f280000300800 */
[----:B------:R-:W4:Y:S01]  /*ce880*/  LDL.LU R22, [R1+0x3900] ;  /* 0x0039000001167983 */ /* 0x000f220000300800 */
[----:B------:R-:W-:-:S05]  /*ce890*/  IADD3 R16, P1, R16, R5, RZ ;  /* 0x0000000510107210 */ /* 0x000fca0007f3e0ff */
[----:B------:R-:W-:Y:S02]  /*ce8a0*/  IMAD.X R19, R19, 0x1, R0, P1 ;  /* 0x0000000113137824 */ /* 0x000fe400008e0600 */
[----:B---3--:R-:W-:Y:S01]  /*ce8b0*/  IMAD.MOV.U32 R20, RZ, RZ, R16 ;  /* 0x000000ffff147224 */ /* 0x008fe200078e0010 */
[----:B------:R1:W-:Y:S02]  /*ce8c0*/  STL [R1+0x38d8], R16 ;  /* 0x0038d81001007387 */ /* 0x0003e40000100800 */
[----:B------:R-:W-:Y:S02]  /*ce8d0*/  MOV R21, R19 ;  /* 0x0000001300157202 */ /* 0x000fe40000000f00 */
[----:B------:R-:W-:Y:S01]  /*ce8e0*/  IADD3 R14, P3, R14, R5, RZ ;  /* 0x000000050e0e7210 */ /* 0x000fe20007f7e0ff */
[----:B------:R-:W-:Y:S04]  /*ce8f0*/  STL [R1+0x38d4], R19 ;  /* 0x0038d41301007387 */ /* 0x000fe80000100800 */
[----:B------:R-:W-:Y:S01]  /*ce900*/  LDGSTS.E [R3+0x34004], desc[UR60][R20.64], P2 ;  /* 0x3400400014037fae */ /* 0x000fe2000912187c */
[----:B------:R-:W-:-:S03]  /*ce910*/  IADD3.X R15, R15, R0, RZ, P3, !PT ;  /* 0x000000000f0f7210 */ /* 0x000fc60001ffe4ff */
[----:B------:R-:W-:Y:S04]  /*ce920*/  STL [R1+0x38e0], R14 ;  /* 0x0038e00e01007387 */ /* 0x000fe80000100800 */
[----:B------:R3:W-:Y:S04]  /*ce930*/  STL [R1+0x38dc], R15 ;  /* 0x0038dc0f01007387 */ /* 0x0007e80000100800 */
[----:B------:R-:W-:Y:S04]  /*ce940*/  LDGSTS.E [R3+0x38004], desc[UR60][R14.64], P2 ;  /* 0x380040000e037fae */ /* 0x000fe8000912187c */
[----:B-1----:R-:W4:Y:S04]  /*ce950*/  LDL.LU R16, [R1+0x3904] ;  /* 0x0039040001107983 */ /* 0x002f280000300800 */
[----:B---3--:R-:W3:Y:S04]  /*ce960*/  LDL.LU R15, [R1+0x3908] ;  /* 0x00390800010f7983 */ /* 0x008ee80000300800 */
[----:B------:R-:W3:Y:S04]  /*ce970*/  LDL.LU R21, [R1+0x390c] ;  /* 0x00390c0001157983 */ /* 0x000ee80000300800 */
        /* <DEDUP_REMOVED lines=23> */
[----:B------:R-:W-:-:S02]  /*ceaf0*/  IADD3 R83, P2, R83, R5, RZ ;  /* 0x0000000553537210 */ /* 0x000fc40007f5e0ff */
[----:B------:R-:W-:-:S03]  /*ceb00*/  IADD3 R22, P3, R22, R5, RZ ;  /* 0x0000000516167210 */ /* 0x000fc60007f7e0ff */
[----:B------:R-:W-:Y:S01]  /*ceb10*/  IMAD.X R84, R84, 0x1, R0, P2 ;  /* 0x0000000154547824 */ /* 0x000fe200010e0600 */
[----:B------:R-:W-:Y:S01]  /*ceb20*/  IADD3.X R23, R23, R0, RZ, P3, !PT ;  /* 0x0000000017177210 */ /* 0x000fe20001ffe4ff */
[----:B------:R-:W-:Y:S04]  /*ceb30*/  STL [R1+0x38f8], R83 ;  /* 0x0038f85301007387 */ /* 0x000fe80000100800 */
[----:B------:R1:W-:Y:S01]  /*ceb40*/  STL [R1+0x38f4], R84 ;  /* 0x0038f45401007387 */ /* 0x0003e20000100800 */
[----:B------:R-:W-:Y:S01]  /*ceb50*/  IMAD.MOV.U32 R85, RZ, RZ, R84 ;  /* 0x000000ffff557224 */ /* 0x000fe200078e0054 */
[----:B------:R-:W-:Y:S02]  /*ceb60*/  ISETP.GT.AND P2, PT, R4, 0x7f, PT ;  /* 0x0000007f0400780c */ /* 0x000fe40003f44270 */
[----:B------:R3:W-:Y:S02]  /*ceb70*/  STL [R1+0x3900], R22 ;  /* 0x0039001601007387 */ /* 0x0007e40000100800 */
[----:B------:R-:W-:-:S02]  /*ceb80*/  SEL R7, RZ, 0x4, !P2 ;  /* 0x00000004ff077807 */ /* 0x000fc40005000000 */
[----:B-1----:R-:W-:Y:S01]  /*ceb90*/  MOV R84, R83 ;  /* 0x0000005300547202 */ /* 0x002fe20000000f00 */
[----:B------:R1:W-:Y:S01]  /*ceba0*/  STL [R1+0x38fc], R23 ;  /* 0x0038fc1701007387 */ /* 0x0003e20000100800 */
[----:B------:R-:W-:-:S03]  /*cebb0*/  SEL R7, R7, RZ, !P0 ;  /* 0x000000ff07077207 */ /* 0x000fc60004000000 */
[----:B------:R-:W-:Y:S04]  /*cebc0*/  LDGSTS.E [R3+0x34008], desc[UR60][R84.64], P1 ;  /* 0x3400800054037fae */ /* 0x000fe8000892187c */
[----:B------:R1:W-:Y:S01]  /*cebd0*/  LDGSTS.E [R3+0x38008], desc[UR60][R22.64], P1 ;  /* 0x3800800016037fae */ /* 0x0003e2000892187c */
[----:B------:R-:W-:Y:S02]  /*cebe0*/  ISETP.NE.U32.AND P2, PT, R7, RZ, PT ;  /* 0x000000ff0700720c */ /* 0x000fe40003f45070 */
[----:B---3--:R-:W-:-:S05]  /*cebf0*/  IADD3 R15, P3, R15, R5, RZ ;  /* 0x000000050f0f7210 */ /* 0x008fca0007f7e0ff */
[----:B------:R-:W-:Y:S01]  /*cec00*/  IMAD.X R16, R16, 0x1, R0, P3 ;  /* 0x0000000110107824 */ /* 0x000fe200018e0600 */
[----:B-1----:R-:W-:-:S03]  /*cec10*/  MOV R22, R15 ;  /* 0x0000000f00167202 */ /* 0x002fc60000000f00 */
[----:B------:R-:W-:Y:S01]  /*cec20*/  IMAD.MOV.U32 R23, RZ, RZ, R16 ;  /* 0x000000ffff177224 */ /* 0x000fe200078e0010 */
[----:B------:R-:W-:-:S04]  /*cec30*/  IADD3 R14, P3, R14, R5, RZ ;  /* 0x000000050e0e7210 */ /* 0x000fc80007f7e0ff */
[----:B------:R1:W-:Y:S01]  /*cec40*/  LDGSTS.E [R3+0x3c008], desc[UR60][R22.64], P1 ;  /* 0x3c00800016037fae */ /* 0x0003e2000892187c */
[----:B------:R-:W-:-:S03]  /*cec50*/  IADD3 R20, P1, R20, R5, RZ ;  /* 0x0000000514147210 */ /* 0x000fc60007f3e0ff */
[----:B------:R3:W-:Y:S04]  /*cec60*/  STL [R1+0x3908], R15 ;  /* 0x0039080f01007387 */ /* 0x0007e80000100800 */
[----:B------:R1:W-:Y:S01]  /*cec70*/  STL [R1+0x3904], R16 ;  /* 0x0039041001007387 */ /* 0x0003e20000100800 */
[----:B------:R-:W-:Y:S01]  /*cec80*/  IADD3.X R21, R21, R0, RZ, P1, !PT ;  /* 0x0000000015157210 */ /* 0x000fe20000ffe4ff */
[----:B------:R-:W-:-:S04]  /*cec90*/  IMAD.X R19, R19, 0x1, R0, P3 ;  /* 0x0000000113137824 */ /* 0x000fc800018e0600 */
[----:B------:R-:W-:Y:S04]  /*ceca0*/  LDGSTS.E [R3+0x3000c], desc[UR60][R20.64], P2 ;  /* 0x3000c00014037fae */ /* 0x000fe8000912187c */
[----:B---3--:R-:W3:Y:S04]  /*cecb0*/  LDL.LU R15, [R1+0x3930] ;  /* 0x00393000010f7983 */ /* 0x008ee80000300800 */
[----:B-1----:R-:W3:Y:S04]  /*cecc0*/  LDL.LU R16, [R1+0x3970] ;  /* 0x0039700001107983 */ /* 0x002ee80000300800 */
[----:B------:R1:W-:Y:S04]  /*cecd0*/  STL [R1+0x3910], R20 ;  /* 0x0039101401007387 */ /* 0x0003e80000100800 */
[----:B------:R1:W-:Y:S04]  /*cece0*/  STL [R1+0x390c], R21 ;  /* 0x00390c1501007387 */ /* 0x0003e80000100800 */
[----:B------:R-:W-:Y:S04]  /*cecf0*/  STL [R1+0x3918], R14 ;  /* 0x0039180e01007387 */ /* 0x000fe80000100800 */
[----:B------:R-:W-:Y:S04]  /*ced00*/  STL [R1+0x3914], R19 ;  /* 0x0039141301007387 */ /* 0x000fe80000100800 */
[----:B-1----:R-:W3:Y:S04]  /*ced10*/  LDL.LU R20, [R1+0x392c] ;  /* 0x00392c0001147983 */ /* 0x002ee80000300800 */
[----:B------:R-:W3:Y:S01]  /*ced20*/  LDL.LU R21, [R1+0x396c] ;  /* 0x00396c0001157983 */ /* 0x000ee20000300800 */
[----:B------:R-:W-:Y:S01]  /*ced30*/  MOV R22, R14 ;  /* 0x0000000e00167202 */ /* 0x000fe20000000f00 */
[----:B------:R-:W-:-:S05]  /*ced40*/  IMAD.MOV.U32 R23, RZ, RZ, R19 ;  /* 0x000000ffff177224 */ /* 0x000fca00078e0013 */
[----:B------:R-:W-:Y:S01]  /*ced50*/  LDGSTS.E [R3+0x3400c], desc[UR60][R22.64], P2 ;  /* 0x3400c00016037fae */ /* 0x000fe2000912187c */
[----:B------:R-:W-:Y:S02]  /*ced60*/  SHF.L.U32 R7, R11, 0x2, RZ ;  /* 0x000000020b077819 */ /* 0x000fe400000006ff */
[----:B------:R-:W-:-:S05]  /*ced70*/  SHF.L.U32 R6, R6, 0x7, RZ ;  /* 0x0000000706067819 */ /* 0x000fca00000006ff */
[----:B------:R-:W-:Y:S01]  /*ced80*/  IMAD.SHL.U32 R6, R6, 0x4, RZ ;  /* 0x0000000406067824 */ /* 0x000fe200078e00ff */
[----:B------:R-:W-:Y:S02]  /*ced90*/  LOP3.LUT R7, R7, 0x7c, RZ, 0xc0, !PT ;  /* 0x0000007c07077812 */ /* 0x000fe400078ec0ff */
[-C--:B--2---:R-:W-:Y:S02]  /*ceda0*/  IADD3 R12, P1, R12, R5.reuse, RZ ;  /* 0x000000050c0c7210 */ /* 0x084fe40007f3e0ff */
[----:B----4-:R-:W-:Y:S02]  /*cedb0*/  IADD3 R9, P3, R9, R5, RZ ;  /* 0x0000000509097210 */ /* 0x010fe40007f7e0ff */
[----:B------:R-:W-:Y:S01]  /*cedc0*/  IADD3.X R13, R13, R0, RZ, P1, !PT ;  /* 0x000000000d0d7210 */ /* 0x000fe20000ffe4ff */
[----:B------:R1:W-:Y:S02]  /*cedd0*/  STL [R1+0x3920], R12 ;  /* 0x0039200c01007387 */ /* 0x0003e40000100800 */
[----:B------:R-:W-:-:S02]  /*cede0*/  IMAD.X R10, R10, 0x1, R0, P3 ;  /* 0x000000010a0a7824 */ /* 0x000fc400018e0600 */
[----:B------:R2:W-:Y:S04]  /*cedf0*/  STL [R1+0x391c], R13 ;  /* 0x00391c0d01007387 */ /* 0x0005e80000100800 */
[----:B------:R1:W-:Y:S04]  /*cee00*/  LDGSTS.E [R3+0x3800c], desc[UR60][R12.64], P2 ;  /* 0x3800c0000c037fae */ /* 0x0003e8000912187c */
[----:B------:R4:W-:Y:S04]  /*cee10*/  STL [R1+0x3928], R9 ;  /* 0x0039280901007387 */ /* 0x0009e80000100800 */
[----:B------:R4:W-:Y:S01]  /*cee20*/  STL [R1+0x3924], R10 ;  /* 0x0039240a01007387 */ /* 0x0009e20000100800 */
[----:B------:R-:W-:-:S02]  /*cee30*/  ISETP.GE.AND P1, PT, R17, R4, PT ;  /* 0x000000041100720c */ /* 0x000fc40003f26270 */
[----:B-1----:R-:W-:Y:S01]  /*cee40*/  MOV R12, R9 ;  /* 0x00000009000c7202 */ /* 0x002fe20000000f00 */
[----:B--2---:R-:W-:Y:S01]  /*cee50*/  IMAD.MOV.U32 R13, RZ, RZ, R10 ;  /* 0x000000ffff0d7224 */ /* 0x004fe200078e000a */
[----:B----4-:R-:W2:Y:S04]  /*cee60*/  LDL.LU R9, [R1+0x39b0] ;  /* 0x0039b00001097983 */ /* 0x010ea80000300800 */
[----:B------:R-:W4:Y:S04]  /*cee70*/  LDL.LU R10, [R1+0x39f0] ;  /* 0x0039f000010a7983 */ /* 0x000f280000300800 */
[----:B------:R1:W-:Y:S01]  /*cee80*/  LDGSTS.E [R3+0x3c00c], desc[UR60][R12.64], P2 ;  /* 0x3c00c0000c037fae */ /* 0x0003e2000912187c */
[----:B------:R-:W-:-:S03]  /*cee90*/  LOP3.LUT R4, R11, 0x60, RZ, 0xc0, !PT ;  /* 0x000000600b047812 */ /* 0x000fc600078ec0ff */
[----:B------:R-:W0:Y:S04]  /*ceea0*/  LDGDEPBAR ;  /* 0x00000000000079af */ /* 0x000e280000000000 */
[----:B------:R-:W4:Y:S04]  /*ceeb0*/  LDL.LU R12, [R1+0x39ac] ;  /* 0x0039ac00010c7983 */ /* 0x000f280000300800 */
[----:B------:R-:W4:Y:S04]  /*ceec0*/  LDL.LU R17, [R1+0x39ec] ;  /* 0x0039ec0001117983 */ /* 0x000f280000300800 */
[----:B------:R-:W4:Y:S04]  /*ceed0*/  LDL.LU R19, [R1+0x3a2c] ;  /* 0x003a2c0001137983 */ /* 0x000f280000300800 */
[----:B------:R-:W4:Y:S04]  /*ceee0*/  LDL.LU R11, [R1+0x3a30] ;  /* 0x003a3000010b7983 */ /* 0x000f280000300800 */
[----:B------:R-:W4:Y:S04]  /*ceef0*/  LDL.LU R14, [R1+0x3a6c] ;  /* 0x003a6c00010e7983 */ /* 0x000f280000300800 */
[----:B------:R-:W4:Y:S01]  /*cef00*/  LDL.LU R13, [R1+0x3a70] ;  /* 0x003a7000010d7983 */ /* 0x000f220000300800 */
[----:B-1----:R-:W-:-:S04]  /*cef10*/  SEL R3, RZ, 0x4, P1 ;  /* 0x00000004ff037807 */ /* 0x002fc80000800000 */
[----:B------:R-:W-:Y:S01]  /*cef20*/  SEL R3, R3, RZ, !P0 ;  /* 0x000000ff03037207 */ /* 0x000fe20004000000 */
[----:B------:R-:W-:-:S03]  /*cef30*/  IMAD R7, R4, 0x400, R7 ;  /* 0x0000040004077824 */ /* 0x000fc600078e0207 */
[----:B------:R-:W-:Y:S02]  /*cef40*/  ISETP.NE.U32.AND P0, PT, R3, RZ, PT ;  /* 0x000000ff0300720c */ /* 0x000fe40003f05070 */
[----:B------:R-:W-:Y:S02]  /*cef50*/  IADD3 R3, R7, 0x200000, R8 ;  /* 0x0020000007037810 */ /* 0x000fe40007ffe008 */
[-C--:B---3--:R-:W-:Y:S02]  /*cef60*/  IADD3 R15, P1, R15, R6.reuse, RZ ;  /* 0x000000060f0f7210 */ /* 0x088fe40007f3e0ff */
[----:B------:R-:W-:Y:S02]  /*cef70*/  IADD3 R16, P2, R16, R6, RZ ;  /* 0x0000000610107210 */ /* 0x000fe40007f5e0ff */
[----:B------:R-:W-:Y:S01]  /*cef80*/  MOV R4, R15 ;  /* 0x0000000f00047202 */ /* 0x000fe20000000f00 */
[----:B------:R1:W-:Y:S01]  /*cef90*/  STL [R1+0x3930], R15 ;  /* 0x0039300f01007387 */ /* 0x0003e20000100800 */
[----:B------:R-:W-:Y:S01]  /*cefa0*/  IADD3.X R20, R20, R2, RZ, P1, !PT ;  /* 0x0000000214147210 */ /* 0x000fe20000ffe4ff */
[----:B------:R-:W-:-:S04]  /*cefb0*/  IMAD.X R21, R21, 0x1, R2, P2 ;  /* 0x0000000115157824 */ /* 0x000fc800010e0602 */
[----:B------:R3:W-:Y:S01]  /*cefc0*/  STL [R1+0x392c], R20 ;  /* 0x00392c1401007387 */ /* 0x0007e20000100800 */
[----:B------:R-:W-:-:S03]  /*cefd0*/  IMAD.MOV.U32 R5, RZ, RZ, R20 ;  /* 0x000000ffff057224 */ /* 0x000fc600078e0014 */
[----:B------:R3:W-:Y:S04]  /*cefe0*/  STL [R1+0x3970], R16 ;  /* 0x0039701001007387 */ /* 0x0007e80000100800 */
[----:B------:R3:W-:Y:S04]  /*ceff0*/  STL [R1+0x396c], R21 ;  /* 0x00396c1501007387 */ /* 0x0007e80000100800 */
[----:B-1----:R-:W4:Y:S04]  /*cf000*/  LDL.LU R15, [R1+0x3ab0] ;  /* 0x003ab000010f7983 */ /* 0x002f280000300800 */
[----:B------:R1:W-:Y:S04]  /*cf010*/  LDGSTS.E [R3+-0x80000], desc[UR60][R4.64], P0 ;  /* 0x8000000004037fae */ /* 0x0003e8000812187c */
[----:B---3--:R-:W3:Y:S01]  /*cf020*/  LDL.LU R20, [R1+0x3af0] ;  /* 0x003af00001147983 */ /* 0x008ee20000300800 */
[----:B-1----:R-:W-:Y:S01]  /*cf030*/  MOV R4, R16 ;  /* 0x0000001000047202 */ /* 0x002fe20000000f00 */
[----:B------:R-:W-:-:S02]  /*cf040*/  IMAD.MOV.U32 R5, RZ, RZ, R21 ;  /* 0x000000ffff057224 */ /* 0x000fc400078e0015 */
[----:B------:R-:W3:Y:S04]  /*cf050*/  LDL.LU R16, [R1+0x3aac] ;  /* 0x003aac0001107983 */ /* 0x000ee80000300800 */
[----:B------:R-:W3:Y:S04]  /*cf060*/  LDL.LU R21, [R1+0x3aec] ;  /* 0x003aec0001157983 */ /* 0x000ee80000300800 */
[----:B------:R-:W-:Y:S04]  /*cf070*/  LDGSTS.E [R3+-0x7fc00], desc[UR60][R4.64], P0 ;  /* 0x8040000004037fae */ /* 0x000fe8000812187c */
[----:B------:R-:W3:Y:S04]  /*cf080*/  LDL.LU R4, [R1+0x3b30] ;  /* 0x003b300001047983 */ /* 0x000ee80000300800 */
[----:B------:R-:W3:Y:S01]  /*cf090*/  LDL.LU R5, [R1+0x3b70] ;  /* 0x003b700001057983 */ /* 0x000ee20000300800 */
[----:B--2---:R-:W-:-:S02]  /*cf0a0*/  IADD3 R9, P1, R9, R6, RZ ;  /* 0x0000000609097210 */ /* 0x004fc40007f3e0ff */
[----:B----4-:R-:W-:-:S03]  /*cf0b0*/  IADD3 R10, P2, R10, R6, RZ ;  /* 0x000000060a0a7210 */ /* 0x010fc60007f5e0ff */
[----:B------:R1:W-:Y:S01]  /*cf0c0*/  STL [R1+0x39b0], R9 ;  /* 0x0039b00901007387 */ /* 0x0003e20000100800 */
[----:B------:R-:W-:Y:S02]  /*cf0d0*/  MOV R22, R9 ;  /* 0x0000000900167202 */ /* 0x000fe40000000f00 */
[----:B------:R-:W-:Y:S01]  /*cf0e0*/  IADD3.X R12, R12, R2, RZ, P1, !PT ;  /* 0x000000020c0c7210 */ /* 0x000fe20000ffe4ff */
[----:B------:R-:W-:-:S04]  /*cf0f0*/  IMAD.X R17, R17, 0x1, R2, P2 ;  /* 0x0000000111117824 */ /* 0x000fc800010e0602 */
[----:B------:R2:W-:Y:S04]  /*cf100*/  STL [R1+0x39ac], R12 ;  /* 0x0039ac0c01007387 */ /* 0x0005e80000100800 */
[----:B------:R-:W-:Y:S04]  /*cf110*/  STL [R1+0x39f0], R10 ;  /* 0x0039f00a01007387 */ /* 0x000fe80000100800 */
[----:B------:R4:W-:Y:S04]  /*cf120*/  STL [R1+0x39ec], R17 ;  /* 0x0039ec1101007387 */ /* 0x0009e80000100800 */
[----:B-1----:R-:W3:Y:S01]  /*cf130*/  LDL.LU R9, [R1+0x3b2c] ;  /* 0x003b2c0001097983 */ /* 0x002ee20000300800 */
[----:B------:R-:W-:Y:S01]  /*cf140*/  IMAD.MOV.U32 R23, RZ, RZ, R12 ;  /* 0x000000ffff177224 */ /* 0x000fe200078e000c */
[----:B------:R-:W-:-:S02]  /*cf150*/  IADD3 R11, P1, R11, R6, RZ ;  /* 0x000000060b0b7210 */ /* 0x000fc40007f3e0ff */
[----:B------:R-:W-:Y:S02]  /*cf160*/  IADD3 R13, P2, R13, R6, RZ ;  /* 0x000000060d0d7210 */ /* 0x000fe40007f5e0ff */
[----:B------:R1:W-:Y:S04]  /*cf170*/  LDGSTS.E [R3+-0x7f800], desc[UR60][R22.64], P0 ;  /* 0x8080000016037fae */ /* 0x0003e8000812187c */
[----:B--2---:R-:W2:Y:S01]  /*cf180*/  LDL.LU R12, [R1+0x3b6c] ;  /* 0x003b6c00010c7983 */ /* 0x004ea20000300800 */
[----:B------:R-:W-:Y:S01]  /*cf190*/  IADD3.X R19, R19, R2, RZ, P1, !PT ;  /* 0x0000000213137210 */ /* 0x000fe20000ffe4ff */
[----:B------:R-:W-:Y:S01]  /*cf1a0*/  IMAD.X R14, R14, 0x1, R2, P2 ;  /* 0x000000010e0e7824 */ /* 0x000fe200010e0602 */
[----:B-1----:R-:W-:Y:S01]  /*cf1b0*/  MOV R22, R10 ;  /* 0x0000000a00167202 */ /* 0x002fe20000000f00 */
[----:B------:R-:W-:-:S02]  /*cf1c0*/  IMAD.MOV.U32 R23, RZ, RZ, R17 ;  /* 0x000000ffff177224 */ /* 0x000fc400078e0011 */
[----:B----4-:R-:W4:Y:S04]  /*cf1d0*/  LDL.LU R17, [R1+0x3bc0] ;  /* 0x003bc00001117983 */ /* 0x010f280000300800 */
[----:B------:R-:W4:Y:S04]  /*cf1e0*/  LDL.LU R10, [R1+0x3c00] ;  /* 0x003c0000010a7983 */ /* 0x000f280000300800 */
[----:B------:R-:W-:Y:S04]  /*cf1f0*/  STL [R1+0x3a30], R11 ;  /* 0x003a300b01007387 */ /* 0x000fe80000100800 */
[----:B------:R1:W-:Y:S04]  /*cf200*/  STL [R1+0x3a2c], R19 ;  /* 0x003a2c1301007387 */ /* 0x0003e80000100800 */
[----:B------:R1:W-:Y:S04]  /*cf210*/  LDGSTS.E [R3+-0x7f400], desc[UR60][R22.64], P0 ;  /* 0x80c0000016037fae */ /* 0x0003e8000812187c */
[----:B------:R-:W-:Y:S04]  /*cf220*/  STL [R1+0x3a70], R13 ;  /* 0x003a700d01007387 */ /* 0x000fe80000100800 */
[----:B------:R1:W-:Y:S02]  /*cf230*/  STL [R1+0x3a6c], R14 ;  /* 0x003a6c0e01007387 */ /* 0x0003e40000100800 */
[----:B-1----:R-:W-:-:S02]  /*cf240*/  IMAD.MOV.U32 R23, RZ, RZ, R19 ;  /* 0x000000ffff177224 */ /* 0x002fc400078e0013 */
[----:B------:R-:W4:Y:S01]  /*cf250*/  LDL.LU R19, [R1+0x3bbc] ;  /* 0x003bbc0001137983 */ /* 0x000f220000300800 */
[----:B------:R-:W-:-:S03]  /*cf260*/  MOV R22, R11 ;  /* 0x0000000b00167202 */ /* 0x000fc60000000f00 */
[----:B------:R-:W4:Y:S04]  /*cf270*/  LDL.LU R11, [R1+0x3bfc] ;  /* 0x003bfc00010b7983 */ /* 0x000f280000300800 */
[----:B------:R1:W-:Y:S02]  /*cf280*/  LDGSTS.E [R3+-0x7f000], desc[UR60][R22.64], P0 ;  /* 0x8100000016037fae */ /* 0x0003e4000812187c */
[----:B-1----:R-:W-:Y:S01]  /*cf290*/  MOV R22, R13 ;  /* 0x0000000d00167202 */ /* 0x002fe20000000f00 */
[----:B------:R-:W-:Y:S02]  /*cf2a0*/  IMAD.MOV.U32 R23, RZ, RZ, R14 ;  /* 0x000000ffff177224 */ /* 0x000fe400078e000e */
[----:B------:R-:W4:Y:S04]  /*cf2b0*/  LDL.LU R14, [R1+0x3c40] ;  /* 0x003c4000010e7983 */ /* 0x000f280000300800 */
[----:B------:R-:W4:Y:S04]  /*cf2c0*/  LDL.LU R13, [R1+0x3c80] ;  /* 0x003c8000010d7983 */ /* 0x000f280000300800 */
[----:B------:R1:W-:Y:S01]  /*cf2d0*/  LDGSTS.E [R3+-0x7ec00], desc[UR60][R22.64], P0 ;  /* 0x8140000016037fae */ /* 0x0003e2000812187c */
[----:B------:R-:W-:-:S02]  /*cf2e0*/  IADD3 R15, P1, R15, R6, RZ ;  /* 0x000000060f0f7210 */ /* 0x000fc40007f3e0ff */
[----:B---3--:R-:W-:-:S03]  /*cf2f0*/  IADD3 R20, P2, R20, R6, RZ ;  /* 0x0000000614147210 */ /* 0x008fc60007f5e0ff */
[----:B------:R3:W-:Y:S01]  /*cf300*/  STL [R1+0x3ab0], R15 ;  /* 0x003ab00f01007387 */ /* 0x0007e20000100800 */
[----:B-1----:R-:W-:Y:S02]  /*cf310*/  MOV R22, R15 ;  /* 0x0000000f00167202 */ /* 0x002fe40000000f00 */
[----:B------:R-:W-:Y:S01]  /*cf320*/  IADD3.X R16, R16, R2, RZ, P1, !PT ;  /* 0x0000000210107210 */ /* 0x000fe20000ffe4ff */
[----:B------:R-:W-:-:S04]  /*cf330*/  IMAD.X R21, R21, 0x1, R2, P2 ;  /* 0x0000000115157824 */ /* 0x000fc800010e0602 */
[----:B------:R1:W-:Y:S04]  /*cf340*/  STL [R1+0x3aac], R16 ;  /* 0x003aac1001007387 */ /* 0x0003e80000100800 */
[----:B------:R1:W-:Y:S04]  /*cf350*/  STL [R1+0x3af0], R20 ;  /* 0x003af01401007387 */ /* 0x0003e80000100800 */
[----:B------:R1:W-:Y:S04]  /*cf360*/  STL [R1+0x3aec], R21 ;  /* 0x003aec1501007387 */ /* 0x0003e80000100800 */
[----:B---3--:R-:W3:Y:S01]  /*cf370*/  LDL.LU R15, [R1+0x3c3c] ;  /* 0x003c3c00010f7983 */ /* 0x008ee20000300800 */
[----:B------:R-:W-:-:S05]  /*cf380*/  IMAD.MOV.U32 R23, RZ, RZ, R16 ;  /* 0x000000ffff177224 */ /* 0x000fca00078e0010 */
[----:B------:R-:W-:Y:S04]  /*cf390*/  LDGSTS.E [R3+-0x7e800], desc[UR60][R22.64], P0 ;  /* 0x8180000016037fae */ /* 0x000fe8000812187c */
[----:B-1----:R-:W3:Y:S01]  /*cf3a0*/  LDL.LU R16, [R1+0x3c7c] ;  /* 0x003c7c0001107983 */ /* 0x002ee20000300800 */
[-C--:B------:R-:W-:Y:S02]  /*cf3b0*/  IADD3 R4, P1, R4, R6.reuse, RZ ;  /* 0x0000000604047210 */ /* 0x080fe40007f3e0ff */
[----:B------:R-:W-:Y:S01]  /*cf3c0*/  IADD3 R5, P2, R5, R6, RZ ;  /* 0x0000000605057210 */ /* 0x000fe20007f5e0ff */
[----:B------:R1:W-:Y:S04]  /*cf3d0*/  LDGSTS.E [R3+-0x7e400], desc[UR60][R20.64], P0 ;  /* 0x81c0000014037fae */ /* 0x0003e8000812187c */
[----:B------:R-:W-:Y:S01]  /*cf3e0*/  STL [R1+0x3b30], R4 ;  /* 0x003b300401007387 */ /* 0x000fe20000100800 */
[----:B-1----:R-:W-:-:S02]  /*cf3f0*/  MOV R20, R4 ;  /* 0x0000000400147202 */ /* 0x002fc40000000f00 */
[----:B------:R-:W-:-:S05]  /*cf400*/  IADD3.X R9, R9, R2, RZ, P1, !PT ;  /* 0x0000000209097210 */ /* 0x000fca0000ffe4ff */
[----:B------:R-:W-:Y:S01]  /*cf410*/  IMAD.MOV.U32 R21, RZ, RZ, R9 ;  /* 0x000000ffff157224 */ /* 0x000fe200078e0009 */
[----:B------:R1:W-:Y:S01]  /*cf420*/  STL [R1+0x3b2c], R9 ;  /* 0x003b2c0901007387 */ /* 0x0003e20000100800 */
[----:B--2---:R-:W-:-:S03]  /*cf430*/  IMAD.X R12, R12, 0x1, R2, P2 ;  /* 0x000000010c0c7824 */ /* 0x004fc600010e0602 */
[----:B------:R-:W-:Y:S04]  /*cf440*/  STL [R1+0x3b70], R5 ;  /* 0x003b700501007387 */ /* 0x000fe80000100800 */
[----:B------:R2:W-:Y:S04]  /*cf450*/  LDGSTS.E [R3+-0x7e000], desc[UR60][R20.64], P0 ;  /* 0x8200000014037fae */ /* 0x0005e8000812187c */
[----:B-1----:R-:W3:Y:S04]  /*cf460*/  LDL.LU R9, [R1+0x3cc0] ;  /* 0x003cc00001097983 */ /* 0x002ee80000300800 */
[----:B------:R1:W-:Y:S04]  /*cf470*/  STL [R1+0x3b6c], R12 ;  /* 0x003b6c0c01007387 */ /* 0x0003e80000100800 */
[----:B------:R-:W3:Y:S01]  /*cf480*/  LDL.LU R4, [R1+0x3d00] ;  /* 0x003d000001047983 */ /* 0x000ee20000300800 */
[----:B--2---:R-:W-:-:S03]  /*cf490*/  IMAD.MOV.U32 R21, RZ, RZ, R12 ;  /* 0x000000ffff157224 */ /* 0x004fc600078e000c */
[----:B-1----:R-:W2:Y:S01]  /*cf4a0*/  LDL.LU R12, [R1+0x3cbc] ;  /* 0x003cbc00010c7983 */ /* 0x002ea20000300800 */
[----:B------:R-:W-:-:S03]  /*cf4b0*/  MOV R20, R5 ;  /* 0x0000000500147202 */ /* 0x000fc60000000f00 */
[----:B------:R-:W2:Y:S01]  /*cf4c0*/  LDL.LU R5, [R1+0x3cfc] ;  /* 0x003cfc0001057983 */ /* 0x000ea20000300800 */
[-C--:B----4-:R-:W-:Y:S02]  /*cf4d0*/  IADD3 R17, P1, R17, R6.reuse, RZ ;  /* 0x0000000611117210 */ /* 0x090fe40007f3e0ff */
[----:B------:R-:W-:Y:S01]  /*cf4e0*/  IADD3 R10, P2, R10, R6, RZ ;  /* 0x000000060a0a7210 */ /* 0x000fe20007f5e0ff */
[----:B------:R1:W-:Y:S04]  /*cf4f0*/  LDGSTS.E [R3+-0x7dc00], desc[UR60][R20.64], P0 ;  /* 0x8240000014037fae */ /* 0x0003e8000812187c */
[----:B------:R-:W-:Y:S01]  /*cf500*/  STL [R1+0x3bc0], R17 ;  /* 0x003bc01101007387 */ /* 0x000fe20000100800 */
[----:B------:R-:W-:Y:S01]  /*cf510*/  IADD3.X R19, R19, R2, RZ, P1, !PT ;  /* 0x0000000213137210 */ /* 0x000fe20000ffe4ff */
[----:B------:R-:W-:-:S04]  /*cf520*/  IMAD.X R11, R11, 0x1, R2, P2 ;  /* 0x000000010b0b7824 */ /* 0x000fc800010e0602 */
[----:B------:R-:W-:Y:S04]  /*cf530*/  STL [R1+0x3bbc], R19 ;  /* 0x003bbc1301007387 */ /* 0x000fe80000100800 */
[----:B------:R-:W-:Y:S04]  /*cf540*/  STL [R1+0x3c00], R10 ;  /* 0x003c000a01007387 */ /* 0x000fe80000100800 */
[----:B------:R-:W4:Y:S04]  /*cf550*/  LDL.LU.64 R88, [R1+0x2850] ;  /* 0x0028500001587983 */ /* 0x000f280000300a00 */
[----:B------:R1:W-:Y:S04]  /*cf560*/  STL [R1+0x3bfc], R11 ;  /* 0x003bfc0b01007387 */ /* 0x0003e80000100800 */
[----:B------:R-:W4:Y:S01]  /*cf570*/  LDL.LU.64 R90, [R1+0x2810] ;  /* 0x00281000015a7983 */ /* 0x000f220000300a00 */
[----:B-1----:R-:W-:Y:S01]  /*cf580*/  MOV R20, R17 ;  /* 0x0000001100147202 */ /* 0x002fe20000000f00 */
[----:B------:R-:W-:-:S02]  /*cf590*/  IMAD.MOV.U32 R21, RZ, RZ, R19 ;  /* 0x000000ffff157224 */ /* 0x000fc400078e0013 */
[----:B------:R-:W4:Y:S04]  /*cf5a0*/  LDL.LU.64 R86, [R1+0x27d0] ;  /* 0x0027d00001567983 */ /* 0x000f280000300a00 */
[----:B------:R1:W-:Y:S04]  /*cf5b0*/  LDGSTS.E [R3+-0x7d800], desc[UR60][R20.64], P0 ;  /* 0x8280000014037fae */ /* 0x0003e8000812187c */
[----:B------:R-:W-:Y:S01]  /*cf5c0*/  LDGSTS.E [R3+-0x7d400], desc[UR60][R10.64], P0 ;  /* 0x82c000000a037fae */ /* 0x000fe2000812187c */
[-C--:B------:R-:W-:Y:S02]  /*cf5d0*/  IADD3 R14, P1, R14, R6.reuse, RZ ;  /* 0x000000060e0e7210 */ /* 0x080fe40007f3e0ff */
[----:B------:R-:W-:Y:S01]  /*cf5e0*/  IADD3 R13, P2, R13, R6, RZ ;  /* 0x000000060d0d7210 */ /* 0x000fe20007f5e0ff */
[----:B------:R-:W4:Y:S04]  /*cf5f0*/  LDL.LU.64 R10, [R1+0x2790] ;  /* 0x00279000010a7983 */ /* 0x000f280000300a00 */
[----:B------:R-:W-:Y:S01]  /*cf600*/  STL [R1+0x3c40], R14 ;  /* 0x003c400e01007387 */ /* 0x000fe20000100800 */
[----:B---3--:R-:W-:-:S05]  /*cf610*/  IADD3.X R15, R15, R2, RZ, P1, !PT ;  /* 0x000000020f0f7210 */ /* 0x008fca0000ffe4ff */
[----:B------:R3:W-:Y:S04]  /*cf620*/  STL [R1+0x3c3c], R15 ;  /* 0x003c3c0f01007387 */ /* 0x0007e80000100800 */
[----:B------:R-:W-:Y:S01]  /*cf630*/  STL [R1+0x3c80], R13 ;  /* 0x003c800d01007387 */ /* 0x000fe20000100800 */
[----:B------:R-:W-:-:S03]  /*cf640*/  IMAD.X R16, R16, 0x1, R2, P2 ;  /* 0x0000000110107824 */ /* 0x000fc600010e0602 */
[----:B------:R-:W4:Y:S04]  /*cf650*/  LDL.LU.64 R84, [R1+0x2750] ;  /* 0x0027500001547983 */ /* 0x000f280000300a00 */
[----:B------:R-:W-:Y:S04]  /*cf660*/  LDGSTS.E [R3+-0x7d000], desc[UR60][R14.64], P0 ;  /* 0x830000000e037fae */ /* 0x000fe8000812187c */
[----:B------:R1:W-:Y:S04]  /*cf670*/  STL [R1+0x3c7c], R16 ;  /* 0x003c7c1001007387 */ /* 0x0003e80000100800 */
[----:B---3--:R-:W3:Y:S04]  /*cf680*/  LDL.LU.64 R14, [R1+0x2710] ;  /* 0x00271000010e7983 */ /* 0x008ee80000300a00 */
[----:B------:R-:W3:Y:S01]  /*cf690*/  LDL.LU.64 R22, [R1+0x26d0] ;  /* 0x0026d00001167983 */ /* 0x000ee20000300a00 */
[----:B------:R-:W-:-:S03]  /*cf6a0*/  MOV R17, R16 ;  /* 0x0000001000117202 */ /* 0x000fc60000000f00 */
[----:B------:R-:W3:Y:S01]  /*cf6b0*/  LDL.LU.64 R20, [R1+0x2690] ;  /* 0x0026900001147983 */ /* 0x000ee20000300a00 */
[----:B-1----:R-:W-:-:S05]  /*cf6c0*/  IMAD.MOV.U32 R16, RZ, RZ, R13 ;  /* 0x000000ffff107224 */ /* 0x002fca00078e000d */
[----:B------:R-:W-:Y:S04]  /*cf6d0*/  LDGSTS.E [R3+-0x7cc00], desc[UR60][R16.64], P0 ;  /* 0x8340000010037fae */ /* 0x000fe8000812187c */
[----:B------:R-:W3:Y:S01]  /*cf6e0*/  LDL.LU.64 R16, [R1+0x2650] ;  /* 0x0026500001107983 */ /* 0x000ee20000300a00 */
[-C--:B------:R-:W-:Y:S02]  /*cf6f0*/  IADD3 R9, P1, R9, R6.reuse, RZ ;  /* 0x0000000609097210 */ /* 0x080fe40007f3e0ff */
[----:B------:R-:W-:-:S03]  /*cf700*/  IADD3 R4, P2, R4, R6, RZ ;  /* 0x0000000604047210 */ /* 0x000fc60007f5e0ff */
[----:B------:R-:W-:Y:S01]  /*cf710*/  STL [R1+0x3cc0], R9 ;  /* 0x003cc00901007387 */ /* 0x000fe20000100800 */
[----:B--2---:R-:W-:Y:S01]  /*cf720*/  IADD3.X R12, R12, R2, RZ, P1, !PT ;  /* 0x000000020c0c7210 */ /* 0x004fe20000ffe4ff */
[----:B------:R-:W-:-:S03]  /*cf730*/  IMAD.X R5, R5, 0x1, R2, P2 ;  /* 0x0000000105057824 */ /* 0x000fc600010e0602 */
[----:B------:R-:W-:Y:S01]  /*cf740*/  MOV R13, R12 ;  /* 0x0000000c000d7202 */ /* 0x000fe20000000f00 */
[----:B------:R1:W-:Y:S04]  /*cf750*/  STL [R1+0x3cbc], R12 ;  /* 0x003cbc0c01007387 */ /* 0x0003e80000100800 */
[----:B------:R-:W-:Y:S04]  /*cf760*/  STL [R1+0x3d00], R4 ;  /* 0x003d000401007387 */ /* 0x000fe80000100800 */
[----:B------:R2:W-:Y:S01]  /*cf770*/  STL [R1+0x3cfc], R5 ;  /* 0x003cfc0501007387 */ /* 0x0005e20000100800 */
[----:B-1----:R-:W-:-:S05]  /*cf780*/  IMAD.MOV.U32 R12, RZ, RZ, R9 ;  /* 0x000000ffff0c7224 */ /* 0x002fca00078e0009 */
[----:B------:R-:W-:Y:S04]  /*cf790*/  LDGSTS.E [R3+-0x7c800], desc[UR60][R12.64], P0 ;  /* 0x838000000c037fae */ /* 0x000fe8000812187c */
[----:B------:R1:W-:Y:S01]  /*cf7a0*/  LDGSTS.E [R3+-0x7c400], desc[UR60][R4.64], P0 ;  /* 0x83c0000004037fae */ /* 0x0003e2000812187c */
[----:B----4-:R-:W-:-:S03]  /*cf7b0*/  IADD3 R161, P1, R88, R6, RZ ;  /* 0x0000000658a17210 */ /* 0x010fc60007f3e0ff */
[----:B------:R-:W4:Y:S04]  /*cf7c0*/  LDL.LU.64 R12, [R1+0x2610] ;  /* 0x00261000010c7983 */ /* 0x000f280000300a00 */
[----:B--2---:R-:W2:Y:S01]  /*cf7d0*/  LDL.LU.64 R4, [R1+0x2608] ;  /* 0x0026080001047983 */ /* 0x004ea20000300a00 */
[----:B------:R-:W-:Y:S02]  /*cf7e0*/  IADD3.X R178, R89, R2, RZ, P1, !PT ;  /* 0x0000000259b27210 */ /* 0x000fe40000ffe4ff */
[-C--:B------:R-:W-:Y:S01]  /*cf7f0*/  IADD3 R159, P1, R90, R6.reuse, RZ ;  /* 0x000000065a9f7210 */ /* 0x080fe20007f3e0ff */
[----:B------:R-:W2:Y:S04]  /*cf800*/  LDL.LU.64 R88, [R1+0x2600] ;  /* 0x0026000001587983 */ /* 0x000ea80000300a00 */
[----:B------:R-:W-:Y:S01]  /*cf810*/  IMAD.X R160, R91, 0x1, R2, P1 ;  /* 0x000000015ba07824 */ /* 0x000fe200008e0602 */
[----:B------:R-:W-:Y:S01]  /*cf820*/  IADD3 R157, P1, R86, R6, RZ ;  /* 0x00000006569d7210 */ /* 0x000fe20007f3e0ff */
[----:B------:R-:W2:Y:S03]  /*cf830*/  LDL.LU.64 R90, [R1+0x25f8] ;  /* 0x0025f800015a7983 */ /* 0x000ea60000300a00 */
[----:B------:R-:W-:-:S02]  /*cf840*/  IADD3.X R158, R87, R2, RZ, P1, !PT ;  /* 0x00000002579e7210 */ /* 0x000fc40000ffe4ff */
[-C--:B------:R-:W-:Y:S01]  /*cf850*/  IADD3 R155, P1, R10, R6.reuse, RZ ;  /* 0x000000060a9b7210 */ /* 0x080fe20007f3e0ff */
[----:B------:R-:W2:Y:S04]  /*cf860*/  LDL.LU.64 R86, [R1+0x25f0] ;  /* 0x0025f00001567983 */ /* 0x000ea80000300a00 */
[----:B------:R-:W-:Y:S02]  /*cf870*/  IMAD.X R156, R11, 0x1, R2, P1 ;  /* 0x000000010b9c7824 */ /* 0x000fe400008e0602 */
[----:B------:R-:W2:Y:S01]  /*cf880*/  LDL.LU.64 R10, [R1+0x25e8] ;  /* 0x0025e800010a7983 */ /* 0x000ea20000300a00 */
[----:B------:R-:W-:-:S04]  /*cf890*/  IADD3 R153, P1, R84, R6, RZ ;  /* 0x0000000654997210 */ /* 0x000fc80007f3e0ff */
[----:B------:R-:W-:Y:S02]  /*cf8a0*/  IADD3.X R154, R85, R2, RZ, P1, !PT ;  /* 0x00000002559a7210 */ /* 0x000fe40000ffe4ff */
[----:B---3--:R-:W-:-:S05]  /*cf8b0*/  IADD3 R151, P1, R14, R6, RZ ;  /* 0x000000060e977210 */ /* 0x008fca0007f3e0ff */
[----:B------:R-:W-:Y:S01]  /*cf8c0*/  IMAD.X R152, R15, 0x1, R2, P1 ;  /* 0x000000010f987824 */ /* 0x000fe200008e0602 */
[----:B------:R-:W-:Y:S01]  /*cf8d0*/  IADD3 R149, P1, R22, R6, RZ ;  /* 0x0000000616957210 */ /* 0x000fe20007f3e0ff */
[----:B------:R-:W3:Y:S04]  /*cf8e0*/  LDL.LU.64 R14, [R1+0x25e0] ;  /* 0x0025e000010e7983 */ /* 0x000ee80000300a00 */
[----:B------:R-:W3:Y:S01]  /*cf8f0*/  LDL.LU.64 R84, [R1+0x25d8] ;  /* 0x0025d80001547983 */ /* 0x000ee20000300a00 */
[----:B------:R-:W-:Y:S02]  /*cf900*/  IADD3.X R150, R23, R2, RZ, P1, !PT ;  /* 0x0000000217967210 */ /* 0x000fe40000ffe4ff */
[----:B------:R-:W-:-:S05]  /*cf910*/  IADD3 R147, P1, R20, R6, RZ ;  /* 0x0000000614937210 */ /* 0x000fca0007f3e0ff */
[----:B------:R-:W-:Y:S02]  /*cf920*/  IMAD.X R148, R21, 0x1, R2, P1 ;  /* 0x0000000115947824 */ /* 0x000fe400008e0602 */
[----:B------:R-:W3:Y:S01]  /*cf930*/  LDL.LU.64 R20, [R1+0x25d0] ;  /* 0x0025d00001147983 */ /* 0x000ee20000300a00 */
[----:B------:R-:W-:-:S04]  /*cf940*/  IADD3 R145, P1, R16, R6, RZ ;  /* 0x0000000610917210 */ /* 0x000fc80007f3e0ff */
[----:B------:R-:W-:Y:S02]  /*cf950*/  IADD3.X R146, R17, R2, RZ, P1, !PT ;  /* 0x0000000211927210 */ /* 0x000fe40000ffe4ff */
[----:B------:R-:W3:Y:S04]  /*cf960*/  LDL.LU.64 R16, [R1+0x25c8] ;  /* 0x0025c80001107983 */ /* 0x000ee80000300a00 */
[----:B------:R-:W3:Y:S01]  /*cf970*/  LDL.LU.64 R22, [R1+0x24e0] ;  /* 0x0024e00001167983 */ /* 0x000ee20000300a00 */
[----:B----4-:R-:W-:-:S05]  /*cf980*/  IADD3 R143, P1, R12, R6, RZ ;  /* 0x000000060c8f7210 */ /* 0x010fca0007f3e0ff */
[----:B------:R-:W-:Y:S01]  /*cf990*/  IMAD.X R144, R13, 0x1, R2, P1 ;  /* 0x000000010d907824 */ /* 0x000fe200008e0602 */
[----:B--2---:R-:W-:-:S04]  /*cf9a0*/  IADD3 R141, P1, R4, R6, RZ ;  /* 0x00000006048d7210 */ /* 0x004fc80007f3e0ff */
[----:B------:R-:W-:Y:S02]  /*cf9b0*/  IADD3.X R142, R5, R2, RZ, P1, !PT ;  /* 0x00000002058e7210 */ /* 0x000fe40000ffe4ff */
[----:B------:R-:W2:Y:S04]  /*cf9c0*/  LDL.LU.64 R4, [R1+0x25c0] ;  /* 0x0025c00001047983 */ /* 0x000ea80000300a00 */
[----:B------:R-:W4:Y:S01]  /*cf9d0*/  LDL.LU.64 R12, [R1+0x25b8] ;  /* 0x0025b800010c7983 */ /* 0x000f220000300a00 */
[----:B------:R-:W-:-:S05]  /*cf9e0*/  IADD3 R139, P1, R88, R6, RZ ;  /* 0x00000006588b7210 */ /* 0x000fca0007f3e0ff */
[----:B------:R-:W-:Y:S01]  /*cf9f0*/  IMAD.X R140, R89, 0x1, R2, P1 ;  /* 0x00000001598c7824 */ /* 0x000fe200008e0602 */
[----:B------:R-:W-:Y:S01]  /*cfa00*/  IADD3 R137, P1, R90, R6, RZ ;  /* 0x000000065a897210 */ /* 0x000fe20007f3e0ff */
[----:B------:R-:W4:Y:S04]  /*cfa10*/  LDL.LU.64 R88, [R1+0x25b0] ;  /* 0x0025b00001587983 */ /* 0x000f280000300a00 */
[----:B------:R-:W4:Y:S01]  /*cfa20*/  LDL.LU.64 R94, [R1+0x25a8] ;  /* 0x0025a800015e7983 */ /* 0x000f220000300a00 */
[----:B------:R-:W-:Y:S02]  /*cfa30*/  IADD3.X R138, R91, R2, RZ, P1, !PT ;  /* 0x000000025b8a7210 */ /* 0x000fe40000ffe4ff */
[----:B------:R-:W-:-:S05]  /*cfa40*/  IADD3 R135, P1, R86, R6, RZ ;  /* 0x0000000656877210 */ /* 0x000fca0007f3e0ff */
[----:B------:R-:W-:Y:S02]  /*cfa50*/  IMAD.X R136, R87, 0x1, R2, P1 ;  /* 0x0000000157887824 */ /* 0x000fe400008e0602 */
[----:B------:R-:W4:Y:S01]  /*cfa60*/  LDL.LU.64 R86, [R1+0x25a0] ;  /* 0x0025a00001567983 */ /* 0x000f220000300a00 */
[----:B------:R-:W-:-:S03]  /*cfa70*/  IADD3 R133, P1, R10, R6, RZ ;  /* 0x000000060a857210 */ /* 0x000fc60007f3e0ff */
[----:B------:R-:W4:Y:S01]  /*cfa80*/  LDL.LU.64 R92, [R1+0x2598] ;  /* 0x00259800015c7983 */ /* 0x000f220000300a00 */
[----:B------:R-:W-:-:S03]  /*cfa90*/  IADD3.X R134, R11, R2, RZ, P1, !PT ;  /* 0x000000020b867210 */ /* 0x000fc60000ffe4ff */
[----:B------:R-:W4:Y:S01]  /*cfaa0*/  LDL.LU.64 R10, [R1+0x2590] ;  /* 0x00259000010a7983 */ /* 0x000f220000300a00 */
[----:B---3--:R-:W-:-:S05]  /*cfab0*/  IADD3 R131, P1, R14, R6, RZ ;  /* 0x000000060e837210 */ /* 0x008fca0007f3e0ff */
[--C-:B------:R-:W-:Y:S01]  /*cfac0*/  IMAD.X R132, R15, 0x1, R2.reuse, P1 ;  /* 0x000000010f847824 */ /* 0x100fe200008e0602 */
[----:B------:R-:W-:Y:S01]  /*cfad0*/  IADD3 R129, P1, R84, R6, RZ ;  /* 0x0000000654817210 */ /* 0x000fe20007f3e0ff */
[----:B------:R-:W3:Y:S04]  /*cfae0*/  LDL.LU.64 R14, [R1+0x2588] ;  /* 0x00258800010e7983 */ /* 0x000ee80000300a00 */
[----:B------:R-:W3:Y:S01]  /*cfaf0*/  LDL.LU.64 R90, [R1+0x2580] ;  /* 0x00258000015a7983 */ /* 0x000ee20000300a00 */
[----:B------:R-:W-:Y:S02]  /*cfb00*/  IADD3.X R130, R85, R2, RZ, P1, !PT ;  /* 0x0000000255827210 */ /* 0x000fe40000ffe4ff */
[-C--:B------:R-:W-:Y:S01]  /*cfb10*/  IADD3 R127, P1, R20, R6.reuse, RZ ;  /* 0x00000006147f7210 */ /* 0x080fe20007f3e0ff */
[----:B------:R-:W3:Y:S04]  /*cfb20*/  LDL.LU.64 R84, [R1+0x2578] ;  /* 0x0025780001547983 */ /* 0x000ee80000300a00 */
[----:B------:R-:W-:Y:S01]  /*cfb30*/  IMAD.X R128, R21, 0x1, R2, P1 ;  /* 0x0000000115807824 */ /* 0x000fe200008e0602 */
[----:B------:R-:W-:-:S04]  /*cfb40*/  IADD3 R125, P1, R16, R6, RZ ;  /* 0x00000006107d7210 */ /* 0x000fc80007f3e0ff */
[----:B------:R-:W-:Y:S02]  /*cfb50*/  IADD3.X R126, R17, R2, RZ, P1, !PT ;  /* 0x00000002117e7210 */ /* 0x000fe40000ffe4ff */
[-C--:B------:R-:W-:Y:S01]  /*cfb60*/  IADD3 R20, P1, R22, R6.reuse, RZ ;  /* 0x0000000616147210 */ /* 0x080fe20007f3e0ff */
[----:B------:R-:W3:Y:S04]  /*cfb70*/  LDL.LU.64 R16, [R1+0x2570] ;  /* 0x0025700001107983 */ /* 0x000ee80000300a00 */
[----:B------:R-:W-:Y:S02]  /*cfb80*/  IMAD.X R21, R23, 0x1, R2, P1 ;  /* 0x0000000117157824 */ /* 0x000fe400008e0602 */
[----:B------:R-:W3:Y:S01]  /*cfb90*/  LDL.LU.64 R22, [R1+0x2568] ;  /* 0x0025680001167983 */ /* 0x000ee20000300a00 */
[----:B--2---:R-:W-:-:S04]  /*cfba0*/  IADD3 R124, P1, R4, R6, RZ ;  /* 0x00000006047c7210 */ /* 0x004fc80007f3e0ff */
[----:B-1----:R-:W-:Y:S02]  /*cfbb0*/  IADD3.X R4, R5, R2, RZ, P1, !PT ;  /* 0x0000000205047210 */ /* 0x002fe40000ffe4ff */
[----:B----4-:R-:W-:-:S05]  /*cfbc0*/  IADD3 R123, P1, R12, R6, RZ ;  /* 0x000000060c7b7210 */ /* 0x010fca0007f3e0ff */
[--C-:B------:R-:W-:Y:S01]  /*cfbd0*/  IMAD.X R9, R13, 0x1, R2.reuse, P1 ;  /* 0x000000010d097824 */ /* 0x100fe200008e0602 */
[----:B------:R-:W-:Y:S01]  /*cfbe0*/  IADD3 R121, P1, R88, R6, RZ ;  /* 0x0000000658797210 */ /* 0x000fe20007f3e0ff */
[----:B------:R-:W2:Y:S03]  /*cfbf0*/  LDL.LU.64 R12, [R1+0x2560] ;  /* 0x00256000010c7983 */ /* 0x000ea60000300a00 */
[----:B------:R-:W-:Y:S02]  /*cfc00*/  IADD3.X R122, R89, R2, RZ, P1, !PT ;  /* 0x00000002597a7210 */ /* 0x000fe40000ffe4ff */
[-C--:B------:R-:W-:Y:S01]  /*cfc10*/  IADD3 R119, P1, R94, R6.reuse, RZ ;  /* 0x000000065e777210 */ /* 0x080fe20007f3e0ff */
[----:B------:R-:W4:Y:S04]  /*cfc20*/  LDL.LU.64 R88, [R1+0x2558] ;  /* 0x0025580001587983 */ /* 0x000f280000300a00 */
[----:B------:R-:W-:Y:S01]  /*cfc30*/  IMAD.X R120, R95, 0x1, R2, P1 ;  /* 0x000000015f787824 */ /* 0x000fe200008e0602 */
[----:B------:R-:W-:-:S04]  /*cfc40*/  IADD3 R117, P1, R86, R6, RZ ;  /* 0x0000000656757210 */ /* 0x000fc80007f3e0ff */
[----:B------:R-:W-:Y:S02]  /*cfc50*/  IADD3.X R118, R87, R2, RZ, P1, !PT ;  /* 0x0000000257767210 */ /* 0x000fe40000ffe4ff */
[-C--:B------:R-:W-:Y:S01]  /*cfc60*/  IADD3 R115, P1, R92, R6.reuse, RZ ;  /* 0x000000065c737210 */ /* 0x080fe20007f3e0ff */
[----:B------:R-:W4:Y:S04]  /*cfc70*/  LDL.LU.64 R86, [R1+0x2550] ;  /* 0x0025500001567983 */ /* 0x000f280000300a00 */
[----:B------:R-:W-:Y:S01]  /*cfc80*/  IMAD.X R116, R93, 0x1, R2, P1 ;  /* 0x000000015d747824 */ /* 0x000fe200008e0602 */
[----:B------:R-:W-:-:S04]  /*cfc90*/  IADD3 R113, P1, R10, R6, RZ ;  /* 0x000000060a717210 */ /* 0x000fc80007f3e0ff */
[----:B------:R-:W-:Y:S02]  /*cfca0*/  IADD3.X R114, R11, R2, RZ, P1, !PT ;  /* 0x000000020b727210 */ /* 0x000fe40000ffe4ff */
[----:B------:R-:W4:Y:S01]  /*cfcb0*/  LDL.LU.64 R10, [R1+0x2548] ;  /* 0x00254800010a7983 */ /* 0x000f220000300a00 */
[----:B---3--:R-:W-:-:S05]  /*cfcc0*/  IADD3 R111, P1, R14, R6, RZ ;  /* 0x000000060e6f7210 */ /* 0x008fca0007f3e0ff */
[----:B------:R-:W-:Y:S01]  /*cfcd0*/  IMAD.X R112, R15, 0x1, R2, P1 ;  /* 0x000000010f707824 */ /* 0x000fe200008e0602 */
[----:B------:R-:W-:-:S04]  /*cfce0*/  IADD3 R14, P1, R90, R6, RZ ;  /* 0x000000065a0e7210 */ /* 0x000fc80007f3e0ff */
[----:B------:R-:W-:Y:S02]  /*cfcf0*/  IADD3.X R15, R91, R2, RZ, P1, !PT ;  /* 0x000000025b0f7210 */ /* 0x000fe40000ffe4ff */
[----:B------:R-:W-:-:S05]  /*cfd00*/  IADD3 R109, P1, R84, R6, RZ ;  /* 0x00000006546d7210 */ /* 0x000fca0007f3e0ff */
[----:B------:R-:W-:Y:S02]  /*cfd10*/  IMAD.X R110, R85, 0x1, R2, P1 ;  /* 0x00000001556e7824 */ /* 0x000fe400008e0602 */
[----:B------:R-:W3:Y:S01]  /*cfd20*/  LDL.LU.64 R84, [R1+0x2540] ;  /* 0x0025400001547983 */ /* 0x000ee20000300a00 */
[----:B------:R-:W-:-:S04]  /*cfd30*/  IADD3 R107, P1, R16, R6, RZ ;  /* 0x00000006106b7210 */ /* 0x000fc80007f3e0ff */
[----:B------:R-:W-:Y:S02]  /*cfd40*/  IADD3.X R108, R17, R2, RZ, P1, !PT ;  /* 0x00000002116c7210 */ /* 0x000fe40000ffe4ff */
[----:B------:R-:W-:-:S05]  /*cfd50*/  IADD3 R16, P1, R22, R6, RZ ;  /* 0x0000000616107210 */ /* 0x000fca0007f3e0ff */
[----:B------:R-:W-:Y:S02]  /*cfd60*/  IMAD.X R17, R23, 0x1, R2, P1 ;  /* 0x0000000117117824 */ /* 0x000fe400008e0602 */
[----:B------:R-:W3:Y:S04]  /*cfd70*/  LDL.LU.64 R22, [R1+0x2538] ;  /* 0x0025380001167983 */ /* 0x000ee80000300a00 */
[----:B------:R-:W3:Y:S04]  /*cfd80*/  LDL.LU.64 R92, [R1+0x2530] ;  /* 0x00253000015c7983 */ /* 0x000ee80000300a00 */
[----:B------:R-:W3:Y:S01]  /*cfd90*/  LDL.LU.64 R190, [R1+0x2528] ;  /* 0x0025280001be7983 */ /* 0x000ee20000300a00 */
[----:B--2---:R-:W-:-:S04]  /*cfda0*/  IADD3 R105, P1, R12, R6, RZ ;  /* 0x000000060c697210 */ /* 0x004fc80007f3e0ff */
[----:B------:R-:W-:Y:S02]  /*cfdb0*/  IADD3.X R106, R13, R2, RZ, P1, !PT ;  /* 0x000000020d6a7210 */ /* 0x000fe40000ffe4ff */
[----:B----4-:R-:W-:-:S05]  /*cfdc0*/  IADD3 R12, P1, R88, R6, RZ ;  /* 0x00000006580c7210 */ /* 0x010fca0007f3e0ff */
[----:B------:R-:W-:Y:S01]  /*cfdd0*/  IMAD.X R13, R89, 0x1, R2, P1 ;  /* 0x00000001590d7824 */ /* 0x000fe200008e0602 */
[----:B------:R-:W-:-:S04]  /*cfde0*/  IADD3 R103, P1, R86, R6, RZ ;  /* 0x0000000656677210 */ /* 0x000fc80007f3e0ff */
[----:B------:R-:W-:Y:S02]  /*cfdf0*/  IADD3.X R104, R87, R2, RZ, P1, !PT ;  /* 0x0000000257687210 */ /* 0x000fe40000ffe4ff */
[----:B------:R-:W-:-:S05]  /*cfe00*/  IADD3 R101, P1, R10, R6, RZ ;  /* 0x000000060a657210 */ /* 0x000fca0007f3e0ff */
[----:B------:R-:W-:Y:S02]  /*cfe10*/  IMAD.X R102, R11, 0x1, R2, P1 ;  /* 0x000000010b667824 */ /* 0x000fe400008e0602 */
[----:B------:R-:W2:Y:S04]  /*cfe20*/  LDL.LU.64 R10, [R1+0x2520] ;  /* 0x00252000010a7983 */ /* 0x000ea80000300a00 */
[----:B------:R-:W4:Y:S04]  /*cfe30*/  LDL.LU.64 R90, [R1+0x2510] ;  /* 0x00251000015a7983 */ /* 0x000f280000300a00 */
[----:B------:R-:W4:Y:S04]  /*cfe40*/  LDL.LU.64 R88, [R1+0x2508] ;  /* 0x0025080001587983 */ /* 0x000f280000300a00 */
[----:B------:R-:W4:Y:S01]  /*cfe50*/  LDL.LU.64 R86, [R1+0x2500] ;  /* 0x0025000001567983 */ /* 0x000f220000300a00 */
[----:B---3--:R-:W-:-:S04]  /*cfe60*/  IADD3 R99, P1, R84, R6, RZ ;  /* 0x0000000654637210 */ /* 0x008fc80007f3e0ff */
[----:B------:R-:W-:Y:S02]  /*cfe70*/  IADD3.X R100, R85, R2, RZ, P1, !PT ;  /* 0x0000000255647210 */ /* 0x000fe40000ffe4ff */
[----:B------:R-:W3:Y:S01]  /*cfe80*/  LDL.LU.64 R84, [R1+0x24f8] ;  /* 0x0024f80001547983 */ /* 0x000ee20000300a00 */
[----:B------:R-:W-:-:S05]  /*cfe90*/  IADD3 R97, P1, R22, R6, RZ ;  /* 0x0000000616617210 */ /* 0x000fca0007f3e0ff */
[----:B------:R-:W-:Y:S02]  /*cfea0*/  IMAD.X R98, R23, 0x1, R2, P1 ;  /* 0x0000000117627824 */ /* 0x000fe400008e0602 */
[----:B------:R-:W3:Y:S04]  /*cfeb0*/  LDL.LU.64 R22, [R1+0x24f0] ;  /* 0x0024f00001167983 */ /* 0x000ee80000300a00 */
[----:B------:R-:W3:Y:S04]  /*cfec0*/  LDL.LU.64 R186, [R1+0x24e8] ;  /* 0x0024e80001ba7983 */ /* 0x000ee80000300a00 */
[----:B------:R-:W3:Y:S01]  /*cfed0*/  LDL.LU.64 R182, [R1+0x2518] ;  /* 0x0025180001b67983 */ /* 0x000ee20000300a00 */
[----:B------:R-:W-:-:S04]  /*cfee0*/  IADD3 R95, P1, R92, R6, RZ ;  /* 0x000000065c5f7210 */ /* 0x000fc80007f3e0ff */
[----:B------:R-:W-:Y:S02]  /*cfef0*/  IADD3.X R96, R93, R2, RZ, P1, !PT ;  /* 0x000000025d607210 */ /* 0x000fe40000ffe4ff */
[----:B------:R-:W-:-:S05]  /*cff00*/  IADD3 R93, P1, R190, R6, RZ ;  /* 0x00000006be5d7210 */ /* 0x000fca0007f3e0ff */
[----:B------:R-:W-:Y:S02]  /*cff10*/  IMAD.X R94, R191, 0x1, R2, P1 ;  /* 0x00000001bf5e7824 */ /* 0x000fe400008e0602 */
        /* <DEDUP_REMOVED lines=13> */
[----:B--2---:R-:W-:-:S04]  /*cfff0*/  IADD3 R5, P1, R10, R6, RZ ;  /* 0x000000060a057210 */ /* 0x004fc80007f3e0ff */
[----:B------:R-:W-:Y:S02]  /*d0000*/  IADD3.X R92, R11, R2, RZ, P1, !PT ;  /* 0x000000020b5c7210 */ /* 0x000fe40000ffe4ff */
[----:B----4-:R-:W-:-:S05]  /*d0010*/  IADD3 R10, P1, R90, R6, RZ ;  /* 0x000000065a0a7210 */ /* 0x010fca0007f3e0ff */
[----:B------:R-:W-:Y:S01]  /*d0020*/  IMAD.X R11, R91, 0x1, R2, P1 ;  /* 0x000000015b0b7824 */ /* 0x000fe200008e0602 */
[----:B------:R-:W-:-:S04]  /*d0030*/  IADD3 R90, P1, R88, R6, RZ ;  /* 0x00000006585a7210 */ /* 0x000fc80007f3e0ff */
[----:B------:R-:W-:Y:S02]  /*d0040*/  IADD3.X R91, R89, R2, RZ, P1, !PT ;  /* 0x00000002595b7210 */ /* 0x000fe40000ffe4ff */
[----:B------:R-:W-:-:S05]  /*d0050*/  IADD3 R88, P1, R86, R6, RZ ;  /* 0x0000000656587210 */ /* 0x000fca0007f3e0ff */
[----:B------:R-:W-:Y:S01]  /*d0060*/  IMAD.X R89, R87, 0x1, R2, P1 ;  /* 0x0000000157597824 */ /* 0x000fe200008e0602 */
[----:B---3--:R-:W-:-:S04]  /*d0070*/  IADD3 R86, P1, R84, R6, RZ ;  /* 0x0000000654567210 */ /* 0x008fc80007f3e0ff */
[----:B------:R-:W-:Y:S02]  /*d0080*/  IADD3.X R87, R85, R2, RZ, P1, !PT ;  /* 0x0000000255577210 */ /* 0x000fe40000ffe4ff */
[----:B------:R-:W-:-:S05]  /*d0090*/  IADD3 R84, P1, R22, R6, RZ ;  /* 0x0000000616547210 */ /* 0x000fca0007f3e0ff */
[----:B------:R-:W-:Y:S01]  /*d00a0*/  IMAD.X R85, R23, 0x1, R2, P1 ;  /* 0x0000000117557824 */ /* 0x000fe200008e0602 */
        /* <DEDUP_REMOVED lines=9> */
[----:B------:R-:W-:Y:S02]  /*d0140*/  MOV R150, R147 ;  /* 0x0000009300967202 */ /* 0x000fe40000000f00 */
[----:B------:R-:W-:Y:S01]  /*d0150*/  MOV R182, R161 ;  /* 0x000000a100b67202 */ /* 0x000fe20000000f00 */
[----:B------:R-:W-:Y:S01]  /*d0160*/  IMAD.MOV.U32 R147, RZ, RZ, R144 ;  /* 0x000000ffff937224 */ /* 0x000fe200078e0090 */
[----:B------:R-:W-:Y:S01]  /*d0170*/  MOV R144, R141 ;  /* 0x0000008d00907202 */ /* 0x000fe20000000f00 */
[----:B------:R-:W-:-:S02]  /*d0180*/  IMAD.MOV.U32 R161, RZ, RZ, R158 ;  /* 0x000000ffffa17224 */ /* 0x000fc400078e009e */
[----:B------:R-:W-:Y:S01]  /*d0190*/  IMAD.MOV.U32 R141, RZ, RZ, R138 ;  /* 0x000000ffff8d7224 */ /* 0x000fe200078e008a */
[----:B------:R-:W-:Y:S02]  /*d01a0*/  MOV R158, R155 ;  /* 0x0000009b009e7202 */ /* 0x000fe40000000f00 */
[----:B------:R-:W-:Y:S01]  /*d01b0*/  MOV R138, R135 ;  /* 0x00000087008a7202 */ /* 0x000fe20000000f00 */
[----:B------:R-:W-:Y:S01]  /*d01c0*/  IMAD.MOV.U32 R135, RZ, RZ, R132 ;  /* 0x000000ffff877224 */ /* 0x000fe200078e0084 */
[----:B------:R-:W-:Y:S01]  /*d01d0*/  STL.64 [R1+0x2850], R182 ;  /* 0x002850b601007387 */ /* 0x000fe20000100a00 */
[----:B------:R-:W-:Y:S01]  /*d01e0*/  IMAD.MOV.U32 R155, RZ, RZ, R152 ;  /* 0x000000ffff9b7224 */ /* 0x000fe200078e0098 */
[----:B------:R-:W-:Y:S02]  /*d01f0*/  MOV R132, R129 ;  /* 0x0000008100847202 */ /* 0x000fe40000000f00 */
[----:B------:R-:W-:Y:S01]  /*d0200*/  STL.64 [R1+0x2810], R178 ;  /* 0x002810b201007387 */ /* 0x000fe20000100a00 */
[----:B------:R-:W-:Y:S01]  /*d0210*/  MOV R152, R149 ;  /* 0x0000009500987202 */ /* 0x000fe20000000f00 */
[----:B------:R-:W-:-:S02]  /*d0220*/  IMAD.MOV.U32 R129, RZ, RZ, R126 ;  /* 0x000000ffff817224 */ /* 0x000fc400078e007e */
[----:B------:R-:W-:Y:S01]  /*d0230*/  STL.64 [R1+0x27d0], R160 ;  /* 0x0027d0a001007387 */ /* 0x000fe20000100a00 */
[----:B------:R-:W-:-:S03]  /*d0240*/  MOV R126, R124 ;  /* 0x0000007c007e7202 */ /* 0x000fc60000000f00 */
[----:B------:R-:W-:Y:S01]  /*d0250*/  STL.64 [R1+0x2790], R158 ;  /* 0x0027909e01007387 */ /* 0x000fe20000100a00 */
[----:B------:R-:W-:Y:S01]  /*d0260*/  IMAD.MOV.U32 R149, RZ, RZ, R146 ;  /* 0x000000ffff957224 */ /* 0x000fe200078e0092 */
[----:B------:R-:W-:Y:S02]  /*d0270*/  MOV R124, R123 ;  /* 0x0000007b007c7202 */ /* 0x000fe40000000f00 */
[----:B------:R-:W-:Y:S01]  /*d0280*/  STL.64 [R1+0x2750], R156 ;  /* 0x0027509c01007387 */ /* 0x000fe20000100a00 */
[----:B------:R-:W-:Y:S02]  /*d0290*/  MOV R146, R143 ;  /* 0x0000008f00927202 */ /* 0x000fe40000000f00 */
[----:B------:R-:W-:Y:S01]  /*d02a0*/  MOV R123, R122 ;  /* 0x0000007a007b7202 */ /* 0x000fe20000000f00 */
[----:B------:R-:W-:Y:S01]  /*d02b0*/  STL.64 [R1+0x2710], R154 ;  /* 0x0027109a01007387 */ /* 0x000fe20000100a00 */
[----:B------:R-:W-:-:S03]  /*d02c0*/  IMAD.MOV.U32 R122, RZ, RZ, R121 ;  /* 0x000000ffff7a7224 */ /* 0x000fc600078e0079 */
[----:B------:R-:W-:Y:S01]  /*d02d0*/  STL.64 [R1+0x26d0], R152 ;  /* 0x0026d09801007387 */ /* 0x000fe20000100a00 */
[----:B------:R-:W-:Y:S01]  /*d02e0*/  IMAD.MOV.U32 R143, RZ, RZ, R140 ;  /* 0x000000ffff8f7224 */ /* 0x000fe200078e008c */
[----:B------:R-:W-:Y:S02]  /*d02f0*/  MOV R121, R120 ;  /* 0x0000007800797202 */ /* 0x000fe40000000f00 */
[----:B------:R-:W-:Y:S01]  /*d0300*/  STL.64 [R1+0x2690], R150 ;  /* 0x0026909601007387 */ /* 0x000fe20000100a00 */
[----:B------:R-:W-:Y:S01]  /*d0310*/  MOV R140, R137 ;  /* 0x00000089008c7202 */ /* 0x000fe20000000f00 */
[----:B------:R-:W-:Y:S02]  /*d0320*/  IMAD.MOV.U32 R120, RZ, RZ, R119 ;  /* 0x000000ffff787224 */ /* 0x000fe400078e0077 */
[----:B------:R-:W-:Y:S01]  /*d0330*/  STL.64 [R1+0x2650], R148 ;  /* 0x0026509401007387 */ /* 0x000fe20000100a00 */
[----:B------:R-:W-:-:S03]  /*d0340*/  MOV R119, R118 ;  /* 0x0000007600777202 */ /* 0x000fc60000000f00 */
[----:B------:R-:W-:Y:S01]  /*d0350*/  STL.64 [R1+0x2610], R146 ;  /* 0x0026109201007387 */ /* 0x000fe20000100a00 */
[----:B------:R-:W-:Y:S02]  /*d0360*/  IMAD.MOV.U32 R137, RZ, RZ, R134 ;  /* 0x000000ffff897224 */ /* 0x000fe400078e0086 */
[----:B------:R-:W-:Y:S01]  /*d0370*/  IMAD.MOV.U32 R118, RZ, RZ, R117 ;  /* 0x000000ffff767224 */ /* 0x000fe200078e0075 */
        /* <DEDUP_REMOVED lines=17> */
[----:B------:R-:W-:-:S03]  /*d0490*/  MOV R111, R110 ;  /* 0x0000006e006f7202 */ /* 0x000fc60000000f00 */
[----:B------:R-:W-:Y:S01]  /*d04a0*/  STL.64 [R1+0x25d0], R130 ;  /* 0x0025d08201007387 */ /* 0x000fe20000100a00 */
[----:B------:R-:W-:-:S03]  /*d04b0*/  IMAD.MOV.U32 R110, RZ, RZ, R109 ;  /* 0x000000ffff6e7224 */ /* 0x000fc600078e006d */
[----:B------:R-:W-:Y:S01]  /*d04c0*/  STL.64 [R1+0x25c8], R128 ;  /* 0x0025c88001007387 */ /* 0x000fe20000100a00 */
[----:B------:R-:W-:-:S03]  /*d04d0*/  MOV R109, R108 ;  /* 0x0000006c006d7202 */ /* 0x000fc60000000f00 */
[----:B------:R-:W-:Y:S01]  /*d04e0*/  STL.64 [R1+0x25c0], R126 ;  /* 0x0025c07e01007387 */ /* 0x000fe20000100a00 */
[----:B------:R-:W-:-:S03]  /*d04f0*/  IMAD.MOV.U32 R108, RZ, RZ, R107 ;  /* 0x000000ffff6c7224 */ /* 0x000fc600078e006b */
[----:B------:R-:W-:Y:S01]  /*d0500*/  STL.64 [R1+0x25b8], R124 ;  /* 0x0025b87c01007387 */ /* 0x000fe20000100a00 */
[----:B------:R-:W-:-:S03]  /*d0510*/  MOV R107, R106 ;  /* 0x0000006a006b7202 */ /* 0x000fc60000000f00 */
[----:B------:R-:W-:Y:S04]  /*d0520*/  LDGSTS.E [R3+-0x7c000], desc[UR60][R182.64], P0 ;  /* 0x84000000b6037fae */ /* 0x000fe8000812187c */
[----:B------:R-:W-:Y:S01]  /*d0530*/  STL.64 [R1+0x25b0], R122 ;  /* 0x0025b07a01007387 */ /* 0x000fe20000100a00 */
[----:B------:R-:W-:-:S03]  /*d0540*/  IMAD.MOV.U32 R106, RZ, RZ, R105 ;  /* 0x000000ffff6a7224 */ /* 0x000fc600078e0069 */
[----:B------:R-:W-:Y:S04]  /*d0550*/  LDGSTS.E [R3+-0x7bc00], desc[UR60][R178.64], P0 ;  /* 0x84400000b2037fae */ /* 0x000fe8000812187c */
        /* <DEDUP_REMOVED lines=15> */
[----:B------:R1:W-:Y:S01]  /*d0650*/  STL.64 [R1+0x2580], R14 ;  /* 0x0025800e01007387 */ /* 0x0003e20000100a00 */
        /* <DEDUP_REMOVED lines=8> */
[----:B------:R2:W-:Y:S01]  /*d06e0*/  STL.64 [R1+0x2568], R16 ;  /* 0x0025681001007387 */ /* 0x0005e20000100a00 */
        /* <DEDUP_REMOVED lines=9> */
[----:B------:R-:W-:Y:S01]  /*d0780*/  IMAD.MOV.U32 R94, RZ, RZ, R93 ;  /* 0x000000ffff5e7224 */ /* 0x000fe200078e005d */
[----:B------:R-:W-:Y:S02]  /*d0790*/  MOV R4, R5 ;  /* 0x0000000500047202 */ /* 0x000fe40000000f00 */
[----:B------:R-:W-:Y:S04]  /*d07a0*/  LDGSTS.E [R3+-0x78c00], desc[UR60][R138.64], P0 ;  /* 0x874000008a037fae */ /* 0x000fe8000812187c */
[----:B------:R-:W-:Y:S01]  /*d07b0*/  STL.64 [R1+0x2548], R102 ;  /* 0x0025486601007387 */ /* 0x000fe20000100a00 */
[----:B------:R-:W-:-:S03]  /*d07c0*/  IMAD.MOV.U32 R5, RZ, RZ, R92 ;  /* 0x000000ffff057224 */ /* 0x000fc600078e005c */
[----:B------:R-:W-:Y:S04]  /*d07d0*/  LDGSTS.E [R3+-0x78800], desc[UR60][R136.64], P0 ;  /* 0x8780000088037fae */ /* 0x000fe8000812187c */
[----:B------:R-:W-:Y:S04]  /*d07e0*/  STL.64 [R1+0x2540], R100 ;  /* 0x0025406401007387 */ /* 0x000fe80000100a00 */
[----:B------:R-:W-:Y:S04]  /*d07f0*/  LDGSTS.E [R3+-0x78400], desc[UR60][R134.64], P0 ;  /* 0x87c0000086037fae */ /* 0x000fe8000812187c */
[----:B------:R-:W-:Y:S04]  /*d0800*/  STL.64 [R1+0x2538], R98 ;  /* 0x0025386201007387 */ /* 0x000fe80000100a00 */
[----:B------:R-:W-:Y:S04]  /*d0810*/  LDGSTS.E [R3+-0x60000], desc[UR60][R132.64], P0 ;  /* 0xa000000084037fae */ /* 0x000fe8000812187c */
[----:B------:R-:W-:Y:S04]  /*d0820*/  STL.64 [R1+0x2530], R96 ;  /* 0x0025306001007387 */ /* 0x000fe80000100a00 */
[----:B------:R-:W-:Y:S04]  /*d0830*/  LDGSTS.E [R3+-0x5fc00], desc[UR60][R130.64], P0 ;  /* 0xa040000082037fae */ /* 0x000fe8000812187c */
[----:B------:R-:W-:Y:S04]  /*d0840*/  STL.64 [R1+0x2528], R94 ;  /* 0x0025285e01007387 */ /* 0x000fe80000100a00 */
[----:B------:R-:W-:Y:S04]  /*d0850*/  LDGSTS.E [R3+-0x5f800], desc[UR60][R128.64], P0 ;  /* 0xa080000080037fae */ /* 0x000fe8000812187c */
[----:B------:R4:W-:Y:S04]  /*d0860*/  STL.64 [R1+0x2520], R4 ;  /* 0x0025200401007387 */ /* 0x0009e80000100a00 */
[----:B------:R-:W-:Y:S04]  /*d0870*/  LDGSTS.E [R3+-0x5f400], desc[UR60][R126.64], P0 ;  /* 0xa0c000007e037fae */ /* 0x000fe8000812187c */
[----:B------:R-:W-:Y:S04]  /*d0880*/  STL.64 [R1+0x24e0], R20 ;  /* 0x0024e01401007387 */ /* 0x000fe80000100a00 */
[----:B------:R-:W-:Y:S04]  /*d0890*/  LDGSTS.E [R3+-0x5f000], desc[UR60][R124.64], P0 ;  /* 0xa10000007c037fae */ /* 0x000fe8000812187c */
[----:B------:R4:W-:Y:S01]  /*d08a0*/  STL.64 [R1+0x2510], R10 ;  /* 0x0025100a01007387 */ /* 0x0009e20000100a00 */
[----:B------:R-:W-:Y:S01]  /*d08b0*/  MOV R92, R19 ;  /* 0x00000013005c7202 */ /* 0x000fe20000000f00 */
[----:B------:R-:W-:-:S02]  /*d08c0*/  IMAD.MOV.U32 R93, RZ, RZ, R83 ;  /* 0x000000ffff5d7224 */ /* 0x000fc400078e0053 */
        /* <DEDUP_REMOVED lines=24> */
[----:B-1----:R-:W4:Y:S04]  /*d0a50*/  LDL.LU R15, [R1+0x3938] ;  /* 0x00393800010f7983 */ /* 0x002f280000300800 */
[----:B------:R-:W4:Y:S04]  /*d0a60*/  LDL.LU R9, [R1+0x3978] ;  /* 0x0039780001097983 */ /* 0x000f280000300800 */
[----:B--2---:R-:W2:Y:S04]  /*d0a70*/  LDL.LU R17, [R1+0x3934] ;  /* 0x0039340001117983 */ /* 0x004ea80000300800 */
[----:B------:R-:W-:Y:S04]  /*d0a80*/  LDGSTS.E [R3+-0x5a400], desc[UR60][R4.64], P0 ;  /* 0xa5c0000004037fae */ /* 0x000fe8000812187c */
[----:B---3--:R-:W3:Y:S04]  /*d0a90*/  LDL.LU R12, [R1+0x3974] ;  /* 0x00397400010c7983 */ /* 0x008ee80000300800 */
        /* <DEDUP_REMOVED lines=8> */
[----:B----4-:R-:W4:Y:S04]  /*d0b20*/  LDL.LU R4, [R1+0x39f8] ;  /* 0x0039f80001047983 */ /* 0x010f280000300800 */
[----:B------:R-:W4:Y:S04]  /*d0b30*/  LDL.LU R19, [R1+0x39b4] ;  /* 0x0039b40001137983 */ /* 0x000f280000300800 */
[----:B------:R1:W-:Y:S04]  /*d0b40*/  LDGSTS.E [R3+-0x58400], desc[UR60][R20.64], P0 ;  /* 0xa7c0000014037fae */ /* 0x0003e8000812187c */
[----:B------:R-:W4:Y:S04]  /*d0b50*/  LDL.LU R10, [R1+0x39f4] ;  /* 0x0039f400010a7983 */ /* 0x000f280000300800 */
[----:B------:R-:W4:Y:S04]  /*d0b60*/  LDL.LU R11, [R1+0x3a34] ;  /* 0x003a3400010b7983 */ /* 0x000f280000300800 */
[----:B------:R-:W4:Y:S04]  /*d0b70*/  LDL.LU R5, [R1+0x3a38] ;  /* 0x003a380001057983 */ /* 0x000f280000300800 */
[----:B------:R-:W4:Y:S04]  /*d0b80*/  LDL.LU R16, [R1+0x3a74] ;  /* 0x003a740001107983 */ /* 0x000f280000300800 */
[----:B------:R-:W4:Y:S01]  /*d0b90*/  LDL.LU R14, [R1+0x3a78] ;  /* 0x003a7800010e7983 */ /* 0x000f220000300800 */
[----:B-1----:R-:W-:-:S04]  /*d0ba0*/  LOP3.LUT R3, R7, 0x10, RZ, 0x3c, !PT ;  /* 0x0000001007037812 */ /* 0x002fc800078e3cff */
[----:B------:R-:W-:Y:S02]  /*d0bb0*/  IADD3 R3, R3, 0x200000, R8 ;  /* 0x0020000003037810 */ /* 0x000fe40007ffe008 */
[-C--:B------:R-:W-:Y:S02]  /*d0bc0*/  IADD3 R15, P1, R15, R6.reuse, RZ ;  /* 0x000000060f0f7210 */ /* 0x080fe40007f3e0ff */
[----:B------:R-:W-:Y:S02]  /*d0bd0*/  IADD3 R9, P2, R9, R6, RZ ;  /* 0x0000000609097210 */ /* 0x000fe40007f5e0ff */
[----:B--2---:R-:W-:Y:S02]  /*d0be0*/  IADD3.X R17, R17, R2, RZ, P1, !PT ;  /* 0x0000000211117210 */ /* 0x004fe40000ffe4ff */
[----:B------:R-:W-:Y:S01]  /*d0bf0*/  MOV R20, R15 ;  /* 0x0000000f00147202 */ /* 0x000fe20000000f00 */
[----:B---3--:R-:W-:Y:S01]  /*d0c00*/  IMAD.X R12, R12, 0x1, R2, P2 ;  /* 0x000000010c0c7824 */ /* 0x008fe200010e0602 */
[----:B------:R1:W-:Y:S01]  /*d0c10*/  STL [R1+0x3938], R15 ;  /* 0x0039380f01007387 */ /* 0x0003e20000100800 */
[----:B------:R-:W-:-:S03]  /*d0c20*/  IMAD.MOV.U32 R21, RZ, RZ, R17 ;  /* 0x000000ffff157224 */ /* 0x000fc600078e0011 */
[----:B------:R-:W-:Y:S04]  /*d0c30*/  STL [R1+0x3978], R9 ;  /* 0x0039780901007387 */ /* 0x000fe80000100800 */
[----:B------:R2:W-:Y:S04]  /*d0c40*/  STL [R1+0x3934], R17 ;  /* 0x0039341101007387 */ /* 0x0005e80000100800 */
[----:B------:R-:W-:Y:S04]  /*d0c50*/  LDGSTS.E [R3+-0x7ff80], desc[UR60][R20.64], P0 ;  /* 0x8008000014037fae */ /* 0x000fe8000812187c */
[----:B-1----:R-:W3:Y:S04]  /*d0c60*/  LDL.LU R15, [R1+0x3ab8] ;  /* 0x003ab800010f7983 */ /* 0x002ee80000300800 */
[----:B------:R1:W-:Y:S04]  /*d0c70*/  STL [R1+0x3974], R12 ;  /* 0x0039740c01007387 */ /* 0x0003e80000100800 */
[----:B------:R-:W3:Y:S04]  /*d0c80*/  LDL.LU R20, [R1+0x3af8] ;  /* 0x003af80001147983 */ /* 0x000ee80000300800 */
[----:B--2---:R-:W2:Y:S04]  /*d0c90*/  LDL.LU R17, [R1+0x3ab4] ;  /* 0x003ab40001117983 */ /* 0x004ea80000300800 */
[----:B------:R-:W2:Y:S01]  /*d0ca0*/  LDL.LU R21, [R1+0x3af4] ;  /* 0x003af40001157983 */ /* 0x000ea20000300800 */
[----:B------:R-:W-:-:S02]  /*d0cb0*/  IADD3 R13, P1, R13, R6, RZ ;  /* 0x000000060d0d7210 */ /* 0x000fc40007f3e0ff */
[----:B----4-:R-:W-:Y:S02]  /*d0cc0*/  IADD3 R4, P2, R4, R6, RZ ;  /* 0x0000000604047210 */ /* 0x010fe40007f5e0ff */
[----:B------:R-:W-:Y:S01]  /*d0cd0*/  MOV R22, R9 ;  /* 0x0000000900167202 */ /* 0x000fe20000000f00 */
[----:B------:R-:W-:Y:S01]  /*d0ce0*/  IMAD.MOV.U32 R23, RZ, RZ, R12 ;  /* 0x000000ffff177224 */ /* 0x000fe200078e000c */
[----:B------:R-:W-:Y:S01]  /*d0cf0*/  IADD3.X R19, R19, R2, RZ, P1, !PT ;  /* 0x0000000213137210 */ /* 0x000fe20000ffe4ff */
[----:B------:R-:W4:Y:S01]  /*d0d00*/  LDL.LU R9, [R1+0x3b38] ;  /* 0x003b380001097983 */ /* 0x000f220000300800 */
[----:B------:R-:W-:-:S03]  /*d0d10*/  IMAD.X R10, R10, 0x1, R2, P2 ;  /* 0x000000010a0a7824 */ /* 0x000fc600010e0602 */
[----:B-1----:R-:W4:Y:S04]  /*d0d20*/  LDL.LU R12, [R1+0x3b78] ;  /* 0x003b7800010c7983 */ /* 0x002f280000300800 */
[----:B------:R1:W-:Y:S04]  /*d0d30*/  STL [R1+0x39b8], R13 ;  /* 0x0039b80d01007387 */ /* 0x0003e80000100800 */
[----:B------:R1:W-:Y:S04]  /*d0d40*/  STL [R1+0x39b4], R19 ;  /* 0x0039b41301007387 */ /* 0x0003e80000100800 */
[----:B------:R1:W-:Y:S04]  /*d0d50*/  LDGSTS.E [R3+-0x7fb80], desc[UR60][R22.64], P0 ;  /* 0x8048000016037fae */ /* 0x0003e8000812187c */
[----:B------:R1:W-:Y:S04]  /*d0d60*/  STL [R1+0x39f8], R4 ;  /* 0x0039f80401007387 */ /* 0x0003e80000100800 */
[----:B------:R1:W-:Y:S02]  /*d0d70*/  STL [R1+0x39f4], R10 ;  /* 0x0039f40a01007387 */ /* 0x0003e40000100800 */
[----:B-1----:R-:W-:-:S02]  /*d0d80*/  MOV R22, R13 ;  /* 0x0000000d00167202 */ /* 0x002fc40000000f00 */
[----:B------:R-:W4:Y:S01]  /*d0d90*/  LDL.LU R13, [R1+0x3b34] ;  /* 0x003b3400010d7983 */ /* 0x000f220000300800 */
[----:B------:R-:W-:-:S03]  /*d0da0*/  IMAD.MOV.U32 R23, RZ, RZ, R19 ;  /* 0x000000ffff177224 */ /* 0x000fc600078e0013 */
[----:B------:R-:W4:Y:S01]  /*d0db0*/  LDL.LU R19, [R1+0x3b74] ;  /* 0x003b740001137983 */ /* 0x000f220000300800 */
[-C--:B------:R-:W-:Y:S02]  /*d0dc0*/  IADD3 R5, P1, R5, R6.reuse, RZ ;  /* 0x0000000605057210 */ /* 0x080fe40007f3e0ff */
[----:B------:R-:W-:Y:S01]  /*d0dd0*/  IADD3 R14, P2, R14, R6, RZ ;  /* 0x000000060e0e7210 */ /* 0x000fe20007f5e0ff */
[----:B------:R1:W-:Y:S01]  /*d0de0*/  LDGSTS.E [R3+-0x7f780], desc[UR60][R22.64], P0 ;  /* 0x8088000016037fae */ /* 0x0003e2000812187c */
[----:B------:R-:W-:-:S03]  /*d0df0*/  IADD3.X R11, R11, R2, RZ, P1, !PT ;  /* 0x000000020b0b7210 */ /* 0x000fc60000ffe4ff */
[----:B------:R-:W-:Y:S01]  /*d0e00*/  IMAD.X R16, R16, 0x1, R2, P2 ;  /* 0x0000000110107824 */ /* 0x000fe200010e0602 */
[----:B-1----:R-:W-:Y:S01]  /*d0e10*/  MOV R22, R4 ;  /* 0x0000000400167202 */ /* 0x002fe20000000f00 */
[----:B------:R-:W-:Y:S01]  /*d0e20*/  IMAD.MOV.U32 R23, RZ, RZ, R10 ;  /* 0x000000ffff177224 */ /* 0x000fe200078e000a */
[----:B------:R-:W4:Y:S04]  /*d0e30*/  LDL.LU R4, [R1+0x3bc8] ;  /* 0x003bc80001047983 */ /* 0x000f280000300800 */
[----:B------:R-:W4:Y:S04]  /*d0e40*/  LDL.LU R10, [R1+0x3c08] ;  /* 0x003c0800010a7983 */ /* 0x000f280000300800 */
        /* <DEDUP_REMOVED lines=8> */
[----:B------:R-:W4:Y:S04]  /*d0ed0*/  LDL.LU R11, [R1+0x3c04] ;  /* 0x003c0400010b7983 */ /* 0x000f280000300800 */
[----:B------:R1:W-:Y:S02]  /*d0ee0*/  LDGSTS.E [R3+-0x7ef80], desc[UR60][R22.64], P0 ;  /* 0x8108000016037fae */ /* 0x0003e4000812187c */
[----:B-1----:R-:W-:Y:S01]  /*d0ef0*/  MOV R22, R14 ;  /* 0x0000000e00167202 */ /* 0x002fe20000000f00 */
[----:B------:R-:W-:Y:S01]  /*d0f00*/  IMAD.MOV.U32 R23, RZ, RZ, R16 ;  /* 0x000000ffff177224 */ /* 0x000fe200078e0010 */
[----:B------:R-:W4:Y:S04]  /*d0f10*/  LDL.LU R14, [R1+0x3c48] ;  /* 0x003c4800010e7983 */ /* 0x000f280000300800 */
[----:B------:R-:W4:Y:S04]  /*d0f20*/  LDL.LU R16, [R1+0x3c88] ;  /* 0x003c880001107983 */ /* 0x000f280000300800 */
[----:B------:R1:W-:Y:S01]  /*d0f30*/  LDGSTS.E [R3+-0x7eb80], desc[UR60][R22.64], P0 ;  /* 0x8148000016037fae */ /* 0x0003e2000812187c */
[----:B---3--:R-:W-:-:S02]  /*d0f40*/  IADD3 R15, P1, R15, R6, RZ ;  /* 0x000000060f0f7210 */ /* 0x008fc40007f3e0ff */
[----:B------:R-:W-:Y:S02]  /*d0f50*/  IADD3 R20, P2, R20, R6, RZ ;  /* 0x0000000614147210 */ /* 0x000fe40007f5e0ff */
[----:B--2---:R-:W-:Y:S01]  /*d0f60*/  IADD3.X R17, R17, R2, RZ, P1, !PT ;  /* 0x0000000211117210 */ /* 0x004fe20000ffe4ff */
[----:B------:R2:W-:Y:S02]  /*d0f70*/  STL [R1+0x3ab8], R15 ;  /* 0x003ab80f01007387 */ /* 0x0005e40000100800 */
[----:B------:R-:W-:Y:S02]  /*d0f80*/  IMAD.X R21, R21, 0x1, R2, P2 ;  /* 0x0000000115157824 */ /* 0x000fe400010e0602 */
[----:B------:R3:W-:Y:S04]  /*d0f90*/  STL [R1+0x3ab4], R17 ;  /* 0x003ab41101007387 */ /* 0x0007e80000100800 */
[----:B------:R4:W-:Y:S01]  /*d0fa0*/  STL [R1+0x3af8], R20 ;  /* 0x003af81401007387 */ /* 0x0009e20000100800 */
[----:B-1----:R-:W-:-:S03]  /*d0fb0*/  MOV R22, R15 ;  /* 0x0000000f00167202 */ /* 0x002fc60000000f00 */
[----:B------:R1:W-:Y:S04]  /*d0fc0*/  STL [R1+0x3af4], R21 ;  /* 0x003af41501007387 */ /* 0x0003e80000100800 */
[----:B--2---:R-:W2:Y:S01]  /*d0fd0*/  LDL.LU R15, [R1+0x3c44] ;  /* 0x003c4400010f7983 */ /* 0x004ea20000300800 */
[----:B------:R-:W-:-:S03]  /*d0fe0*/  IMAD.MOV.U32 R23, RZ, RZ, R17 ;  /* 0x000000ffff177224 */ /* 0x000fc600078e0011 */
[----:B---3--:R-:W3:Y:S01]  /*d0ff0*/  LDL.LU R17, [R1+0x3c84] ;  /* 0x003c840001117983 */ /* 0x008ee20000300800 */
[-C--:B----4-:R-:W-:Y:S02]  /*d1000*/  IADD3 R9, P1, R9, R6.reuse, RZ ;  /* 0x0000000609097210 */ /* 0x090fe40007f3e0ff */
[----:B------:R-:W-:Y:S01]  /*d1010*/  IADD3 R12, P2, R12, R6, RZ ;  /* 0x000000060c0c7210 */ /* 0x000fe20007f5e0ff */
[----:B------:R-:W-:Y:S04]  /*d1020*/  LDGSTS.E [R3+-0x7e780], desc[UR60][R22.64], P0 ;  /* 0x8188000016037fae */ /* 0x000fe8000812187c */
[----:B------:R4:W-:Y:S04]  /*d1030*/  LDGSTS.E [R3+-0x7e380], desc[UR60][R20.64], P0 ;  /* 0x81c8000014037fae */ /* 0x0009e8000812187c */
[----:B------:R-:W-:Y:S01]  /*d1040*/  STL [R1+0x3b38], R9 ;  /* 0x003b380901007387 */ /* 0x000fe20000100800 */
[----:B------:R-:W-:Y:S01]  /*d1050*/  IADD3.X R13, R13, R2, RZ, P1, !PT ;  /* 0x000000020d0d7210 */ /* 0x000fe20000ffe4ff */
[----:B------:R-:W-:Y:S01]  /*d1060*/  IMAD.X R19, R19, 0x1, R2, P2 ;  /* 0x0000000113137824 */ /* 0x000fe200010e0602 */
[----:B----4-:R-:W-:-:S03]  /*d1070*/  MOV R20, R9 ;  /* 0x0000000900147202 */ /* 0x010fc60000000f00 */
[----:B-1----:R-:W-:Y:S01]  /*d1080*/  IMAD.MOV.U32 R21, RZ, RZ, R13 ;  /* 0x000000ffff157224 */ /* 0x002fe200078e000d */
[----:B------:R1:W-:Y:S04]  /*d1090*/  STL [R1+0x3b34], R13 ;  /* 0x003b340d01007387 */ /* 0x0003e80000100800 */
[----:B------:R-:W-:Y:S04]  /*d10a0*/  STL [R1+0x3b78], R12 ;  /* 0x003b780c01007387 */ /* 0x000fe80000100800 */
[----:B------:R4:W-:Y:S04]  /*d10b0*/  LDGSTS.E [R3+-0x7df80], desc[UR60][R20.64], P0 ;  /* 0x8208000014037fae */ /* 0x0009e8000812187c */
[----:B-1----:R-:W3:Y:S04]  /*d10c0*/  LDL.LU R13, [R1+0x3cc8] ;  /* 0x003cc800010d7983 */ /* 0x002ee80000300800 */
[----:B------:R1:W-:Y:S04]  /*d10d0*/  STL [R1+0x3b74], R19 ;  /* 0x003b741301007387 */ /* 0x0003e80000100800 */
[----:B------:R-:W3:Y:S01]  /*d10e0*/  LDL.LU R9, [R1+0x3d08] ;  /* 0x003d080001097983 */ /* 0x000ee20000300800 */
[----:B----4-:R-:W-:Y:S01]  /*d10f0*/  IMAD.MOV.U32 R21, RZ, RZ, R19 ;  /* 0x000000ffff157224 */ /* 0x010fe200078e0013 */
[----:B------:R-:W-:-:S02]  /*d1100*/  MOV R20, R12 ;  /* 0x0000000c00147202 */ /* 0x000fc40000000f00 */
[----:B-1----:R-:W4:Y:S04]  /*d1110*/  LDL.LU R19, [R1+0x3cc4] ;  /* 0x003cc40001137983 */ /* 0x002f280000300800 */
[----:B------:R-:W4:Y:S01]  /*d1120*/  LDL.LU R12, [R1+0x3d04] ;  /* 0x003d0400010c7983 */ /* 0x000f220000300800 */
[-C--:B------:R-:W-:Y:S02]  /*d1130*/  IADD3 R4, P1, R4, R6.reuse, RZ ;  /* 0x0000000604047210 */ /* 0x080fe40007f3e0ff */
[----:B------:R-:W-:Y:S01]  /*d1140*/  IADD3 R10, P2, R10, R6, RZ ;  /* 0x000000060a0a7210 */ /* 0x000fe20007f5e0ff */
[----:B------:R1:W-:Y:S04]  /*d1150*/  LDGSTS.E [R3+-0x7db80], desc[UR60][R20.64], P0 ;  /* 0x8248000014037fae */ /* 0x0003e8000812187c */
[----:B------:R-:W-:Y:S01]  /*d1160*/  STL [R1+0x3bc8], R4 ;  /* 0x003bc80401007387 */ /* 0x000fe20000100800 */
[----:B------:R-:W-:Y:S01]  /*d1170*/  IADD3.X R5, R5, R2, RZ, P1, !PT ;  /* 0x0000000205057210 */ /* 0x000fe20000ffe4ff */
[----:B------:R-:W-:-:S04]  /*d1180*/  IMAD.X R11, R11, 0x1, R2, P2 ;  /* 0x000000010b0b7824 */ /* 0x000fc800010e0602 */
[----:B------:R1:W-:Y:S02]  /*d1190*/  STL [R1+0x3bc4], R5 ;  /* 0x003bc40501007387 */ /* 0x0003e40000100800 */
[----:B-1----:R-:W-:Y:S01]  /*d11a0*/  MOV R20, R4 ;  /* 0x0000000400147202 */ /* 0x002fe20000000f00 */
[----:B------:R-:W-:Y:S01]  /*d11b0*/  IMAD.MOV.U32 R21, RZ, RZ, R5 ;  /* 0x000000ffff157224 */ /* 0x000fe200078e0005 */
[----:B------:R-:W-:Y:S04]  /*d11c0*/  STL [R1+0x3c08], R10 ;  /* 0x003c080a01007387 */ /* 0x000fe80000100800 */
[----:B------:R1:W-:Y:S04]  /*d11d0*/  LDGSTS.E [R3+-0x7d780], desc[UR60][R20.64], P0 ;  /* 0x8288000014037fae */ /* 0x0003e8000812187c */
[----:B------:R-:W4:Y:S04]  /*d11e0*/  LDL.LU.64 R4, [R1+0x2848] ;  /* 0x0028480001047983 */ /* 0x000f280000300a00 */
[----:B------:R1:W-:Y:S04]  /*d11f0*/  STL [R1+0x3c04], R11 ;  /* 0x003c040b01007387 */ /* 0x0003e80000100800 */
[----:B------:R-:W4:Y:S04]  /*d1200*/  LDL.LU.64 R90, [R1+0x2808] ;  /* 0x00280800015a7983 */ /* 0x000f280000300a00 */
[----:B------:R-:W4:Y:S04]  /*d1210*/  LDL.LU.64 R86, [R1+0x27c8] ;  /* 0x0027c80001567983 */ /* 0x000f280000300a00 */
[----:B------:R-:W-:Y:S01]  /*d1220*/  LDGSTS.E [R3+-0x7d380], desc[UR60][R10.64], P0 ;  /* 0x82c800000a037fae */ /* 0x000fe2000812187c */
[----:B------:R-:W-:-:S02]  /*d1230*/  IADD3 R14, P1, R14, R6, RZ ;  /* 0x000000060e0e7210 */ /* 0x000fc40007f3e0ff */
[----:B------:R-:W-:Y:S01]  /*d1240*/  IADD3 R16, P2, R16, R6, RZ ;  /* 0x0000000610107210 */ /* 0x000fe20007f5e0ff */
[----:B-1----:R-:W4:Y:S04]  /*d1250*/  LDL.LU.64 R10, [R1+0x2788] ;  /* 0x00278800010a7983 */ /* 0x002f280000300a00 */
[----:B------:R-:W-:Y:S01]  /*d1260*/  STL [R1+0x3c48], R14 ;  /* 0x003c480e01007387 */ /* 0x000fe20000100800 */
[----:B--2---:R-:W-:-:S05]  /*d1270*/  IADD3.X R15, R15, R2, RZ, P1, !PT ;  /* 0x000000020f0f7210 */ /* 0x004fca0000ffe4ff */
[----:B------:R1:W-:Y:S01]  /*d1280*/  STL [R1+0x3c44], R15 ;  /* 0x003c440f01007387 */ /* 0x0003e20000100800 */
[----:B---3--:R-:W-:-:S03]  /*d1290*/  IMAD.X R17, R17, 0x1, R2, P2 ;  /* 0x0000000111117824 */ /* 0x008fc600010e0602 */
[----:B------:R-:W-:Y:S04]  /*d12a0*/  STL [R1+0x3c88], R16 ;  /* 0x003c881001007387 */ /* 0x000fe80000100800 */
[----:B------:R-:W2:Y:S04]  /*d12b0*/  LDL.LU.64 R92, [R1+0x2748] ;  /* 0x00274800015c7983 */ /* 0x000ea80000300a00 */
[----:B------:R-:W-:Y:S04]  /*d12c0*/  LDGSTS.E [R3+-0x7cf80], desc[UR60][R14.64], P0 ;  /* 0x830800000e037fae */ /* 0x000fe8000812187c */
[----:B------:R3:W-:Y:S04]  /*d12d0*/  STL [R1+0x3c84], R17 ;  /* 0x003c841101007387 */ /* 0x0007e80000100800 */
[----:B------:R-:W-:Y:S04]  /*d12e0*/  LDGSTS.E [R3+-0x7cb80], desc[UR60][R16.64], P0 ;  /* 0x8348000010037fae */ /* 0x000fe8000812187c */
[----:B-1----:R-:W2:Y:S04]  /*d12f0*/  LDL.LU.64 R14, [R1+0x2708] ;  /* 0x00270800010e7983 */ /* 0x002ea80000300a00 */
[----:B------:R-:W2:Y:S04]  /*d1300*/  LDL.LU.64 R84, [R1+0x26c8] ;  /* 0x0026c80001547983 */ /* 0x000ea80000300a00 */
[----:B------:R-:W2:Y:S04]  /*d1310*/  LDL.LU.64 R22, [R1+0x2688] ;  /* 0x0026880001167983 */ /* 0x000ea80000300a00 */
[----:B---3--:R-:W3:Y:S01]  /*d1320*/  LDL.LU.64 R16, [R1+0x2648] ;  /* 0x0026480001107983 */ /* 0x008ee20000300a00 */
[----:B------:R-:W-:-:S02]  /*d1330*/  IADD3 R13, P1, R13, R6, RZ ;  /* 0x000000060d0d7210 */ /* 0x000fc40007f3e0ff */
[----:B------:R-:W-:Y:S02]  /*d1340*/  IADD3 R9, P2, R9, R6, RZ ;  /* 0x0000000609097210 */ /* 0x000fe40007f5e0ff */
[----:B------:R-:W-:Y:S02]  /*d1350*/  MOV R20, R13 ;  /* 0x0000000d00147202 */ /* 0x000fe40000000f00 */
[----:B----4-:R-:W-:Y:S01]  /*d1360*/  IADD3.X R19, R19, R2, RZ, P1, !PT ;  /* 0x0000000213137210 */ /* 0x010fe20000ffe4ff */
[----:B------:R-:W-:Y:S01]  /*d1370*/  IMAD.X R12, R12, 0x1, R2, P2 ;  /* 0x000000010c0c7824 */ /* 0x000fe200010e0602 */
[----:B------:R1:W-:Y:S03]  /*d1380*/  STL [R1+0x3cc8], R13 ;  /* 0x003cc80d01007387 */ /* 0x0003e60000100800 */
[----:B------:R-:W-:Y:S01]  /*d1390*/  IMAD.MOV.U32 R21, RZ, RZ, R19 ;  /* 0x000000ffff157224 */ /* 0x000fe200078e0013 */
[----:B------:R-:W-:Y:S04]  /*d13a0*/  STL [R1+0x3cc4], R19 ;  /* 0x003cc41301007387 */ /* 0x000fe80000100800 */
[----:B------:R-:W-:Y:S04]  /*d13b0*/  STL [R1+0x3d08], R9 ;  /* 0x003d080901007387 */ /* 0x000fe80000100800 */
[----:B------:R4:W-:Y:S04]  /*d13c0*/  STL [R1+0x3d04], R12 ;  /* 0x003d040c01007387 */ /* 0x0009e80000100800 */
[----:B------:R3:W-:Y:S01]  /*d13d0*/  LDGSTS.E [R3+-0x7c780], desc[UR60][R20.64], P0 ;  /* 0x8388000014037fae */ /* 0x0007e2000812187c */
[----:B-1----:R-:W-:Y:S01]  /*d13e0*/  MOV R13, R12 ;  /* 0x0000000c000d7202 */ /* 0x002fe20000000f00 */
[----:B----4-:R-:W-:-:S02]  /*d13f0*/  IMAD.MOV.U32 R12, RZ, RZ, R9 ;  /* 0x000000ffff0c7224 */ /* 0x010fc400078e0009 */
[----:B------:R-:W4:Y:S04]  /*d1400*/  LDL.LU.64 R20, [R1+0x24d8] ;  /* 0x0024d80001147983 */ /* 0x000f280000300a00 */
[----:B------:R1:W-:Y:S01]  /*d1410*/  LDGSTS.E [R3+-0x7c380], desc[UR60][R12.64], P0 ;  /* 0x83c800000c037fae */ /* 0x0003e2000812187c */
[----:B------:R-:W-:-:S04]  /*d1420*/  IADD3 R178, P1, R4, R6, RZ ;  /* 0x0000000604b27210 */ /* 0x000fc80007f3e0ff */
[----:B------:R-:W-:Y:S02]  /*d1430*/  IADD3.X R4, R5, R2, RZ, P1, !PT ;  /* 0x0000000205047210 */ /* 0x000fe40000ffe4ff */
[-C--:B------:R-:W-:Y:S01]  /*d1440*/  IADD3 R161, P1, R90, R6.reuse, RZ ;  /* 0x000000065aa17210 */ /* 0x080fe20007f3e0ff */
[----:B------:R-:W4:Y:S04]  /*d1450*/  LDL.LU.64 R12, [R1+0x24a0] ;  /* 0x0024a000010c7983 */ /* 0x000f280000300a00 */
[----:B------:R-:W4:Y:S01]  /*d1460*/  LDL.LU.64 R88, [R1+0x2468] ;  /* 0x0024680001587983 */ /* 0x000f220000300a00 */
[----:B------:R-:W-:Y:S01]  /*d1470*/  IMAD.X R9, R91, 0x1, R2, P1 ;  /* 0x000000015b097824 */ /* 0x000fe200008e0602 */
[----:B------:R-:W-:Y:S02]  /*d1480*/  IADD3 R159, P1, R86, R6, RZ ;  /* 0x00000006569f7210 */ /* 0x000fe40007f3e0ff */
[----:B------:R-:W4:Y:S02]  /*d1490*/  LDL.LU.64 R90, [R1+0x2430] ;  /* 0x00243000015a7983 */ /* 0x000f240000300a00 */
[----:B------:R-:W-:-:S02]  /*d14a0*/  IADD3.X R160, R87, R2, RZ, P1, !PT ;  /* 0x0000000257a07210 */ /* 0x000fc40000ffe4ff */
[-C--:B------:R-:W-:Y:S01]  /*d14b0*/  IADD3 R157, P1, R10, R6.reuse, RZ ;  /* 0x000000060a9d7210 */ /* 0x080fe20007f3e0ff */
[----:B------:R-:W4:Y:S04]  /*d14c0*/  LDL.LU.64 R86, [R1+0x2408] ;  /* 0x0024080001567983 */ /* 0x000f280000300a00 */
[----:B------:R-:W-:Y:S02]  /*d14d0*/  IMAD.X R158, R11, 0x1, R2, P1 ;  /* 0x000000010b9e7824 */ /* 0x000fe400008e0602 */
[----:B------:R-:W4:Y:S01]  /*d14e0*/  LDL.LU.64 R10, [R1+0x2400] ;  /* 0x00240000010a7983 */ /* 0x000f220000300a00 */
[----:B--2---:R-:W-:-:S04]  /*d14f0*/  IADD3 R155, P1, R92, R6, RZ ;  /* 0x000000065c9b7210 */ /* 0x004fc80007f3e0ff */
[----:B------:R-:W-:Y:S02]  /*d1500*/  IADD3.X R156, R93, R2, RZ, P1, !PT ;  /* 0x000000025d9c7210 */ /* 0x000fe40000ffe4ff */
[----:B------:R-:W-:-:S05]  /*d1510*/  IADD3 R153, P1, R14, R6, RZ ;  /* 0x000000060e997210 */ /* 0x000fca0007f3e0ff */
[--C-:B------:R-:W-:Y:S01]  /*d1520*/  IMAD.X R154, R15, 0x1, R2.reuse, P1 ;  /* 0x000000010f9a7824 */ /* 0x100fe200008e0602 */
[----:B------:R-:W-:Y:S01]  /*d1530*/  IADD3 R151, P1, R84, R6, RZ ;  /* 0x0000000654977210 */ /* 0x000fe20007f3e0ff */
[----:B------:R-:W2:Y:S03]  /*d1540*/  LDL.LU.64 R14, [R1+0x23f8] ;  /* 0x0023f800010e7983 */ /* 0x000ea60000300a00 */
[----:B------:R-:W-:Y:S02]  /*d1550*/  IADD3.X R152, R85, R2, RZ, P1, !PT ;  /* 0x0000000255987210 */ /* 0x000fe40000ffe4ff */
[-C--:B------:R-:W-:Y:S01]  /*d1560*/  IADD3 R149, P1, R22, R6.reuse, RZ ;  /* 0x0000000616957210 */ /* 0x080fe20007f3e0ff */
[----:B------:R-:W2:Y:S04]  /*d1570*/  LDL.LU.64 R84, [R1+0x23f0] ;  /* 0x0023f00001547983 */ /* 0x000ea80000300a00 */
[----:B------:R-:W2:Y:S01]  /*d1580*/  LDL.LU.64 R96, [R1+0x23e8] ;  /* 0x0023e80001607983 */ /* 0x000ea20000300a00 */
[----:B------:R-:W-:Y:S01]  /*d1590*/  IMAD.X R150, R23, 0x1, R2, P1 ;  /* 0x0000000117967824 */ /* 0x000fe200008e0602 */
[----:B---3--:R-:W-:-:S04]  /*d15a0*/  IADD3 R147, P1, R16, R6, RZ ;  /* 0x0000000610937210 */ /* 0x008fc80007f3e0ff */
[----:B------:R-:W-:Y:S02]  /*d15b0*/  IADD3.X R148, R17, R2, RZ, P1, !PT ;  /* 0x0000000211947210 */ /* 0x000fe40000ffe4ff */
[----:B------:R-:W3:Y:S04]  /*d15c0*/  LDL.LU.64 R16, [R1+0x23e0] ;  /* 0x0023e00001107983 */ /* 0x000ee80000300a00 */
[----:B------:R-:W3:Y:S01]  /*d15d0*/  LDL.LU.64 R22, [R1+0x23d8] ;  /* 0x0023d80001167983 */ /* 0x000ee20000300a00 */
[----:B----4-:R-:W-:-:S05]  /*d15e0*/  IADD3 R145, P1, R20, R6, RZ ;  /* 0x0000000614917210 */ /* 0x010fca0007f3e0ff */
[----:B------:R-:W-:Y:S02]  /*d15f0*/  IMAD.X R146, R21, 0x1, R2, P1 ;  /* 0x0000000115927824 */ /* 0x000fe400008e0602 */
[----:B------:R-:W4:Y:S01]  /*d1600*/  LDL.LU.64 R20, [R1+0x23d0] ;  /* 0x0023d00001147983 */ /* 0x000f220000300a00 */
[----:B------:R-:W-:-:S04]  /*d1610*/  IADD3 R143, P1, R12, R6, RZ ;  /* 0x000000060c8f7210 */ /* 0x000fc80007f3e0ff */
[----:B------:R-:W-:Y:S02]  /*d1620*/  IADD3.X R144, R13, R2, RZ, P1, !PT ;  /* 0x000000020d907210 */ /* 0x000fe40000ffe4ff */
[-C--:B------:R-:W-:Y:S01]  /*d1630*/  IADD3 R141, P1, R88, R6.reuse, RZ ;  /* 0x00000006588d7210 */ /* 0x080fe20007f3e0ff */
[----:B------:R-:W4:Y:S04]  /*d1640*/  LDL.LU.64 R12, [R1+0x22f8] ;  /* 0x0022f800010c7983 */ /* 0x000f280000300a00 */
[----:B------:R-:W-:Y:S01]  /*d1650*/  IMAD.X R142, R89, 0x1, R2, P1 ;  /* 0x00000001598e7824 */ /* 0x000fe200008e0602 */
[----:B------:R-:W-:Y:S01]  /*d1660*/  IADD3 R139, P1, R90, R6, RZ ;  /* 0x000000065a8b7210 */ /* 0x000fe20007f3e0ff */
[----:B------:R-:W4:Y:S04]  /*d1670*/  LDL.LU.64 R88, [R1+0x23c8] ;  /* 0x0023c80001587983 */ /* 0x000f280000300a00 */
[----:B------:R-:W4:Y:S01]  /*d1680*/  LDL.LU.64 R94, [R1+0x23c0] ;  /* 0x0023c000015e7983 */ /* 0x000f220000300a00 */
[----:B------:R-:W-:-:S02]  /*d1690*/  IADD3.X R140, R91, R2, RZ, P1, !PT ;  /* 0x000000025b8c7210 */ /* 0x000fc40000ffe4ff */
[----:B------:R-:W-:-:S05]  /*d16a0*/  IADD3 R137, P1, R86, R6, RZ ;  /* 0x0000000656897210 */ /* 0x000fca0007f3e0ff */
[----:B------:R-:W-:Y:S02]  /*d16b0*/  IMAD.X R138, R87, 0x1, R2, P1 ;  /* 0x00000001578a7824 */ /* 0x000fe400008e0602 */
[----:B------:R-:W4:Y:S01]  /*d16c0*/  LDL.LU.64 R86, [R1+0x23b8] ;  /* 0x0023b80001567983 */ /* 0x000f220000300a00 */
[----:B------:R-:W-:-:S03]  /*d16d0*/  IADD3 R135, P1, R10, R6, RZ ;  /* 0x000000060a877210 */ /* 0x000fc60007f3e0ff */
[----:B------:R-:W4:Y:S01]  /*d16e0*/  LDL.LU.64 R92, [R1+0x23b0] ;  /* 0x0023b000015c7983 */ /* 0x000f220000300a00 */
[----:B------:R-:W-:-:S03]  /*d16f0*/  IADD3.X R136, R11, R2, RZ, P1, !PT ;  /* 0x000000020b887210 */ /* 0x000fc60000ffe4ff */
[----:B------:R-:W4:Y:S01]  /*d1700*/  LDL.LU.64 R10, [R1+0x23a8] ;  /* 0x0023a800010a7983 */ /* 0x000f220000300a00 */
[----:B--2---:R-:W-:-:S05]  /*d1710*/  IADD3 R133, P1, R14, R6, RZ ;  /* 0x000000060e857210 */ /* 0x004fca0007f3e0ff */
[--C-:B------:R-:W-:Y:S01]  /*d1720*/  IMAD.X R134, R15, 0x1, R2.reuse, P1 ;  /* 0x000000010f867824 */ /* 0x100fe200008e0602 */
[----:B------:R-:W-:Y:S01]  /*d1730*/  IADD3 R131, P1, R84, R6, RZ ;  /* 0x0000000654837210 */ /* 0x000fe20007f3e0ff */
[----:B------:R-:W2:Y:S04]  /*d1740*/  LDL.LU.64 R14, [R1+0x23a0] ;  /* 0x0023a000010e7983 */ /* 0x000ea80000300a00 */
[----:B------:R-:W2:Y:S01]  /*d1750*/  LDL.LU.64 R90, [R1+0x2398] ;  /* 0x00239800015a7983 */ /* 0x000ea20000300a00 */
[----:B------:R-:W-:Y:S02]  /*d1760*/  IADD3.X R132, R85, R2, RZ, P1, !PT ;  /* 0x0000000255847210 */ /* 0x000fe40000ffe4ff */
[-C--:B------:R-:W-:Y:S01]  /*d1770*/  IADD3 R129, P1, R96, R6.reuse, RZ ;  /* 0x0000000660817210 */ /* 0x080fe20007f3e0ff */
[----:B------:R-:W2:Y:S04]  /*d1780*/  LDL.LU.64 R84, [R1+0x2390] ;  /* 0x0023900001547983 */ /* 0x000ea80000300a00 */
[----:B------:R-:W-:Y:S01]  /*d1790*/  IMAD.X R130, R97, 0x1, R2, P1 ;  /* 0x0000000161827824 */ /* 0x000fe200008e0602 */
[----:B---3--:R-:W-:-:S04]  /*d17a0*/  IADD3 R127, P1, R16, R6, RZ ;  /* 0x00000006107f7210 */ /* 0x008fc80007f3e0ff */
[----:B------:R-:W-:Y:S02]  /*d17b0*/  IADD3.X R128, R17, R2, RZ, P1, !PT ;  /* 0x0000000211807210 */ /* 0x000fe40000ffe4ff */
[-C--:B------:R-:W-:Y:S01]  /*d17c0*/  IADD3 R125, P1, R22, R6.reuse, RZ ;  /* 0x00000006167d7210 */ /* 0x080fe20007f3e0ff */
[----:B------:R-:W3:Y:S04]  /*d17d0*/  LDL.LU.64 R16, [R1+0x2388] ;  /* 0x0023880001107983 */ /* 0x000ee80000300a00 */
[----:B------:R-:W-:Y:S02]  /*d17e0*/  IMAD.X R126, R23, 0x1, R2, P1 ;  /* 0x00000001177e7824 */ /* 0x000fe400008e0602 */
[----:B------:R-:W3:Y:S01]  /*d17f0*/  LDL.LU.64 R22, [R1+0x2380] ;  /* 0x0023800001167983 */ /* 0x000ee20000300a00 */
[----:B----4-:R-:W-:-:S04]  /*d1800*/  IADD3 R123, P1, R20, R6, RZ ;  /* 0x00000006147b7210 */ /* 0x010fc80007f3e0ff */
[----:B------:R-:W-:Y:S02]  /*d1810*/  IADD3.X R124, R21, R2, RZ, P1, !PT ;  /* 0x00000002157c7210 */ /* 0x000fe40000ffe4ff */
[----:B------:R-:W-:-:S05]  /*d1820*/  IADD3 R20, P1, R12, R6, RZ ;  /* 0x000000060c147210 */ /* 0x000fca0007f3e0ff */
[--C-:B------:R-:W-:Y:S01]  /*d1830*/  IMAD.X R21, R13, 0x1, R2.reuse, P1 ;  /* 0x000000010d157824 */ /* 0x100fe200008e0602 */
[----:B------:R-:W-:Y:S01]  /*d1840*/  IADD3 R121, P1, R88, R6, RZ ;  /* 0x0000000658797210 */ /* 0x000fe20007f3e0ff */
[----:B------:R-:W4:Y:S03]  /*d1850*/  LDL.LU.64 R12, [R1+0x2378] ;  /* 0x00237800010c7983 */ /* 0x000f260000300a00 */
[----:B------:R-:W-:Y:S02]  /*d1860*/  IADD3.X R122, R89, R2, RZ, P1, !PT ;  /* 0x00000002597a7210 */ /* 0x000fe40000ffe4ff */
[-C--:B------:R-:W-:Y:S01]  /*d1870*/  IADD3 R119, P1, R94, R6.reuse, RZ ;  /* 0x000000065e777210 */ /* 0x080fe20007f3e0ff */
[----:B------:R-:W1:Y:S04]  /*d1880*/  LDL.LU.64 R88, [R1+0x2370] ;  /* 0x0023700001587983 */ /* 0x000e680000300a00 */
        /* <DEDUP_REMOVED lines=9> */
[----:B--2---:R-:W-:-:S05]  /*d1920*/  IADD3 R111, P1, R14, R6, RZ ;  /* 0x000000060e6f7210 */ /* 0x004fca0007f3e0ff */
[----:B------:R-:W-:Y:S01]  /*d1930*/  IMAD.X R112, R15, 0x1, R2, P1 ;  /* 0x000000010f707824 */ /* 0x000fe200008e0602 */
[----:B------:R-:W-:-:S04]  /*d1940*/  IADD3 R14, P1, R90, R6, RZ ;  /* 0x000000065a0e7210 */ /* 0x000fc80007f3e0ff */
[----:B------:R-:W-:Y:S02]  /*d1950*/  IADD3.X R15, R91, R2, RZ, P1, !PT ;  /* 0x000000025b0f7210 */ /* 0x000fe40000ffe4ff */
[----:B------:R-:W-:-:S05]  /*d1960*/  IADD3 R109, P1, R84, R6, RZ ;  /* 0x00000006546d7210 */ /* 0x000fca0007f3e0ff */
[----:B------:R-:W-:Y:S01]  /*d1970*/  IMAD.X R110, R85, 0x1, R2, P1 ;  /* 0x00000001556e7824 */ /* 0x000fe200008e0602 */
[----:B---3--:R-:W-:Y:S01]  /*d1980*/  IADD3 R107, P1, R16, R6, RZ ;  /* 0x00000006106b7210 */ /* 0x008fe20007f3e0ff */
[----:B------:R-:W2:Y:S03]  /*d1990*/  LDL.LU.64 R84, [R1+0x2358] ;  /* 0x0023580001547983 */ /* 0x000ea60000300a00 */
[----:B------:R-:W-:Y:S02]  /*d19a0*/  IADD3.X R108, R17, R2, RZ, P1, !PT ;  /* 0x00000002116c7210 */ /* 0x000fe40000ffe4ff */
[----:B------:R-:W-:-:S05]  /*d19b0*/  IADD3 R16, P1, R22, R6, RZ ;  /* 0x0000000616107210 */ /* 0x000fca0007f3e0ff */
[----:B------:R-:W-:Y:S02]  /*d19c0*/  IMAD.X R17, R23, 0x1, R2, P1 ;  /* 0x0000000117117824 */ /* 0x000fe400008e0602 */
[----:B------:R-:W3:Y:S04]  /*d19d0*/  LDL.LU.64 R22, [R1+0x2350] ;  /* 0x0023500001167983 */ /* 0x000ee80000300a00 */
[----:B------:R-:W3:Y:S04]  /*d19e0*/  LDL.LU.64 R92, [R1+0x2348] ;  /* 0x00234800015c7983 */ /* 0x000ee80000300a00 */
[----:B------:R-:W3:Y:S04]  /*d19f0*/  LDL.LU.64 R190, [R1+0x2340] ;  /* 0x0023400001be7983 */ /* 0x000ee80000300a00 */
[----:B------:R-:W3:Y:S01]  /*d1a00*/  LDL.LU.64 R90, [R1+0x2338] ;  /* 0x00233800015a7983 */ /* 0x000ee20000300a00 */
[----:B----4-:R-:W-:-:S04]  /*d1a10*/  IADD3 R105, P1, R12, R6, RZ ;  /* 0x000000060c697210 */ /* 0x010fc80007f3e0ff */
[----:B------:R-:W-:Y:S02]  /*d1a20*/  IADD3.X R106, R13, R2, RZ, P1, !PT ;  /* 0x000000020d6a7210 */ /* 0x000fe40000ffe4ff */
[----:B-1----:R-:W-:-:S05]  /*d1a30*/  IADD3 R12, P1, R88, R6, RZ ;  /* 0x00000006580c7210 */ /* 0x002fca0007f3e0ff */
[----:B------:R-:W-:Y:S01]  /*d1a40*/  IMAD.X R13, R89, 0x1, R2, P1 ;  /* 0x00000001590d7824 */ /* 0x000fe200008e0602 */
[----:B------:R-:W-:-:S04]  /*d1a50*/  IADD3 R103, P1, R86, R6, RZ ;  /* 0x0000000656677210 */ /* 0x000fc80007f3e0ff */
[----:B------:R-:W-:Y:S02]  /*d1a60*/  IADD3.X R104, R87, R2, RZ, P1, !PT ;  /* 0x0000000257687210 */ /* 0x000fe40000ffe4ff */
[----:B------:R-:W-:-:S05]  /*d1a70*/  IADD3 R101, P1, R10, R6, RZ ;  /* 0x000000060a657210 */ /* 0x000fca0007f3e0ff */
[----:B------:R-:W-:Y:S02]  /*d1a80*/  IMAD.X R102, R11, 0x1, R2, P1 ;  /* 0x000000010b667824 */ /* 0x000fe400008e0602 */
[----:B------:R-:W4:Y:S04]  /*d1a90*/  LDL.LU.64 R10, [R1+0x2330] ;  /* 0x00233000010a7983 */ /* 0x000f280000300a00 */
[----:B------:R-:W4:Y:S04]  /*d1aa0*/  LDL.LU.64 R88, [R1+0x2328] ;  /* 0x0023280001587983 */ /* 0x000f280000300a00 */
[----:B------:R-:W4:Y:S01]  /*d1ab0*/  LDL.LU.64 R86, [R1+0x2320] ;  /* 0x0023200001567983 */ /* 0x000f220000300a00 */
[----:B--2---:R-:W-:-:S04]  /*d1ac0*/  IADD3 R99, P1, R84, R6, RZ ;  /* 0x0000000654637210 */ /* 0x004fc80007f3e0ff */
[----:B------:R-:W-:Y:S02]  /*d1ad0*/  IADD3.X R100, R85, R2, RZ, P1, !PT ;  /* 0x0000000255647210 */ /* 0x000fe40000ffe4ff */
[----:B------:R-:W2:Y:S01]  /*d1ae0*/  LDL.LU.64 R84, [R1+0x2318] ;  /* 0x0023180001547983 */ /* 0x000ea20000300a00 */
[----:B---3--:R-:W-:-:S05]  /*d1af0*/  IADD3 R97, P1, R22, R6, RZ ;  /* 0x0000000616617210 */ /* 0x008fca0007f3e0ff */
[----:B------:R-:W-:Y:S02]  /*d1b00*/  IMAD.X R98, R23, 0x1, R2, P1 ;  /* 0x0000000117627824 */ /* 0x000fe400008e0602 */
[----:B------:R-:W3:Y:S04]  /*d1b10*/  LDL.LU.64 R22, [R1+0x2310] ;  /* 0x0023100001167983 */ /* 0x000ee80000300a00 */
[----:B------:R-:W3:Y:S04]  /*d1b20*/  LDL.LU.64 R186, [R1+0x2308] ;  /* 0x0023080001ba7983 */ /* 0x000ee80000300a00 */
[----:B------:R-:W3:Y:S01]  /*d1b30*/  LDL.LU.64 R182, [R1+0x2300] ;  /* 0x0023000001b67983 */ /* 0x000ee20000300a00 */
[----:B------:R-:W-:-:S04]  /*d1b40*/  IADD3 R95, P1, R92, R6, RZ ;  /* 0x000000065c5f7210 */ /* 0x000fc80007f3e0ff */
[----:B------:R-:W-:Y:S02]  /*d1b50*/  IADD3.X R96, R93, R2, RZ, P1, !PT ;  /* 0x000000025d607210 */ /* 0x000fe40000ffe4ff */
[----:B------:R-:W-:-:S05]  /*d1b60*/  IADD3 R93, P1, R190, R6, RZ ;  /* 0x00000006be5d7210 */ /* 0x000fca0007f3e0ff */
[----:B------:R-:W-:Y:S01]  /*d1b70*/  IMAD.X R94, R191, 0x1, R2, P1 ;  /* 0x00000001bf5e7824 */ /* 0x000fe200008e0602 */
[----:B------:R-:W-:-:S04]  /*d1b80*/  IADD3 R5, P1, R90, R6, RZ ;  /* 0x000000065a057210 */ /* 0x000fc80007f3e0ff */
[----:B------:R-:W-:Y:S02]  /*d1b90*/  IADD3.X R92, R91, R2, RZ, P1, !PT ;  /* 0x000000025b5c7210 */ /* 0x000fe40000ffe4ff */
[----:B----4-:R-:W-:-:S05]  /*d1ba0*/  IADD3 R90, P1, R10, R6, RZ ;  /* 0x000000060a5a7210 */ /* 0x010fca0007f3e0ff */
[----:B------:R-:W-:Y:S01]  /*d1bb0*/  IMAD.X R91, R11, 0x1, R2, P1 ;  /* 0x000000010b5b7824 */ /* 0x000fe200008e0602 */
[----:B------:R-:W-:-:S04]  /*d1bc0*/  IADD3 R10, P1, R88, R6, RZ ;  /* 0x00000006580a7210 */ /* 0x000fc80007f3e0ff */
[----:B------:R-:W-:Y:S02]  /*d1bd0*/  IADD3.X R11, R89, R2, RZ, P1, !PT ;  /* 0x00000002590b7210 */ /* 0x000fe40000ffe4ff */
[----:B------:R-:W-:-:S05]  /*d1be0*/  IADD3 R88, P1, R86, R6, RZ ;  /* 0x0000000656587210 */ /* 0x000fca0007f3e0ff */
[----:B------:R-:W-:Y:S02]  /*d1bf0*/  IMAD.X R89, R87, 0x1, R2, P1 ;  /* 0x0000000157597824 */ /* 0x000fe400008e0602 */
[----:B------:R-:W-:Y:S01]  /*d1c00*/  IMAD.MOV.U32 R179, RZ, RZ, R9 ;  /* 0x000000ffffb37224 */ /* 0x000fe200078e0009 */
[----:B--2---:R-:W-:-:S04]  /*d1c10*/  IADD3 R86, P1, R84, R6, RZ ;  /* 0x0000000654567210 */ /* 0x004fc80007f3e0ff */
[----:B------:R-:W-:Y:S02]  /*d1c20*/  IADD3.X R87, R85, R2, RZ, P1, !PT ;  /* 0x0000000255577210 */ /* 0x000fe40000ffe4ff */
[----:B---3--:R-:W-:-:S05]  /*d1c30*/  IADD3 R84, P1, R22, R6, RZ ;  /* 0x0000000616547210 */ /* 0x008fca0007f3e0ff */
[----:B------:R-:W-:Y:S01]  /*d1c40*/  IMAD.X R85, R23, 0x1, R2, P1 ;  /* 0x0000000117557824 */ /* 0x000fe200008e0602 */
[----:B------:R-:W-:-:S04]  /*d1c50*/  IADD3 R23, P1, R186, R6, RZ ;  /* 0x00000006ba177210 */ /* 0x000fc80007f3e0ff */
[----:B------:R-:W-:Y:S02]  /*d1c60*/  IADD3.X R83, R187, R2, RZ, P1, !PT ;  /* 0x00000002bb537210 */ /* 0x000fe40000ffe4ff */
[----:B------:R-:W-:Y:S02]  /*d1c70*/  IADD3 R19, P1, R182, R6, RZ ;  /* 0x00000006b6137210 */ /* 0x000fe40007f3e0ff */
[----:B------:R-:W-:Y:S02]  /*d1c80*/  MOV R182, R178 ;  /* 0x000000b200b67202 */ /* 0x000fe40000000f00 */
[----:B------:R-:W-:Y:S02]  /*d1c90*/  MOV R178, R161 ;  /* 0x000000a100b27202 */ /* 0x000fe40000000f00 */
        /* <DEDUP_REMOVED lines=27> */
[----:B------:R-:W-:-:S02]  /*d1e50*/  IMAD.X R22, R183, 0x1, R2, P1 ;  /* 0x00000001b7167824 */ /* 0x000fc400008e0602 */
[----:B------:R-:W-:Y:S02]  /*d1e60*/  IMAD.MOV.U32 R134, RZ, RZ, R133 ;  /* 0x000000ffff867224 */ /* 0x000fe400078e0085 */
[----:B------:R-:W-:Y:S01]  /*d1e70*/  IMAD.MOV.U32 R183, RZ, RZ, R4 ;  /* 0x000000ffffb77224 */ /* 0x000fe200078e0004 */
[----:B------:R-:W-:Y:S01]  /*d1e80*/  MOV R133, R132 ;  /* 0x0000008400857202 */ /* 0x000fe20000000f00 */
[----:B------:R-:W-:Y:S01]  /*d1e90*/  IMAD.MOV.U32 R132, RZ, RZ, R131 ;  /* 0x000000ffff847224 */ /* 0x000fe200078e0083 */
[----:B------:R-:W-:Y:S01]  /*d1ea0*/  MOV R131, R130 ;  /* 0x0000008200837202 */ /* 0x000fe20000000f00 */
[----:B------:R-:W-:Y:S01]  /*d1eb0*/  IMAD.MOV.U32 R130, RZ, RZ, R129 ;  /* 0x000000ffff827224 */ /* 0x000fe200078e0081 */
[----:B------:R-:W-:Y:S01]  /*d1ec0*/  MOV R129, R128 ;  /* 0x0000008000817202 */ /* 0x000fe20000000f00 */
        /* <DEDUP_REMOVED lines=89> */
[----:B------:R-:W-:Y:S01]  /*d2460*/  STL.64 [R1+0x2358], R100 ;  /* 0x0023586401007387 */ /* 0x000fe20000100a00 */
[----:B------:R-:W-:Y:S01]  /*d2470*/  MOV R92, R90 ;  /* 0x0000005a005c7202 */ /* 0x000fe20000000f00 */
[----:B------:R-:W-:Y:S02]  /*d2480*/  IMAD.MOV.U32 R93, RZ, RZ, R91 ;  /* 0x000000ffff5d7224 */ /* 0x000fe400078e005b */
[----:B------:R-:W-:Y:S04]  /*d2490*/  LDGSTS.E [R3+-0x5ff80], desc[UR60][R132.64], P0 ;  /* 0xa008000084037fae */ /* 0x000fe8000812187c */
[----:B------:R-:W-:Y:S01]  /*d24a0*/  STL.64 [R1+0x2350], R98 ;  /* 0x0023506201007387 */ /* 0x000fe20000100a00 */
[----:B------:R-:W-:-:S03]  /*d24b0*/  MOV R90, R88 ;  /* 0x00000058005a7202 */ /* 0x000fc60000000f00 */
[----:B------:R-:W-:Y:S04]  /*d24c0*/  LDGSTS.E [R3+-0x5fb80], desc[UR60][R130.64], P0 ;  /* 0xa048000082037fae */ /* 0x000fe8000812187c */
[----:B------:R-:W-:Y:S01]  /*d24d0*/  STL.64 [R1+0x2348], R96 ;  /* 0x0023486001007387 */ /* 0x000fe20000100a00 */
[----:B------:R-:W-:Y:S01]  /*d24e0*/  IMAD.MOV.U32 R91, RZ, RZ, R89 ;  /* 0x000000ffff5b7224 */ /* 0x000fe200078e0059 */
[----:B------:R-:W-:Y:S02]  /*d24f0*/  MOV R88, R86 ;  /* 0x0000005600587202 */ /* 0x000fe40000000f00 */
[----:B------:R-:W-:Y:S04]  /*d2500*/  LDGSTS.E [R3+-0x5f780], desc[UR60][R128.64], P0 ;  /* 0xa088000080037fae */ /* 0x000fe8000812187c */
[----:B------:R-:W-:Y:S01]  /*d2510*/  STL.64 [R1+0x2340], R94 ;  /* 0x0023405e01007387 */ /* 0x000fe20000100a00 */
[----:B------:R-:W-:Y:S01]  /*d2520*/  IMAD.MOV.U32 R89, RZ, RZ, R87 ;  /* 0x000000ffff597224 */ /* 0x000fe200078e0057 */
[----:B------:R-:W-:-:S02]  /*d2530*/  MOV R86, R84 ;  /* 0x0000005400567202 */ /* 0x000fc40000000f00 */
[----:B------:R-:W-:Y:S04]  /*d2540*/  LDGSTS.E [R3+-0x5f380], desc[UR60][R126.64], P0 ;  /* 0xa0c800007e037fae */ /* 0x000fe8000812187c */
[----:B------:R4:W-:Y:S01]  /*d2550*/  STL.64 [R1+0x2338], R4 ;  /* 0x0023380401007387 */ /* 0x0009e20000100a00 */
        /* <DEDUP_REMOVED lines=31> */
[----:B------:R-:W-:Y:S04]  /*d2750*/  LDGSTS.E [R3+-0x5ab80], desc[UR60][R96.64], P0 ;  /* 0xa548000060037fae */ /* 0x000fe8000812187c */
[----:B------:R-:W-:Y:S04]  /*d2760*/  LDGSTS.E [R3+-0x5a780], desc[UR60][R94.64], P0 ;  /* 0xa58800005e037fae */ /* 0x000fe8000812187c */
[----:B------:R-:W-:Y:S04]  /*d2770*/  LDGSTS.E [R3+-0x5a380], desc[UR60][R4.64], P0 ;  /* 0xa5c8000004037fae */ /* 0x000fe8000812187c */
[----:B--2---:R-:W2:Y:S04]  /*d2780*/  LDL.LU R17, [R1+0x393c] ;  /* 0x00393c0001117983 */ /* 0x004ea80000300800 */
        /* <DEDUP_REMOVED lines=10> */
[----:B------:R-:W-:Y:S04]  /*d2830*/  LDGSTS.E [R3+-0x58780], desc[UR60][R22.64], P0 ;  /* 0xa788000016037fae */ /* 0x000fe8000812187c */
        /* <DEDUP_REMOVED lines=10> */
[----:B--2---:R-:W-:-:S03]  /*d28e0*/  IADD3.X R17, R17, R2, RZ, P1, !PT ;  /* 0x0000000211117210 */ /* 0x004fc60000ffe4ff */
[----:B---3--:R-:W-:Y:S01]  /*d28f0*/  IMAD.X R13, R13, 0x1, R2, P2 ;  /* 0x000000010d0d7824 */ /* 0x008fe200010e0602 */
[----:B------:R-:W-:Y:S04]  /*d2900*/  STL [R1+0x3940], R15 ;  /* 0x0039400f01007387 */ /* 0x000fe80000100800 */
[----:B------:R-:W-:Y:S04]  /*d2910*/  STL [R1+0x3980], R9 ;  /* 0x0039800901007387 */ /* 0x000fe80000100800 */
[----:B------:R1:W-:Y:S01]  /*d2920*/  STL [R1+0x393c], R17 ;  /* 0x00393c1101007387 */ /* 0x0003e20000100800 */
[----:B------:R-:W-:Y:S01]  /*d2930*/  IMAD.MOV.U32 R23, RZ, RZ, R17 ;  /* 0x000000ffff177224 */ /* 0x000fe200078e0011 */
[----:B------:R-:W-:-:S02]  /*d2940*/  MOV R22, R15 ;  /* 0x0000000f00167202 */ /* 0x000fc40000000f00 */
[-C--:B------:R-:W-:Y:S02]  /*d2950*/  IADD3 R12, P1, R12, R6.reuse, RZ ;  /* 0x000000060c0c7210 */ /* 0x080fe40007f3e0ff */
[----:B----4-:R-:W-:Y:S01]  /*d2960*/  IADD3 R4, P2, R4, R6, RZ ;  /* 0x0000000604047210 */ /* 0x010fe20007f5e0ff */
[----:B------:R2:W-:Y:S04]  /*d2970*/  LDGSTS.E [R3+-0x7ff00], desc[UR60][R22.64], P0 ;  /* 0x8010000016037fae */ /* 0x0005e8000812187c */
[----:B-1----:R-:W3:Y:S04]  /*d2980*/  LDL.LU R17, [R1+0x3ac0] ;  /* 0x003ac00001117983 */ /* 0x002ee80000300800 */
[----:B------:R1:W-:Y:S04]  /*d2990*/  STL [R1+0x397c], R13 ;  /* 0x00397c0d01007387 */ /* 0x0003e80000100800 */
[----:B------:R-:W4:Y:S04]  /*d29a0*/  LDL.LU R15, [R1+0x3b00] ;  /* 0x003b0000010f7983 */ /* 0x000f280000300800 */
[----:B------:R-:W4:Y:S04]  /*d29b0*/  LDL.LU R21, [R1+0x3abc] ;  /* 0x003abc0001157983 */ /* 0x000f280000300800 */
[----:B------:R-:W4:Y:S01]  /*d29c0*/  LDL.LU R19, [R1+0x3afc] ;  /* 0x003afc0001137983 */ /* 0x000f220000300800 */
[----:B------:R-:W-:Y:S01]  /*d29d0*/  IADD3.X R14, R14, R2, RZ, P1, !PT ;  /* 0x000000020e0e7210 */ /* 0x000fe20000ffe4ff */
[----:B------:R-:W-:Y:S01]  /*d29e0*/  IMAD.X R10, R10, 0x1, R2, P2 ;  /* 0x000000010a0a7824 */ /* 0x000fe200010e0602 */
[----:B--2---:R-:W-:Y:S01]  /*d29f0*/  MOV R22, R9 ;  /* 0x0000000900167202 */ /* 0x004fe20000000f00 */
[----:B------:R-:W-:Y:S01]  /*d2a00*/  IMAD.MOV.U32 R23, RZ, RZ, R13 ;  /* 0x000000ffff177224 */ /* 0x000fe200078e000d */
[----:B------:R-:W2:Y:S04]  /*d2a10*/  LDL.LU R9, [R1+0x3b40] ;  /* 0x003b400001097983 */ /* 0x000ea80000300800 */
[----:B-1----:R-:W2:Y:S04]  /*d2a20*/  LDL.LU R13, [R1+0x3b80] ;  /* 0x003b8000010d7983 */ /* 0x002ea80000300800 */
[----:B------:R1:W-:Y:S04]  /*d2a30*/  STL [R1+0x39c0], R12 ;  /* 0x0039c00c01007387 */ /* 0x0003e80000100800 */
[----:B------:R1:W-:Y:S04]  /*d2a40*/  STL [R1+0x39bc], R14 ;  /* 0x0039bc0e01007387 */ /* 0x0003e80000100800 */
[----:B------:R1:W-:Y:S04]  /*d2a50*/  LDGSTS.E [R3+-0x7fb00], desc[UR60][R22.64], P0 ;  /* 0x8050000016037fae */ /* 0x0003e8000812187c */
[----:B------:R1:W-:Y:S04]  /*d2a60*/  STL [R1+0x3a00], R4 ;  /* 0x003a000401007387 */ /* 0x0003e80000100800 */
[----:B------:R1:W-:Y:S02]  /*d2a70*/  STL [R1+0x39fc], R10 ;  /* 0x0039fc0a01007387 */ /* 0x0003e40000100800 */
[----:B-1----:R-:W-:-:S02]  /*d2a80*/  MOV R22, R12 ;  /* 0x0000000c00167202 */ /* 0x002fc40000000f00 */
[----:B------:R-:W2:Y:S01]  /*d2a90*/  LDL.LU R12, [R1+0x3b3c] ;  /* 0x003b3c00010c7983 */ /* 0x000ea20000300800 */
[----:B------:R-:W-:-:S03]  /*d2aa0*/  IMAD.MOV.U32 R23, RZ, RZ, R14 ;  /* 0x000000ffff177224 */ /* 0x000fc600078e000e */
[----:B------:R-:W2:Y:S01]  /*d2ab0*/  LDL.LU R14, [R1+0x3b7c] ;  /* 0x003b7c00010e7983 */ /* 0x000ea20000300800 */
[-C--:B------:R-:W-:Y:S02]  /*d2ac0*/  IADD3 R5, P1, R5, R6.reuse, RZ ;  /* 0x0000000605057210 */ /* 0x080fe40007f3e0ff */
[----:B------:R-:W-:Y:S01]  /*d2ad0*/  IADD3 R16, P2, R16, R6, RZ ;  /* 0x0000000610107210 */ /* 0x000fe20007f5e0ff */
[----:B------:R1:W-:Y:S01]  /*d2ae0*/  LDGSTS.E [R3+-0x7f700], desc[UR60][R22.64], P0 ;  /* 0x8090000016037fae */ /* 0x0003e2000812187c */
[----:B------:R-:W-:-:S03]  /*d2af0*/  IADD3.X R11, R11, R2, RZ, P1, !PT ;  /* 0x000000020b0b7210 */ /* 0x000fc60000ffe4ff */
[----:B------:R-:W-:Y:S01]  /*d2b00*/  IMAD.X R20, R20, 0x1, R2, P2 ;  /* 0x0000000114147824 */ /* 0x000fe200010e0602 */
[----:B-1----:R-:W-:Y:S01]  /*d2b10*/  MOV R22, R4 ;  /* 0x0000000400167202 */ /* 0x002fe20000000f00 */
[----:B------:R-:W-:Y:S01]  /*d2b20*/  IMAD.MOV.U32 R23, RZ, RZ, R10 ;  /* 0x000000ffff177224 */ /* 0x000fe200078e000a */
[----:B------:R-:W2:Y:S04]  /*d2b30*/  LDL.LU R4, [R1+0x3bd0] ;  /* 0x003bd00001047983 */ /* 0x000ea80000300800 */
[----:B------:R-:W2:Y:S04]  /*d2b40*/  LDL.LU R10, [R1+0x3c10] ;  /* 0x003c1000010a7983 */ /* 0x000ea80000300800 */
[----:B------:R1:W-:Y:S04]  /*d2b50*/  STL [R1+0x3a40], R5 ;  /* 0x003a400501007387 */ /* 0x0003e80000100800 */
[----:B------:R1:W-:Y:S04]  /*d2b60*/  STL [R1+0x3a3c], R11 ;  /* 0x003a3c0b01007387 */ /* 0x0003e80000100800 */
[----:B------:R1:W-:Y:S04]  /*d2b70*/  LDGSTS.E [R3+-0x7f300], desc[UR60][R22.64], P0 ;  /* 0x80d0000016037fae */ /* 0x0003e8000812187c */
[----:B------:R-:W-:Y:S04]  /*d2b80*/  STL [R1+0x3a80], R16 ;  /* 0x003a801001007387 */ /* 0x000fe80000100800 */
[----:B------:R1:W-:Y:S02]  /*d2b90*/  STL [R1+0x3a7c], R20 ;  /* 0x003a7c1401007387 */ /* 0x0003e40000100800 */
[----:B-1----:R-:W-:-:S02]  /*d2ba0*/  MOV R22, R5 ;  /* 0x0000000500167202 */ /* 0x002fc40000000f00 */
[----:B------:R-:W2:Y:S01]  /*d2bb0*/  LDL.LU R5, [R1+0x3bcc] ;  /* 0x003bcc0001057983 */ /* 0x000ea20000300800 */
[----:B------:R-:W-:-:S03]  /*d2bc0*/  IMAD.MOV.U32 R23, RZ, RZ, R11 ;  /* 0x000000ffff177224 */ /* 0x000fc600078e000b */
[----:B------:R-:W2:Y:S04]  /*d2bd0*/  LDL.LU R11, [R1+0x3c0c] ;  /* 0x003c0c00010b7983 */ /* 0x000ea80000300800 */
[----:B------:R1:W-:Y:S02]  /*d2be0*/  LDGSTS.E [R3+-0x7ef00], desc[UR60][R22.64], P0 ;  /* 0x8110000016037fae */ /* 0x0003e4000812187c */
[----:B-1----:R-:W-:Y:S01]  /*d2bf0*/  MOV R22, R16 ;  /* 0x0000001000167202 */ /* 0x002fe20000000f00 */
[----:B------:R-:W-:Y:S02]  /*d2c00*/  IMAD.MOV.U32 R23, RZ, RZ, R20 ;  /* 0x000000ffff177224 */ /* 0x000fe400078e0014 */
[----:B------:R-:W2:Y:S04]  /*d2c10*/  LDL.LU R20, [R1+0x3c50] ;  /* 0x003c500001147983 */ /* 0x000ea80000300800 */
[----:B------:R-:W2:Y:S04]  /*d2c20*/  LDL.LU R16, [R1+0x3c90] ;  /* 0x003c900001107983 */ /* 0x000ea80000300800 */
[----:B------:R1:W-:Y:S01]  /*d2c30*/  LDGSTS.E [R3+-0x7eb00], desc[UR60][R22.64], P0 ;  /* 0x8150000016037fae */ /* 0x0003e2000812187c */
[----:B---3--:R-:W-:-:S02]  /*d2c40*/  IADD3 R17, P1, R17, R6, RZ ;  /* 0x0000000611117210 */ /* 0x008fc40007f3e0ff */
[----:B----4-:R-:W-:Y:S02]  /*d2c50*/  IADD3 R15, P2, R15, R6, RZ ;  /* 0x000000060f0f7210 */ /* 0x010fe40007f5e0ff */
[----:B------:R-:W-:Y:S01]  /*d2c60*/  IADD3.X R21, R21, R2, RZ, P1, !PT ;  /* 0x0000000215157210 */ /* 0x000fe20000ffe4ff */
[----:B------:R-:W-:Y:S02]  /*d2c70*/  STL [R1+0x3ac0], R17 ;  /* 0x003ac01101007387 */ /* 0x000fe40000100800 */
[----:B------:R-:W-:Y:S02]  /*d2c80*/  IMAD.X R19, R19, 0x1, R2, P2 ;  /* 0x0000000113137824 */ /* 0x000fe400010e0602 */
[----:B------:R3:W-:Y:S04]  /*d2c90*/  STL [R1+0x3abc], R21 ;  /* 0x003abc1501007387 */ /* 0x0007e80000100800 */
[----:B------:R4:W-:Y:S01]  /*d2ca0*/  STL [R1+0x3b00], R15 ;  /* 0x003b000f01007387 */ /* 0x0009e20000100800 */
[----:B-1----:R-:W-:-:S03]  /*d2cb0*/  IMAD.MOV.U32 R23, RZ, RZ, R21 ;  /* 0x000000ffff177224 */ /* 0x002fc600078e0015 */
[----:B------:R-:W-:Y:S01]  /*d2cc0*/  STL [R1+0x3afc], R19 ;  /* 0x003afc1301007387 */ /* 0x000fe20000100800 */
[----:B------:R-:W-:Y:S02]  /*d2cd0*/  MOV R22, R17 ;  /* 0x0000001100167202 */ /* 0x000fe40000000f00 */
[-C--:B--2---:R-:W-:Y:S02]  /*d2ce0*/  IADD3 R9, P1, R9, R6.reuse, RZ ;  /* 0x0000000609097210 */ /* 0x084fe40007f3e0ff */
[----:B------:R-:W-:Y:S01]  /*d2cf0*/  IADD3 R13, P2, R13, R6, RZ ;  /* 0x000000060d0d7210 */ /* 0x000fe20007f5e0ff */
[----:B------:R1:W-:Y:S04]  /*d2d00*/  LDGSTS.E [R3+-0x7e700], desc[UR60][R22.64], P0 ;  /* 0x8190000016037fae */ /* 0x0003e8000812187c */
[----:B---3--:R-:W2:Y:S04]  /*d2d10*/  LDL.LU R21, [R1+0x3c4c] ;  /* 0x003c4c0001157983 */ /* 0x008ea80000300800 */
[----:B------:R-:W3:Y:S04]  /*d2d20*/  LDL.LU R17, [R1+0x3c8c] ;  /* 0x003c8c0001117983 */ /* 0x000ee80000300800 */
[----:B------:R-:W-:Y:S01]  /*d2d30*/  STL [R1+0x3b40], R9 ;  /* 0x003b400901007387 */ /* 0x000fe20000100800 */
[----:B-1----:R-:W-:Y:S01]  /*d2d40*/  MOV R22, R15 ;  /* 0x0000000f00167202 */ /* 0x002fe20000000f00 */
[----:B------:R-:W-:Y:S01]  /*d2d50*/  IMAD.MOV.U32 R23, RZ, RZ, R19 ;  /* 0x000000ffff177224 */ /* 0x000fe200078e0013 */
[----:B------:R-:W-:Y:S01]  /*d2d60*/  IADD3.X R12, R12, R2, RZ, P1, !PT ;  /* 0x000000020c0c7210 */ /* 0x000fe20000ffe4ff */
[----:B------:R-:W-:-:S03]  /*d2d70*/  IMAD.X R14, R14, 0x1, R2, P2 ;  /* 0x000000010e0e7824 */ /* 0x000fc600010e0602 */
[----:B------:R1:W-:Y:S04]  /*d2d80*/  LDGSTS.E [R3+-0x7e300], desc[UR60][R22.64], P0 ;  /* 0x81d0000016037fae */ /* 0x0003e8000812187c */
[----:B------:R1:W-:Y:S04]  /*d2d90*/  STL [R1+0x3b3c], R12 ;  /* 0x003b3c0c01007387 */ /* 0x0003e80000100800 */
[----:B------:R-:W-:Y:S01]  /*d2da0*/  STL [R1+0x3b80], R13 ;  /* 0x003b800d01007387 */ /* 0x000fe20000100800 */
[----:B----4-:R-:W-:Y:S01]  /*d2db0*/  MOV R15, R14 ;  /* 0x0000000e000f7202 */ /* 0x010fe20000000f00 */
[----:B-1----:R-:W-:Y:S01]  /*d2dc0*/  IMAD.MOV.U32 R23, RZ, RZ, R12 ;  /* 0x000000ffff177224 */ /* 0x002fe200078e000c */
[----:B------:R-:W-:Y:S01]  /*d2dd0*/  MOV R22, R9 ;  /* 0x0000000900167202 */ /* 0x000fe20000000f00 */
[----:B------:R-:W4:Y:S04]  /*d2de0*/  LDL.LU R12, [R1+0x3cd0] ;  /* 0x003cd000010c7983 */ /* 0x000f280000300800 */
[----:B------:R1:W-:Y:S04]  /*d2df0*/  STL [R1+0x3b7c], R14 ;  /* 0x003b7c0e01007387 */ /* 0x0003e80000100800 */
[----:B------:R-:W4:Y:S01]  /*d2e00*/  LDL.LU R9, [R1+0x3d10] ;  /* 0x003d100001097983 */ /* 0x000f220000300800 */
[----:B------:R-:W-:-:S02]  /*d2e10*/  IADD3 R4, P1, R4, R6, RZ ;  /* 0x0000000604047210 */ /* 0x000fc40007f3e0ff */
[----:B------:R-:W-:Y:S01]  /*d2e20*/  IADD3 R10, P2, R10, R6, RZ ;  /* 0x000000060a0a7210 */ /* 0x000fe20007f5e0ff */
[----:B------:R-:W-:Y:S01]  /*d2e30*/  LDGSTS.E [R3+-0x7df00], desc[UR60][R22.64], P0 ;  /* 0x8210000016037fae */ /* 0x000fe2000812187c */
[----:B-1----:R-:W-:-:S03]  /*d2e40*/  IMAD.MOV.U32 R14, RZ, RZ, R13 ;  /* 0x000000ffff0e7224 */ /* 0x002fc600078e000d */
[----:B------:R-:W4:Y:S04]  /*d2e50*/  LDL.LU R13, [R1+0x3ccc] ;  /* 0x003ccc00010d7983 */ /* 0x000f280000300800 */
[----:B------:R-:W4:Y:S04]  /*d2e60*/  LDL.LU R19, [R1+0x3d0c] ;  /* 0x003d0c0001137983 */ /* 0x000f280000300800 */
[----:B------:R-:W-:Y:S04]  /*d2e70*/  STL [R1+0x3bd0], R4 ;  /* 0x003bd00401007387 */ /* 0x000fe80000100800 */
[----:B------:R1:W-:Y:S01]  /*d2e80*/  LDGSTS.E [R3+-0x7db00], desc[UR60][R14.64], P0 ;  /* 0x825000000e037fae */ /* 0x0003e2000812187c */
[----:B------:R-:W-:Y:S01]  /*d2e90*/  IADD3.X R5, R5, R2, RZ, P1, !PT ;  /* 0x0000000205057210 */ /* 0x000fe20000ffe4ff */
[----:B------:R-:W-:-:S04]  /*d2ea0*/  IMAD.X R11, R11, 0x1, R2, P2 ;  /* 0x000000010b0b7824 */ /* 0x000fc800010e0602 */
[----:B------:R1:W-:Y:S04]  /*d2eb0*/  STL [R1+0x3bcc], R5 ;  /* 0x003bcc0501007387 */ /* 0x0003e80000100800 */
[----:B------:R-:W-:Y:S01]  /*d2ec0*/  STL [R1+0x3c10], R10 ;  /* 0x003c100a01007387 */ /* 0x000fe20000100800 */
[----:B-1----:R-:W-:Y:S01]  /*d2ed0*/  IMAD.MOV.U32 R15, RZ, RZ, R5 ;  /* 0x000000ffff0f7224 */ /* 0x002fe200078e0005 */
[----:B------:R-:W-:-:S05]  /*d2ee0*/  MOV R14, R4 ;  /* 0x00000004000e7202 */ /* 0x000fca0000000f00 */
[----:B------:R1:W-:Y:S04]  /*d2ef0*/  LDGSTS.E [R3+-0x7d700], desc[UR60][R14.64], P0 ;  /* 0x829000000e037fae */ /* 0x0003e8000812187c */
[----:B------:R-:W4:Y:S04]  /*d2f00*/  LDL.LU.64 R4, [R1+0x2840] ;  /* 0x0028400001047983 */ /* 0x000f280000300a00 */
[----:B------:R1:W-:Y:S04]  /*d2f10*/  STL [R1+0x3c0c], R11 ;  /* 0x003c0c0b01007387 */ /* 0x0003e80000100800 */
[----:B------:R-:W4:Y:S04]  /*d2f20*/  LDL.LU.64 R84, [R1+0x2800] ;  /* 0x0028000001547983 */ /* 0x000f280000300a00 */
[----:B------:R-:W-:Y:S01]  /*d2f30*/  LDGSTS.E [R3+-0x7d300], desc[UR60][R10.64], P0 ;  /* 0x82d000000a037fae */ /* 0x000fe2000812187c */
[----:B------:R-:W-:-:S03]  /*d2f40*/  IADD3 R20, P1, R20, R6, RZ ;  /* 0x0000000614147210 */ /* 0x000fc60007f3e0ff */
[----:B------:R-:W4:Y:S01]  /*d2f50*/  LDL.LU.64 R14, [R1+0x27c0] ;  /* 0x0027c000010e7983 */ /* 0x000f220000300a00 */
[----:B------:R-:W-:-:S03]  /*d2f60*/  IADD3 R16, P2, R16, R6, RZ ;  /* 0x0000000610107210 */ /* 0x000fc60007f5e0ff */
[----:B-1----:R-:W4:Y:S04]  /*d2f70*/  LDL.LU.64 R10, [R1+0x2780] ;  /* 0x00278000010a7983 */ /* 0x002f280000300a00 */
[----:B------:R-:W-:Y:S01]  /*d2f80*/  STL [R1+0x3c50], R20 ;  /* 0x003c501401007387 */ /* 0x000fe20000100800 */
[----:B--2---:R-:W-:Y:S01]  /*d2f90*/  IADD3.X R21, R21, R2, RZ, P1, !PT ;  /* 0x0000000215157210 */ /* 0x004fe20000ffe4ff */
[----:B---3--:R-:W-:-:S04]  /*d2fa0*/  IMAD.X R17, R17, 0x1, R2, P2 ;  /* 0x0000000111117824 */ /* 0x008fc800010e0602 */
[----:B------:R-:W-:Y:S04]  /*d2fb0*/  STL [R1+0x3c4c], R21 ;  /* 0x003c4c1501007387 */ /* 0x000fe80000100800 */
[----:B------:R-:W-:Y:S04]  /*d2fc0*/  STL [R1+0x3c90], R16 ;  /* 0x003c901001007387 */ /* 0x000fe80000100800 */
[----:B------:R-:W2:Y:S04]  /*d2fd0*/  LDL.LU.64 R92, [R1+0x2740] ;  /* 0x00274000015c7983 */ /* 0x000ea80000300a00 */
[----:B------:R1:W-:Y:S04]  /*d2fe0*/  STL [R1+0x3c8c], R17 ;  /* 0x003c8c1101007387 */ /* 0x0003e80000100800 */
[----:B------:R-:W3:Y:S04]  /*d2ff0*/  LDL.LU.64 R22, [R1+0x2700] ;  /* 0x0027000001167983 */ /* 0x000ee80000300a00 */
[----:B------:R-:W-:Y:S04]  /*d3000*/  LDGSTS.E [R3+-0x7cf00], desc[UR60][R20.64], P0 ;  /* 0x8310000014037fae */ /* 0x000fe8000812187c */
[----:B------:R3:W-:Y:S04]  /*d3010*/  LDGSTS.E [R3+-0x7cb00], desc[UR60][R16.64], P0 ;  /* 0x8350000010037fae */ /* 0x0007e8000812187c */
[----:B-1----:R-:W3:Y:S04]  /*d3020*/  LDL.LU.64 R16, [R1+0x26c0] ;  /* 0x0026c00001107983 */ /* 0x002ee80000300a00 */
[----:B------:R-:W3:Y:S04]  /*d3030*/  LDL.LU.64 R90, [R1+0x2680] ;  /* 0x00268000015a7983 */ /* 0x000ee80000300a00 */
[----:B------:R-:W3:Y:S01]  /*d3040*/  LDL.LU.64 R20, [R1+0x2640] ;  /* 0x0026400001147983 */ /* 0x000ee20000300a00 */
[----:B----4-:R-:W-:-:S02]  /*d3050*/  IADD3 R12, P1, R12, R6, RZ ;  /* 0x000000060c0c7210 */ /* 0x010fc40007f3e0ff */
[----:B------:R-:W-:-:S03]  /*d3060*/  IADD3 R9, P2, R9, R6, RZ ;  /* 0x0000000609097210 */ /* 0x000fc60007f5e0ff */
[----:B------:R-:W-:Y:S01]  /*d3070*/  STL [R1+0x3cd0], R12 ;  /* 0x003cd00c01007387 */ /* 0x000fe20000100800 */
[----:B------:R-:W-:Y:S01]  /*d3080*/  IADD3.X R13, R13, R2, RZ, P1, !PT ;  /* 0x000000020d0d7210 */ /* 0x000fe20000ffe4ff */
[----:B------:R-:W-:-:S04]  /*d3090*/  IMAD.X R19, R19, 0x1, R2, P2 ;  /* 0x0000000113137824 */ /* 0x000fc800010e0602 */
[----:B------:R1:W-:Y:S04]  /*d30a0*/  STL [R1+0x3ccc], R13 ;  /* 0x003ccc0d01007387 */ /* 0x0003e80000100800 */
[----:B------:R4:W-:Y:S04]  /*d30b0*/  STL [R1+0x3d10], R9 ;  /* 0x003d100901007387 */ /* 0x0009e80000100800 */
[----:B------:R3:W-:Y:S04]  /*d30c0*/  LDGSTS.E [R3+-0x7c700], desc[UR60][R12.64], P0 ;  /* 0x839000000c037fae */ /* 0x0007e8000812187c */
[----:B------:R3:W-:Y:S04]  /*d30d0*/  STL [R1+0x3d0c], R19 ;  /* 0x003d0c1301007387 */ /* 0x0007e80000100800 */
[----:B-1----:R-:W3:Y:S01]  /*d30e0*/  LDL.LU.64 R12, [R1+0x24d0] ;  /* 0x0024d000010c7983 */ /* 0x002ee20000300a00 */
[----:B------:R-:W-:Y:S01]  /*d30f0*/  MOV R86, R9 ;  /* 0x0000000900567202 */ /* 0x000fe20000000f00 */
[----:B------:R-:W-:-:S02]  /*d3100*/  IMAD.MOV.U32 R87, RZ, RZ, R19 ;  /* 0x000000ffff577224 */ /* 0x000fc400078e0013 */
[----:B------:R-:W3:Y:S01]  /*d3110*/  LDL.LU.64 R88, [R1+0x2498] ;  /* 0x0024980001587983 */ /* 0x000ee20000300a00 */
[----:B------:R-:W-:-:S03]  /*d3120*/  IADD3 R178, P1, R4, R6, RZ ;  /* 0x0000000604b27210 */ /* 0x000fc60007f3e0ff */
[----:B------:R1:W-:Y:S01]  /*d3130*/  LDGSTS.E [R3+-0x7c300], desc[UR60][R86.64], P0 ;  /* 0x83d0000056037fae */ /* 0x0003e2000812187c */
[----:B------:R-:W-:Y:S02]  /*d3140*/  IADD3.X R4, R5, R2, RZ, P1, !PT ;  /* 0x0000000205047210 */ /* 0x000fe40000ffe4ff */
[-C--:B------:R-:W-:Y:S01]  /*d3150*/  IADD3 R161, P1, R84, R6.reuse, RZ ;  /* 0x0000000654a17210 */ /* 0x080fe20007f3e0ff */
[----:B------:R-:W3:Y:S04]  /*d3160*/  LDL.LU.64 R86, [R1+0x2460] ;  /* 0x0024600001567983 */ /* 0x000ee80000300a00 */
[----:B----4-:R-:W-:Y:S02]  /*d3170*/  IMAD.X R9, R85, 0x1, R2, P1 ;  /* 0x0000000155097824 */ /* 0x010fe400008e0602 */
[----:B------:R-:W4:Y:S01]  /*d3180*/  LDL.LU.64 R84, [R1+0x2428] ;  /* 0x0024280001547983 */ /* 0x000f220000300a00 */
[----:B------:R-:W-:-:S04]  /*d3190*/  IADD3 R159, P1, R14, R6, RZ ;  /* 0x000000060e9f7210 */ /* 0x000fc80007f3e0ff */
[----:B------:R-:W-:Y:S02]  /*d31a0*/  IADD3.X R160, R15, R2, RZ, P1, !PT ;  /* 0x000000020fa07210 */ /* 0x000fe40000ffe4ff */
[-C--:B------:R-:W-:Y:S01]  /*d31b0*/  IADD3 R157, P1, R10, R6.reuse, RZ ;  /* 0x000000060a9d7210 */ /* 0x080fe20007f3e0ff */
[----:B------:R-:W4:Y:S04]  /*d31c0*/  LDL.LU.64 R14, [R1+0x22e0] ;  /* 0x0022e000010e7983 */ /* 0x000f280000300a00 */
[----:B------:R-:W-:Y:S02]  /*d31d0*/  IMAD.X R158, R11, 0x1, R2, P1 ;  /* 0x000000010b9e7824 */ /* 0x000fe400008e0602 */
[----:B------:R-:W4:Y:S01]  /*d31e0*/  LDL.LU.64 R10, [R1+0x22b0] ;  /* 0x0022b000010a7983 */ /* 0x000f220000300a00 */
[----:B--2---:R-:W-:-:S04]  /*d31f0*/  IADD3 R155, P1, R92, R6, RZ ;  /* 0x000000065c9b7210 */ /* 0x004fc80007f3e0ff */
[----:B------:R-:W-:Y:S02]  /*d3200*/  IADD3.X R156, R93, R2, RZ, P1, !PT ;  /* 0x000000025d9c7210 */ /* 0x000fe40000ffe4ff */
[----:B---3--:R-:W-:-:S05]  /*d3210*/  IADD3 R153, P1, R22, R6, RZ ;  /* 0x0000000616997210 */ /* 0x008fca0007f3e0ff */
[----:B------:R-:W-:Y:S02]  /*d3220*/  IMAD.X R154, R23, 0x1, R2, P1 ;  /* 0x00000001179a7824 */ /* 0x000fe400008e0602 */
[----:B------:R-:W2:Y:S01]  /*d3230*/  LDL.LU.64 R22, [R1+0x2280] ;  /* 0x0022800001167983 */ /* 0x000ea20000300a00 */
[----:B------:R-:W-:-:S04]  /*d3240*/  IADD3 R151, P1, R16, R6, RZ ;  /* 0x0000000610977210 */ /* 0x000fc80007f3e0ff */
[----:B------:R-:W-:Y:S02]  /*d3250*/  IADD3.X R152, R17, R2, RZ, P1, !PT ;  /* 0x0000000211987210 */ /* 0x000fe40000ffe4ff */
[-C--:B------:R-:W-:Y:S01]  /*d3260*/  IADD3 R149, P1, R90, R6.reuse, RZ ;  /* 0x000000065a957210 */ /* 0x080fe20007f3e0ff */
[----:B------:R-:W3:Y:S04]  /*d3270*/  LDL.LU.64 R16, [R1+0x2250] ;  /* 0x0022500001107983 */ /* 0x000ee80000300a00 */
[----:B------:R-:W3:Y:S01]  /*d3280*/  LDL.LU.64 R96, [R1+0x2228] ;  /* 0x0022280001607983 */ /* 0x000ee20000300a00 */
[----:B------:R-:W-:Y:S01]  /*d3290*/  IMAD.X R150, R91, 0x1, R2, P1 ;  /* 0x000000015b967824 */ /* 0x000fe200008e0602 */
[----:B------:R-:W-:-:S04]  /*d32a0*/  IADD3 R147, P1, R20, R6, RZ ;  /* 0x0000000614937210 */ /* 0x000fc80007f3e0ff */
[----:B------:R-:W-:Y:S02]  /*d32b0*/  IADD3.X R148, R21, R2, RZ, P1, !PT ;  /* 0x0000000215947210 */ /* 0x000fe40000ffe4ff */
[----:B------:R-:W3:Y:S01]  /*d32c0*/  LDL.LU.64 R20, [R1+0x2220] ;  /* 0x0022200001147983 */ /* 0x000ee20000300a00 */
[----:B------:R-:W-:-:S05]  /*d32d0*/  IADD3 R145, P1, R12, R6, RZ ;  /* 0x000000060c917210 */ /* 0x000fca0007f3e0ff */
[----:B------:R-:W-:Y:S02]  /*d32e0*/  IMAD.X R146, R13, 0x1, R2, P1 ;  /* 0x000000010d927824 */ /* 0x000fe400008e0602 */
[----:B------:R-:W3:Y:S01]  /*d32f0*/  LDL.LU.64 R12, [R1+0x2218] ;  /* 0x00221800010c7983 */ /* 0x000ee20000300a00 */
[----:B------:R-:W-:-:S03]  /*d3300*/  IADD3 R143, P1, R88, R6, RZ ;  /* 0x00000006588f7210 */ /* 0x000fc60007f3e0ff */
[----:B------:R-:W3:Y:S01]  /*d3310*/  LDL.LU.64 R94, [R1+0x2210] ;  /* 0x00221000015e7983 */ /* 0x000ee20000300a00 */
[----:B------:R-:W-:-:S03]  /*d3320*/  IADD3.X R144, R89, R2, RZ, P1, !PT ;  /* 0x0000000259907210 */ /* 0x000fc60000ffe4ff */
[----:B------:R-:W3:Y:S01]  /*d3330*/  LDL.LU.64 R88, [R1+0x2208] ;  /* 0x0022080001587983 */ /* 0x000ee20000300a00 */
[----:B------:R-:W-:-:S05]  /*d3340*/  IADD3 R141, P1, R86, R6, RZ ;  /* 0x00000006568d7210 */ /* 0x000fca0007f3e0ff */
[----:B------:R-:W-:Y:S02]  /*d3350*/  IMAD.X R142, R87, 0x1, R2, P1 ;  /* 0x00000001578e7824 */ /* 0x000fe400008e0602 */
[----:B------:R-:W3:Y:S01]  /*d3360*/  LDL.LU.64 R86, [R1+0x2200] ;  /* 0x0022000001567983 */ /* 0x000ee20000300a00 */
[----:B----4-:R-:W-:-:S03]  /*d3370*/  IADD3 R139, P1, R84, R6, RZ ;  /* 0x00000006548b7210 */ /* 0x010fc60007f3e0ff */
[----:B------:R-:W4:Y:S01]  /*d3380*/  LDL.LU.64 R92, [R1+0x21f8] ;  /* 0x0021f800015c7983 */ /* 0x000f220000300a00 */
[----:B------:R-:W-:Y:S02]  /*d3390*/  IADD3.X R140, R85, R2, RZ, P1, !PT ;  /* 0x00000002558c7210 */ /* 0x000fe40000ffe4ff */
[-C--:B------:R-:W-:Y:S01]  /*d33a0*/  IADD3 R137, P1, R14, R6.reuse, RZ ;  /* 0x000000060e897210 */ /* 0x080fe20007f3e0ff */
[----:B------:R-:W4:Y:S04]  /*d33b0*/  LDL.LU.64 R84, [R1+0x21f0] ;  /* 0x0021f00001547983 */ /* 0x000f280000300a00 */
[----:B------:R-:W-:Y:S01]  /*d33c0*/  IMAD.X R138, R15, 0x1, R2, P1 ;  /* 0x000000010f8a7824 */ /* 0x000fe200008e0602 */
[----:B------:R-:W-:Y:S01]  /*d33d0*/  IADD3 R135, P1, R10, R6, RZ ;  /* 0x000000060a877210 */ /* 0x000fe20007f3e0ff */
[----:B------:R-:W4:Y:S03]  /*d33e0*/  LDL.LU.64 R14, [R1+0x21e8] ;  /* 0x0021e800010e7983 */ /* 0x000f260000300a00 */
[----:B------:R-:W-:-:S02]  /*d33f0*/  IADD3.X R136, R11, R2, RZ, P1, !PT ;  /* 0x000000020b887210 */ /* 0x000fc40000ffe4ff */
[----:B------:R-:W4:Y:S04]  /*d3400*/  LDL.LU.64 R10, [R1+0x21e0] ;  /* 0x0021e000010a7983 */ /* 0x000f280000300a00 */
[----:B------:R-:W4:Y:S01]  /*d3410*/  LDL.LU.64 R90, [R1+0x21d8] ;  /* 0x0021d800015a7983 */ /* 0x000f220000300a00 */
[----:B--2---:R-:W-:-:S05]  /*d3420*/  IADD3 R133, P1, R22, R6, RZ ;  /* 0x0000000616857210 */ /* 0x004fca0007f3e0ff */
[----:B------:R-:W-:Y:S02]  /*d3430*/  IMAD.X R134, R23, 0x1, R2, P1 ;  /* 0x0000000117867824 */ /* 0x000fe400008e0602 */
[----:B------:R-:W2:Y:S01]  /*d3440*/  LDL.LU.64 R22, [R1+0x21d0] ;  /* 0x0021d00001167983 */ /* 0x000ea20000300a00 */
[----:B---3--:R-:W-:-:S04]  /*d3450*/  IADD3 R131, P1, R16, R6, RZ ;  /* 0x0000000610837210 */ /* 0x008fc80007f3e0ff */
[----:B------:R-:W-:Y:S02]  /*d3460*/  IADD3.X R132, R17, R2, RZ, P1, !PT ;  /* 0x0000000211847210 */ /* 0x000fe40000ffe4ff */
[-C--:B------:R-:W-:Y:S01]  /*d3470*/  IADD3 R129, P1, R96, R6.reuse, RZ ;  /* 0x0000000660817210 */ /* 0x080fe20007f3e0ff */
[----:B------:R-:W3:Y:S04]  /*d3480*/  LDL.LU.64 R16, [R1+0x21c8] ;  /* 0x0021c80001107983 */ /* 0x000ee80000300a00 */
[----:B------:R-:W-:Y:S01]  /*d3490*/  IMAD.X R130, R97, 0x1, R2, P1 ;  /* 0x0000000161827824 */ /* 0x000fe200008e0602 */
[----:B------:R-:W-:-:S04]  /*d34a0*/  IADD3 R127, P1, R20, R6, RZ ;  /* 0x00000006147f7210 */ /* 0x000fc80007f3e0ff */
[----:B------:R-:W-:Y:S02]  /*d34b0*/  IADD3.X R128, R21, R2, RZ, P1, !PT ;  /* 0x0000000215807210 */ /* 0x000fe40000ffe4ff */
[----:B------:R-:W3:Y:S01]  /*d34c0*/  LDL.LU.64 R20, [R1+0x21c0] ;  /* 0x0021c00001147983 */ /* 0x000ee20000300a00 */
[----:B------:R-:W-:-:S05]  /*d34d0*/  IADD3 R125, P1, R12, R6, RZ ;  /* 0x000000060c7d7210 */ /* 0x000fca0007f3e0ff */
[----:B------:R-:W-:Y:S01]  /*d34e0*/  IMAD.X R126, R13, 0x1, R2, P1 ;  /* 0x000000010d7e7824 */ /* 0x000fe200008e0602 */
[----:B------:R-:W-:Y:S01]  /*d34f0*/  IADD3 R123, P1, R94, R6, RZ ;  /* 0x000000065e7b7210 */ /* 0x000fe20007f3e0ff */
[----:B------:R-:W3:Y:S03]  /*d3500*/  LDL.LU.64 R12, [R1+0x21b8] ;  /* 0x0021b800010c7983 */ /* 0x000ee60000300a00 */
[----:B------:R-:W-:Y:S02]  /*d3510*/  IADD3.X R124, R95, R2, RZ, P1, !PT ;  /* 0x000000025f7c7210 */ /* 0x000fe40000ffe4ff */
[----:B------:R-:W-:-:S05]  /*d3520*/  IADD3 R121, P1, R88, R6, RZ ;  /* 0x0000000658797210 */ /* 0x000fca0007f3e0ff */
[----:B------:R-:W-:Y:S02]  /*d3530*/  IMAD.X R122, R89, 0x1, R2, P1 ;  /* 0x00000001597a7824 */ /* 0x000fe400008e0602 */
[----:B------:R-:W3:Y:S01]  /*d3540*/  LDL.LU.64 R88, [R1+0x21b0] ;  /* 0x0021b00001587983 */ /* 0x000ee20000300a00 */
[----:B------:R-:W-:-:S04]  /*d3550*/  IADD3 R119, P1, R86, R6, RZ ;  /* 0x0000000656777210 */ /* 0x000fc80007f3e0ff */
[----:B------:R-:W-:Y:S02]  /*d3560*/  IADD3.X R120, R87, R2, RZ, P1, !PT ;  /* 0x0000000257787210 */ /* 0x000fe40000ffe4ff */
[-C--:B----4-:R-:W-:Y:S01]  /*d3570*/  IADD3 R117, P1, R92, R6.reuse, RZ ;  /* 0x000000065c757210 */ /* 0x090fe20007f3e0ff */
        /* <DEDUP_REMOVED lines=10> */
[----:B------:R-:W-:-:S05]  /*d3620*/  IADD3 R14, P1, R90, R6, RZ ;  /* 0x000000065a0e7210 */ /* 0x000fca0007f3e0ff */
[----:B------:R-:W-:Y:S01]  /*d3630*/  IMAD.X R15, R91, 0x1, R2, P1 ;  /* 0x000000015b0f7824 */ /* 0x000fe200008e0602 */
[----:B--2---:R-:W-:-:S04]  /*d3640*/  IADD3 R109, P1, R22, R6, RZ ;  /* 0x00000006166d7210 */ /* 0x004fc80007f3e0ff */
[----:B------:R-:W-:Y:S02]  /*d3650*/  IADD3.X R110, R23, R2, RZ, P1, !PT ;  /* 0x00000002176e7210 */ /* 0x000fe40000ffe4ff */
[----:B------:R-:W2:Y:S01]  /*d3660*/  LDL.LU.64 R22, [R1+0x2190] ;  /* 0x0021900001167983 */ /* 0x000ea20000300a00 */
[----:B---3--:R-:W-:-:S05]  /*d3670*/  IADD3 R107, P1, R16, R6, RZ ;  /* 0x00000006106b7210 */ /* 0x008fca0007f3e0ff */
[----:B------:R-:W-:Y:S01]  /*d3680*/  IMAD.X R108, R17, 0x1, R2, P1 ;  /* 0x00000001116c7824 */ /* 0x000fe200008e0602 */
[----:B------:R-:W-:-:S04]  /*d3690*/  IADD3 R16, P1, R20, R6, RZ ;  /* 0x0000000614107210 */ /* 0x000fc80007f3e0ff */
[----:B------:R-:W-:Y:S02]  /*d36a0*/  IADD3.X R17, R21, R2, RZ, P1, !PT ;  /* 0x0000000215117210 */ /* 0x000fe40000ffe4ff */
[----:B------:R-:W3:Y:S04]  /*d36b0*/  LDL.LU.64 R20, [R1+0x2188] ;  /* 0x0021880001147983 */ /* 0x000ee80000300a00 */
[----:B------:R-:W3:Y:S04]  /*d36c0*/  LDL.LU.64 R182, [R1+0x2180] ;  /* 0x0021800001b67983 */ /* 0x000ee80000300a00 */
[----:B------:R-:W3:Y:S01]  /*d36d0*/  LDL.LU.64 R90, [R1+0x2178] ;  /* 0x00217800015a7983 */ /* 0x000ee20000300a00 */
        /* <DEDUP_REMOVED lines=10> */
[----:B------:R-:W4:Y:S04]  /*d3780*/  LDL.LU.64 R10, [R1+0x2170] ;  /* 0x00217000010a7983 */ /* 0x000f280000300a00 */
[----:B------:R-:W4:Y:S04]  /*d3790*/  LDL.LU.64 R88, [R1+0x2168] ;  /* 0x0021680001587983 */ /* 0x000f280000300a00 */
[----:B------:R-:W4:Y:S04]  /*d37a0*/  LDL.LU.64 R86, [R1+0x2160] ;  /* 0x0021600001567983 */ /* 0x000f280000300a00 */
[----:B------:R-:W1:Y:S01]  /*d37b0*/  LDL.LU.64 R84, [R1+0x2158] ;  /* 0x0021580001547983 */ /* 0x000e620000300a00 */
[----:B--2---:R-:W-:-:S04]  /*d37c0*/  IADD3 R97, P1, R22, R6, RZ ;  /* 0x0000000616617210 */ /* 0x004fc80007f3e0ff */
[----:B------:R-:W-:Y:S02]  /*d37d0*/  IADD3.X R98, R23, R2, RZ, P1, !PT ;  /* 0x0000000217627210 */ /* 0x000fe40000ffe4ff */
[----:B------:R-:W2:Y:S01]  /*d37e0*/  LDL.LU.64 R22, [R1+0x2150] ;  /* 0x0021500001167983 */ /* 0x000ea20000300a00 */
[----:B---3--:R-:W-:-:S05]  /*d37f0*/  IADD3 R95, P1, R20, R6, RZ ;  /* 0x00000006145f7210 */ /* 0x008fca0007f3e0ff */
[----:B------:R-:W-:Y:S02]  /*d3800*/  IMAD.X R96, R21, 0x1, R2, P1 ;  /* 0x0000000115607824 */ /* 0x000fe400008e0602 */
[----:B------:R-:W3:Y:S01]  /*d3810*/  LDL.LU.64 R20, [R1+0x2148] ;  /* 0x0021480001147983 */ /* 0x000ee20000300a00 */
[----:B------:R-:W-:-:S03]  /*d3820*/  IADD3 R93, P1, R182, R6, RZ ;  /* 0x00000006b65d7210 */ /* 0x000fc60007f3e0ff */
[----:B------:R-:W3:Y:S01]  /*d3830*/  LDL.LU.64 R186, [R1+0x2140] ;  /* 0x0021400001ba7983 */ /* 0x000ee20000300a00 */
[----:B------:R-:W-:-:S03]  /*d3840*/  IADD3.X R94, R183, R2, RZ, P1, !PT ;  /* 0x00000002b75e7210 */ /* 0x000fc60000ffe4ff */
[----:B------:R-:W3:Y:S01]  /*d3850*/  LDL.LU.64 R182, [R1+0x2138] ;  /* 0x0021380001b67983 */ /* 0x000ee20000300a00 */
[----:B------:R-:W-:-:S05]  /*d3860*/  IADD3 R5, P1, R90, R6, RZ ;  /* 0x000000065a057210 */ /* 0x000fca0007f3e0ff */
[----:B------:R-:W-:Y:S01]  /*d3870*/  IMAD.X R92, R91, 0x1, R2, P1 ;  /* 0x000000015b5c7824 */ /* 0x000fe200008e0602 */
[----:B----4-:R-:W-:-:S04]  /*d3880*/  IADD3 R90, P1, R10, R6, RZ ;  /* 0x000000060a5a7210 */ /* 0x010fc80007f3e0ff */
[----:B------:R-:W-:Y:S02]  /*d3890*/  IADD3.X R91, R11, R2, RZ, P1, !PT ;  /* 0x000000020b5b7210 */ /* 0x000fe40000ffe4ff */
[----:B------:R-:W-:-:S05]  /*d38a0*/  IADD3 R10, P1, R88, R6, RZ ;  /* 0x00000006580a7210 */ /* 0x000fca0007f3e0ff */
[----:B------:R-:W-:Y:S01]  /*d38b0*/  IMAD.X R11, R89, 0x1, R2, P1 ;  /* 0x00000001590b7824 */ /* 0x000fe200008e0602 */
[----:B------:R-:W-:-:S04]  /*d38c0*/  IADD3 R88, P1, R86, R6, RZ ;  /* 0x0000000656587210 */ /* 0x000fc80007f3e0ff */
[----:B------:R-:W-:Y:S02]  /*d38d0*/  IADD3.X R89, R87, R2, RZ, P1, !PT ;  /* 0x0000000257597210 */ /* 0x000fe40000ffe4ff */
[----:B-1----:R-:W-:-:S05]  /*d38e0*/  IADD3 R86, P1, R84, R6, RZ ;  /* 0x0000000654567210 */ /* 0x002fca0007f3e0ff */
        /* <DEDUP_REMOVED lines=39> */
[----:B------:R-:W-:Y:S01]  /*d3b60*/  IMAD.X R20, R183, 0x1, R2, P1 ;  /* 0x00000001b7147824 */ /* 0x000fe200008e0602 */
[----:B------:R-:W-:Y:S01]  /*d3b70*/  MOV R133, R132 ;  /* 0x0000008400857202 */ /* 0x000fe20000000f00 */
[----:B------:R-:W-:Y:S02]  /*d3b80*/  IMAD.MOV.U32 R183, RZ, RZ, R4 ;  /* 0x000000ffffb77224 */ /* 0x000fe400078e0004 */
[----:B------:R-:W-:Y:S01]  /*d3b90*/  IMAD.MOV.U32 R132, RZ, RZ, R131 ;  /* 0x000000ffff847224 */ /* 0x000fe200078e0083 */
[----:B------:R-:W-:Y:S01]  /*d3ba0*/  MOV R131, R130 ;  /* 0x0000008200837202 */ /* 0x000fe20000000f00 */
[----:B------:R-:W-:Y:S01]  /*d3bb0*/  IMAD.MOV.U32 R130, RZ, RZ, R129 ;  /* 0x000000ffff827224 */ /* 0x000fe200078e0081 */
[----:B------:R-:W-:Y:S01]  /*d3bc0*/  MOV R129, R128 ;  /* 0x0000008000817202 */ /* 0x000fe20000000f00 */
        /* <DEDUP_REMOVED lines=78> */
[----:B------:R-:W-:Y:S02]  /*d40b0*/  MOV R95, R94 ;  /* 0x0000005e005f7202 */ /* 0x000fe40000000f00 */
[----:B------:R-:W-:Y:S01]  /*d40c0*/  MOV R4, R5 ;  /* 0x0000000500047202 */ /* 0x000fe20000000f00 */
[----:B------:R-:W-:Y:S04]  /*d40d0*/  LDGSTS.E [R3+-0x78f00], desc[UR60][R140.64], P0 ;  /* 0x871000008c037fae */ /* 0x000fe8000812187c */
[----:B------:R-:W-:Y:S01]  /*d40e0*/  STL.64 [R1+0x21a8], R104 ;  /* 0x0021a86801007387 */ /* 0x000fe20000100a00 */
[----:B------:R-:W-:-:S02]  /*d40f0*/  IMAD.MOV.U32 R94, RZ, RZ, R93 ;  /* 0x000000ffff5e7224 */ /* 0x000fc400078e005d */
[----:B------:R-:W-:Y:S01]  /*d4100*/  IMAD.MOV.U32 R5, RZ, RZ, R92 ;  /* 0x000000ffff057224 */ /* 0x000fe200078e005c */
        /* <DEDUP_REMOVED lines=24> */
[----:B------:R-:W-:-:S02]  /*d4290*/  IMAD.MOV.U32 R85, RZ, RZ, R83 ;  /* 0x000000ffff557224 */ /* 0x000fc400078e0053 */
[----:B------:R-:W-:Y:S01]  /*d42a0*/  IMAD.MOV.U32 R22, RZ, RZ, R21 ;  /* 0x000000ffff167224 */ /* 0x000fe200078e0015 */
[----:B------:R-:W-:Y:S04]  /*d42b0*/  LDGSTS.E [R3+-0x5ef00], desc[UR60][R124.64], P0 ;  /* 0xa11000007c037fae */ /* 0x000fe8000812187c */
[----:B------:R4:W-:Y:S01]  /*d42c0*/  STL.64 [R1+0x2168], R10 ;  /* 0x0021680a01007387 */ /* 0x0009e20000100a00 */
[----:B------:R-:W-:-:S03]  /*d42d0*/  MOV R21, R20 ;  /* 0x0000001400157202 */ /* 0x000fc60000000f00 */
        /* <DEDUP_REMOVED lines=50> */
[----:B--2---:R-:W-:Y:S01]  /*d4600*/  IADD3.X R17, R17, R2, RZ, P1, !PT ;  /* 0x0000000211117210 */ /* 0x004fe20000ffe4ff */
[----:B------:R-:W-:Y:S02]  /*d4610*/  STL [R1+0x3948], R15 ;  /* 0x0039480f01007387 */ /* 0x000fe40000100800 */
[----:B---3--:R-:W-:Y:S02]  /*d4620*/  IMAD.X R12, R12, 0x1, R2, P2 ;  /* 0x000000010c0c7824 */ /* 0x008fe400010e0602 */
[----:B------:R-:W-:Y:S01]  /*d4630*/  STL [R1+0x3988], R9 ;  /* 0x0039880901007387 */ /* 0x000fe20000100800 */
[----:B------:R-:W-:-:S03]  /*d4640*/  IMAD.MOV.U32 R23, RZ, RZ, R17 ;  /* 0x000000ffff177224 */ /* 0x000fc600078e0011 */
[----:B------:R1:W-:Y:S01]  /*d4650*/  STL [R1+0x3944], R17 ;  /* 0x0039441101007387 */ /* 0x0003e20000100800 */
[----:B------:R-:W-:Y:S02]  /*d4660*/  MOV R22, R15 ;  /* 0x0000000f00167202 */ /* 0x000fe40000000f00 */
        /* <DEDUP_REMOVED lines=14> */
[----:B------:R-:W-:Y:S04]  /*d4750*/  STL [R1+0x39c8], R13 ;  /* 0x0039c80d01007387 */ /* 0x000fe80000100800 */
[----:B------:R1:W-:Y:S04]  /*d4760*/  STL [R1+0x39c4], R14 ;  /* 0x0039c40e01007387 */ /* 0x0003e80000100800 */
[----:B------:R1:W-:Y:S04]  /*d4770*/  LDGSTS.E [R3+-0x7fa80], desc[UR60][R22.64], P0 ;  /* 0x8058000016037fae */ /* 0x0003e8000812187c */
[----:B------:R1:W-:Y:S04]  /*d4780*/  STL [R1+0x3a08], R4 ;  /* 0x003a080401007387 */ /* 0x0003e80000100800 */
[----:B------:R1:W-:Y:S02]  /*d4790*/  STL [R1+0x3a04], R10 ;  /* 0x003a040a01007387 */ /* 0x0003e40000100800 */
[----:B-1----:R-:W-:-:S02]  /*d47a0*/  IMAD.MOV.U32 R23, RZ, RZ, R14 ;  /* 0x000000ffff177224 */ /* 0x002fc400078e000e */
[----:B------:R-:W2:Y:S01]  /*d47b0*/  LDL.LU R14, [R1+0x3b44] ;  /* 0x003b4400010e7983 */ /* 0x000ea20000300800 */
[----:B------:R-:W-:-:S03]  /*d47c0*/  MOV R22, R13 ;  /* 0x0000000d00167202 */ /* 0x000fc60000000f00 */
        /* <DEDUP_REMOVED lines=13> */
[----:B------:R1:W-:Y:S04]  /*d48a0*/  STL [R1+0x3a88], R16 ;  /* 0x003a881001007387 */ /* 0x0003e80000100800 */
[----:B------:R4:W-:Y:S01]  /*d48b0*/  STL [R1+0x3a84], R21 ;  /* 0x003a841501007387 */ /* 0x0009e20000100800 */
[----:B-1----:R-:W-:-:S03]  /*d48c0*/  MOV R22, R5 ;  /* 0x0000000500167202 */ /* 0x002fc60000000f00 */
[----:B------:R-:W2:Y:S01]  /*d48d0*/  LDL.LU R5, [R1+0x3bd4] ;  /* 0x003bd40001057983 */ /* 0x000ea20000300800 */
[----:B------:R-:W-:-:S03]  /*d48e0*/  IMAD.MOV.U32 R23, RZ, RZ, R11 ;  /* 0x000000ffff177224 */ /* 0x000fc600078e000b */
[----:B------:R-:W2:Y:S04]  /*d48f0*/  LDL.LU R11, [R1+0x3c14] ;  /* 0x003c1400010b7983 */ /* 0x000ea80000300800 */
[----:B------:R1:W-:Y:S02]  /*d4900*/  LDGSTS.E [R3+-0x7ee80], desc[UR60][R22.64], P0 ;  /* 0x8118000016037fae */ /* 0x0003e4000812187c */
[----:B-1----:R-:W-:Y:S01]  /*d4910*/  MOV R22, R16 ;  /* 0x0000001000167202 */ /* 0x002fe20000000f00 */
[----:B------:R-:W-:-:S05]  /*d4920*/  IMAD.MOV.U32 R23, RZ, RZ, R21 ;  /* 0x000000ffff177224 */ /* 0x000fca00078e0015 */
[----:B------:R-:W-:Y:S04]  /*d4930*/  LDGSTS.E [R3+-0x7ea80], desc[UR60][R22.64], P0 ;  /* 0x8158000016037fae */ /* 0x000fe8000812187c */
[----:B------:R-:W2:Y:S04]  /*d4940*/  LDL.LU R22, [R1+0x3c58] ;  /* 0x003c580001167983 */ /* 0x000ea80000300800 */
[----:B------:R-:W2:Y:S01]  /*d4950*/  LDL.LU R16, [R1+0x3c98] ;  /* 0x003c980001107983 */ /* 0x000ea20000300800 */
[-C--:B---3--:R-:W-:Y:S02]  /*d4960*/  IADD3 R17, P1, R17, R6.reuse, RZ ;  /* 0x0000000611117210 */ /* 0x088fe40007f3e0ff */
[----:B----4-:R-:W-:-:S02]  /*d4970*/  IADD3 R15, P2, R15, R6, RZ ;  /* 0x000000060f0f7210 */ /* 0x010fc40007f5e0ff */
[----:B------:R-:W-:Y:S01]  /*d4980*/  IADD3.X R20, R20, R2, RZ, P1, !PT ;  /* 0x0000000214147210 */ /* 0x000fe20000ffe4ff */
[----:B------:R-:W-:Y:S02]  /*d4990*/  STL [R1+0x3ac8], R17 ;  /* 0x003ac81101007387 */ /* 0x000fe40000100800 */
[----:B------:R-:W-:Y:S02]  /*d49a0*/  IMAD.X R19, R19, 0x1, R2, P2 ;  /* 0x0000000113137824 */ /* 0x000fe400010e0602 */
[----:B------:R1:W-:Y:S04]  /*d49b0*/  STL [R1+0x3ac4], R20 ;  /* 0x003ac41401007387 */ /* 0x0003e80000100800 */
[----:B------:R3:W-:Y:S04]  /*d49c0*/  STL [R1+0x3b08], R15 ;  /* 0x003b080f01007387 */ /* 0x0007e80000100800 */
[----:B------:R-:W-:Y:S04]  /*d49d0*/  STL [R1+0x3b04], R19 ;  /* 0x003b041301007387 */ /* 0x000fe80000100800 */
[----:B------:R-:W4:Y:S01]  /*d49e0*/  LDL.LU R23, [R1+0x3c54] ;  /* 0x003c540001177983 */ /* 0x000f220000300800 */
[----:B------:R-:W-:-:S02]  /*d49f0*/  MOV R21, R20 ;  /* 0x0000001400157202 */ /* 0x000fc40000000f00 */
[-C--:B--2---:R-:W-:Y:S01]  /*d4a00*/  IADD3 R9, P1, R9, R6.reuse, RZ ;  /* 0x0000000609097210 */ /* 0x084fe20007f3e0ff */
[----:B-1----:R-:W-:Y:S02]  /*d4a10*/  IMAD.MOV.U32 R20, RZ, RZ, R17 ;  /* 0x000000ffff147224 */ /* 0x002fe400078e0011 */
[----:B------:R-:W2:Y:S01]  /*d4a20*/  LDL.LU R17, [R1+0x3c94] ;  /* 0x003c940001117983 */ /* 0x000ea20000300800 */
[----:B------:R-:W-:-:S03]  /*d4a30*/  IADD3 R12, P2, R12, R6, RZ ;  /* 0x000000060c0c7210 */ /* 0x000fc60007f5e0ff */
[----:B------:R1:W-:Y:S04]  /*d4a40*/  LDGSTS.E [R3+-0x7e680], desc[UR60][R20.64], P0 ;  /* 0x8198000014037fae */ /* 0x0003e8000812187c */
[----:B------:R-:W-:Y:S01]  /*d4a50*/  STL [R1+0x3b48], R9 ;  /* 0x003b480901007387 */ /* 0x000fe20000100800 */
[----:B------:R-:W-:Y:S01]  /*d4a60*/  IADD3.X R14, R14, R2, RZ, P1, !PT ;  /* 0x000000020e0e7210 */ /* 0x000fe20000ffe4ff */
[----:B------:R-:W-:Y:S01]  /*d4a70*/  IMAD.X R13, R13, 0x1, R2, P2 ;  /* 0x000000010d0d7824 */ /* 0x000fe200010e0602 */
[----:B-1----:R-:W-:Y:S01]  /*d4a80*/  MOV R20, R15 ;  /* 0x0000000f00147202 */ /* 0x002fe20000000f00 */
[----:B------:R-:W-:Y:S02]  /*d4a90*/  IMAD.MOV.U32 R21, RZ, RZ, R19 ;  /* 0x000000ffff157224 */ /* 0x000fe400078e0013 */
[----:B------:R1:W-:Y:S04]  /*d4aa0*/  STL [R1+0x3b44], R14 ;  /* 0x003b440e01007387 */ /* 0x0003e80000100800 */
[----:B------:R1:W-:Y:S01]  /*d4ab0*/  STL [R1+0x3b88], R12 ;  /* 0x003b880c01007387 */ /* 0x0003e20000100800 */
[----:B---3--:R-:W-:-:S03]  /*d4ac0*/  MOV R15, R14 ;  /* 0x0000000e000f7202 */ /* 0x008fc60000000f00 */
[----:B------:R-:W-:Y:S01]  /*d4ad0*/  LDGSTS.E [R3+-0x7e280], desc[UR60][R20.64], P0 ;  /* 0x81d8000014037fae */ /* 0x000fe2000812187c */
[----:B-1----:R-:W-:Y:S01]  /*d4ae0*/  IMAD.MOV.U32 R14, RZ, RZ, R9 ;  /* 0x000000ffff0e7224 */ /* 0x002fe200078e0009 */
[-C--:B------:R-:W-:Y:S02]  /*d4af0*/  IADD3 R4, P1, R4, R6.reuse, RZ ;  /* 0x0000000604047210 */ /* 0x080fe40007f3e0ff */
[----:B------:R-:W-:Y:S02]  /*d4b00*/  IADD3 R10, P2, R10, R6, RZ ;  /* 0x000000060a0a7210 */ /* 0x000fe40007f5e0ff */
[----:B------:R-:W-:Y:S04]  /*d4b10*/  LDGSTS.E [R3+-0x7de80], desc[UR60][R14.64], P0 ;  /* 0x821800000e037fae */ /* 0x000fe8000812187c */
[----:B------:R-:W3:Y:S04]  /*d4b20*/  LDL.LU R20, [R1+0x3cd8] ;  /* 0x003cd80001147983 */ /* 0x000ee80000300800 */
[----:B------:R1:W-:Y:S04]  /*d4b30*/  STL [R1+0x3b84], R13 ;  /* 0x003b840d01007387 */ /* 0x0003e80000100800 */
[----:B------:R-:W3:Y:S04]  /*d4b40*/  LDL.LU R9, [R1+0x3d18] ;  /* 0x003d180001097983 */ /* 0x000ee80000300800 */
[----:B------:R-:W3:Y:S04]  /*d4b50*/  LDL.LU R21, [R1+0x3cd4] ;  /* 0x003cd40001157983 */ /* 0x000ee80000300800 */
[----:B------:R-:W3:Y:S04]  /*d4b60*/  LDL.LU R19, [R1+0x3d14] ;  /* 0x003d140001137983 */ /* 0x000ee80000300800 */
[----:B------:R-:W-:Y:S04]  /*d4b70*/  STL [R1+0x3bd8], R4 ;  /* 0x003bd80401007387 */ /* 0x000fe80000100800 */
[----:B------:R1:W-:Y:S01]  /*d4b80*/  LDGSTS.E [R3+-0x7da80], desc[UR60][R12.64], P0 ;  /* 0x825800000c037fae */ /* 0x0003e2000812187c */
[----:B------:R-:W-:Y:S01]  /*d4b90*/  IADD3.X R5, R5, R2, RZ, P1, !PT ;  /* 0x0000000205057210 */ /* 0x000fe20000ffe4ff */
[----:B------:R-:W-:-:S04]  /*d4ba0*/  IMAD.X R11, R11, 0x1, R2, P2 ;  /* 0x000000010b0b7824 */ /* 0x000fc800010e0602 */
[----:B------:R1:W-:Y:S02]  /*d4bb0*/  STL [R1+0x3bd4], R5 ;  /* 0x003bd40501007387 */ /* 0x0003e40000100800 */
[----:B-1----:R-:W-:Y:S01]  /*d4bc0*/  MOV R12, R4 ;  /* 0x00000004000c7202 */ /* 0x002fe20000000f00 */
[----:B------:R-:W-:Y:S01]  /*d4bd0*/  IMAD.MOV.U32 R13, RZ, RZ, R5 ;  /* 0x000000ffff0d7224 */ /* 0x000fe200078e0005 */
[----:B------:R-:W-:Y:S04]  /*d4be0*/  STL [R1+0x3c18], R10 ;  /* 0x003c180a01007387 */ /* 0x000fe80000100800 */
[----:B------:R-:W-:Y:S04]  /*d4bf0*/  LDGSTS.E [R3+-0x7d680], desc[UR60][R12.64], P0 ;  /* 0x829800000c037fae */ /* 0x000fe8000812187c */
[----:B------:R-:W3:Y:S04]  /*d4c00*/  LDL.LU.64 R4, [R1+0x2838] ;  /* 0x0028380001047983 */ /* 0x000ee80000300a00 */
[----:B------:R1:W-:Y:S04]  /*d4c10*/  STL [R1+0x3c14], R11 ;  /* 0x003c140b01007387 */ /* 0x0003e80000100800 */
[----:B------:R-:W3:Y:S04]  /*d4c20*/  LDL.LU.64 R14, [R1+0x27f8] ;  /* 0x0027f800010e7983 */ /* 0x000ee80000300a00 */
[----:B------:R3:W-:Y:S04]  /*d4c30*/  LDGSTS.E [R3+-0x7d280], desc[UR60][R10.64], P0 ;  /* 0x82d800000a037fae */ /* 0x0007e8000812187c */
[----:B------:R-:W3:Y:S04]  /*d4c40*/  LDL.LU.64 R12, [R1+0x27b8] ;  /* 0x0027b800010c7983 */ /* 0x000ee80000300a00 */
[----:B-1----:R-:W3:Y:S01]  /*d4c50*/  LDL.LU.64 R10, [R1+0x2778] ;  /* 0x00277800010a7983 */ /* 0x002ee20000300a00 */
[----:B------:R-:W-:-:S02]  /*d4c60*/  IADD3 R22, P1, R22, R6, RZ ;  /* 0x0000000616167210 */ /* 0x000fc40007f3e0ff */
[----:B------:R-:W-:-:S03]  /*d4c70*/  IADD3 R16, P2, R16, R6, RZ ;  /* 0x0000000610107210 */ /* 0x000fc60007f5e0ff */
[----:B------:R-:W-:Y:S01]  /*d4c80*/  STL [R1+0x3c58], R22 ;  /* 0x003c581601007387 */ /* 0x000fe20000100800 */
[----:B----4-:R-:W-:-:S05]  /*d4c90*/  IADD3.X R23, R23, R2, RZ, P1, !PT ;  /* 0x0000000217177210 */ /* 0x010fca0000ffe4ff */
[----:B------:R1:W-:Y:S04]  /*d4ca0*/  STL [R1+0x3c54], R23 ;  /* 0x003c541701007387 */ /* 0x0003e80000100800 */
[----:B------:R-:W-:Y:S01]  /*d4cb0*/  STL [R1+0x3c98], R16 ;  /* 0x003c981001007387 */ /* 0x000fe20000100800 */
[----:B--2---:R-:W-:-:S03]  /*d4cc0*/  IMAD.X R17, R17, 0x1, R2, P2 ;  /* 0x0000000111117824 */ /* 0x004fc600010e0602 */
[----:B------:R-:W2:Y:S04]  /*d4cd0*/  LDL.LU.64 R92, [R1+0x2738] ;  /* 0x00273800015c7983 */ /* 0x000ea80000300a00 */
[----:B------:R-:W-:Y:S04]  /*d4ce0*/  LDGSTS.E [R3+-0x7ce80], desc[UR60][R22.64], P0 ;  /* 0x8318000016037fae */ /* 0x000fe8000812187c */
[----:B------:R4:W-:Y:S04]  /*d4cf0*/  STL [R1+0x3c94], R17 ;  /* 0x003c941101007387 */ /* 0x0009e80000100800 */
[----:B------:R2:W-:Y:S04]  /*d4d00*/  LDGSTS.E [R3+-0x7ca80], desc[UR60][R16.64], P0 ;  /* 0x8358000010037fae */ /* 0x0005e8000812187c */
[----:B-1----:R-:W2:Y:S04]  /*d4d10*/  LDL.LU.64 R22, [R1+0x26f8] ;  /* 0x0026f80001167983 */ /* 0x002ea80000300a00 */
[----:B----4-:R-:W4:Y:S04]  /*d4d20*/  LDL.LU.64 R16, [R1+0x26b8] ;  /* 0x0026b80001107983 */ /* 0x010f280000300a00 */
[----:B------:R-:W4:Y:S04]  /*d4d30*/  LDL.LU.64 R90, [R1+0x2678] ;  /* 0x00267800015a7983 */ /* 0x000f280000300a00 */
[----:B------:R-:W4:Y:S01]  /*d4d40*/  LDL.LU.64 R88, [R1+0x2638] ;  /* 0x0026380001587983 */ /* 0x000f220000300a00 */
[----:B---3--:R-:W-:-:S02]  /*d4d50*/  IADD3 R20, P1, R20, R6, RZ ;  /* 0x0000000614147210 */ /* 0x008fc40007f3e0ff */
[----:B------:R-:W-:Y:S02]  /*d4d60*/  IADD3 R9, P2, R9, R6, RZ ;  /* 0x0000000609097210 */ /* 0x000fe40007f5e0ff */
[----:B------:R-:W-:Y:S01]  /*d4d70*/  IADD3.X R21, R21, R2, RZ, P1, !PT ;  /* 0x0000000215157210 */ /* 0x000fe20000ffe4ff */
[----:B------:R-:W-:Y:S02]  /*d4d80*/  STL [R1+0x3cd8], R20 ;  /* 0x003cd81401007387 */ /* 0x000fe40000100800 */
[----:B------:R-:W-:Y:S02]  /*d4d90*/  IMAD.X R19, R19, 0x1, R2, P2 ;  /* 0x0000000113137824 */ /* 0x000fe400010e0602 */
[----:B------:R1:W-:Y:S04]  /*d4da0*/  STL [R1+0x3cd4], R21 ;  /* 0x003cd41501007387 */ /* 0x0003e80000100800 */
[----:B------:R3:W-:Y:S04]  /*d4db0*/  STL [R1+0x3d18], R9 ;  /* 0x003d180901007387 */ /* 0x0007e80000100800 */
[----:B------:R-:W-:Y:S04]  /*d4dc0*/  LDGSTS.E [R3+-0x7c680], desc[UR60][R20.64], P0 ;  /* 0x8398000014037fae */ /* 0x000fe8000812187c */
[----:B------:R4:W-:Y:S04]  /*d4dd0*/  STL [R1+0x3d14], R19 ;  /* 0x003d141301007387 */ /* 0x0009e80000100800 */
[----:B-1----:R-:W4:Y:S01]  /*d4de0*/  LDL.LU.64 R20, [R1+0x24c8] ;  /* 0x0024c80001147983 */ /* 0x002f220000300a00 */
[----:B------:R-:W-:Y:S01]  /*d4df0*/  MOV R84, R9 ;  /* 0x0000000900547202 */ /* 0x000fe20000000f00 */
[----:B------:R-:W-:Y:S01]  /*d4e00*/  IMAD.MOV.U32 R85, RZ, RZ, R19 ;  /* 0x000000ffff557224 */ /* 0x000fe200078e0013 */
[----:B------:R-:W-:Y:S01]  /*d4e10*/  IADD3 R178, P1, R4, R6, RZ ;  /* 0x0000000604b27210 */ /* 0x000fe20007f3e0ff */
[----:B------:R-:W4:Y:S04]  /*d4e20*/  LDL.LU.64 R86, [R1+0x2490] ;  /* 0x0024900001567983 */ /* 0x000f280000300a00 */
[----:B------:R1:W-:Y:S01]  /*d4e30*/  LDGSTS.E [R3+-0x7c280], desc[UR60][R84.64], P0 ;  /* 0x83d8000054037fae */ /* 0x0003e2000812187c */
[----:B------:R-:W-:-:S02]  /*d4e40*/  IADD3.X R4, R5, R2, RZ, P1, !PT ;  /* 0x0000000205047210 */ /* 0x000fc40000ffe4ff */
[----:B------:R-:W-:-:S05]  /*d4e50*/  IADD3 R161, P1, R14, R6, RZ ;  /* 0x000000060ea17210 */ /* 0x000fca0007f3e0ff */
[----:B---3--:R-:W-:Y:S01]  /*d4e60*/  IMAD.X R9, R15, 0x1, R2, P1 ;  /* 0x000000010f097824 */ /* 0x008fe200008e0602 */
[----:B------:R-:W3:Y:S01]  /*d4e70*/  LDL.LU.64 R84, [R1+0x2458] ;  /* 0x0024580001547983 */ /* 0x000ee20000300a00 */
[----:B------:R-:W-:-:S03]  /*d4e80*/  IADD3 R159, P1, R12, R6, RZ ;  /* 0x000000060c9f7210 */ /* 0x000fc60007f3e0ff */
[----:B------:R-:W3:Y:S01]  /*d4e90*/  LDL.LU.64 R14, [R1+0x2420] ;  /* 0x00242000010e7983 */ /* 0x000ee20000300a00 */
[----:B------:R-:W-:Y:S02]  /*d4ea0*/  IADD3.X R160, R13, R2, RZ, P1, !PT ;  /* 0x000000020da07210 */ /* 0x000fe40000ffe4ff */
[-C--:B------:R-:W-:Y:S01]  /*d4eb0*/  IADD3 R157, P1, R10, R6.reuse, RZ ;  /* 0x000000060a9d7210 */ /* 0x080fe20007f3e0ff */
[----:B------:R-:W3:Y:S04]  /*d4ec0*/  LDL.LU.64 R12, [R1+0x22d8] ;  /* 0x0022d800010c7983 */ /* 0x000ee80000300a00 */
[----:B------:R-:W-:Y:S02]  /*d4ed0*/  IMAD.X R158, R11, 0x1, R2, P1 ;  /* 0x000000010b9e7824 */ /* 0x000fe400008e0602 */
[----:B------:R-:W3:Y:S01]  /*d4ee0*/  LDL.LU.64 R10, [R1+0x22a8] ;  /* 0x0022a800010a7983 */ /* 0x000ee20000300a00 */
[----:B--2---:R-:W-:-:S04]  /*d4ef0*/  IADD3 R155, P1, R92, R6, RZ ;  /* 0x000000065c9b7210 */ /* 0x004fc80007f3e0ff */
[----:B------:R-:W-:Y:S02]  /*d4f00*/  IADD3.X R156, R93, R2, RZ, P1, !PT ;  /* 0x000000025d9c7210 */ /* 0x000fe40000ffe4ff */
[----:B------:R-:W-:-:S05]  /*d4f10*/  IADD3 R153, P1, R22, R6, RZ ;  /* 0x0000000616997210 */ /* 0x000fca0007f3e0ff */
[--C-:B------:R-:W-:Y:S01]  /*d4f20*/  IMAD.X R154, R23, 0x1, R2.reuse, P1 ;  /* 0x00000001179a7824 */ /* 0x100fe200008e0602 */
[----:B----4-:R-:W-:Y:S01]  /*d4f30*/  IADD3 R151, P1, R16, R6, RZ ;  /* 0x0000000610977210 */ /* 0x010fe20007f3e0ff */
[----:B------:R-:W2:Y:S03]  /*d4f40*/  LDL.LU.64 R22, [R1+0x2278] ;  /* 0x0022780001167983 */ /* 0x000ea60000300a00 */
[----:B------:R-:W-:Y:S02]  /*d4f50*/  IADD3.X R152, R17, R2, RZ, P1, !PT ;  /* 0x0000000211987210 */ /* 0x000fe40000ffe4ff */
[-C--:B------:R-:W-:Y:S01]  /*d4f60*/  IADD3 R149, P1, R90, R6.reuse, RZ ;  /* 0x000000065a957210 */ /* 0x080fe20007f3e0ff */
[----:B------:R-:W4:Y:S04]  /*d4f70*/  LDL.LU.64 R16, [R1+0x2248] ;  /* 0x0022480001107983 */ /* 0x000f280000300a00 */
[----:B------:R-:W4:Y:S01]  /*d4f80*/  LDL.LU.64 R96, [R1+0x2128] ;  /* 0x0021280001607983 */ /* 0x000f220000300a00 */
[----:B------:R-:W-:Y:S01]  /*d4f90*/  IMAD.X R150, R91, 0x1, R2, P1 ;  /* 0x000000015b967824 */ /* 0x000fe200008e0602 */
[----:B------:R-:W-:-:S04]  /*d4fa0*/  IADD3 R147, P1, R88, R6, RZ ;  /* 0x0000000658937210 */ /* 0x000fc80007f3e0ff */
[----:B------:R-:W-:Y:S02]  /*d4fb0*/  IADD3.X R148, R89, R2, RZ, P1, !PT ;  /* 0x0000000259947210 */ /* 0x000fe40000ffe4ff */
[----:B------:R-:W4:Y:S01]  /*d4fc0*/  LDL.LU.64 R88, [R1+0x2100] ;  /* 0x0021000001587983 */ /* 0x000f220000300a00 */
        /* <DEDUP_REMOVED lines=8> */
[----:B------:R-:W-:Y:S02]  /*d5050*/  IMAD.X R142, R85, 0x1, R2, P1 ;  /* 0x00000001558e7824 */ /* 0x000fe400008e0602 */
[----:B------:R-:W3:Y:S01]  /*d5060*/  LDL.LU.64 R84, [R1+0x2078] ;  /* 0x0020780001547983 */ /* 0x000ee20000300a00 */
[----:B------:R-:W-:-:S03]  /*d5070*/  IADD3 R139, P1, R14, R6, RZ ;  /* 0x000000060e8b7210 */ /* 0x000fc60007f3e0ff */
[----:B------:R-:W3:Y:S01]  /*d5080*/  LDL.LU.64 R92, [R1+0x2070] ;  /* 0x00207000015c7983 */ /* 0x000ee20000300a00 */
[----:B------:R-:W-:Y:S02]  /*d5090*/  IADD3.X R140, R15, R2, RZ, P1, !PT ;  /* 0x000000020f8c7210 */ /* 0x000fe40000ffe4ff */
[-C--:B------:R-:W-:Y:S01]  /*d50a0*/  IADD3 R137, P1, R12, R6.reuse, RZ ;  /* 0x000000060c897210 */ /* 0x080fe20007f3e0ff */
[----:B------:R-:W3:Y:S04]  /*d50b0*/  LDL.LU.64 R14, [R1+0x2068] ;  /* 0x00206800010e7983 */ /* 0x000ee80000300a00 */
[----:B------:R-:W-:Y:S01]  /*d50c0*/  IMAD.X R138, R13, 0x1, R2, P1 ;  /* 0x000000010d8a7824 */ /* 0x000fe200008e0602 */
[----:B------:R-:W-:Y:S01]  /*d50d0*/  IADD3 R135, P1, R10, R6, RZ ;  /* 0x000000060a877210 */ /* 0x000fe20007f3e0ff */
[----:B------:R-:W3:Y:S03]  /*d50e0*/  LDL.LU.64 R12, [R1+0x2060] ;  /* 0x00206000010c7983 */ /* 0x000ee60000300a00 */
[----:B------:R-:W-:-:S02]  /*d50f0*/  IADD3.X R136, R11, R2, RZ, P1, !PT ;  /* 0x000000020b887210 */ /* 0x000fc40000ffe4ff */
[----:B------:R-:W3:Y:S04]  /*d5100*/  LDL.LU.64 R10, [R1+0x2058] ;  /* 0x00205800010a7983 */ /* 0x000ee80000300a00 */
[----:B------:R-:W3:Y:S01]  /*d5110*/  LDL.LU.64 R90, [R1+0x1fb0] ;  /* 0x001fb000015a7983 */ /* 0x000ee20000300a00 */
[----:B--2---:R-:W-:-:S05]  /*d5120*/  IADD3 R133, P1, R22, R6, RZ ;  /* 0x0000000616857210 */ /* 0x004fca0007f3e0ff */
[--C-:B------:R-:W-:Y:S01]  /*d5130*/  IMAD.X R134, R23, 0x1, R2.reuse, P1 ;  /* 0x0000000117867824 */ /* 0x100fe200008e0602 */
[----:B----4-:R-:W-:Y:S01]  /*d5140*/  IADD3 R131, P1, R16, R6, RZ ;  /* 0x0000000610837210 */ /* 0x010fe20007f3e0ff */
[----:B------:R-:W2:Y:S03]  /*d5150*/  LDL.LU.64 R22, [R1+0x2050] ;  /* 0x0020500001167983 */ /* 0x000ea60000300a00 */
        /* <DEDUP_REMOVED lines=8> */
[----:B------:R-:W-:Y:S02]  /*d51e0*/  IMAD.X R126, R21, 0x1, R2, P1 ;  /* 0x00000001157e7824 */ /* 0x000fe400008e0602 */
[----:B------:R-:W4:Y:S01]  /*d51f0*/  LDL.LU.64 R20, [R1+0x2038] ;  /* 0x0020380001147983 */ /* 0x000f220000300a00 */
[----:B------:R-:W-:-:S04]  /*d5200*/  IADD3 R123, P1, R94, R6, RZ ;  /* 0x000000065e7b7210 */ /* 0x000fc80007f3e0ff */
[----:B------:R-:W-:Y:S02]  /*d5210*/  IADD3.X R124, R95, R2, RZ, P1, !PT ;  /* 0x000000025f7c7210 */ /* 0x000fe40000ffe4ff */
[----:B------:R-:W-:-:S05]  /*d5220*/  IADD3 R121, P1, R86, R6, RZ ;  /* 0x0000000656797210 */ /* 0x000fca0007f3e0ff */
[--C-:B------:R-:W-:Y:S01]  /*d5230*/  IMAD.X R122, R87, 0x1, R2.reuse, P1 ;  /* 0x00000001577a7824 */ /* 0x100fe200008e0602 */
[----:B---3--:R-:W-:Y:S01]  /*d5240*/  IADD3 R119, P1, R84, R6, RZ ;  /* 0x0000000654777210 */ /* 0x008fe20007f3e0ff */
[----:B------:R-:W3:Y:S03]  /*d5250*/  LDL.LU.64 R86, [R1+0x2030] ;  /* 0x0020300001567983 */ /* 0x000ee60000300a00 */
        /* <DEDUP_REMOVED lines=8> */
[----:B------:R-:W-:Y:S01]  /*d52e0*/  IMAD.X R114, R13, 0x1, R2, P1 ;  /* 0x000000010d727824 */ /* 0x000fe200008e0602 */
[----:B------:R-:W-:Y:S01]  /*d52f0*/  IADD3 R111, P1, R10, R6, RZ ;  /* 0x000000060a6f7210 */ /* 0x000fe20007f3e0ff */
[----:B------:R-:W3:Y:S03]  /*d5300*/  LDL.LU.64 R12, [R1+0x2018] ;  /* 0x00201800010c7983 */ /* 0x000ee60000300a00 */
[----:B------:R-:W-:-:S02]  /*d5310*/  IADD3.X R112, R11, R2, RZ, P1, !PT ;  /* 0x000000020b707210 */ /* 0x000fc40000ffe4ff */
[----:B------:R-:W-:-:S05]  /*d5320*/  IADD3 R10, P1, R90, R6, RZ ;  /* 0x000000065a0a7210 */ /* 0x000fca0007f3e0ff */
[----:B------:R-:W-:Y:S01]  /*d5330*/  IMAD.X R11, R91, 0x1, R2, P1 ;  /* 0x000000015b0b7824 */ /* 0x000fe200008e0602 */
[----:B--2---:R-:W-:-:S04]  /*d5340*/  IADD3 R109, P1, R22, R6, RZ ;  /* 0x00000006166d7210 */ /* 0x004fc80007f3e0ff */
[----:B------:R-:W-:Y:S02]  /*d5350*/  IADD3.X R110, R23, R2, RZ, P1, !PT ;  /* 0x00000002176e7210 */ /* 0x000fe40000ffe4ff */
[-C--:B----4-:R-:W-:Y:S01]  /*d5360*/  IADD3 R107, P1, R16, R6.reuse, RZ ;  /* 0x00000006106b7210 */ /* 0x090fe20007f3e0ff */
[----:B------:R-:W2:Y:S04]  /*d5370*/  LDL.LU.64 R22, [R1+0x2010] ;  /* 0x0020100001167983 */ /* 0x000ea80000300a00 */
        /* <DEDUP_REMOVED lines=8> */
[----:B------:R-:W4:Y:S01]  /*d5400*/  LDL.LU.64 R88, [R1+0x1ff0] ;  /* 0x001ff00001587983 */ /* 0x000f220000300a00 */
        /* <DEDUP_REMOVED lines=13> */
[----:B------:R-:W1:Y:S01]  /*d54e0*/  LDL.LU.64 R22, [R1+0x1fd0] ;  /* 0x001fd00001167983 */ /* 0x000e620000300a00 */
[----:B----4-:R-:W-:-:S05]  /*d54f0*/  IADD3 R95, P1, R20, R6, RZ ;  /* 0x00000006145f7210 */ /* 0x010fca0007f3e0ff */
[----:B------:R-:W-:Y:S02]  /*d5500*/  IMAD.X R96, R21, 0x1, R2, P1 ;  /* 0x0000000115607824 */ /* 0x000fe400008e0602 */
[----:B------:R-:W2:Y:S04]  /*d5510*/  LDL.LU.64 R20, [R1+0x1fc8] ;  /* 0x001fc80001147983 */ /* 0x000ea80000300a00 */
[----:B------:R-:W4:Y:S04]  /*d5520*/  LDL.LU.64 R186, [R1+0x1fc0] ;  /* 0x001fc00001ba7983 */ /* 0x000f280000300a00 */
[----:B------:R-:W4:Y:S01]  /*d5530*/  LDL.LU.64 R182, [R1+0x1fb8] ;  /* 0x001fb80001b67983 */ /* 0x000f220000300a00 */
[----:B------:R-:W-:-:S04]  /*d5540*/  IADD3 R93, P1, R90, R6, RZ ;  /* 0x000000065a5d7210 */ /* 0x000fc80007f3e0ff */
[----:B------:R-:W-:Y:S02]  /*d5550*/  IADD3.X R94, R91, R2, RZ, P1, !PT ;  /* 0x000000025b5e7210 */ /* 0x000fe40000ffe4ff */
[----:B------:R-:W-:-:S05]  /*d5560*/  IADD3 R91, P1, R190, R6, RZ ;  /* 0x00000006be5b7210 */ /* 0x000fca0007f3e0ff */
[----:B------:R-:W-:Y:S01]  /*d5570*/  IMAD.X R92, R191, 0x1, R2, P1 ;  /* 0x00000001bf5c7824 */ /* 0x000fe200008e0602 */
[----:B------:R-:W-:Y:S01]  /*d5580*/  IADD3 R5, P1, R88, R6, RZ ;  /* 0x0000000658057210 */ /* 0x000fe20007f3e0ff */
[----:B------:R-:W-:Y:S01]  /*d5590*/  IMAD.MOV.U32 R179, RZ, RZ, R9 ;  /* 0x000000ffffb37224 */ /* 0x000fe200078e0009 */
[----:B------:R-:W4:Y:S02]  /*d55a0*/  LDL.LU.64 R190, [R1+0x4c80] ;  /* 0x004c800001be7983 */ /* 0x000f240000300a00 */
[----:B------:R-:W-:Y:S02]  /*d55b0*/  IADD3.X R90, R89, R2, RZ, P1, !PT ;  /* 0x00000002595a7210 */ /* 0x000fe40000ffe4ff */
[----:B---3--:R-:W-:-:S05]  /*d55c0*/  IADD3 R88, P1, R12, R6, RZ ;  /* 0x000000060c587210 */ /* 0x008fca0007f3e0ff */
[----:B------:R-:W-:Y:S01]  /*d55d0*/  IMAD.X R89, R13, 0x1, R2, P1 ;  /* 0x000000010d597824 */ /* 0x000fe200008e0602 */
[----:B------:R-:W-:-:S04]  /*d55e0*/  IADD3 R12, P1, R86, R6, RZ ;  /* 0x00000006560c7210 */ /* 0x000fc80007f3e0ff */
[----:B------:R-:W-:Y:S02]  /*d55f0*/  IADD3.X R13, R87, R2, RZ, P1, !PT ;  /* 0x00000002570d7210 */ /* 0x000fe40000ffe4ff */
[----:B------:R-:W-:-:S05]  /*d5600*/  IADD3 R86, P1, R84, R6, RZ ;  /* 0x0000000654567210 */ /* 0x000fca0007f3e0ff */
[----:B------:R-:W-:Y:S01]  /*d5610*/  IMAD.X R87, R85, 0x1, R2, P1 ;  /* 0x0000000155577824 */ /* 0x000fe200008e0602 */
[----:B-1----:R-:W-:-:S04]  /*d5620*/  IADD3 R84, P1, R22, R6, RZ ;  /* 0x0000000616547210 */ /* 0x002fc80007f3e0ff */
[----:B------:R-:W-:Y:S02]  /*d5630*/  IADD3.X R85, R23, R2, RZ, P1, !PT ;  /* 0x0000000217557210 */ /* 0x000fe40000ffe4ff */
[----:B--2---:R-:W-:-:S05]  /*d5640*/  IADD3 R23, P1, R20, R6, RZ ;  /* 0x0000000614177210 */ /* 0x004fca0007f3e0ff */
[----:B------:R-:W-:Y:S01]  /*d5650*/  IMAD.X R83, R21, 0x1, R2, P1 ;  /* 0x0000000115537824 */ /* 0x000fe200008e0602 */
[----:B----4-:R-:W-:-:S04]  /*d5660*/  IADD3 R21, P1, R186, R6, RZ ;  /* 0x00000006ba157210 */ /* 0x010fc80007f3e0ff */
        /* <DEDUP_REMOVED lines=123> */
[----:B------:R-:W-:Y:S02]  /*d5e20*/  MOV R93, R92 ;  /* 0x0000005c005d7202 */ /* 0x000fe40000000f00 */
[----:B------:R-:W-:Y:S01]  /*d5e30*/  MOV R4, R5 ;  /* 0x0000000500047202 */ /* 0x000fe20000000f00 */
        /* <DEDUP_REMOVED lines=24> */
[----:B------:R-:W-:Y:S02]  /*d5fc0*/  IMAD.MOV.U32 R85, RZ, RZ, R83 ;  /* 0x000000ffff557224 */ /* 0x000fe400078e0053 */
[----:B------:R-:W-:Y:S01]  /*d5fd0*/  IMAD.MOV.U32 R22, RZ, RZ, R21 ;  /* 0x000000ffff167224 */ /* 0x000fe200078e0015 */
[----:B------:R-:W-:Y:S04]  /*d5fe0*/  LDGSTS.E [R3+-0x5e680], desc[UR60][R120.64], P0 ;  /* 0xa198000078037fae */ /* 0x000fe8000812187c */
[----:B------:R-:W-:Y:S01]  /*d5ff0*/  STL.64 [R1+0x1fe8], R90 ;  /* 0x001fe85a01007387 */ /* 0x000fe20000100a00 */
[----:B------:R-:W-:-:S03]  /*d6000*/  MOV R21, R20 ;  /* 0x0000001400157202 */ /* 0x000fc60000000f00 */
        /* <DEDUP_REMOVED lines=27> */
[----:B------:R-:W4:Y:S04]  /*d61c0*/  LDL.LU R19, [R1+0x394c] ;  /* 0x00394c0001137983 */ /* 0x000f280000300800 */
[----:B------:R-:W-:Y:S04]  /*d61d0*/  LDGSTS.E [R3+-0x59a80], desc[UR60][R12.64], P0 ;  /* 0xa65800000c037fae */ /* 0x000fe8000812187c */
[----:B--2---:R-:W2:Y:S04]  /*d61e0*/  LDL.LU R14, [R1+0x398c] ;  /* 0x00398c00010e7983 */ /* 0x004ea80000300800 */
[----:B------:R-:W2:Y:S04]  /*d61f0*/  LDL.LU R15, [R1+0x39d0] ;  /* 0x0039d000010f7983 */ /* 0x000ea80000300800 */
[----:B------:R-:W-:Y:S04]  /*d6200*/  LDGSTS.E [R3+-0x59680], desc[UR60][R88.64], P0 ;  /* 0xa698000058037fae */ /* 0x000fe8000812187c */
[----:B------:R-:W-:Y:S04]  /*d6210*/  LDGSTS.E [R3+-0x59280], desc[UR60][R86.64], P0 ;  /* 0xa6d8000056037fae */ /* 0x000fe8000812187c */
[----:B------:R-:W-:Y:S04]  /*d6220*/  LDGSTS.E [R3+-0x58e80], desc[UR60][R84.64], P0 ;  /* 0xa718000054037fae */ /* 0x000fe8000812187c */
[----:B---3--:R-:W3:Y:S04]  /*d6230*/  LDL.LU R4, [R1+0x3a10] ;  /* 0x003a100001047983 */ /* 0x008ee80000300800 */
[----:B------:R-:W3:Y:S04]  /*d6240*/  LDL.LU R16, [R1+0x39cc] ;  /* 0x0039cc0001107983 */ /* 0x000ee80000300800 */
[----:B------:R-:W-:Y:S04]  /*d6250*/  LDGSTS.E [R3+-0x58a80], desc[UR60][R22.64], P0 ;  /* 0xa758000016037fae */ /* 0x000fe8000812187c */
[----:B------:R-:W-:Y:S04]  /*d6260*/  LDGSTS.E [R3+-0x58680], desc[UR60][R20.64], P0 ;  /* 0xa798000014037fae */ /* 0x000fe8000812187c */
[----:B------:R1:W-:Y:S04]  /*d6270*/  LDGSTS.E [R3+-0x58280], desc[UR60][R10.64], P0 ;  /* 0xa7d800000a037fae */ /* 0x0003e8000812187c */
[----:B----4-:R-:W4:Y:S04]  /*d6280*/  LDL.LU R12, [R1+0x3a0c] ;  /* 0x003a0c00010c7983 */ /* 0x010f280000300800 */
[----:B------:R-:W4:Y:S04]  /*d6290*/  LDL.LU R13, [R1+0x3a4c] ;  /* 0x003a4c00010d7983 */ /* 0x000f280000300800 */
        /* <DEDUP_REMOVED lines=9> */
[----:B------:R-:W-:Y:S01]  /*d6330*/  IADD3.X R19, R19, R2, RZ, P1, !PT ;  /* 0x0000000213137210 */ /* 0x000fe20000ffe4ff */
[----:B------:R-:W-:Y:S02]  /*d6340*/  STL [R1+0x3950], R17 ;  /* 0x0039501101007387 */ /* 0x000fe40000100800 */
[----:B--2---:R-:W-:Y:S02]  /*d6350*/  IMAD.X R14, R14, 0x1, R2, P2 ;  /* 0x000000010e0e7824 */ /* 0x004fe400010e0602 */
[----:B------:R-:W-:Y:S01]  /*d6360*/  STL [R1+0x3990], R9 ;  /* 0x0039900901007387 */ /* 0x000fe20000100800 */
[----:B------:R-:W-:-:S03]  /*d6370*/  IMAD.MOV.U32 R23, RZ, RZ, R19 ;  /* 0x000000ffff177224 */ /* 0x000fc600078e0013 */
[----:B------:R1:W-:Y:S01]  /*d6380*/  STL [R1+0x394c], R19 ;  /* 0x00394c1301007387 */ /* 0x0003e20000100800 */
[----:B------:R-:W-:Y:S02]  /*d6390*/  MOV R22, R17 ;  /* 0x0000001100167202 */ /* 0x000fe40000000f00 */
[-C--:B------:R-:W-:Y:S02]  /*d63a0*/  IADD3 R15, P1, R15, R6.reuse, RZ ;  /* 0x000000060f0f7210 */ /* 0x080fe40007f3e0ff */
[----:B---3--:R-:W-:Y:S01]  /*d63b0*/  IADD3 R4, P2, R4, R6, RZ ;  /* 0x0000000604047210 */ /* 0x008fe20007f5e0ff */
[----:B------:R2:W-:Y:S04]  /*d63c0*/  LDGSTS.E [R3+-0x7fe00], desc[UR60][R22.64], P0 ;  /* 0x8020000016037fae */ /* 0x0005e8000812187c */
[----:B-1----:R-:W3:Y:S04]  /*d63d0*/  LDL.LU R19, [R1+0x3acc] ;  /* 0x003acc0001137983 */ /* 0x002ee80000300800 */
[----:B------:R1:W-:Y:S04]  /*d63e0*/  STL [R1+0x398c], R14 ;  /* 0x00398c0e01007387 */ /* 0x0003e80000100800 */
[----:B------:R-:W3:Y:S01]  /*d63f0*/  LDL.LU R17, [R1+0x3b0c] ;  /* 0x003b0c0001117983 */ /* 0x000ee20000300800 */
[----:B------:R-:W-:Y:S01]  /*d6400*/  IADD3.X R16, R16, R2, RZ, P1, !PT ;  /* 0x0000000210107210 */ /* 0x000fe20000ffe4ff */
[----:B----4-:R-:W-:Y:S01]  /*d6410*/  IMAD.X R12, R12, 0x1, R2, P2 ;  /* 0x000000010c0c7824 */ /* 0x010fe200010e0602 */
[----:B--2---:R-:W-:Y:S01]  /*d6420*/  MOV R22, R9 ;  /* 0x0000000900167202 */ /* 0x004fe20000000f00 */
[----:B------:R-:W-:Y:S01]  /*d6430*/  IMAD.MOV.U32 R23, RZ, RZ, R14 ;  /* 0x000000ffff177224 */ /* 0x000fe200078e000e */
[----:B------:R-:W2:Y:S04]  /*d6440*/  LDL.LU R9, [R1+0x3b50] ;  /* 0x003b500001097983 */ /* 0x000ea80000300800 */
        /* <DEDUP_REMOVED lines=23> */
[----:B------:R-:W-:Y:S01]  /*d65c0*/  STL [R1+0x3a8c], R21 ;  /* 0x003a8c1501007387 */ /* 0x000fe20000100800 */
[----:B-1----:R-:W-:-:S03]  /*d65d0*/  MOV R22, R5 ;  /* 0x0000000500167202 */ /* 0x002fc60000000f00 */
[----:B------:R-:W4:Y:S01]  /*d65e0*/  LDL.LU R5, [R1+0x3bdc] ;  /* 0x003bdc0001057983 */ /* 0x000f220000300800 */
[----:B------:R-:W-:-:S03]  /*d65f0*/  IMAD.MOV.U32 R23, RZ, RZ, R13 ;  /* 0x000000ffff177224 */ /* 0x000fc600078e000d */
[----:B------:R-:W4:Y:S01]  /*d6600*/  LDL.LU R13, [R1+0x3c1c] ;  /* 0x003c1c00010d7983 */ /* 0x000f220000300800 */
[-C--:B------:R-:W-:Y:S02]  /*d6610*/  IADD3 R10, P1, R10, R6.reuse, RZ ;  /* 0x000000060a0a7210 */ /* 0x080fe40007f3e0ff */
[----:B------:R-:W-:Y:S01]  /*d6620*/  IADD3 R11, P2, R11, R6, RZ ;  /* 0x000000060b0b7210 */ /* 0x000fe20007f5e0ff */
[----:B------:R1:W-:Y:S04]  /*d6630*/  LDGSTS.E [R3+-0x7ee00], desc[UR60][R22.64], P0 ;  /* 0x8120000016037fae */ /* 0x0003e8000812187c */
[----:B------:R3:W-:Y:S04]  /*d6640*/  STL [R1+0x3ad0], R10 ;  /* 0x003ad00a01007387 */ /* 0x0007e80000100800 */
[----:B------:R-:W-:Y:S01]  /*d6650*/  LDGSTS.E [R3+-0x7ea00], desc[UR60][R20.64], P0 ;  /* 0x8160000014037fae */ /* 0x000fe2000812187c */
[----:B-1----:R-:W-:-:S02]  /*d6660*/  MOV R22, R10 ;  /* 0x0000000a00167202 */ /* 0x002fc40000000f00 */
[----:B---3--:R-:W-:Y:S01]  /*d6670*/  IADD3.X R19, R19, R2, RZ, P1, !PT ;  /* 0x0000000213137210 */ /* 0x008fe20000ffe4ff */
[----:B------:R-:W-:-:S04]  /*d6680*/  IMAD.X R17, R17, 0x1, R2, P2 ;  /* 0x0000000111117824 */ /* 0x000fc800010e0602 */
[----:B------:R-:W-:Y:S04]  /*d6690*/  STL [R1+0x3acc], R19 ;  /* 0x003acc1301007387 */ /* 0x000fe80000100800 */
[----:B------:R1:W-:Y:S01]  /*d66a0*/  STL [R1+0x3b10], R11 ;  /* 0x003b100b01007387 */ /* 0x0003e20000100800 */
[----:B------:R-:W-:-:S03]  /*d66b0*/  IMAD.MOV.U32 R23, RZ, RZ, R19 ;  /* 0x000000ffff177224 */ /* 0x000fc600078e0013 */
[----:B------:R-:W3:Y:S04]  /*d66c0*/  LDL.LU R20, [R1+0x3c60] ;  /* 0x003c600001147983 */ /* 0x000ee80000300800 */
[----:B------:R-:W-:Y:S04]  /*d66d0*/  STL [R1+0x3b0c], R17 ;  /* 0x003b0c1101007387 */ /* 0x000fe80000100800 */
[----:B------:R-:W3:Y:S04]  /*d66e0*/  LDL.LU R10, [R1+0x3ca0] ;  /* 0x003ca000010a7983 */ /* 0x000ee80000300800 */
[----:B------:R1:W-:Y:S04]  /*d66f0*/  LDGSTS.E [R3+-0x7e600], desc[UR60][R22.64], P0 ;  /* 0x81a0000016037fae */ /* 0x0003e8000812187c */
[----:B------:R-:W3:Y:S01]  /*d6700*/  LDL.LU R21, [R1+0x3c5c] ;  /* 0x003c5c0001157983 */ /* 0x000ee20000300800 */
[----:B--2---:R-:W-:-:S02]  /*d6710*/  IADD3 R9, P1, R9, R6, RZ ;  /* 0x0000000609097210 */ /* 0x004fc40007f3e0ff */
[----:B-1----:R-:W-:Y:S02]  /*d6720*/  MOV R22, R11 ;  /* 0x0000000b00167202 */ /* 0x002fe40000000f00 */
[----:B------:R-:W2:Y:S01]  /*d6730*/  LDL.LU R11, [R1+0x3c9c] ;  /* 0x003c9c00010b7983 */ /* 0x000ea20000300800 */
[----:B----4-:R-:W-:Y:S01]  /*d6740*/  IADD3 R14, P2, R14, R6, RZ ;  /* 0x000000060e0e7210 */ /* 0x010fe20007f5e0ff */
[----:B------:R-:W-:Y:S01]  /*d6750*/  IMAD.MOV.U32 R23, RZ, RZ, R17 ;  /* 0x000000ffff177224 */ /* 0x000fe200078e0011 */
[----:B------:R-:W-:Y:S01]  /*d6760*/  IADD3.X R15, R15, R2, RZ, P1, !PT ;  /* 0x000000020f0f7210 */ /* 0x000fe20000ffe4ff */
[----:B------:R-:W-:Y:S04]  /*d6770*/  STL [R1+0x3b50], R9 ;  /* 0x003b500901007387 */ /* 0x000fe80000100800 */
[----:B------:R1:W-:Y:S01]  /*d6780*/  LDGSTS.E [R3+-0x7e200], desc[UR60][R22.64], P0 ;  /* 0x81e0000016037fae */ /* 0x0003e2000812187c */
[----:B------:R-:W-:-:S03]  /*d6790*/  IMAD.X R16, R16, 0x1, R2, P2 ;  /* 0x0000000110107824 */ /* 0x000fc600010e0602 */
[----:B------:R4:W-:Y:S04]  /*d67a0*/  STL [R1+0x3b4c], R15 ;  /* 0x003b4c0f01007387 */ /* 0x0009e80000100800 */
[----:B------:R-:W-:Y:S01]  /*d67b0*/  STL [R1+0x3ba0], R14 ;  /* 0x003ba00e01007387 */ /* 0x000fe20000100800 */
[----:B-1----:R-:W-:-:S03]  /*d67c0*/  IMAD.MOV.U32 R23, RZ, RZ, R15 ;  /* 0x000000ffff177224 */ /* 0x002fc600078e000f */
[----:B----4-:R-:W4:Y:S01]  /*d67d0*/  LDL.LU R15, [R1+0x3ce0] ;  /* 0x003ce000010f7983 */ /* 0x010f220000300800 */
[----:B------:R-:W-:-:S03]  /*d67e0*/  MOV R22, R9 ;  /* 0x0000000900167202 */ /* 0x000fc60000000f00 */
[----:B------:R1:W-:Y:S04]  /*d67f0*/  STL [R1+0x3b9c], R16 ;  /* 0x003b9c1001007387 */ /* 0x0003e80000100800 */
[----:B------:R-:W4:Y:S04]  /*d6800*/  LDL.LU R9, [R1+0x3d20] ;  /* 0x003d200001097983 */ /* 0x000f280000300800 */
[----:B------:R-:W4:Y:S01]  /*d6810*/  LDL.LU R19, [R1+0x3cdc] ;  /* 0x003cdc0001137983 */ /* 0x000f220000300800 */
[----:B------:R-:W-:Y:S02]  /*d6820*/  MOV R17, R16 ;  /* 0x0000001000117202 */ /* 0x000fe40000000f00 */
[----:B------:R-:W-:-:S02]  /*d6830*/  IADD3 R4, P1, R4, R6, RZ ;  /* 0x0000000604047210 */ /* 0x000fc40007f3e0ff */
[----:B------:R-:W-:Y:S01]  /*d6840*/  IADD3 R12, P2, R12, R6, RZ ;  /* 0x000000060c0c7210 */ /* 0x000fe20007f5e0ff */
[----:B------:R-:W-:Y:S01]  /*d6850*/  LDGSTS.E [R3+-0x7de00], desc[UR60][R22.64], P0 ;  /* 0x8220000016037fae */ /* 0x000fe2000812187c */
[----:B-1----:R-:W-:-:S03]  /*d6860*/  IMAD.MOV.U32 R16, RZ, RZ, R14 ;  /* 0x000000ffff107224 */ /* 0x002fc600078e000e */
[----:B------:R-:W4:Y:S04]  /*d6870*/  LDL.LU R14, [R1+0x3d1c] ;  /* 0x003d1c00010e7983 */ /* 0x000f280000300800 */
        /* <DEDUP_REMOVED lines=9> */
[----:B------:R-:W4:Y:S04]  /*d6910*/  LDL.LU.64 R4, [R1+0x2830] ;  /* 0x0028300001047983 */ /* 0x000f280000300a00 */
[----:B------:R1:W-:Y:S04]  /*d6920*/  STL [R1+0x3c1c], R13 ;  /* 0x003c1c0d01007387 */ /* 0x0003e80000100800 */
[----:B------:R-:W4:Y:S04]  /*d6930*/  LDL.LU.64 R90, [R1+0x27f0] ;  /* 0x0027f000015a7983 */ /* 0x000f280000300a00 */
[----:B------:R-:W-:Y:S04]  /*d6940*/  LDGSTS.E [R3+-0x7d200], desc[UR60][R12.64], P0 ;  /* 0x82e000000c037fae */ /* 0x000fe8000812187c */
[----:B------:R-:W4:Y:S04]  /*d6950*/  LDL.LU.64 R16, [R1+0x27b0] ;  /* 0x0027b00001107983 */ /* 0x000f280000300a00 */
[----:B------:R-:W4:Y:S04]  /*d6960*/  LDL.LU.64 R88, [R1+0x2770] ;  /* 0x0027700001587983 */ /* 0x000f280000300a00 */
[----:B-1----:R-:W4:Y:S01]  /*d6970*/  LDL.LU.64 R12, [R1+0x2730] ;  /* 0x00273000010c7983 */ /* 0x002f220000300a00 */
[----:B---3--:R-:W-:-:S02]  /*d6980*/  IADD3 R20, P1, R20, R6, RZ ;  /* 0x0000000614147210 */ /* 0x008fc40007f3e0ff */
[----:B------:R-:W-:Y:S02]  /*d6990*/  IADD3 R10, P2, R10, R6, RZ ;  /* 0x000000060a0a7210 */ /* 0x000fe40007f5e0ff */
[----:B------:R-:W-:Y:S01]  /*d69a0*/  IADD3.X R21, R21, R2, RZ, P1, !PT ;  /* 0x0000000215157210 */ /* 0x000fe20000ffe4ff */
[----:B------:R-:W-:Y:S04]  /*d69b0*/  STL [R1+0x3c60], R20 ;  /* 0x003c601401007387 */ /* 0x000fe80000100800 */
[----:B------:R1:W-:Y:S04]  /*d69c0*/  STL [R1+0x3c5c], R21 ;  /* 0x003c5c1501007387 */ /* 0x0003e80000100800 */
[----:B------:R-:W-:Y:S04]  /*d69d0*/  STL [R1+0x3ca0], R10 ;  /* 0x003ca00a01007387 */ /* 0x000fe80000100800 */
[----:B------:R3:W-:Y:S01]  /*d69e0*/  LDGSTS.E [R3+-0x7ce00], desc[UR60][R20.64], P0 ;  /* 0x8320000014037fae */ /* 0x0007e2000812187c */
[----:B--2---:R-:W-:-:S05]  /*d69f0*/  IMAD.X R11, R11, 0x1, R2, P2 ;  /* 0x000000010b0b7824 */ /* 0x004fca00010e0602 */
[----:B------:R2:W-:Y:S04]  /*d6a00*/  STL [R1+0x3c9c], R11 ;  /* 0x003c9c0b01007387 */ /* 0x0005e80000100800 */
[----:B------:R-:W3:Y:S04]  /*d6a10*/  LDL.LU.64 R22, [R1+0x26f0] ;  /* 0x0026f00001167983 */ /* 0x000ee80000300a00 */
[----:B-1----:R-:W3:Y:S04]  /*d6a20*/  LDL.LU.64 R20, [R1+0x26b0] ;  /* 0x0026b00001147983 */ /* 0x002ee80000300a00 */
[----:B------:R1:W-:Y:S04]  /*d6a30*/  LDGSTS.E [R3+-0x7ca00], desc[UR60][R10.64], P0 ;  /* 0x836000000a037fae */ /* 0x0003e8000812187c */
[----:B--2---:R-:W2:Y:S01]  /*d6a40*/  LDL.LU.64 R10, [R1+0x2670] ;  /* 0x00267000010a7983 */ /* 0x004ea20000300a00 */
[----:B----4-:R-:W-:-:S02]  /*d6a50*/  IADD3 R15, P1, R15, R6, RZ ;  /* 0x000000060f0f7210 */ /* 0x010fc40007f3e0ff */
[----:B------:R-:W-:Y:S01]  /*d6a60*/  IADD3 R9, P2, R9, R6, RZ ;  /* 0x0000000609097210 */ /* 0x000fe20007f5e0ff */
[----:B------:R-:W4:Y:S01]  /*d6a70*/  LDL.LU.64 R84, [R1+0x2630] ;  /* 0x0026300001547983 */ /* 0x000f220000300a00 */
[----:B------:R-:W-:Y:S02]  /*d6a80*/  IADD3.X R19, R19, R2, RZ, P1, !PT ;  /* 0x0000000213137210 */ /* 0x000fe40000ffe4ff */
[----:B------:R-:W-:Y:S01]  /*d6a90*/  MOV R86, R15 ;  /* 0x0000000f00567202 */ /* 0x000fe20000000f00 */
[----:B------:R1:W-:Y:S02]  /*d6aa0*/  STL [R1+0x3ce0], R15 ;  /* 0x003ce00f01007387 */ /* 0x0003e40000100800 */
[----:B------:R-:W-:Y:S02]  /*d6ab0*/  IMAD.MOV.U32 R87, RZ, RZ, R19 ;  /* 0x000000ffff577224 */ /* 0x000fe400078e0013 */
[----:B------:R-:W-:Y:S01]  /*d6ac0*/  IMAD.X R14, R14, 0x1, R2, P2 ;  /* 0x000000010e0e7824 */ /* 0x000fe200010e0602 */
[----:B------:R-:W-:Y:S04]  /*d6ad0*/  STL [R1+0x3cdc], R19 ;  /* 0x003cdc1301007387 */ /* 0x000fe80000100800 */
[----:B------:R-:W-:Y:S04]  /*d6ae0*/  STL [R1+0x3d20], R9 ;  /* 0x003d200901007387 */ /* 0x000fe80000100800 */
[----:B------:R-:W-:Y:S04]  /*d6af0*/  LDGSTS.E [R3+-0x7c600], desc[UR60][R86.64], P0 ;  /* 0x83a0000056037fae */ /* 0x000fe8000812187c */
[----:B------:R1:W-:Y:S04]  /*d6b00*/  STL [R1+0x3d1c], R14 ;  /* 0x003d1c0e01007387 */ /* 0x0003e80000100800 */
[----:B------:R-:W4:Y:S01]  /*d6b10*/  LDL.LU.64 R86, [R1+0x24c0] ;  /* 0x0024c00001567983 */ /* 0x000f220000300a00 */
[----:B-1----:R-:W-:-:S02]  /*d6b20*/  MOV R15, R14 ;  /* 0x0000000e000f7202 */ /* 0x002fc40000000f00 */
[----:B------:R-:W-:Y:S01]  /*d6b30*/  IADD3 R178, P1, R4, R6, RZ ;  /* 0x0000000604b27210 */ /* 0x000fe20007f3e0ff */
[----:B------:R-:W-:Y:S01]  /*d6b40*/  IMAD.MOV.U32 R14, RZ, RZ, R9 ;  /* 0x000000ffff0e7224 */ /* 0x000fe200078e0009 */
[----:B------:R-:W4:Y:S02]  /*d6b50*/  LDL.LU.64 R94, [R1+0x2488] ;  /* 0x00248800015e7983 */ /* 0x000f240000300a00 */
[----:B------:R-:W-:Y:S02]  /*d6b60*/  IADD3.X R4, R5, R2, RZ, P1, !PT ;  /* 0x0000000205047210 */ /* 0x000fe40000ffe4ff */
[-C--:B------:R-:W-:Y:S01]  /*d6b70*/  IADD3 R161, P1, R90, R6.reuse, RZ ;  /* 0x000000065aa17210 */ /* 0x080fe20007f3e0ff */
[----:B------:R1:W-:Y:S04]  /*d6b80*/  LDGSTS.E [R3+-0x7c200], desc[UR60][R14.64], P0 ;  /* 0x83e000000e037fae */ /* 0x0003e8000812187c */
[----:B------:R-:W-:Y:S01]  /*d6b90*/  IMAD.X R9, R91, 0x1, R2, P1 ;  /* 0x000000015b097824 */ /* 0x000fe200008e0602 */
[----:B------:R-:W-:Y:S01]  /*d6ba0*/  IADD3 R159, P1, R16, R6, RZ ;  /* 0x00000006109f7210 */ /* 0x000fe20007f3e0ff */
[----:B------:R-:W4:Y:S03]  /*d6bb0*/  LDL.LU.64 R14, [R1+0x2450] ;  /* 0x00245000010e7983 */ /* 0x000f260000300a00 */
[----:B------:R-:W-:-:S02]  /*d6bc0*/  IADD3.X R160, R17, R2, RZ, P1, !PT ;  /* 0x0000000211a07210 */ /* 0x000fc40000ffe4ff */
[-C--:B------:R-:W-:Y:S01]  /*d6bd0*/  IADD3 R157, P1, R88, R6.reuse, RZ ;  /* 0x00000006589d7210 */ /* 0x080fe20007f3e0ff */
[----:B------:R-:W4:Y:S04]  /*d6be0*/  LDL.LU.64 R92, [R1+0x2418] ;  /* 0x00241800015c7983 */ /* 0x000f280000300a00 */
[----:B------:R-:W4:Y:S01]  /*d6bf0*/  LDL.LU.64 R16, [R1+0x22d0] ;  /* 0x0022d00001107983 */ /* 0x000f220000300a00 */
[----:B------:R-:W-:Y:S01]  /*d6c00*/  IMAD.X R158, R89, 0x1, R2, P1 ;  /* 0x00000001599e7824 */ /* 0x000fe200008e0602 */
[----:B------:R-:W-:-:S04]  /*d6c10*/  IADD3 R155, P1, R12, R6, RZ ;  /* 0x000000060c9b7210 */ /* 0x000fc80007f3e0ff */
[----:B------:R-:W-:Y:S02]  /*d6c20*/  IADD3.X R156, R13, R2, RZ, P1, !PT ;  /* 0x000000020d9c7210 */ /* 0x000fe40000ffe4ff */
[----:B------:R-:W4:Y:S04]  /*d6c30*/  LDL.LU.64 R12, [R1+0x22a0] ;  /* 0x0022a000010c7983 */ /* 0x000f280000300a00 */
[----:B------:R-:W4:Y:S04]  /*d6c40*/  LDL.LU.64 R90, [R1+0x2270] ;  /* 0x00227000015a7983 */ /* 0x000f280000300a00 */
[----:B------:R-:W4:Y:S01]  /*d6c50*/  LDL.LU.64 R88, [R1+0x2240] ;  /* 0x0022400001587983 */ /* 0x000f220000300a00 */
[----:B---3--:R-:W-:-:S05]  /*d6c60*/  IADD3 R153, P1, R22, R6, RZ ;  /* 0x0000000616997210 */ /* 0x008fca0007f3e0ff */
[----:B------:R-:W-:Y:S01]  /*d6c70*/  IMAD.X R154, R23, 0x1, R2, P1 ;  /* 0x00000001179a7824 */ /* 0x000fe200008e0602 */
[----:B------:R-:W-:-:S04]  /*d6c80*/  IADD3 R151, P1, R20, R6, RZ ;  /* 0x0000000614977210 */ /* 0x000fc80007f3e0ff */
[----:B------:R-:W-:Y:S02]  /*d6c90*/  IADD3.X R152, R21, R2, RZ, P1, !PT ;  /* 0x0000000215987210 */ /* 0x000fe40000ffe4ff */
[----:B--2---:R-:W-:-:S05]  /*d6ca0*/  IADD3 R22, P1, R10, R6, RZ ;  /* 0x000000060a167210 */ /* 0x004fca0007f3e0ff */
[----:B------:R-:W-:Y:S01]  /*d6cb0*/  IMAD.X R23, R11, 0x1, R2, P1 ;  /* 0x000000010b177824 */ /* 0x000fe200008e0602 */
[----:B----4-:R-:W-:Y:S01]  /*d6cc0*/  IADD3 R20, P1, R84, R6, RZ ;  /* 0x0000000654147210 */ /* 0x010fe20007f3e0ff */
[----:B------:R-:W2:Y:S03]  /*d6cd0*/  LDL.LU.64 R10, [R1+0x2120] ;  /* 0x00212000010a7983 */ /* 0x000ea60000300a00 */
[----:B------:R-:W-:Y:S02]  /*d6ce0*/  IADD3.X R21, R85, R2, RZ, P1, !PT ;  /* 0x0000000255157210 */ /* 0x000fe40000ffe4ff */
[----:B------:R-:W3:Y:S04]  /*d6cf0*/  LDL.LU.64 R84, [R1+0x20f8] ;  /* 0x0020f80001547983 */ /* 0x000ee80000300a00 */
[----:B------:R-:W4:Y:S01]  /*d6d00*/  LDL.LU.64 R98, [R1+0x20d0] ;  /* 0x0020d00001627983 */ /* 0x000f220000300a00 */
[----:B------:R-:W-:-:S05]  /*d6d10*/  IADD3 R149, P1, R86, R6, RZ ;  /* 0x0000000656957210 */ /* 0x000fca0007f3e0ff */
[----:B------:R-:W-:Y:S02]  /*d6d20*/  IMAD.X R150, R87, 0x1, R2, P1 ;  /* 0x0000000157967824 */ /* 0x000fe400008e0602 */
[----:B------:R-:W4:Y:S01]  /*d6d30*/  LDL.LU.64 R86, [R1+0x20a8] ;  /* 0x0020a80001567983 */ /* 0x000f220000300a00 */
[----:B------:R-:W-:-:S03]  /*d6d40*/  IADD3 R147, P1, R94, R6, RZ ;  /* 0x000000065e937210 */ /* 0x000fc60007f3e0ff */
[----:B------:R-:W4:Y:S01]  /*d6d50*/  LDL.LU.64 R96, [R1+0x2080] ;  /* 0x0020800001607983 */ /* 0x000f220000300a00 */
[----:B------:R-:W-:Y:S02]  /*d6d60*/  IADD3.X R148, R95, R2, RZ, P1, !PT ;  /* 0x000000025f947210 */ /* 0x000fe40000ffe4ff */
[----:B------:R-:W-:-:S05]  /*d6d70*/  IADD3 R145, P1, R14, R6, RZ ;  /* 0x000000060e917210 */ /* 0x000fca0007f3e0ff */
[--C-:B------:R-:W-:Y:S01]  /*d6d80*/  IMAD.X R146, R15, 0x1, R2.reuse, P1 ;  /* 0x000000010f927824 */ /* 0x100fe200008e0602 */
[----:B------:R-:W-:Y:S01]  /*d6d90*/  IADD3 R143, P1, R92, R6, RZ ;  /* 0x000000065c8f7210 */ /* 0x000fe20007f3e0ff */
[----:B------:R-:W4:Y:S03]  /*d6da0*/  LDL.LU.64 R14, [R1+0x1f90] ;  /* 0x001f9000010e7983 */ /* 0x000f260000300a00 */
[----:B------:R-:W-:Y:S02]  /*d6db0*/  IADD3.X R144, R93, R2, RZ, P1, !PT ;  /* 0x000000025d907210 */ /* 0x000fe40000ffe4ff */
[-C--:B------:R-:W-:Y:S01]  /*d6dc0*/  IADD3 R141, P1, R16, R6.reuse, RZ ;  /* 0x00000006108d7210 */ /* 0x080fe20007f3e0ff */
[----:B------:R-:W4:Y:S04]  /*d6dd0*/  LDL.LU.64 R92, [R1+0x1f70] ;  /* 0x001f7000015c7983 */ /* 0x000f280000300a00 */
[----:B------:R-:W4:Y:S01]  /*d6de0*/  LDL.LU.64 R94, [R1+0x1f50] ;  /* 0x001f5000015e7983 */ /* 0x000f220000300a00 */
[----:B------:R-:W-:Y:S01]  /*d6df0*/  IMAD.X R142, R17, 0x1, R2, P1 ;  /* 0x00000001118e7824 */ /* 0x000fe200008e0602 */
[----:B------:R-:W-:-:S02]  /*d6e00*/  IADD3 R139, P1, R12, R6, RZ ;  /* 0x000000060c8b7210 */ /* 0x000fc40007f3e0ff */
[----:B------:R-:W4:Y:S02]  /*d6e10*/  LDL.LU.64 R16, [R1+0x1f30] ;  /* 0x001f300001107983 */ /* 0x000f240000300a00 */
[----:B------:R-:W-:Y:S02]  /*d6e20*/  IADD3.X R140, R13, R2, RZ, P1, !PT ;  /* 0x000000020d8c7210 */ /* 0x000fe40000ffe4ff */
[-C--:B------:R-:W-:Y:S01]  /*d6e30*/  IADD3 R137, P1, R90, R6.reuse, RZ ;  /* 0x000000065a897210 */ /* 0x080fe20007f3e0ff */
[----:B------:R-:W4:Y:S04]  /*d6e40*/  LDL.LU.64 R12, [R1+0x1f10] ;  /* 0x001f1000010c7983 */ /* 0x000f280000300a00 */
[----:B------:R-:W-:Y:S01]  /*d6e50*/  IMAD.X R138, R91, 0x1, R2, P1 ;  /* 0x000000015b8a7824 */ /* 0x000fe200008e0602 */
[----:B------:R-:W-:Y:S01]  /*d6e60*/  IADD3 R135, P1, R88, R6, RZ ;  /* 0x0000000658877210 */ /* 0x000fe20007f3e0ff */
[----:B------:R-:W4:Y:S03]  /*d6e70*/  LDL.LU.64 R90, [R1+0x1ef0] ;  /* 0x001ef000015a7983 */ /* 0x000f260000300a00 */
[----:B------:R-:W-:-:S02]  /*d6e80*/  IADD3.X R136, R89, R2, RZ, P1, !PT ;  /* 0x0000000259887210 */ /* 0x000fc40000ffe4ff */
[----:B------:R-:W4:Y:S01]  /*d6e90*/  LDL.LU.64 R88, [R1+0x1ee8] ;  /* 0x001ee80001587983 */ /* 0x000f220000300a00 */
[----:B--2---:R-:W-:-:S05]  /*d6ea0*/  IADD3 R133, P1, R10, R6, RZ ;  /* 0x000000060a857210 */ /* 0x004fca0007f3e0ff */
[--C-:B------:R-:W-:Y:S01]  /*d6eb0*/  IMAD.X R134, R11, 0x1, R2.reuse, P1 ;  /* 0x000000010b867824 */ /* 0x100fe200008e0602 */
[----:B---3--:R-:W-:Y:S01]  /*d6ec0*/  IADD3 R131, P1, R84, R6, RZ ;  /* 0x0000000654837210 */ /* 0x008fe20007f3e0ff */
[----:B------:R-:W2:Y:S03]  /*d6ed0*/  LDL.LU.64 R10, [R1+0x1ee0] ;  /* 0x001ee000010a7983 */ /* 0x000ea60000300a00 */
[----:B------:R-:W-:Y:S02]  /*d6ee0*/  IADD3.X R132, R85, R2, RZ, P1, !PT ;  /* 0x0000000255847210 */ /* 0x000fe40000ffe4ff */
[-C--:B----4-:R-:W-:Y:S01]  /*d6ef0*/  IADD3 R129, P1, R98, R6.reuse, RZ ;  /* 0x0000000662817210 */ /* 0x090fe20007f3e0ff */
[----:B------:R-:W3:Y:S04]  /*d6f00*/  LDL.LU.64 R84, [R1+0x1ed8] ;  /* 0x001ed80001547983 */ /* 0x000ee80000300a00 */
[----:B------:R-:W-:Y:S01]  /*d6f10*/  IMAD.X R130, R99, 0x1, R2, P1 ;  /* 0x0000000163827824 */ /* 0x000fe200008e0602 */
[----:B------:R-:W-:-:S04]  /*d6f20*/  IADD3 R127, P1, R86, R6, RZ ;  /* 0x00000006567f7210 */ /* 0x000fc80007f3e0ff */
[----:B------:R-:W-:Y:S02]  /*d6f30*/  IADD3.X R128, R87, R2, RZ, P1, !PT ;  /* 0x0000000257807210 */ /* 0x000fe40000ffe4ff */
[----:B------:R-:W4:Y:S01]  /*d6f40*/  LDL.LU.64 R86, [R1+0x1e50] ;  /* 0x001e500001567983 */ /* 0x000f220000300a00 */
[----:B------:R-:W-:-:S05]  /*d6f50*/  IADD3 R125, P1, R96, R6, RZ ;  /* 0x00000006607d7210 */ /* 0x000fca0007f3e0ff */
[----:B------:R-:W-:Y:S01]  /*d6f60*/  IMAD.X R126, R97, 0x1, R2, P1 ;  /* 0x00000001617e7824 */ /* 0x000fe200008e0602 */
[----:B------:R-:W-:-:S04]  /*d6f70*/  IADD3 R123, P1, R14, R6, RZ ;  /* 0x000000060e7b7210 */ /* 0x000fc80007f3e0ff */
[----:B------:R-:W-:Y:S02]  /*d6f80*/  IADD3.X R124, R15, R2, RZ, P1, !PT ;  /* 0x000000020f7c7210 */ /* 0x000fe40000ffe4ff */
[-C--:B------:R-:W-:Y:S01]  /*d6f90*/  IADD3 R121, P1, R92, R6.reuse, RZ ;  /* 0x000000065c797210 */ /* 0x080fe20007f3e0ff */
[----:B------:R-:W4:Y:S04]  /*d6fa0*/  LDL.LU.64 R14, [R1+0x1ed0] ;  /* 0x001ed000010e7983 */ /* 0x000f280000300a00 */
[----:B------:R-:W-:Y:S01]  /*d6fb0*/  IMAD.X R122, R93, 0x1, R2, P1 ;  /* 0x000000015d7a7824 */ /* 0x000fe200008e0602 */
[----:B------:R-:W-:Y:S01]  /*d6fc0*/  IADD3 R119, P1, R94, R6, RZ ;  /* 0x000000065e777210 */ /* 0x000fe20007f3e0ff */
[----:B------:R-:W1:Y:S03]  /*d6fd0*/  LDL.LU.64 R92, [R1+0x1ec8] ;  /* 0x001ec800015c7983 */ /* 0x000e660000300a00 */
[----:B------:R-:W-:-:S02]  /*d6fe0*/  IADD3.X R120, R95, R2, RZ, P1, !PT ;  /* 0x000000025f787210 */ /* 0x000fc40000ffe4ff */
[----:B------:R-:W-:-:S05]  /*d6ff0*/  IADD3 R117, P1, R16, R6, RZ ;  /* 0x0000000610757210 */ /* 0x000fca0007f3e0ff */
[----:B------:R-:W-:Y:S01]  /*d7000*/  IMAD.X R118, R17, 0x1, R2, P1 ;  /* 0x0000000111767824 */ /* 0x000fe200008e0602 */
[----:B------:R-:W-:Y:S01]  /*d7010*/  IADD3 R115, P1, R12, R6, RZ ;  /* 0x000000060c737210 */ /* 0x000fe20007f3e0ff */
[----:B------:R-:W4:Y:S03]  /*d7020*/  LDL.LU.64 R16, [R1+0x1ec0] ;  /* 0x001ec00001107983 */ /* 0x000f260000300a00 */
[----:B------:R-:W-:Y:S02]  /*d7030*/  IADD3.X R116, R13, R2, RZ, P1, !PT ;  /* 0x000000020d747210 */ /* 0x000fe40000ffe4ff */
[----:B------:R-:W-:-:S05]  /*d7040*/  IADD3 R12, P1, R90, R6, RZ ;  /* 0x000000065a0c7210 */ /* 0x000fca0007f3e0ff */
[----:B------:R-:W-:Y:S01]  /*d7050*/  IMAD.X R13, R91, 0x1, R2, P1 ;  /* 0x000000015b0d7824 */ /* 0x000fe200008e0602 */
[----:B------:R-:W-:Y:S01]  /*d7060*/  IADD3 R113, P1, R88, R6, RZ ;  /* 0x0000000658717210 */ /* 0x000fe20007f3e0ff */
[----:B------:R-:W4:Y:S03]  /*d7070*/  LDL.LU.64 R90, [R1+0x1eb8] ;  /* 0x001eb800015a7983 */ /* 0x000f260000300a00 */
[----:B------:R-:W-:Y:S02]  /*d7080*/  IADD3.X R114, R89, R2, RZ, P1, !PT ;  /* 0x0000000259727210 */ /* 0x000fe40000ffe4ff */
[----:B------:R-:W4:Y:S01]  /*d7090*/  LDL.LU.64 R88, [R1+0x1eb0] ;  /* 0x001eb00001587983 */ /* 0x000f220000300a00 */
[----:B--2---:R-:W-:-:S05]  /*d70a0*/  IADD3 R111, P1, R10, R6, RZ ;  /* 0x000000060a6f7210 */ /* 0x004fca0007f3e0ff */
[----:B------:R-:W-:Y:S01]  /*d70b0*/  IMAD.X R112, R11, 0x1, R2, P1 ;  /* 0x000000010b707824 */ /* 0x000fe200008e0602 */
[----:B---3--:R-:W-:-:S04]  /*d70c0*/  IADD3 R10, P1, R84, R6, RZ ;  /* 0x00000006540a7210 */ /* 0x008fc80007f3e0ff */
[----:B------:R-:W-:Y:S02]  /*d70d0*/  IADD3.X R11, R85, R2, RZ, P1, !PT ;  /* 0x00000002550b7210 */ /* 0x000fe40000ffe4ff */
[----:B----4-:R-:W-:-:S05]  /*d70e0*/  IADD3 R84, P1, R86, R6, RZ ;  /* 0x0000000656547210 */ /* 0x010fca0007f3e0ff */
[----:B------:R-:W-:Y:S02]  /*d70f0*/  IMAD.X R85, R87, 0x1, R2, P1 ;  /* 0x0000000157557824 */ /* 0x000fe400008e0602 */
[----:B------:R-:W2:Y:S04]  /*d7100*/  LDL.LU.64 R86, [R1+0x1ea8] ;  /* 0x001ea80001567983 */ /* 0x000ea80000300a00 */
[----:B------:R-:W3:Y:S01]  /*d7110*/  LDL.LU.64 R98, [R1+0x1ea0] ;  /* 0x001ea00001627983 */ /* 0x000ee20000300a00 */
[----:B------:R-:W-:-:S04]  /*d7120*/  IADD3 R109, P1, R14, R6, RZ ;  /* 0x000000060e6d7210 */ /* 0x000fc80007f3e0ff */
[----:B------:R-:W-:Y:S02]  /*d7130*/  IADD3.X R110, R15, R2, RZ, P1, !PT ;  /* 0x000000020f6e7210 */ /* 0x000fe40000ffe4ff */
[----:B-1----:R-:W-:-:S05]  /*d7140*/  IADD3 R14, P1, R92, R6, RZ ;  /* 0x000000065c0e7210 */ /* 0x002fca0007f3e0ff */
[----:B------:R-:W-:Y:S01]  /*d7150*/  IMAD.X R15, R93, 0x1, R2, P1 ;  /* 0x000000015d0f7824 */ /* 0x000fe200008e0602 */
[----:B------:R-:W-:-:S04]  /*d7160*/  IADD3 R107, P1, R16, R6, RZ ;  /* 0x00000006106b7210 */ /* 0x000fc80007f3e0ff */
[----:B------:R-:W-:Y:S02]  /*d7170*/  IADD3.X R108, R17, R2, RZ, P1, !PT ;  /* 0x00000002116c7210 */ /* 0x000fe40000ffe4ff */
[----:B------:R-:W4:Y:S04]  /*d7180*/  LDL.LU.64 R16, [R1+0x1e98] ;  /* 0x001e980001107983 */ /* 0x000f280000300a00 */
[----:B------:R-:W4:Y:S04]  /*d7190*/  LDL.LU.64 R96, [R1+0x1e90] ;  /* 0x001e900001607983 */ /* 0x000f280000300a00 */
[----:B------:R-:W4:Y:S04]  /*d71a0*/  LDL.LU.64 R94, [R1+0x1e88] ;  /* 0x001e8800015e7983 */ /* 0x000f280000300a00 */
[----:B------:R-:W4:Y:S01]  /*d71b0*/  LDL.LU.64 R92, [R1+0x1e80] ;  /* 0x001e8000015c7983 */ /* 0x000f220000300a00 */
[----:B------:R-:W-:-:S05]  /*d71c0*/  IADD3 R105, P1, R90, R6, RZ ;  /* 0x000000065a697210 */ /* 0x000fca0007f3e0ff */
[----:B------:R-:W-:Y:S01]  /*d71d0*/  IMAD.X R106, R91, 0x1, R2, P1 ;  /* 0x000000015b6a7824 */ /* 0x000fe200008e0602 */
[----:B------:R-:W-:Y:S01]  /*d71e0*/  IADD3 R103, P1, R88, R6, RZ ;  /* 0x0000000658677210 */ /* 0x000fe20007f3e0ff */
[----:B------:R-:W4:Y:S03]  /*d71f0*/  LDL.LU.64 R90, [R1+0x1e78] ;  /* 0x001e7800015a7983 */ /* 0x000f260000300a00 */
[----:B------:R-:W-:Y:S02]  /*d7200*/  IADD3.X R104, R89, R2, RZ, P1, !PT ;  /* 0x0000000259687210 */ /* 0x000fe40000ffe4ff */
[----:B------:R-:W4:Y:S01]  /*d7210*/  LDL.LU.64 R88, [R1+0x1e70] ;  /* 0x001e700001587983 */ /* 0x000f220000300a00 */
[----:B--2---:R-:W-:-:S05]  /*d7220*/  IADD3 R101, P1, R86, R6, RZ ;  /* 0x0000000656657210 */ /* 0x004fca0007f3e0ff */
[----:B------:R-:W-:Y:S02]  /*d7230*/  IMAD.X R102, R87, 0x1, R2, P1 ;  /* 0x0000000157667824 */ /* 0x000fe400008e0602 */
[----:B------:R-:W2:Y:S04]  /*d7240*/  LDL.LU.64 R86, [R1+0x1e68] ;  /* 0x001e680001567983 */ /* 0x000ea80000300a00 */
[----:B------:R-:W2:Y:S04]  /*d7250*/  LDL.LU.64 R186, [R1+0x1e60] ;  /* 0x001e600001ba7983 */ /* 0x000ea80000300a00 */
[----:B------:R-:W2:Y:S01]  /*d7260*/  LDL.LU.64 R182, [R1+0x1e58] ;  /* 0x001e580001b67983 */ /* 0x000ea20000300a00 */
[----:B---3--:R-:W-:-:S04]  /*d7270*/  IADD3 R5, P1, R98, R6, RZ ;  /* 0x0000000662057210 */ /* 0x008fc80007f3e0ff */
[----:B------:R-:W-:Y:S02]  /*d7280*/  IADD3.X R100, R99, R2, RZ, P1, !PT ;  /* 0x0000000263647210 */ /* 0x000fe40000ffe4ff */
[----:B----4-:R-:W-:-:S05]  /*d7290*/  IADD3 R98, P1, R16, R6, RZ ;  /* 0x0000000610627210 */ /* 0x010fca0007f3e0ff */
[----:B------:R-:W-:Y:S01]  /*d72a0*/  IMAD.X R99, R17, 0x1, R2, P1 ;  /* 0x0000000111637824 */ /* 0x000fe200008e0602 */
[----:B------:R-:W-:-:S04]  /*d72b0*/  IADD3 R16, P1, R96, R6, RZ ;  /* 0x0000000660107210 */ /* 0x000fc80007f3e0ff */
[----:B------:R-:W-:Y:S02]  /*d72c0*/  IADD3.X R17, R97, R2, RZ, P1, !PT ;  /* 0x0000000261117210 */ /* 0x000fe40000ffe4ff */
[----:B------:R-:W-:-:S05]  /*d72d0*/  IADD3 R96, P1, R94, R6, RZ ;  /* 0x000000065e607210 */ /* 0x000fca0007f3e0ff */
[----:B------:R-:W-:Y:S01]  /*d72e0*/  IMAD.X R97, R95, 0x1, R2, P1 ;  /* 0x000000015f617824 */ /* 0x000fe200008e0602 */
[----:B------:R-:W-:-:S04]  /*d72f0*/  IADD3 R94, P1, R92, R6, RZ ;  /* 0x000000065c5e7210 */ /* 0x000fc80007f3e0ff */
[----:B------:R-:W-:Y:S02]  /*d7300*/  IADD3.X R95, R93, R2, RZ, P1, !PT ;  /* 0x000000025d5f7210 */ /* 0x000fe40000ffe4ff */
[----:B------:R-:W-:-:S05]  /*d7310*/  IADD3 R92, P1, R90, R6, RZ ;  /* 0x000000065a5c7210 */ /* 0x000fca0007f3e0ff */
[----:B------:R-:W-:Y:S01]  /*d7320*/  IMAD.X R93, R91, 0x1, R2, P1 ;  /* 0x000000015b5d7824 */ /* 0x000fe200008e0602 */
[----:B------:R-:W-:-:S04]  /*d7330*/  IADD3 R90, P1, R88, R6, RZ ;  /* 0x00000006585a7210 */ /* 0x000fc80007f3e0ff */
[----:B------:R-:W-:Y:S01]  /*d7340*/  IADD3.X R91, R89, R2, RZ, P1, !PT ;  /* 0x00000002595b7210 */ /* 0x000fe20000ffe4ff */
[----:B------:R-:W-:Y:S01]  /*d7350*/  IMAD.MOV.U32 R179, RZ, RZ, R9 ;  /* 0x000000ffffb37224 */ /* 0x000fe200078e0009 */
[----:B--2---:R-:W-:-:S05]  /*d7360*/  IADD3 R88, P1, R86, R6, RZ ;  /* 0x0000000656587210 */ /* 0x004fca0007f3e0ff */
        /* <DEDUP_REMOVED lines=34> */
[----:B------:R-:W2:Y:S01]  /*d7590*/  LDL.LU.64 R186, [R1+0x4c78] ;  /* 0x004c780001ba7983 */ /* 0x000ea20000300a00 */
[----:B------:R-:W-:-:S03]  /*d75a0*/  MOV R135, R134 ;  /* 0x0000008600877202 */ /* 0x000fc60000000f00 */
[----:B------:R1:W-:Y:S01]  /*d75b0*/  STL.64 [R1+0x2830], R182 ;  /* 0x002830b601007387 */ /* 0x0003e20000100a00 */
[----:B------:R-:W-:-:S03]  /*d75c0*/  IMAD.MOV.U32 R134, RZ, RZ, R133 ;  /* 0x000000ffff867224 */ /* 0x000fc600078e0085 */
[----:B------:R3:W-:Y:S01]  /*d75d0*/  STL.64 [R1+0x27f0], R178 ;  /* 0x0027f0b201007387 */ /* 0x0007e20000100a00 */
        /* <DEDUP_REMOVED lines=51> */
[----:B------:R4:W-:Y:S01]  /*d7910*/  STL.64 [R1+0x1ef0], R12 ;  /* 0x001ef00c01007387 */ /* 0x0009e20000100a00 */
[----:B------:R-:W-:-:S03]  /*d7920*/  MOV R107, R106 ;  /* 0x0000006a006b7202 */ /* 0x000fc60000000f00 */
[----:B------:R-:W-:Y:S01]  /*d7930*/  STL.64 [R1+0x1ee8], R114 ;  /* 0x001ee87201007387 */ /* 0x000fe20000100a00 */
[----:B------:R-:W-:-:S03]  /*d7940*/  IMAD.MOV.U32 R106, RZ, RZ, R105 ;  /* 0x000000ffff6a7224 */ /* 0x000fc600078e0069 */
[----:B------:R-:W-:Y:S01]  /*d7950*/  STL.64 [R1+0x1ee0], R112 ;  /* 0x001ee07001007387 */ /* 0x000fe20000100a00 */
[----:B------:R-:W-:-:S03]  /*d7960*/  MOV R105, R104 ;  /* 0x0000006800697202 */ /* 0x000fc60000000f00 */
[----:B------:R4:W-:Y:S01]  /*d7970*/  STL.64 [R1+0x1ed8], R10 ;  /* 0x001ed80a01007387 */ /* 0x0009e20000100a00 */
[----:B------:R-:W-:-:S03]  /*d7980*/  IMAD.MOV.U32 R104, RZ, RZ, R103 ;  /* 0x000000ffff687224 */ /* 0x000fc600078e0067 */
        /* <DEDUP_REMOVED lines=8> */
[----:B------:R4:W-:Y:S01]  /*d7a10*/  STL.64 [R1+0x1ec8], R14 ;  /* 0x001ec80e01007387 */ /* 0x0009e20000100a00 */
[----:B------:R-:W-:-:S03]  /*d7a20*/  IMAD.MOV.U32 R5, RZ, RZ, R100 ;  /* 0x000000ffff057224 */ /* 0x000fc600078e0064 */
[----:B------:R-:W-:Y:S04]  /*d7a30*/  LDGSTS.E [R3+-0x7b200], desc[UR60][R158.64], P0 ;  /* 0x84e000009e037fae */ /* 0x000fe8000812187c */
[----:B------:R-:W-:Y:S01]  /*d7a40*/  STL.64 [R1+0x1ec0], R108 ;  /* 0x001ec06c01007387 */ /* 0x000fe20000100a00 */
[----:B------:R-:W-:Y:S01]  /*d7a50*/  MOV R100, R98 ;  /* 0x0000006200647202 */ /* 0x000fe20000000f00 */
[----:B------:R-:W-:Y:S02]  /*d7a60*/  IMAD.MOV.U32 R101, RZ, RZ, R99 ;  /* 0x000000ffff657224 */ /* 0x000fe400078e0063 */
[----:B------:R-:W-:Y:S04]  /*d7a70*/  LDGSTS.E [R3+-0x7ae00], desc[UR60][R156.64], P0 ;  /* 0x852000009c037fae */ /* 0x000fe8000812187c */
[----:B------:R-:W-:Y:S04]  /*d7a80*/  STL.64 [R1+0x1eb8], R106 ;  /* 0x001eb86a01007387 */ /* 0x000fe80000100a00 */
[----:B------:R-:W-:Y:S04]  /*d7a90*/  LDGSTS.E [R3+-0x7aa00], desc[UR60][R154.64], P0 ;  /* 0x856000009a037fae */ /* 0x000fe8000812187c */
[----:B------:R-:W-:Y:S01]  /*d7aa0*/  STL.64 [R1+0x1eb0], R104 ;  /* 0x001eb06801007387 */ /* 0x000fe20000100a00 */
[----:B------:R-:W-:Y:S01]  /*d7ab0*/  MOV R98, R96 ;  /* 0x0000006000627202 */ /* 0x000fe20000000f00 */
[----:B------:R-:W-:-:S02]  /*d7ac0*/  IMAD.MOV.U32 R99, RZ, RZ, R97 ;  /* 0x000000ffff637224 */ /* 0x000fc400078e0061 */
[----:B------:R-:W-:Y:S04]  /*d7ad0*/  LDGSTS.E [R3+-0x7a600], desc[UR60][R152.64], P0 ;  /* 0x85a0000098037fae */ /* 0x000fe8000812187c */
[----:B------:R-:W-:Y:S01]  /*d7ae0*/  STL.64 [R1+0x1ea8], R102 ;  /* 0x001ea86601007387 */ /* 0x000fe20000100a00 */
[----:B------:R-:W-:Y:S01]  /*d7af0*/  MOV R96, R94 ;  /* 0x0000005e00607202 */ /* 0x000fe20000000f00 */
[----:B------:R-:W-:Y:S02]  /*d7b00*/  IMAD.MOV.U32 R97, RZ, RZ, R95 ;  /* 0x000000ffff617224 */ /* 0x000fe400078e005f */
[----:B------:R-:W-:Y:S04]  /*d7b10*/  LDGSTS.E [R3+-0x7a200], desc[UR60][R22.64], P0 ;  /* 0x85e0000016037fae */ /* 0x000fe8000812187c */
[----:B------:R2:W-:Y:S01]  /*d7b20*/  STL.64 [R1+0x1ea0], R4 ;  /* 0x001ea00401007387 */ /* 0x0005e20000100a00 */
[----:B------:R-:W-:Y:S01]  /*d7b30*/  MOV R94, R92 ;  /* 0x0000005c005e7202 */ /* 0x000fe20000000f00 */
[----:B------:R-:W-:-:S02]  /*d7b40*/  IMAD.MOV.U32 R95, RZ, RZ, R93 ;  /* 0x000000ffff5f7224 */ /* 0x000fc400078e005d */
[----:B------:R-:W-:Y:S04]  /*d7b50*/  LDGSTS.E [R3+-0x79e00], desc[UR60][R20.64], P0 ;  /* 0x8620000014037fae */ /* 0x000fe8000812187c */
[----:B------:R-:W-:Y:S01]  /*d7b60*/  STL.64 [R1+0x1e98], R100 ;  /* 0x001e986401007387 */ /* 0x000fe20000100a00 */
[----:B------:R-:W-:Y:S01]  /*d7b70*/  MOV R92, R90 ;  /* 0x0000005a005c7202 */ /* 0x000fe20000000f00 */
[----:B------:R-:W-:Y:S02]  /*d7b80*/  IMAD.MOV.U32 R93, RZ, RZ, R91 ;  /* 0x000000ffff5d7224 */ /* 0x000fe400078e005b */
[----:B------:R-:W-:Y:S04]  /*d7b90*/  LDGSTS.E [R3+-0x79a00], desc[UR60][R150.64], P0 ;  /* 0x8660000096037fae */ /* 0x000fe8000812187c */
[----:B------:R2:W-:Y:S04]  /*d7ba0*/  STL.64 [R1+0x1e90], R16 ;  /* 0x001e901001007387 */ /* 0x0005e80000100a00 */
[----:B------:R-:W-:Y:S04]  /*d7bb0*/  LDGSTS.E [R3+-0x79600], desc[UR60][R148.64], P0 ;  /* 0x86a0000094037fae */ /* 0x000fe8000812187c */
[----:B------:R-:W-:Y:S01]  /*d7bc0*/  STL.64 [R1+0x1e88], R98 ;  /* 0x001e886201007387 */ /* 0x000fe20000100a00 */
[----:B------:R-:W-:Y:S01]  /*d7bd0*/  MOV R90, R88 ;  /* 0x00000058005a7202 */ /* 0x000fe20000000f00 */
[----:B------:R-:W-:-:S02]  /*d7be0*/  IMAD.MOV.U32 R91, RZ, RZ, R89 ;  /* 0x000000ffff5b7224 */ /* 0x000fc400078e0059 */
[----:B------:R-:W-:Y:S04]  /*d7bf0*/  LDGSTS.E [R3+-0x79200], desc[UR60][R146.64], P0 ;  /* 0x86e0000092037fae */ /* 0x000fe8000812187c */
[----:B------:R-:W-:Y:S04]  /*d7c00*/  STL.64 [R1+0x1e80], R96 ;  /* 0x001e806001007387 */ /* 0x000fe80000100a00 */
[----:B------:R-:W-:Y:S01]  /*d7c10*/  LDGSTS.E [R3+-0x78e00], desc[UR60][R144.64], P0 ;  /* 0x8720000090037fae */ /* 0x000fe2000812187c */
[----:B------:R-:W-:Y:S01]  /*d7c20*/  MOV R88, R86 ;  /* 0x0000005600587202 */ /* 0x000fe20000000f00 */
[----:B------:R-:W-:-:S02]  /*d7c30*/  IMAD.MOV.U32 R89, RZ, RZ, R87 ;  /* 0x000000ffff597224 */ /* 0x000fc400078e0057 */
[----:B------:R-:W-:Y:S04]  /*d7c40*/  STL.64 [R1+0x1e78], R94 ;  /* 0x001e785e01007387 */ /* 0x000fe80000100a00 */
[----:B------:R-:W-:Y:S04]  /*d7c50*/  LDGSTS.E [R3+-0x78a00], desc[UR60][R142.64], P0 ;  /* 0x876000008e037fae */ /* 0x000fe8000812187c */
[----:B------:R-:W-:Y:S04]  /*d7c60*/  STL.64 [R1+0x1e70], R92 ;  /* 0x001e705c01007387 */ /* 0x000fe80000100a00 */
[----:B------:R-:W-:Y:S01]  /*d7c70*/  LDGSTS.E [R3+-0x78600], desc[UR60][R140.64], P0 ;  /* 0x87a000008c037fae */ /* 0x000fe2000812187c */
[----:B------:R-:W-:Y:S01]  /*d7c80*/  MOV R86, R19 ;  /* 0x0000001300567202 */ /* 0x000fe20000000f00 */
[----:B------:R-:W-:-:S02]  /*d7c90*/  IMAD.MOV.U32 R87, RZ, RZ, R83 ;  /* 0x000000ffff577224 */ /* 0x000fc400078e0053 */
[----:B-1----:R-:W2:Y:S04]  /*d7ca0*/  LDL.LU.64 R182, [R1+0x4c70] ;  /* 0x004c700001b67983 */ /* 0x002ea80000300a00 */
[----:B------:R-:W-:Y:S04]  /*d7cb0*/  LDGSTS.E [R3+-0x78200], desc[UR60][R138.64], P0 ;  /* 0x87e000008a037fae */ /* 0x000fe8000812187c */
[----:B------:R-:W-:Y:S04]  /*d7cc0*/  STL.64 [R1+0x1e68], R90 ;  /* 0x001e685a01007387 */ /* 0x000fe80000100a00 */
[----:B------:R-:W-:Y:S04]  /*d7cd0*/  LDGSTS.E [R3+-0x5fe00], desc[UR60][R136.64], P0 ;  /* 0xa020000088037fae */ /* 0x000fe8000812187c */
[----:B---3--:R-:W3:Y:S04]  /*d7ce0*/  LDL.LU.64 R178, [R1+0x4c68] ;  /* 0x004c680001b27983 */ /* 0x008ee80000300a00 */
[----:B------:R-:W-:Y:S04]  /*d7cf0*/  LDGSTS.E [R3+-0x5fa00], desc[UR60][R134.64], P0 ;  /* 0xa060000086037fae */ /* 0x000fe8000812187c */
[----:B------:R-:W-:Y:S04]  /*d7d00*/  STL.64 [R1+0x1e60], R88 ;  /* 0x001e605801007387 */ /* 0x000fe80000100a00 */
[----:B------:R-:W-:Y:S04]  /*d7d10*/  LDGSTS.E [R3+-0x5f600], desc[UR60][R132.64], P0 ;  /* 0xa0a0000084037fae */ /* 0x000fe8000812187c */
[----:B----4-:R-:W4:Y:S04]  /*d7d20*/  LDL.LU.64 R160, [R1+0x4c60] ;  /* 0x004c600001a07983 */ /* 0x010f280000300a00 */
[----:B------:R-:W-:Y:S04]  /*d7d30*/  LDGSTS.E [R3+-0x5f200], desc[UR60][R130.64], P0 ;  /* 0xa0e0000082037fae */ /* 0x000fe8000812187c */
[----:B------:R-:W-:Y:S04]  /*d7d40*/  STL.64 [R1+0x1e58], R86 ;  /* 0x001e585601007387 */ /* 0x000fe80000100a00 */
[----:B------:R-:W-:Y:S04]  /*d7d50*/  LDGSTS.E [R3+-0x5ee00], desc[UR60][R128.64], P0 ;  /* 0xa120000080037fae */ /* 0x000fe8000812187c */
[----:B------:R-:W4:Y:S04]  /*d7d60*/  LDL.LU.64 R158, [R1+0x4c58] ;  /* 0x004c5800019e7983 */ /* 0x000f280000300a00 */
        /* <DEDUP_REMOVED lines=11> */
[----:B------:R-:W-:Y:S04]  /*d7e20*/  LDGSTS.E [R3+-0x5d200], desc[UR60][R12.64], P0 ;  /* 0xa2e000000c037fae */ /* 0x000fe8000812187c */
        /* <DEDUP_REMOVED lines=10> */
[----:B------:R-:W4:Y:S04]  /*d7ed0*/  LDL.LU R13, [R1+0x3998] ;  /* 0x00399800010d7983 */ /* 0x000f280000300800 */
[----:B------:R-:W-:Y:S04]  /*d7ee0*/  LDGSTS.E [R3+-0x5aa00], desc[UR60][R4.64], P0 ;  /* 0xa560000004037fae */ /* 0x000fe8000812187c */
[----:B------:R-:W-:Y:S04]  /*d7ef0*/  LDGSTS.E [R3+-0x5a600], desc[UR60][R100.64], P0 ;  /* 0xa5a0000064037fae */ /* 0x000fe8000812187c */
[----:B------:R-:W-:Y:S04]  /*d7f00*/  LDGSTS.E [R3+-0x5a200], desc[UR60][R16.64], P0 ;  /* 0xa5e0000010037fae */ /* 0x000fe8000812187c */
[----:B------:R-:W-:Y:S04]  /*d7f10*/  LDGSTS.E [R3+-0x59e00], desc[UR60][R98.64], P0 ;  /* 0xa620000062037fae */ /* 0x000fe8000812187c */
[----:B------:R-:W4:Y:S04]  /*d7f20*/  LDL.LU R11, [R1+0x3954] ;  /* 0x00395400010b7983 */ /* 0x000f280000300800 */
[----:B------:R-:W4:Y:S04]  /*d7f30*/  LDL.LU R15, [R1+0x3994] ;  /* 0x00399400010f7983 */ /* 0x000f280000300800 */
[----:B------:R-:W4:Y:S04]  /*d7f40*/  LDL.LU R12, [R1+0x39d8] ;  /* 0x0039d800010c7983 */ /* 0x000f280000300800 */
[----:B------:R-:W-:Y:S04]  /*d7f50*/  LDGSTS.E [R3+-0x59a00], desc[UR60][R96.64], P0 ;  /* 0xa660000060037fae */ /* 0x000fe8000812187c */
[----:B------:R-:W-:Y:S04]  /*d7f60*/  LDGSTS.E [R3+-0x59600], desc[UR60][R94.64], P0 ;  /* 0xa6a000005e037fae */ /* 0x000fe8000812187c */
[----:B------:R-:W-:Y:S04]  /*d7f70*/  LDGSTS.E [R3+-0x59200], desc[UR60][R92.64], P0 ;  /* 0xa6e000005c037fae */ /* 0x000fe8000812187c */
[----:B------:R-:W-:Y:S04]  /*d7f80*/  LDGSTS.E [R3+-0x58e00], desc[UR60][R90.64], P0 ;  /* 0xa72000005a037fae */ /* 0x000fe8000812187c */
[----:B------:R-:W-:Y:S04]  /*d7f90*/  LDGSTS.E [R3+-0x58a00], desc[UR60][R88.64], P0 ;  /* 0xa760000058037fae */ /* 0x000fe8000812187c */
[----:B--2---:R-:W2:Y:S04]  /*d7fa0*/  LDL.LU R4, [R1+0x3a18] ;  /* 0x003a180001047983 */ /* 0x004ea80000300800 */
[----:B------:R-:W2:Y:S04]  /*d7fb0*/  LDL.LU R19, [R1+0x39d4] ;  /* 0x0039d40001137983 */ /* 0x000ea80000300800 */
[----:B------:R-:W2:Y:S04]  /*d7fc0*/  LDL.LU R16, [R1+0x3a14] ;  /* 0x003a140001107983 */ /* 0x000ea80000300800 */
[----:B------:R-:W2:Y:S04]  /*d7fd0*/  LDL.LU R17, [R1+0x3a54] ;  /* 0x003a540001117983 */ /* 0x000ea80000300800 */
[----:B------:R-:W2:Y:S04]  /*d7fe0*/  LDL.LU R5, [R1+0x3a58] ;  /* 0x003a580001057983 */ /* 0x000ea80000300800 */
[----:B------:R-:W2:Y:S04]  /*d7ff0*/  LDL.LU R14, [R1+0x3a94] ;  /* 0x003a9400010e7983 */ /* 0x000ea80000300800 */
[----:B------:R-:W2:Y:S04]  /*d8000*/  LDL.LU R10, [R1+0x3a98] ;  /* 0x003a9800010a7983 */ /* 0x000ea80000300800 */
[----:B------:R-:W-:Y:S04]  /*d8010*/  LDGSTS.E [R3+-0x58600], desc[UR60][R86.64], P0 ;  /* 0xa7a0000056037fae */ /* 0x000fe8000812187c */
[----:B------:R1:W-:Y:S02]  /*d8020*/  LDGSTS.E [R3+-0x58200], desc[UR60][R84.64], P0 ;  /* 0xa7e0000054037fae */ /* 0x0003e4000812187c */
[----:B-1----:R-:W-:-:S04]  /*d8030*/  LOP3.LUT R3, R7, 0x50, RZ, 0x3c, !PT ;  /* 0x0000005007037812 */ /* 0x002fc800078e3cff */
[----:B------:R-:W-:Y:S02]  /*d8040*/  IADD3 R3, R3, 0x200000, R8 ;  /* 0x0020000003037810 */ /* 0x000fe40007ffe008 */
[-C--:B---3--:R-:W-:Y:S02]  /*d8050*/  IADD3 R9, P1, R9, R6.reuse, RZ ;  /* 0x0000000609097210 */ /* 0x088fe40007f3e0ff */
[----:B----4-:R-:W-:-:S03]  /*d8060*/  IADD3 R13, P2, R13, R6, RZ ;  /* 0x000000060d0d7210 */ /* 0x010fc60007f5e0ff */
[----:B------:R-:W-:Y:S01]  /*d8070*/  STL [R1+0x3958], R9 ;  /* 0x0039580901007387 */ /* 0x000fe20000100800 */
[----:B------:R-:W-:Y:S01]  /*d8080*/  IADD3.X R11, R11, R2, RZ, P1, !PT ;  /* 0x000000020b0b7210 */ /* 0x000fe20000ffe4ff */
[----:B------:R-:W-:Y:S02]  /*d8090*/  IMAD.X R15, R15, 0x1, R2, P2 ;  /* 0x000000010f0f7824 */ /* 0x000fe400010e0602 */
[----:B------:R-:W-:Y:S01]  /*d80a0*/  STL [R1+0x3998], R13 ;  /* 0x0039980d01007387 */ /* 0x000fe20000100800 */
[----:B------:R-:W-:-:S03]  /*d80b0*/  MOV R84, R9 ;  /* 0x0000000900547202 */ /* 0x000fc60000000f00 */
[----:B------:R1:W-:Y:S01]  /*d80c0*/  STL [R1+0x3954], R11 ;  /* 0x0039540b01007387 */ /* 0x0003e20000100800 */
[----:B------:R-:W-:-:S05]  /*d80d0*/  IMAD.MOV.U32 R85, RZ, RZ, R11 ;  /* 0x000000ffff557224 */ /* 0x000fca00078e000b */
[----:B------:R3:W-:Y:S04]  /*d80e0*/  LDGSTS.E [R3+-0x7fd80], desc[UR60][R84.64], P0 ;  /* 0x8028000054037fae */ /* 0x0007e8000812187c */
[----:B-1----:R-:W4:Y:S04]  /*d80f0*/  LDL.LU R11, [R1+0x3ad8] ;  /* 0x003ad800010b7983 */ /* 0x002f280000300800 */
[----:B------:R1:W-:Y:S04]  /*d8100*/  STL [R1+0x3994], R15 ;  /* 0x0039940f01007387 */ /* 0x0003e80000100800 */
[----:B------:R-:W4:Y:S01]  /*d8110*/  LDL.LU R9, [R1+0x3b18] ;  /* 0x003b180001097983 */ /* 0x000f220000300800 */
[-C--:B------:R-:W-:Y:S01]  /*d8120*/  IADD3 R12, P1, R12, R6.reuse, RZ ;  /* 0x000000060c0c7210 */ /* 0x080fe20007f3e0ff */
[----:B---3--:R-:W-:Y:S01]  /*d8130*/  IMAD.MOV.U32 R85, RZ, RZ, R15 ;  /* 0x000000ffff557224 */ /* 0x008fe200078e000f */
[----:B------:R-:W-:Y:S01]  /*d8140*/  MOV R84, R13 ;  /* 0x0000000d00547202 */ /* 0x000fe20000000f00 */
[----:B-1----:R-:W3:Y:S04]  /*d8150*/  LDL.LU R15, [R1+0x3ad4] ;  /* 0x003ad400010f7983 */ /* 0x002ee80000300800 */
[----:B------:R-:W3:Y:S01]  /*d8160*/  LDL.LU R13, [R1+0x3b14] ;  /* 0x003b1400010d7983 */ /* 0x000ee20000300800 */
[----:B--2---:R-:W-:-:S02]  /*d8170*/  IADD3 R4, P2, R4, R6, RZ ;  /* 0x0000000604047210 */ /* 0x004fc40007f5e0ff */
[----:B------:R-:W-:Y:S01]  /*d8180*/  IADD3.X R19, R19, R2, RZ, P1, !PT ;  /* 0x0000000213137210 */ /* 0x000fe20000ffe4ff */
[----:B------:R1:W-:Y:S04]  /*d8190*/  LDGSTS.E [R3+-0x7f980], desc[UR60][R84.64], P0 ;  /* 0x8068000054037fae */ /* 0x0003e8000812187c */
[----:B------:R2:W-:Y:S01]  /*d81a0*/  STL [R1+0x39d8], R12 ;  /* 0x0039d80c01007387 */ /* 0x0005e20000100800 */
[----:B------:R-:W-:-:S03]  /*d81b0*/  IMAD.X R16, R16, 0x1, R2, P2 ;  /* 0x0000000110107824 */ /* 0x000fc600010e0602 */
[----:B------:R2:W-:Y:S04]  /*d81c0*/  STL [R1+0x39d4], R19 ;  /* 0x0039d41301007387 */ /* 0x0005e80000100800 */
[----:B------:R2:W-:Y:S04]  /*d81d0*/  STL [R1+0x3a18], R4 ;  /* 0x003a180401007387 */ /* 0x0005e80000100800 */
[----:B------:R2:W-:Y:S01]  /*d81e0*/  STL [R1+0x3a14], R16 ;  /* 0x003a141001007387 */ /* 0x0005e20000100800 */
[----:B-1----:R-:W-:Y:S01]  /*d81f0*/  MOV R84, R12 ;  /* 0x0000000c00547202 */ /* 0x002fe20000000f00 */
[----:B------:R-:W-:-:S02]  /*d8200*/  IMAD.MOV.U32 R85, RZ, RZ, R19 ;  /* 0x000000ffff557224 */ /* 0x000fc400078e0013 */
[----:B--2---:R-:W2:Y:S04]  /*d8210*/  LDL.LU R12, [R1+0x3b58] ;  /* 0x003b5800010c7983 */ /* 0x004ea80000300800 */
[----:B------:R-:W2:Y:S04]  /*d8220*/  LDL.LU R83, [R1+0x3ba8] ;  /* 0x003ba80001537983 */ /* 0x000ea80000300800 */
[----:B------:R-:W2:Y:S04]  /*d8230*/  LDL.LU R19, [R1+0x3b54] ;  /* 0x003b540001137983 */ /* 0x000ea80000300800 */
[----:B------:R1:W-:Y:S02]  /*d8240*/  LDGSTS.E [R3+-0x7f580], desc[UR60][R84.64], P0 ;  /* 0x80a8000054037fae */ /* 0x0003e4000812187c */
[----:B-1----:R-:W-:Y:S01]  /*d8250*/  MOV R84, R4 ;  /* 0x0000000400547202 */ /* 0x002fe20000000f00 */
[----:B------:R-:W-:-:S05]  /*d8260*/  IMAD.MOV.U32 R85, RZ, RZ, R16 ;  /* 0x000000ffff557224 */ /* 0x000fca00078e0010 */
[----:B------:R-:W-:Y:S04]  /*d8270*/  LDGSTS.E [R3+-0x7f180], desc[UR60][R84.64], P0 ;  /* 0x80e8000054037fae */ /* 0x000fe8000812187c */
[----:B------:R-:W2:Y:S01]  /*d8280*/  LDL.LU R84, [R1+0x3ba4] ;  /* 0x003ba40001547983 */ /* 0x000ea20000300800 */
[-C--:B------:R-:W-:Y:S02]  /*d8290*/  IADD3 R5, P1, R5, R6.reuse, RZ ;  /* 0x0000000605057210 */ /* 0x080fe40007f3e0ff */
[----:B------:R-:W-:Y:S01]  /*d82a0*/  IADD3 R10, P2, R10, R6, RZ ;  /* 0x000000060a0a7210 */ /* 0x000fe20007f5e0ff */
[----:B------:R-:W2:Y:S04]  /*d82b0*/  LDL.LU R4, [R1+0x3be8] ;  /* 0x003be80001047983 */ /* 0x000ea80000300800 */
[----:B------:R-:W2:Y:S01]  /*d82c0*/  LDL.LU R16, [R1+0x3c28] ;  /* 0x003c280001107983 */ /* 0x000ea20000300800 */
[----:B------:R-:W-:Y:S01]  /*d82d0*/  IADD3.X R17, R17, R2, RZ, P1, !PT ;  /* 0x0000000211117210 */ /* 0x000fe20000ffe4ff */
[----:B------:R-:W-:-:S02]  /*d82e0*/  IMAD.X R14, R14, 0x1, R2, P2 ;  /* 0x000000010e0e7824 */ /* 0x000fc400010e0602 */
[----:B------:R1:W-:Y:S04]  /*d82f0*/  STL [R1+0x3a58], R5 ;  /* 0x003a580501007387 */ /* 0x0003e80000100800 */
[----:B------:R1:W-:Y:S04]  /*d8300*/  STL [R1+0x3a54], R17 ;  /* 0x003a541101007387 */ /* 0x0003e80000100800 */
[----:B------:R-:W-:Y:S01]  /*d8310*/  STL [R1+0x3a98], R10 ;  /* 0x003a980a01007387 */ /* 0x000fe20000100800 */
[----:B------:R-:W-:-:S03]  /*d8320*/  MOV R86, R5 ;  /* 0x0000000500567202 */ /* 0x000fc60000000f00 */
[----:B------:R1:W-:Y:S01]  /*d8330*/  STL [R1+0x3a94], R14 ;  /* 0x003a940e01007387 */ /* 0x0003e20000100800 */
[----:B------:R-:W-:-:S03]  /*d8340*/  IMAD.MOV.U32 R87, RZ, RZ, R17 ;  /* 0x000000ffff577224 */ /* 0x000fc600078e0011 */
[----:B-1----:R-:W2:Y:S04]  /*d8350*/  LDL.LU R5, [R1+0x3be4] ;  /* 0x003be40001057983 */ /* 0x002ea80000300800 */
[----:B------:R-:W2:Y:S04]  /*d8360*/  LDL.LU R17, [R1+0x3c24] ;  /* 0x003c240001117983 */ /* 0x000ea80000300800 */
[----:B------:R1:W-:Y:S02]  /*d8370*/  LDGSTS.E [R3+-0x7ed80], desc[UR60][R86.64], P0 ;  /* 0x8128000056037fae */ /* 0x0003e4000812187c */
[----:B-1----:R-:W-:Y:S01]  /*d8380*/  MOV R86, R10 ;  /* 0x0000000a00567202 */ /* 0x002fe20000000f00 */
[----:B------:R-:W-:-:S02]  /*d8390*/  IMAD.MOV.U32 R87, RZ, RZ, R14 ;  /* 0x000000ffff577224 */ /* 0x000fc400078e000e */
[----:B------:R-:W2:Y:S04]  /*d83a0*/  LDL.LU R14, [R1+0x3c68] ;  /* 0x003c6800010e7983 */ /* 0x000ea80000300800 */
[----:B------:R-:W2:Y:S04]  /*d83b0*/  LDL.LU R10, [R1+0x3ca8] ;  /* 0x003ca800010a7983 */ /* 0x000ea80000300800 */
[----:B------:R1:W-:Y:S01]  /*d83c0*/  LDGSTS.E [R3+-0x7e980], desc[UR60][R86.64], P0 ;  /* 0x8168000056037fae */ /* 0x0003e2000812187c */
[-C--:B----4-:R-:W-:Y:S02]  /*d83d0*/  IADD3 R11, P1, R11, R6.reuse, RZ ;  /* 0x000000060b0b7210 */ /* 0x090fe40007f3e0ff */
[----:B------:R-:W-:-:S03]  /*d83e0*/  IADD3 R9, P2, R9, R6, RZ ;  /* 0x0000000609097210 */ /* 0x000fc60007f5e0ff */
[----:B------:R-:W-:Y:S01]  /*d83f0*/  STL [R1+0x3ad8], R11 ;  /* 0x003ad80b01007387 */ /* 0x000fe20000100800 */
[----:B---3--:R-:W-:Y:S01]  /*d8400*/  IADD3.X R15, R15, R2, RZ, P1, !PT ;  /* 0x000000020f0f7210 */ /* 0x008fe20000ffe4ff */
[----:B------:R-:W-:-:S04]  /*d8410*/  IMAD.X R13, R13, 0x1, R2, P2 ;  /* 0x000000010d0d7824 */ /* 0x000fc800010e0602 */
[----:B------:R3:W-:Y:S04]  /*d8420*/  STL [R1+0x3ad4], R15 ;  /* 0x003ad40f01007387 */ /* 0x0007e80000100800 */
[----:B------:R-:W-:Y:S01]  /*d8430*/  STL [R1+0x3b18], R9 ;  /* 0x003b180901007387 */ /* 0x000fe20000100800 */
[----:B-1----:R-:W-:-:S03]  /*d8440*/  IMAD.MOV.U32 R87, RZ, RZ, R15 ;  /* 0x000000ffff577224 */ /* 0x002fc600078e000f */
[----:B------:R1:W-:Y:S01]  /*d8450*/  STL [R1+0x3b14], R13 ;  /* 0x003b140d01007387 */ /* 0x0003e20000100800 */
[----:B------:R-:W-:-:S05]  /*d8460*/  MOV R86, R11 ;  /* 0x0000000b00567202 */ /* 0x000fca0000000f00 */
[----:B------:R4:W-:Y:S04]  /*d8470*/  LDGSTS.E [R3+-0x7e580], desc[UR60][R86.64], P0 ;  /* 0x81a8000056037fae */ /* 0x0009e8000812187c */
[----:B---3--:R-:W3:Y:S04]  /*d8480*/  LDL.LU R15, [R1+0x3c64] ;  /* 0x003c6400010f7983 */ /* 0x008ee80000300800 */
[----:B------:R-:W3:Y:S01]  /*d8490*/  LDL.LU R11, [R1+0x3ca4] ;  /* 0x003ca400010b7983 */ /* 0x000ee20000300800 */
[-C--:B--2---:R-:W-:Y:S02]  /*d84a0*/  IADD3 R12, P1, R12, R6.reuse, RZ ;  /* 0x000000060c0c7210 */ /* 0x084fe40007f3e0ff */
[----:B------:R-:W-:-:S02]  /*d84b0*/  IADD3 R83, P2, R83, R6, RZ ;  /* 0x0000000653537210 */ /* 0x000fc40007f5e0ff */
[----:B------:R-:W-:Y:S02]  /*d84c0*/  IADD3.X R19, R19, R2, RZ, P1, !PT ;  /* 0x0000000213137210 */ /* 0x000fe40000ffe4ff */
[----:B----4-:R-:W-:Y:S01]  /*d84d0*/  MOV R86, R9 ;  /* 0x0000000900567202 */ /* 0x010fe20000000f00 */
[----:B------:R-:W-:Y:S02]  /*d84e0*/  IMAD.MOV.U32 R87, RZ, RZ, R13 ;  /* 0x000000ffff577224 */ /* 0x000fe400078e000d */
[----:B-1----:R-:W2:Y:S04]  /*d84f0*/  LDL.LU R13, [R1+0x3ce8] ;  /* 0x003ce800010d7983 */ /* 0x002ea80000300800 */
[----:B------:R-:W4:Y:S04]  /*d8500*/  LDL.LU R9, [R1+0x3d28] ;  /* 0x003d280001097983 */ /* 0x000f280000300800 */
[----:B------:R-:W-:Y:S04]  /*d8510*/  STL [R1+0x3b58], R12 ;  /* 0x003b580c01007387 */ /* 0x000fe80000100800 */
[----:B------:R1:W-:Y:S04]  /*d8520*/  STL [R1+0x3b54], R19 ;  /* 0x003b541301007387 */ /* 0x0003e80000100800 */
[----:B------:R1:W-:Y:S04]  /*d8530*/  LDGSTS.E [R3+-0x7e180], desc[UR60][R86.64], P0 ;  /* 0x81e8000056037fae */ /* 0x0003e8000812187c */
[----:B------:R-:W-:Y:S01]  /*d8540*/  STL [R1+0x3ba8], R83 ;  /* 0x003ba85301007387 */ /* 0x000fe20000100800 */
[----:B-1----:R-:W-:-:S02]  /*d8550*/  IMAD.MOV.U32 R87, RZ, RZ, R19 ;  /* 0x000000ffff577224 */ /* 0x002fc400078e0013 */
[----:B------:R-:W-:Y:S01]  /*d8560*/  IMAD.X R84, R84, 0x1, R2, P2 ;  /* 0x0000000154547824 */ /* 0x000fe200010e0602 */
[----:B------:R-:W-:-:S04]  /*d8570*/  MOV R86, R12 ;  /* 0x0000000c00567202 */ /* 0x000fc80000000f00 */
[----:B------:R1:W-:Y:S04]  /*d8580*/  STL [R1+0x3ba4], R84 ;  /* 0x003ba45401007387 */ /* 0x0003e80000100800 */
[----:B------:R-:W4:Y:S04]  /*d8590*/  LDL.LU R19, [R1+0x3ce4] ;  /* 0x003ce40001137983 */ /* 0x000f280000300800 */
[----:B------:R-:W4:Y:S01]  /*d85a0*/  LDL.LU R12, [R1+0x3d24] ;  /* 0x003d2400010c7983 */ /* 0x000f220000300800 */
[----:B------:R-:W-:Y:S02]  /*d85b0*/  IADD3 R4, P1, R4, R6, RZ ;  /* 0x0000000604047210 */ /* 0x000fe40007f3e0ff */
[----:B------:R-:W-:-:S02]  /*d85c0*/  MOV R85, R84 ;  /* 0x0000005400557202 */ /* 0x000fc40000000f00 */
[----:B------:R-:W-:Y:S01]  /*d85d0*/  IADD3 R16, P2, R16, R6, RZ ;  /* 0x0000000610107210 */ /* 0x000fe20007f5e0ff */
[----:B------:R-:W-:Y:S01]  /*d85e0*/  LDGSTS.E [R3+-0x7dd80], desc[UR60][R86.64], P0 ;  /* 0x8228000056037fae */ /* 0x000fe2000812187c */
[----:B-1----:R-:W-:Y:S01]  /*d85f0*/  IMAD.MOV.U32 R84, RZ, RZ, R83 ;  /* 0x000000ffff547224 */ /* 0x002fe200078e0053 */
[----:B------:R-:W-:Y:S02]  /*d8600*/  IADD3.X R5, R5, R2, RZ, P1, !PT ;  /* 0x0000000205057210 */ /* 0x000fe40000ffe4ff */
[----:B------:R-:W-:Y:S04]  /*d8610*/  STL [R1+0x3be8], R4 ;  /* 0x003be80401007387 */ /* 0x000fe80000100800 */
[----:B------:R1:W-:Y:S04]  /*d8620*/  LDGSTS.E [R3+-0x7d980], desc[UR60][R84.64], P0 ;  /* 0x8268000054037fae */ /* 0x0003e8000812187c */
[----:B------:R1:W-:Y:S01]  /*d8630*/  STL [R1+0x3be4], R5 ;  /* 0x003be40501007387 */ /* 0x0003e20000100800 */
[----:B------:R-:W-:-:S03]  /*d8640*/  IMAD.X R17, R17, 0x1, R2, P2 ;  /* 0x0000000111117824 */ /* 0x000fc600010e0602 */
[----:B------:R-:W-:Y:S01]  /*d8650*/  STL [R1+0x3c28], R16 ;  /* 0x003c281001007387 */ /* 0x000fe20000100800 */
[----:B-1----:R-:W-:Y:S01]  /*d8660*/  MOV R84, R4 ;  /* 0x0000000400547202 */ /* 0x002fe20000000f00 */
[----:B------:R-:W-:Y:S02]  /*d8670*/  IMAD.MOV.U32 R85, RZ, RZ, R5 ;  /* 0x000000ffff557224 */ /* 0x000fe400078e0005 */
[----:B------:R-:W4:Y:S04]  /*d8680*/  LDL.LU.64 R4, [R1+0x2828] ;  /* 0x0028280001047983 */ /* 0x000f280000300a00 */
[----:B------:R1:W-:Y:S04]  /*d8690*/  STL [R1+0x3c24], R17 ;  /* 0x003c241101007387 */ /* 0x0003e80000100800 */
[----:B------:R-:W4:Y:S01]  /*d86a0*/  LDL.LU.64 R92, [R1+0x27e8] ;  /* 0x0027e800015c7983 */ /* 0x000f220000300a00 */
[----:B------:R-:W-:-:S03]  /*d86b0*/  IADD3 R14, P1, R14, R6, RZ ;  /* 0x000000060e0e7210 */ /* 0x000fc60007f3e0ff */
[----:B------:R-:W4:Y:S01]  /*d86c0*/  LDL.LU.64 R88, [R1+0x27a8] ;  /* 0x0027a80001587983 */ /* 0x000f220000300a00 */
[----:B------:R-:W-:-:S03]  /*d86d0*/  IADD3 R10, P2, R10, R6, RZ ;  /* 0x000000060a0a7210 */ /* 0x000fc60007f5e0ff */
[----:B------:R-:W4:Y:S04]  /*d86e0*/  LDL.LU.64 R86, [R1+0x2768] ;  /* 0x0027680001567983 */ /* 0x000f280000300a00 */
[----:B------:R-:W-:Y:S04]  /*d86f0*/  LDGSTS.E [R3+-0x7d580], desc[UR60][R84.64], P0 ;  /* 0x82a8000054037fae */ /* 0x000fe8000812187c */
[----:B------:R-:W-:Y:S04]  /*d8700*/  STL [R1+0x3c68], R14 ;  /* 0x003c680e01007387 */ /* 0x000fe80000100800 */
[----:B------:R-:W-:Y:S01]  /*d8710*/  LDGSTS.E [R3+-0x7d180], desc[UR60][R16.64], P0 ;  /* 0x82e8000010037fae */ /* 0x000fe2000812187c */
[----:B---3--:R-:W-:Y:S01]  /*d8720*/  IADD3.X R15, R15, R2, RZ, P1, !PT ;  /* 0x000000020f0f7210 */ /* 0x008fe20000ffe4ff */
[----:B------:R-:W-:-:S04]  /*d8730*/  IMAD.X R11, R11, 0x1, R2, P2 ;  /* 0x000000010b0b7824 */ /* 0x000fc800010e0602 */
[----:B------:R-:W-:Y:S04]  /*d8740*/  STL [R1+0x3c64], R15 ;  /* 0x003c640f01007387 */ /* 0x000fe80000100800 */
[----:B------:R-:W-:Y:S04]  /*d8750*/  STL [R1+0x3ca8], R10 ;  /* 0x003ca80a01007387 */ /* 0x000fe80000100800 */
[----:B------:R3:W-:Y:S04]  /*d8760*/  STL [R1+0x3ca4], R11 ;  /* 0x003ca40b01007387 */ /* 0x0007e80000100800 */
[----:B------:R-:W3:Y:S04]  /*d8770*/  LDL.LU.64 R84, [R1+0x2728] ;  /* 0x0027280001547983 */ /* 0x000ee80000300a00 */
[----:B-1----:R-:W3:Y:S04]  /*d8780*/  LDL.LU.64 R16, [R1+0x26e8] ;  /* 0x0026e80001107983 */ /* 0x002ee80000300a00 */
[----:B------:R-:W-:Y:S04]  /*d8790*/  LDGSTS.E [R3+-0x7cd80], desc[UR60][R14.64], P0 ;  /* 0x832800000e037fae */ /* 0x000fe8000812187c */
[----:B------:R-:W-:Y:S01]  /*d87a0*/  LDGSTS.E [R3+-0x7c980], desc[UR60][R10.64], P0 ;  /* 0x836800000a037fae */ /* 0x000fe2000812187c */
[----:B--2---:R-:W-:-:S02]  /*d87b0*/  IADD3 R13, P1, R13, R6, RZ ;  /* 0x000000060d0d7210 */ /* 0x004fc40007f3e0ff */
[----:B----4-:R-:W-:Y:S01]  /*d87c0*/  IADD3 R9, P2, R9, R6, RZ ;  /* 0x0000000609097210 */ /* 0x010fe20007f5e0ff */
[----:B---3--:R-:W2:Y:S04]  /*d87d0*/  LDL.LU.64 R10, [R1+0x26a8] ;  /* 0x0026a800010a7983 */ /* 0x008ea80000300a00 */
[----:B------:R-:W3:Y:S04]  /*d87e0*/  LDL.LU.64 R14, [R1+0x2668] ;  /* 0x00266800010e7983 */ /* 0x000ee80000300a00 */
[----:B------:R-:W-:Y:S01]  /*d87f0*/  STL [R1+0x3ce8], R13 ;  /* 0x003ce80d01007387 */ /* 0x000fe20000100800 */
[----:B------:R-:W-:-:S02]  /*d8800*/  MOV R90, R13 ;  /* 0x0000000d005a7202 */ /* 0x000fc40000000f00 */
[----:B------:R-:W-:Y:S01]  /*d8810*/  IADD3.X R19, R19, R2, RZ, P1, !PT ;  /* 0x0000000213137210 */ /* 0x000fe20000ffe4ff */
[----:B------:R-:W-:-:S04]  /*d8820*/  IMAD.X R12, R12, 0x1, R2, P2 ;  /* 0x000000010c0c7824 */ /* 0x000fc800010e0602 */
[----:B------:R-:W-:Y:S01]  /*d8830*/  STL [R1+0x3ce4], R19 ;  /* 0x003ce41301007387 */ /* 0x000fe20000100800 */
[----:B------:R-:W-:-:S03]  /*d8840*/  IMAD.MOV.U32 R91, RZ, RZ, R19 ;  /* 0x000000ffff5b7224 */ /* 0x000fc600078e0013 */
[----:B------:R-:W-:Y:S04]  /*d8850*/  STL [R1+0x3d28], R9 ;  /* 0x003d280901007387 */ /* 0x000fe80000100800 */
[----:B------:R1:W-:Y:S04]  /*d8860*/  STL [R1+0x3d24], R12 ;  /* 0x003d240c01007387 */ /* 0x0003e80000100800 */
[----:B------:R-:W4:Y:S04]  /*d8870*/  LDL.LU.64 R98, [R1+0x2628] ;  /* 0x0026280001627983 */ /* 0x000f280000300a00 */
[----:B------:R1:W-:Y:S02]  /*d8880*/  LDGSTS.E [R3+-0x7c580], desc[UR60][R90.64], P0 ;  /* 0x83a800005a037fae */ /* 0x0003e4000812187c */
[----:B-1----:R-:W-:-:S02]  /*d8890*/  IMAD.MOV.U32 R91, RZ, RZ, R12 ;  /* 0x000000ffff5b7224 */ /* 0x002fc400078e000c */
[----:B------:R-:W4:Y:S01]  /*d88a0*/  LDL.LU.64 R12, [R1+0x24b8] ;  /* 0x0024b800010c7983 */ /* 0x000f220000300a00 */
[----:B------:R-:W-:-:S03]  /*d88b0*/  MOV R90, R9 ;  /* 0x00000009005a7202 */ /* 0x000fc60000000f00 */
[----:B------:R-:W4:Y:S01]  /*d88c0*/  LDL.LU.64 R96, [R1+0x2480] ;  /* 0x0024800001607983 */ /* 0x000f220000300a00 */
[----:B------:R-:W-:-:S03]  /*d88d0*/  IADD3 R133, P1, R4, R6, RZ ;  /* 0x0000000604857210 */ /* 0x000fc60007f3e0ff */
[----:B------:R1:W-:Y:S01]  /*d88e0*/  LDGSTS.E [R3+-0x7c180], desc[UR60][R90.64], P0 ;  /* 0x83e800005a037fae */ /* 0x0003e2000812187c */
[----:B------:R-:W-:Y:S02]  /*d88f0*/  IADD3.X R4, R5, R2, RZ, P1, !PT ;  /* 0x0000000205047210 */ /* 0x000fe40000ffe4ff */
[-C--:B------:R-:W-:Y:S01]  /*d8900*/  IADD3 R132, P1, R92, R6.reuse, RZ ;  /* 0x000000065c847210 */ /* 0x080fe20007f3e0ff */
[----:B------:R-:W4:Y:S04]  /*d8910*/  LDL.LU.64 R90, [R1+0x2448] ;  /* 0x00244800015a7983 */ /* 0x000f280000300a00 */
[----:B------:R-:W-:Y:S01]  /*d8920*/  IMAD.X R9, R93, 0x1, R2, P1 ;  /* 0x000000015d097824 */ /* 0x000fe200008e0602 */
[----:B------:R-:W4:Y:S01]  /*d8930*/  LDL.LU.64 R94, [R1+0x2410] ;  /* 0x00241000015e7983 */ /* 0x000f220000300a00 */
[----:B------:R-:W-:-:S03]  /*d8940*/  IADD3 R130, P1, R88, R6, RZ ;  /* 0x0000000658827210 */ /* 0x000fc60007f3e0ff */
[----:B------:R-:W4:Y:S01]  /*d8950*/  LDL.LU.64 R92, [R1+0x22c8] ;  /* 0x0022c800015c7983 */ /* 0x000f220000300a00 */
[----:B------:R-:W-:Y:S02]  /*d8960*/  IADD3.X R131, R89, R2, RZ, P1, !PT ;  /* 0x0000000259837210 */ /* 0x000fe40000ffe4ff */
[-C--:B------:R-:W-:Y:S01]  /*d8970*/  IADD3 R128, P1, R86, R6.reuse, RZ ;  /* 0x0000000656807210 */ /* 0x080fe20007f3e0ff */
[----:B------:R-:W4:Y:S04]  /*d8980*/  LDL.LU.64 R88, [R1+0x2298] ;  /* 0x0022980001587983 */ /* 0x000f280000300a00 */
[----:B------:R-:W-:Y:S02]  /*d8990*/  IMAD.X R129, R87, 0x1, R2, P1 ;  /* 0x0000000157817824 */ /* 0x000fe400008e0602 */
        /* <DEDUP_REMOVED lines=9> */
[-C--:B---3--:R-:W-:Y:S01]  /*d8a30*/  IADD3 R120, P1, R14, R6.reuse, RZ ;  /* 0x000000060e787210 */ /* 0x088fe20007f3e0ff */
[----:B------:R-:W2:Y:S04]  /*d8a40*/  LDL.LU.64 R10, [R1+0x20f0] ;  /* 0x0020f000010a7983 */ /* 0x000ea80000300a00 */
[----:B------:R-:W-:Y:S02]  /*d8a50*/  IMAD.X R121, R15, 0x1, R2, P1 ;  /* 0x000000010f797824 */ /* 0x000fe400008e0602 */
[----:B------:R-:W3:Y:S01]  /*d8a60*/  LDL.LU.64 R14, [R1+0x20c8] ;  /* 0x0020c800010e7983 */ /* 0x000ee20000300a00 */
[----:B----4-:R-:W-:-:S04]  /*d8a70*/  IADD3 R118, P1, R98, R6, RZ ;  /* 0x0000000662767210 */ /* 0x010fc80007f3e0ff */
[----:B------:R-:W-:Y:S02]  /*d8a80*/  IADD3.X R119, R99, R2, RZ, P1, !PT ;  /* 0x0000000263777210 */ /* 0x000fe40000ffe4ff */
[----:B------:R-:W-:-:S05]  /*d8a90*/  IADD3 R116, P1, R12, R6, RZ ;  /* 0x000000060c747210 */ /* 0x000fca0007f3e0ff */
[----:B------:R-:W-:Y:S02]  /*d8aa0*/  IMAD.X R117, R13, 0x1, R2, P1 ;  /* 0x000000010d757824 */ /* 0x000fe400008e0602 */
[----:B------:R-:W4:Y:S01]  /*d8ab0*/  LDL.LU.64 R12, [R1+0x20a0] ;  /* 0x0020a000010c7983 */ /* 0x000f220000300a00 */
[----:B------:R-:W-:-:S04]  /*d8ac0*/  IADD3 R114, P1, R96, R6, RZ ;  /* 0x0000000660727210 */ /* 0x000fc80007f3e0ff */
[----:B------:R-:W-:Y:S02]  /*d8ad0*/  IADD3.X R115, R97, R2, RZ, P1, !PT ;  /* 0x0000000261737210 */ /* 0x000fe40000ffe4ff */
[----:B------:R-:W-:-:S05]  /*d8ae0*/  IADD3 R112, P1, R90, R6, RZ ;  /* 0x000000065a707210 */ /* 0x000fca0007f3e0ff */
[----:B------:R-:W-:Y:S01]  /*d8af0*/  IMAD.X R113, R91, 0x1, R2, P1 ;  /* 0x000000015b717824 */ /* 0x000fe200008e0602 */
[----:B------:R-:W-:Y:S01]  /*d8b00*/  IADD3 R110, P1, R94, R6, RZ ;  /* 0x000000065e6e7210 */ /* 0x000fe20007f3e0ff */
[----:B------:R-:W4:Y:S03]  /*d8b10*/  LDL.LU.64 R90, [R1+0x1fa8] ;  /* 0x001fa800015a7983 */ /* 0x000f260000300a00 */
[----:B------:R-:W-:Y:S02]  /*d8b20*/  IADD3.X R111, R95, R2, RZ, P1, !PT ;  /* 0x000000025f6f7210 */ /* 0x000fe40000ffe4ff */
[----:B------:R-:W-:-:S05]  /*d8b30*/  IADD3 R108, P1, R92, R6, RZ ;  /* 0x000000065c6c7210 */ /* 0x000fca0007f3e0ff */
[----:B------:R-:W-:Y:S01]  /*d8b40*/  IMAD.X R109, R93, 0x1, R2, P1 ;  /* 0x000000015d6d7824 */ /* 0x000fe200008e0602 */
[----:B------:R-:W-:-:S04]  /*d8b50*/  IADD3 R106, P1, R88, R6, RZ ;  /* 0x00000006586a7210 */ /* 0x000fc80007f3e0ff */
[----:B------:R-:W-:Y:S02]  /*d8b60*/  IADD3.X R107, R89, R2, RZ, P1, !PT ;  /* 0x00000002596b7210 */ /* 0x000fe40000ffe4ff */
[-C--:B------:R-:W-:Y:S01]  /*d8b70*/  IADD3 R104, P1, R86, R6.reuse, RZ ;  /* 0x0000000656687210 */ /* 0x080fe20007f3e0ff */
[----:B------:R-:W1:Y:S04]  /*d8b80*/  LDL.LU.64 R88, [R1+0x1f88] ;  /* 0x001f880001587983 */ /* 0x000e680000300a00 */
        /* <DEDUP_REMOVED lines=16> */
[----:B------:R-:W4:Y:S04]  /*d8c90*/  LDL.LU.64 R12, [R1+0x1e30] ;  /* 0x001e3000010c7983 */ /* 0x000f280000300a00 */
[----:B------:R-:W4:Y:S04]  /*d8ca0*/  LDL.LU.64 R136, [R1+0x1e18] ;  /* 0x001e180001887983 */ /* 0x000f280000300a00 */
[----:B------:R-:W4:Y:S01]  /*d8cb0*/  LDL.LU.64 R134, [R1+0x1e00] ;  /* 0x001e000001867983 */ /* 0x000f220000300a00 */
[----:B------:R-:W-:-:S05]  /*d8cc0*/  IADD3 R92, P1, R90, R6, RZ ;  /* 0x000000065a5c7210 */ /* 0x000fca0007f3e0ff */
[----:B------:R-:W-:Y:S01]  /*d8cd0*/  IMAD.X R93, R91, 0x1, R2, P1 ;  /* 0x000000015b5d7824 */ /* 0x000fe200008e0602 */
[----:B-1----:R-:W-:-:S04]  /*d8ce0*/  IADD3 R90, P1, R88, R6, RZ ;  /* 0x00000006585a7210 */ /* 0x002fc80007f3e0ff */
[----:B------:R-:W-:Y:S02]  /*d8cf0*/  IADD3.X R91, R89, R2, RZ, P1, !PT ;  /* 0x00000002595b7210 */ /* 0x000fe40000ffe4ff */
[----:B------:R-:W-:-:S05]  /*d8d00*/  IADD3 R88, P1, R86, R6, RZ ;  /* 0x0000000656587210 */ /* 0x000fca0007f3e0ff */
[----:B------:R-:W-:Y:S01]  /*d8d10*/  IMAD.X R89, R87, 0x1, R2, P1 ;  /* 0x0000000157597824 */ /* 0x000fe200008e0602 */
[----:B------:R-:W-:-:S04]  /*d8d20*/  IADD3 R86, P1, R84, R6, RZ ;  /* 0x0000000654567210 */ /* 0x000fc80007f3e0ff */
[----:B------:R-:W-:Y:S02]  /*d8d30*/  IADD3.X R87, R85, R2, RZ, P1, !PT ;  /* 0x0000000255577210 */ /* 0x000fe40000ffe4ff */
[----:B------:R-:W-:-:S05]  /*d8d40*/  IADD3 R84, P1, R16, R6, RZ ;  /* 0x0000000610547210 */ /* 0x000fca0007f3e0ff */
[----:B------:R-:W-:Y:S01]  /*d8d50*/  IMAD.X R85, R17, 0x1, R2, P1 ;  /* 0x0000000111557824 */ /* 0x000fe200008e0602 */
[----:B--2---:R-:W-:-:S04]  /*d8d60*/  IADD3 R16, P1, R10, R6, RZ ;  /* 0x000000060a107210 */ /* 0x004fc80007f3e0ff */
[----:B------:R-:W-:Y:S02]  /*d8d70*/  IADD3.X R17, R11, R2, RZ, P1, !PT ;  /* 0x000000020b117210 */ /* 0x000fe40000ffe4ff */
[----:B---3--:R-:W-:-:S05]  /*d8d80*/  IADD3 R10, P1, R14, R6, RZ ;  /* 0x000000060e0a7210 */ /* 0x008fca0007f3e0ff */
[----:B------:R-:W-:Y:S01]  /*d8d90*/  IMAD.X R11, R15, 0x1, R2, P1 ;  /* 0x000000010f0b7824 */ /* 0x000fe200008e0602 */
[----:B----4-:R-:W-:-:S04]  /*d8da0*/  IADD3 R14, P1, R12, R6, RZ ;  /* 0x000000060c0e7210 */ /* 0x010fc80007f3e0ff */
[----:B------:R-:W-:Y:S02]  /*d8db0*/  IADD3.X R15, R13, R2, RZ, P1, !PT ;  /* 0x000000020d0f7210 */ /* 0x000fe40000ffe4ff */
[----:B------:R-:W-:-:S05]  /*d8dc0*/  IADD3 R12, P1, R136, R6, RZ ;  /* 0x00000006880c7210 */ /* 0x000fca0007f3e0ff */
[----:B------:R-:W-:Y:S01]  /*d8dd0*/  IMAD.X R13, R137, 0x1, R2, P1 ;  /* 0x00000001890d7824 */ /* 0x000fe200008e0602 */
[----:B------:R-:W-:Y:S02]  /*d8de0*/  IADD3 R5, P1, R134, R6, RZ ;  /* 0x0000000686057210 */ /* 0x000fe40007f3e0ff */
[----:B------:R-:W-:Y:S02]  /*d8df0*/  MOV R134, R133 ;  /* 0x0000008500867202 */ /* 0x000fe40000000f00 */
[----:B------:R-:W-:Y:S02]  /*d8e00*/  MOV R133, R9 ;  /* 0x0000000900857202 */ /* 0x000fe40000000f00 */
[----:B------:R-:W-:Y:S01]  /*d8e10*/  IADD3.X R19, R135, R2, RZ, P1, !PT ;  /* 0x0000000287137210 */ /* 0x000fe20000ffe4ff */
[----:B------:R-:W-:-:S05]  /*d8e20*/  IMAD.MOV.U32 R135, RZ, RZ, R4 ;  /* 0x000000ffff877224 */ /* 0x000fca00078e0004 */
[----:B------:R-:W-:Y:S04]  /*d8e30*/  STL.64 [R1+0x2828], R134 ;  /* 0x0028288601007387 */ /* 0x000fe80000100a00 */
[----:B------:R-:W-:Y:S04]  /*d8e40*/  STL.64 [R1+0x27e8], R132 ;  /* 0x0027e88401007387 */ /* 0x000fe80000100a00 */
[----:B------:R-:W-:Y:S04]  /*d8e50*/  STL.64 [R1+0x27a8], R130 ;  /* 0x0027a88201007387 */ /* 0x000fe80000100a00 */
[----:B------:R-:W-:Y:S04]  /*d8e60*/  STL.64 [R1+0x2768], R128 ;  /* 0x0027688001007387 */ /* 0x000fe80000100a00 */
        /* <DEDUP_REMOVED lines=42> */
[----:B------:R-:W-:Y:S01]  /*d9110*/  STL.64 [R1+0x1f28], R84 ;  /* 0x001f285401007387 */ /* 0x000fe20000100a00 */
[----:B------:R-:W-:-:S03]  /*d9120*/  IMAD.MOV.U32 R4, RZ, RZ, R5 ;  /* 0x000000ffff047224 */ /* 0x000fc600078e0005 */
[----:B------:R-:W-:Y:S04]  /*d9130*/  LDGSTS.E [R3+-0x5e980], desc[UR60][R92.64], P0 ;  /* 0xa16800005c037fae */ /* 0x000fe8000812187c */
[----:B------:R-:W-:Y:S01]  /*d9140*/  STL.64 [R1+0x1f08], R16 ;  /* 0x001f081001007387 */ /* 0x000fe20000100a00 */
[----:B------:R-:W-:-:S03]  /*d9150*/  MOV R5, R19 ;  /* 0x0000001300057202 */ /* 0x000fc60000000f00 */
[----:B------:R-:W-:Y:S04]  /*d9160*/  LDGSTS.E [R3+-0x5e580], desc[UR60][R90.64], P0 ;  /* 0xa1a800005a037fae */ /* 0x000fe8000812187c */
[----:B------:R-:W2:Y:S04]  /*d9170*/  LDL.LU R19, [R1+0x4c2c] ;  /* 0x004c2c0001137983 */ /* 0x000ea80000300800 */
[----:B------:R-:W-:Y:S04]  /*d9180*/  LDGSTS.E [R3+-0x5e180], desc[UR60][R88.64], P0 ;  /* 0xa1e8000058037fae */ /* 0x000fe8000812187c */
[----:B------:R1:W-:Y:S04]  /*d9190*/  STL.64 [R1+0x1e48], R10 ;  /* 0x001e480a01007387 */ /* 0x0003e80000100a00 */
[----:B------:R-:W-:Y:S04]  /*d91a0*/  LDGSTS.E [R3+-0x5dd80], desc[UR60][R86.64], P0 ;  /* 0xa228000056037fae */ /* 0x000fe8000812187c */
[----:B------:R-:W-:Y:S04]  /*d91b0*/  STL.64 [R1+0x1e30], R14 ;  /* 0x001e300e01007387 */ /* 0x000fe80000100a00 */
[----:B------:R-:W-:Y:S04]  /*d91c0*/  LDGSTS.E [R3+-0x5d980], desc[UR60][R84.64], P0 ;  /* 0xa268000054037fae */ /* 0x000fe8000812187c */
[----:B------:R3:W-:Y:S04]  /*d91d0*/  STL.64 [R1+0x1e18], R12 ;  /* 0x001e180c01007387 */ /* 0x0007e80000100a00 */
[----:B------:R-:W-:Y:S04]  /*d91e0*/  LDGSTS.E [R3+-0x5d580], desc[UR60][R16.64], P0 ;  /* 0xa2a8000010037fae */ /* 0x000fe8000812187c */
[----:B------:R4:W-:Y:S04]  /*d91f0*/  STL.64 [R1+0x1e00], R4 ;  /* 0x001e000401007387 */ /* 0x0009e80000100a00 */
[----:B------:R-:W-:Y:S04]  /*d9200*/  LDGSTS.E [R3+-0x5d180], desc[UR60][R10.64], P0 ;  /* 0xa2e800000a037fae */ /* 0x000fe8000812187c */
[----:B------:R-:W-:Y:S04]  /*d9210*/  LDGSTS.E [R3+-0x5cd80], desc[UR60][R14.64], P0 ;  /* 0xa32800000e037fae */ /* 0x000fe8000812187c */
[----:B------:R-:W-:Y:S01]  /*d9220*/  LDGSTS.E [R3+-0x5c980], desc[UR60][R12.64], P0 ;  /* 0xa36800000c037fae */ /* 0x000fe2000812187c */
[----:B------:R-:W-:-:S03]  /*d9230*/  IADD3 R151, P1, R246, R6, RZ ;  /* 0x00000006f6977210 */ /* 0x000fc60007f3e0ff */
[----:B------:R4:W-:Y:S04]  /*d9240*/  LDGSTS.E [R3+-0x5c580], desc[UR60][R4.64], P0 ;  /* 0xa3a8000004037fae */ /* 0x0009e8000812187c */
[----:B-1----:R-:W2:Y:S04]  /*d9250*/  LDL.LU R11, [R1+0x3960] ;  /* 0x00396000010b7983 */ /* 0x002ea80000300800 */
[----:B------:R-:W2:Y:S04]  /*d9260*/  LDL.LU R9, [R1+0x39a0] ;  /* 0x0039a00001097983 */ /* 0x000ea80000300800 */
[----:B------:R-:W2:Y:S04]  /*d9270*/  LDL.LU R84, [R1+0x395c] ;  /* 0x00395c0001547983 */ /* 0x000ea80000300800 */
[----:B---3--:R-:W3:Y:S01]  /*d9280*/  LDL.LU R13, [R1+0x399c] ;  /* 0x00399c00010d7983 */ /* 0x008ee20000300800 */
        /* <DEDUP_REMOVED lines=32> */
[----:B------:R-:W-:-:S04]  /*d9490*/  IMAD.X R206, R207, 0x1, R2, P1 ;  /* 0x00000001cfce7824 */ /* 0x000fc800008e0602 */
[----:B------:R-:W-:Y:S01]  /*d94a0*/  IMAD.MOV.U32 R207, RZ, RZ, R206 ;  /* 0x000000ffffcf7224 */ /* 0x000fe200078e00ce */
[----:B------:R-:W-:Y:S02]  /*d94b0*/  MOV R206, R83 ;  /* 0x0000005300ce7202 */ /* 0x000fe40000000f00 */
[----:B------:R-:W3:Y:S04]  /*d94c0*/  LDL.LU R83, [R1+0x39dc] ;  /* 0x0039dc0001537983 */ /* 0x000ee80000300800 */
[----:B----4-:R-:W4:Y:S04]  /*d94d0*/  LDL.LU R5, [R1+0x39e0] ;  /* 0x0039e00001057983 */ /* 0x010f280000300800 */
[----:B------:R-:W4:Y:S04]  /*d94e0*/  LDL.LU R16, [R1+0x3a1c] ;  /* 0x003a1c0001107983 */ /* 0x000f280000300800 */
[----:B------:R-:W4:Y:S01]  /*d94f0*/  LDL.LU R14, [R1+0x3a20] ;  /* 0x003a2000010e7983 */ /* 0x000f220000300800 */
[----:B------:R-:W-:Y:S01]  /*d9500*/  IMAD.MOV.U32 R247, RZ, RZ, R246 ;  /* 0x000000fffff77224 */ /* 0x000fe200078e00f6 */
[----:B------:R-:W-:Y:S01]  /*d9510*/  MOV R246, R151 ;  /* 0x0000009700f67202 */ /* 0x000fe20000000f00 */
[----:B------:R-:W-:Y:S01]  /*d9520*/  IMAD.MOV.U32 R241, RZ, RZ, R240 ;  /* 0x000000fffff17224 */ /* 0x000fe200078e00f0 */
[----:B------:R-:W4:Y:S01]  /*d9530*/  LDL.LU R17, [R1+0x3a5c] ;  /* 0x003a5c0001117983 */ /* 0x000f220000300800 */
[----:B------:R-:W-:Y:S01]  /*d9540*/  MOV R240, R150 ;  /* 0x0000009600f07202 */ /* 0x000fe20000000f00 */
[----:B------:R-:W-:-:S02]  /*d9550*/  IMAD.MOV.U32 R235, RZ, RZ, R234 ;  /* 0x000000ffffeb7224 */ /* 0x000fc400078e00ea */
[----:B------:R-:W4:Y:S01]  /*d9560*/  LDL.LU R15, [R1+0x3a60] ;  /* 0x003a6000010f7983 */ /* 0x000f220000300800 */
[----:B------:R-:W-:Y:S01]  /*d9570*/  MOV R234, R149 ;  /* 0x0000009500ea7202 */ /* 0x000fe20000000f00 */
[----:B------:R-:W-:Y:S01]  /*d9580*/  IMAD.MOV.U32 R233, RZ, RZ, R232 ;  /* 0x000000ffffe97224 */ /* 0x000fe200078e00e8 */
[----:B------:R-:W-:Y:S01]  /*d9590*/  MOV R232, R148 ;  /* 0x0000009400e87202 */ /* 0x000fe20000000f00 */
[----:B------:R-:W-:Y:S01]  /*d95a0*/  IMAD.MOV.U32 R231, RZ, RZ, R230 ;  /* 0x000000ffffe77224 */ /* 0x000fe200078e00e6 */
[----:B------:R-:W4:Y:S01]  /*d95b0*/  LDL.LU R12, [R1+0x3a9c] ;  /* 0x003a9c00010c7983 */ /* 0x000f220000300800 */
[----:B------:R-:W-:Y:S01]  /*d95c0*/  MOV R230, R147 ;  /* 0x0000009300e67202 */ /* 0x000fe20000000f00 */
[----:B------:R-:W-:Y:S02]  /*d95d0*/  IMAD.MOV.U32 R229, RZ, RZ, R228 ;  /* 0x000000ffffe57224 */ /* 0x000fe400078e00e4 */
[----:B------:R-:W4:Y:S01]  /*d95e0*/  LDL.LU R10, [R1+0x3aa0] ;  /* 0x003aa000010a7983 */ /* 0x000f220000300800 */
[----:B------:R-:W-:Y:S01]  /*d95f0*/  MOV R228, R146 ;  /* 0x0000009200e47202 */ /* 0x000fe20000000f00 */
[----:B------:R-:W-:-:S02]  /*d9600*/  IMAD.MOV.U32 R227, RZ, RZ, R226 ;  /* 0x000000ffffe37224 */ /* 0x000fc400078e00e2 */
[----:B------:R-:W-:Y:S01]  /*d9610*/  LDGSTS.E [R3+-0x5c180], desc[UR60][R246.64], P0 ;  /* 0xa3e80000f6037fae */ /* 0x000fe2000812187c */
[----:B------:R-:W-:Y:S01]  /*d9620*/  MOV R226, R145 ;  /* 0x0000009100e27202 */ /* 0x000fe20000000f00 */
[----:B------:R-:W-:Y:S02]  /*d9630*/  IMAD.MOV.U32 R225, RZ, RZ, R224 ;  /* 0x000000ffffe17224 */ /* 0x000fe400078e00e0 */
[----:B------:R-:W-:Y:S01]  /*d9640*/  LDGSTS.E [R3+-0x5bd80], desc[UR60][R240.64], P0 ;  /* 0xa4280000f0037fae */ /* 0x000fe2000812187c */
[----:B------:R-:W-:Y:S01]  /*d9650*/  MOV R224, R144 ;  /* 0x0000009000e07202 */ /* 0x000fe20000000f00 */
[----:B------:R-:W-:Y:S02]  /*d9660*/  IMAD.MOV.U32 R223, RZ, RZ, R222 ;  /* 0x000000ffffdf7224 */ /* 0x000fe400078e00de */
[----:B------:R-:W-:Y:S01]  /*d9670*/  LDGSTS.E [R3+-0x5b980], desc[UR60][R234.64], P0 ;  /* 0xa4680000ea037fae */ /* 0x000fe2000812187c */
        /* <DEDUP_REMOVED lines=18> */
[----:B------:R-:W-:Y:S02]  /*d97a0*/  LOP3.LUT R4, R7, 0x60, RZ, 0x3c, !PT ;  /* 0x0000006007047812 */ /* 0x000fe400078e3cff */
[----:B------:R-:W-:Y:S01]  /*d97b0*/  MOV R210, R137 ;  /* 0x0000008900d27202 */ /* 0x000fe20000000f00 */
[----:B------:R-:W-:Y:S01]  /*d97c0*/  IMAD.MOV.U32 R209, RZ, RZ, R208 ;  /* 0x000000ffffd17224 */ /* 0x000fe200078e00d0 */
[----:B------:R-:W-:Y:S01]  /*d97d0*/  LDGSTS.E [R3+-0x59d80], desc[UR60][R220.64], P0 ;  /* 0xa6280000dc037fae */ /* 0x000fe2000812187c */
[----:B------:R-:W-:-:S03]  /*d97e0*/  MOV R208, R136 ;  /* 0x0000008800d07202 */ /* 0x000fc60000000f00 */
[----:B------:R-:W-:Y:S04]  /*d97f0*/  LDGSTS.E [R3+-0x59980], desc[UR60][R218.64], P0 ;  /* 0xa6680000da037fae */ /* 0x000fe8000812187c */
[----:B------:R-:W-:Y:S04]  /*d9800*/  LDGSTS.E [R3+-0x59580], desc[UR60][R216.64], P0 ;  /* 0xa6a80000d8037fae */ /* 0x000fe8000812187c */
[----:B------:R-:W-:Y:S01]  /*d9810*/  LDGSTS.E [R3+-0x59180], desc[UR60][R214.64], P0 ;  /* 0xa6e80000d6037fae */ /* 0x000fe2000812187c */
[----:B------:R-:W-:-:S03]  /*d9820*/  IADD3 R4, R4, 0x200000, R8 ;  /* 0x0020000004047810 */ /* 0x000fc60007ffe008 */
[----:B------:R-:W-:Y:S04]  /*d9830*/  LDGSTS.E [R3+-0x58d80], desc[UR60][R212.64], P0 ;  /* 0xa7280000d4037fae */ /* 0x000fe8000812187c */
[----:B------:R-:W-:Y:S04]  /*d9840*/  LDGSTS.E [R3+-0x58980], desc[UR60][R210.64], P0 ;  /* 0xa7680000d2037fae */ /* 0x000fe8000812187c */
[----:B------:R-:W-:Y:S04]  /*d9850*/  LDGSTS.E [R3+-0x58580], desc[UR60][R208.64], P0 ;  /* 0xa7a80000d0037fae */ /* 0x000fe8000812187c */
[----:B------:R-:W-:Y:S01]  /*d9860*/  LDGSTS.E [R3+-0x58180], desc[UR60][R206.64], P0 ;  /* 0xa7e80000ce037fae */ /* 0x000fe2000812187c */
[----:B--2---:R-:W-:-:S02]  /*d9870*/  IADD3 R11, P1, R11, R6, RZ ;  /* 0x000000060b0b7210 */ /* 0x004fc40007f3e0ff */
[----:B------:R-:W-:-:S03]  /*d9880*/  IADD3 R9, P2, R9, R6, RZ ;  /* 0x0000000609097210 */ /* 0x000fc60007f5e0ff */
[----:B------:R-:W-:Y:S01]  /*d9890*/  IMAD.X R84, R84, 0x1, R2, P1 ;  /* 0x0000000154547824 */ /* 0x000fe200008e0602 */
[----:B------:R-:W-:Y:S04]  /*d98a0*/  STL [R1+0x3960], R11 ;  /* 0x0039600b01007387 */ /* 0x000fe80000100800 */
[----:B------:R-:W-:Y:S01]  /*d98b0*/  STL [R1+0x39a0], R9 ;  /* 0x0039a00901007387 */ /* 0x000fe20000100800 */
[----:B------:R-:W-:Y:S01]  /*d98c0*/  IMAD.MOV.U32 R85, RZ, RZ, R84 ;  /* 0x000000ffff557224 */ /* 0x000fe200078e0054 */
[----:B---3--:R-:W-:Y:S02]  /*d98d0*/  IADD3.X R13, R13, R2, RZ, P2, !PT ;  /* 0x000000020d0d7210 */ /* 0x008fe400017fe4ff */
[----:B------:R1:W-:Y:S02]  /*d98e0*/  STL [R1+0x395c], R84 ;  /* 0x00395c5401007387 */ /* 0x0003e40000100800 */
[----:B-1----:R-:W-:-:S02]  /*d98f0*/  MOV R84, R11 ;  /* 0x0000000b00547202 */ /* 0x002fc40000000f00 */
[----:B------:R-:W2:Y:S04]  /*d9900*/  LDL.LU R11, [R1+0x3ae0] ;  /* 0x003ae000010b7983 */ /* 0x000ea80000300800 */
[----:B------:R1:W-:Y:S04]  /*d9910*/  LDGSTS.E [R4+-0x7fd00], desc[UR60][R84.64], P0 ;  /* 0x8030000054047fae */ /* 0x0003e8000812187c */
[----:B------:R3:W-:Y:S04]  /*d9920*/  STL [R1+0x399c], R13 ;  /* 0x00399c0d01007387 */ /* 0x0007e80000100800 */
[----:B------:R-:W2:Y:S01]  /*d9930*/  LDL.LU R3, [R1+0x3b20] ;  /* 0x003b200001037983 */ /* 0x000ea20000300800 */
[----:B-1----:R-:W-:-:S03]  /*d9940*/  MOV R85, R13 ;  /* 0x0000000d00557202 */ /* 0x002fc60000000f00 */
[----:B---3--:R-:W3:Y:S01]  /*d9950*/  LDL.LU R13, [R1+0x3adc] ;  /* 0x003adc00010d7983 */ /* 0x008ee20000300800 */
[----:B------:R-:W-:-:S03]  /*d9960*/  IMAD.MOV.U32 R84, RZ, RZ, R9 ;  /* 0x000000ffff547224 */ /* 0x000fc600078e0009 */
[----:B------:R-:W3:Y:S04]  /*d9970*/  LDL.LU R9, [R1+0x3b1c] ;  /* 0x003b1c0001097983 */ /* 0x000ee80000300800 */
[----:B------:R1:W-:Y:S01]  /*d9980*/  LDGSTS.E [R4+-0x7f900], desc[UR60][R84.64], P0 ;  /* 0x8070000054047fae */ /* 0x0003e2000812187c */
[-C--:B----4-:R-:W-:Y:S02]  /*d9990*/  IADD3 R5, P1, R5, R6.reuse, RZ ;  /* 0x0000000605057210 */ /* 0x090fe40007f3e0ff */
[----:B------:R-:W-:-:S03]  /*d99a0*/  IADD3 R14, P2, R14, R6, RZ ;  /* 0x000000060e0e7210 */ /* 0x000fc60007f5e0ff */
[----:B------:R-:W-:Y:S01]  /*d99b0*/  IMAD.X R83, R83, 0x1, R2, P1 ;  /* 0x0000000153537824 */ /* 0x000fe200008e0602 */
[----:B------:R-:W-:Y:S01]  /*d99c0*/  IADD3.X R16, R16, R2, RZ, P2, !PT ;  /* 0x0000000210107210 */ /* 0x000fe200017fe4ff */
[----:B------:R4:W-:Y:S04]  /*d99d0*/  STL [R1+0x39e0], R5 ;  /* 0x0039e00501007387 */ /* 0x0009e80000100800 */
[----:B------:R4:W-:Y:S01]  /*d99e0*/  STL [R1+0x39dc], R83 ;  /* 0x0039dc5301007387 */ /* 0x0009e20000100800 */
[----:B-1----:R-:W-:Y:S01]  /*d99f0*/  IMAD.MOV.U32 R84, RZ, RZ, R5 ;  /* 0x000000ffff547224 */ /* 0x002fe200078e0005 */
[----:B------:R-:W-:Y:S02]  /*d9a00*/  MOV R85, R83 ;  /* 0x0000005300557202 */ /* 0x000fe40000000f00 */
[----:B------:R-:W-:Y:S04]  /*d9a10*/  STL [R1+0x3a20], R14 ;  /* 0x003a200e01007387 */ /* 0x000fe80000100800 */
[----:B------:R1:W-:Y:S04]  /*d9a20*/  STL [R1+0x3a1c], R16 ;  /* 0x003a1c1001007387 */ /* 0x0003e80000100800 */
[----:B------:R-:W-:Y:S04]  /*d9a30*/  LDGSTS.E [R4+-0x7f500], desc[UR60][R84.64], P0 ;  /* 0x80b0000054047fae */ /* 0x000fe8000812187c */
[----:B----4-:R-:W4:Y:S04]  /*d9a40*/  LDL.LU R5, [R1+0x3b60] ;  /* 0x003b600001057983 */ /* 0x010f280000300800 */
[----:B------:R-:W4:Y:S04]  /*d9a50*/  LDL.LU R84, [R1+0x3bb0] ;  /* 0x003bb00001547983 */ /* 0x000f280000300800 */
[----:B------:R-:W4:Y:S04]  /*d9a60*/  LDL.LU R83, [R1+0x3b5c] ;  /* 0x003b5c0001537983 */ /* 0x000f280000300800 */
[----:B------:R-:W4:Y:S01]  /*d9a70*/  LDL.LU R85, [R1+0x3bac] ;  /* 0x003bac0001557983 */ /* 0x000f220000300800 */
[----:B------:R-:W-:-:S02]  /*d9a80*/  IADD3 R15, P1, R15, R6, RZ ;  /* 0x000000060f0f7210 */ /* 0x000fc40007f3e0ff */
[----:B------:R-:W-:Y:S01]  /*d9a90*/  IADD3 R10, P2, R10, R6, RZ ;  /* 0x000000060a0a7210 */ /* 0x000fe20007f5e0ff */
[----:B------:R-:W-:Y:S01]  /*d9aa0*/  IMAD.MOV.U32 R86, RZ, RZ, R14 ;  /* 0x000000ffff567224 */ /* 0x000fe200078e000e */
[----:B------:R-:W-:Y:S01]  /*d9ab0*/  MOV R87, R16 ;  /* 0x0000001000577202 */ /* 0x000fe20000000f00 */
[----:B------:R-:W-:Y:S01]  /*d9ac0*/  IMAD.X R17, R17, 0x1, R2, P1 ;  /* 0x0000000111117824 */ /* 0x000fe200008e0602 */
[----:B-1----:R-:W4:Y:S01]  /*d9ad0*/  LDL.LU R16, [R1+0x3bf0] ;  /* 0x003bf00001107983 */ /* 0x002f220000300800 */
[----:B------:R-:W-:-:S03]  /*d9ae0*/  IADD3.X R12, R12, R2, RZ, P2, !PT ;  /* 0x000000020c0c7210 */ /* 0x000fc600017fe4ff */
[----:B------:R-:W4:Y:S04]  /*d9af0*/  LDL.LU R14, [R1+0x3c30] ;  /* 0x003c3000010e7983 */ /* 0x000f280000300800 */
[----:B------:R-:W-:Y:S04]  /*d9b00*/  STL [R1+0x3a60], R15 ;  /* 0x003a600f01007387 */ /* 0x000fe80000100800 */
[----:B------:R1:W-:Y:S04]  /*d9b10*/  STL [R1+0x3a5c], R17 ;  /* 0x003a5c1101007387 */ /* 0x0003e80000100800 */
[----:B------:R1:W-:Y:S04]  /*d9b20*/  LDGSTS.E [R4+-0x7f100], desc[UR60][R86.64], P0 ;  /* 0x80f0000056047fae */ /* 0x0003e8000812187c */
[----:B------:R-:W-:Y:S04]  /*d9b30*/  STL [R1+0x3aa0], R10 ;  /* 0x003aa00a01007387 */ /* 0x000fe80000100800 */
[----:B------:R1:W-:Y:S02]  /*d9b40*/  STL [R1+0x3a9c], R12 ;  /* 0x003a9c0c01007387 */ /* 0x0003e40000100800 */
[----:B-1----:R-:W-:Y:S01]  /*d9b50*/  MOV R87, R17 ;  /* 0x0000001100577202 */ /* 0x002fe20000000f00 */
[----:B------:R-:W-:Y:S01]  /*d9b60*/  IMAD.MOV.U32 R86, RZ, RZ, R15 ;  /* 0x000000ffff567224 */ /* 0x000fe200078e000f */
[----:B------:R-:W4:Y:S04]  /*d9b70*/  LDL.LU R17, [R1+0x3bec] ;  /* 0x003bec0001117983 */ /* 0x000f280000300800 */
[----:B------:R-:W4:Y:S04]  /*d9b80*/  LDL.LU R15, [R1+0x3c2c] ;  /* 0x003c2c00010f7983 */ /* 0x000f280000300800 */
[----:B------:R1:W-:Y:S02]  /*d9b90*/  LDGSTS.E [R4+-0x7ed00], desc[UR60][R86.64], P0 ;  /* 0x8130000056047fae */ /* 0x0003e4000812187c */
[----:B-1----:R-:W-:Y:S01]  /*d9ba0*/  IMAD.MOV.U32 R86, RZ, RZ, R10 ;  /* 0x000000ffff567224 */ /* 0x002fe200078e000a */
[----:B------:R-:W-:-:S02]  /*d9bb0*/  MOV R87, R12 ;  /* 0x0000000c00577202 */ /* 0x000fc40000000f00 */
[----:B------:R-:W4:Y:S04]  /*d9bc0*/  LDL.LU R12, [R1+0x3c70] ;  /* 0x003c7000010c7983 */ /* 0x000f280000300800 */
[----:B------:R-:W4:Y:S04]  /*d9bd0*/  LDL.LU R10, [R1+0x3cb0] ;  /* 0x003cb000010a7983 */ /* 0x000f280000300800 */
[----:B------:R1:W-:Y:S01]  /*d9be0*/  LDGSTS.E [R4+-0x7e900], desc[UR60][R86.64], P0 ;  /* 0x8170000056047fae */ /* 0x0003e2000812187c */
[-C--:B--2---:R-:W-:Y:S02]  /*d9bf0*/  IADD3 R11, P1, R11, R6.reuse, RZ ;  /* 0x000000060b0b7210 */ /* 0x084fe40007f3e0ff */
[----:B------:R-:W-:-:S03]  /*d9c00*/  IADD3 R3, P2, R3, R6, RZ ;  /* 0x0000000603037210 */ /* 0x000fc60007f5e0ff */
[----:B------:R-:W-:Y:S01]  /*d9c10*/  STL [R1+0x3ae0], R11 ;  /* 0x003ae00b01007387 */ /* 0x000fe20000100800 */
[----:B-1----:R-:W-:Y:S02]  /*d9c20*/  IMAD.MOV.U32 R86, RZ, RZ, R11 ;  /* 0x000000ffff567224 */ /* 0x002fe400078e000b */
[----:B---3--:R-:W-:Y:S01]  /*d9c30*/  IMAD.X R13, R13, 0x1, R2, P1 ;  /* 0x000000010d0d7824 */ /* 0x008fe200008e0602 */
[----:B------:R-:W-:-:S04]  /*d9c40*/  IADD3.X R9, R9, R2, RZ, P2, !PT ;  /* 0x0000000209097210 */ /* 0x000fc800017fe4ff */
[----:B------:R1:W-:Y:S01]  /*d9c50*/  STL [R1+0x3adc], R13 ;  /* 0x003adc0d01007387 */ /* 0x0003e20000100800 */
[----:B------:R-:W-:-:S03]  /*d9c60*/  MOV R87, R13 ;  /* 0x0000000d00577202 */ /* 0x000fc60000000f00 */
[----:B------:R-:W-:Y:S04]  /*d9c70*/  STL [R1+0x3b20], R3 ;  /* 0x003b200301007387 */ /* 0x000fe80000100800 */
[----:B------:R2:W-:Y:S04]  /*d9c80*/  LDGSTS.E [R4+-0x7e500], desc[UR60][R86.64], P0 ;  /* 0x81b0000056047fae */ /* 0x0005e8000812187c */
[----:B-1----:R-:W3:Y:S04]  /*d9c90*/  LDL.LU R13, [R1+0x3c6c] ;  /* 0x003c6c00010d7983 */ /* 0x002ee80000300800 */
[----:B------:R1:W-:Y:S04]  /*d9ca0*/  STL [R1+0x3b1c], R9 ;  /* 0x003b1c0901007387 */ /* 0x0003e80000100800 */
[----:B------:R-:W3:Y:S01]  /*d9cb0*/  LDL.LU R11, [R1+0x3cac] ;  /* 0x003cac00010b7983 */ /* 0x000ee20000300800 */
[----:B--2---:R-:W-:Y:S01]  /*d9cc0*/  IMAD.MOV.U32 R86, RZ, RZ, R3 ;  /* 0x000000ffff567224 */ /* 0x004fe200078e0003 */
[----:B------:R-:W-:-:S02]  /*d9cd0*/  MOV R87, R9 ;  /* 0x0000000900577202 */ /* 0x000fc40000000f00 */
[----:B-1----:R-:W2:Y:S04]  /*d9ce0*/  LDL.LU R9, [R1+0x3cf0] ;  /* 0x003cf00001097983 */ /* 0x002ea80000300800 */
[----:B------:R-:W2:Y:S04]  /*d9cf0*/  LDL.LU R3, [R1+0x3d30] ;  /* 0x003d300001037983 */ /* 0x000ea80000300800 */
[----:B------:R1:W-:Y:S01]  /*d9d00*/  LDGSTS.E [R4+-0x7e100], desc[UR60][R86.64], P0 ;  /* 0x81f0000056047fae */ /* 0x0003e2000812187c */
[----:B----4-:R-:W-:-:S05]  /*d9d10*/  IADD3 R5, P1, R5, R6, RZ ;  /* 0x0000000605057210 */ /* 0x010fca0007f3e0ff */
[----:B------:R-:W-:Y:S01]  /*d9d20*/  STL [R1+0x3b60], R5 ;  /* 0x003b600501007387 */ /* 0x000fe20000100800 */
[----:B------:R-:W-:Y:S01]  /*d9d30*/  IADD3 R84, P2, R84, R6, RZ ;  /* 0x0000000654547210 */ /* 0x000fe20007f5e0ff */
[----:B------:R-:W-:-:S03]  /*d9d40*/  IMAD.X R83, R83, 0x1, R2, P1 ;  /* 0x0000000153537824 */ /* 0x000fc600008e0602 */
[----:B------:R-:W-:Y:S02]  /*d9d50*/  IADD3.X R85, R85, R2, RZ, P2, !PT ;  /* 0x0000000255557210 */ /* 0x000fe400017fe4ff */
[----:B------:R4:W-:Y:S01]  /*d9d60*/  STL [R1+0x3b5c], R83 ;  /* 0x003b5c5301007387 */ /* 0x0009e20000100800 */
[----:B-1----:R-:W-:-:S03]  /*d9d70*/  MOV R87, R83 ;  /* 0x0000005300577202 */ /* 0x002fc60000000f00 */
[----:B------:R-:W-:Y:S01]  /*d9d80*/  STL [R1+0x3bb0], R84 ;  /* 0x003bb05401007387 */ /* 0x000fe20000100800 */
[----:B------:R-:W-:Y:S01]  /*d9d90*/  IMAD.MOV.U32 R86, RZ, RZ, R5 ;  /* 0x000000ffff567224 */ /* 0x000fe200078e0005 */
[-C--:B------:R-:W-:Y:S02]  /*d9da0*/  IADD3 R16, P1, R16, R6.reuse, RZ ;  /* 0x0000000610107210 */ /* 0x080fe40007f3e0ff */
[----:B------:R-:W-:Y:S02]  /*d9db0*/  IADD3 R14, P2, R14, R6, RZ ;  /* 0x000000060e0e7210 */ /* 0x000fe40007f5e0ff */
[----:B------:R-:W-:Y:S04]  /*d9dc0*/  LDGSTS.E [R4+-0x7dd00], desc[UR60][R86.64], P0 ;  /* 0x8230000056047fae */ /* 0x000fe8000812187c */
[----:B----4-:R-:W4:Y:S04]  /*d9dd0*/  LDL.LU R83, [R1+0x3cec] ;  /* 0x003cec0001537983 */ /* 0x010f280000300800 */
[----:B------:R1:W-:Y:S04]  /*d9de0*/  STL [R1+0x3bac], R85 ;  /* 0x003bac5501007387 */ /* 0x0003e80000100800 */
[----:B------:R-:W4:Y:S04]  /*d9df0*/  LDL.LU R5, [R1+0x3d2c] ;  /* 0x003d2c0001057983 */ /* 0x000f280000300800 */
[----:B------:R-:W-:Y:S04]  /*d9e00*/  STL [R1+0x3bf0], R16 ;  /* 0x003bf01001007387 */ /* 0x000fe80000100800 */
[----:B------:R-:W-:Y:S01]  /*d9e10*/  LDGSTS.E [R4+-0x7d900], desc[UR60][R84.64], P0 ;  /* 0x8270000054047fae */ /* 0x000fe2000812187c */
[----:B------:R-:W-:Y:S01]  /*d9e20*/  IMAD.X R17, R17, 0x1, R2, P1 ;  /* 0x0000000111117824 */ /* 0x000fe200008e0602 */
[----:B------:R-:W-:-:S04]  /*d9e30*/  IADD3.X R15, R15, R2, RZ, P2, !PT ;  /* 0x000000020f0f7210 */ /* 0x000fc800017fe4ff */
[----:B------:R3:W-:Y:S04]  /*d9e40*/  STL [R1+0x3bec], R17 ;  /* 0x003bec1101007387 */ /* 0x0007e80000100800 */
[----:B------:R-:W-:Y:S04]  /*d9e50*/  STL [R1+0x3c30], R14 ;  /* 0x003c300e01007387 */ /* 0x000fe80000100800 */
[----:B------:R3:W-:Y:S04]  /*d9e60*/  STL [R1+0x3c2c], R15 ;  /* 0x003c2c0f01007387 */ /* 0x0007e80000100800 */
[----:B------:R-:W4:Y:S04]  /*d9e70*/  LDL.LU.64 R88, [R1+0x2820] ;  /* 0x0028200001587983 */ /* 0x000f280000300a00 */
[----:B------:R-:W4:Y:S04]  /*d9e80*/  LDL.LU.64 R86, [R1+0x27e0] ;  /* 0x0027e00001567983 */ /* 0x000f280000300a00 */
[----:B-1----:R-:W4:Y:S04]  /*d9e90*/  LDL.LU.64 R84, [R1+0x27a0] ;  /* 0x0027a00001547983 */ /* 0x002f280000300a00 */
[----:B------:R-:W-:Y:S04]  /*d9ea0*/  LDGSTS.E [R4+-0x7d500], desc[UR60][R16.64], P0 ;  /* 0x82b0000010047fae */ /* 0x000fe8000812187c */
[----:B------:R-:W-:Y:S01]  /*d9eb0*/  LDGSTS.E [R4+-0x7d100], desc[UR60][R14.64], P0 ;  /* 0x82f000000e047fae */ /* 0x000fe2000812187c */
[----:B------:R-:W-:-:S02]  /*d9ec0*/  IADD3 R12, P1, R12, R6, RZ ;  /* 0x000000060c0c7210 */ /* 0x000fc40007f3e0ff */
[----:B------:R-:W-:-:S03]  /*d9ed0*/  IADD3 R10, P2, R10, R6, RZ ;  /* 0x000000060a0a7210 */ /* 0x000fc60007f5e0ff */
[----:B------:R-:W-:Y:S01]  /*d9ee0*/  STL [R1+0x3c70], R12 ;  /* 0x003c700c01007387 */ /* 0x000fe20000100800 */
[----:B---3--:R-:W-:Y:S01]  /*d9ef0*/  IMAD.X R13, R13, 0x1, R2, P1 ;  /* 0x000000010d0d7824 */ /* 0x008fe200008e0602 */
[----:B------:R-:W-:-:S04]  /*d9f00*/  IADD3.X R11, R11, R2, RZ, P2, !PT ;  /* 0x000000020b0b7210 */ /* 0x000fc800017fe4ff */
[----:B------:R-:W-:Y:S04]  /*d9f10*/  STL [R1+0x3c6c], R13 ;  /* 0x003c6c0d01007387 */ /* 0x000fe80000100800 */
[----:B------:R-:W-:Y:S04]  /*d9f20*/  STL [R1+0x3cb0], R10 ;  /* 0x003cb00a01007387 */ /* 0x000fe80000100800 */
[----:B------:R1:W-:Y:S04]  /*d9f30*/  STL [R1+0x3cac], R11 ;  /* 0x003cac0b01007387 */ /* 0x0003e80000100800 */
[----:B------:R-:W3:Y:S04]  /*d9f40*/  LDL.LU.64 R16, [R1+0x2760] ;  /* 0x0027600001107983 */ /* 0x000ee80000300a00 */
[----:B------:R-:W3:Y:S04]  /*d9f50*/  LDL.LU.64 R14, [R1+0x2720] ;  /* 0x00272000010e7983 */ /* 0x000ee80000300a00 */
[----:B------:R-:W-:Y:S04]  /*d9f60*/  LDGSTS.E [R4+-0x7cd00], desc[UR60][R12.64], P0 ;  /* 0x833000000c047fae */ /* 0x000fe8000812187c */
[----:B------:R-:W-:Y:S04]  /*d9f70*/  LDGSTS.E [R4+-0x7c900], desc[UR60][R10.64], P0 ;  /* 0x837000000a047fae */ /* 0x000fe8000812187c */
[----:B-1----:R-:W3:Y:S04]  /*d9f80*/  LDL.LU.64 R10, [R1+0x26e0] ;  /* 0x0026e000010a7983 */ /* 0x002ee80000300a00 */
[----:B------:R-:W3:Y:S01]  /*d9f90*/  LDL.LU.64 R12, [R1+0x26a0] ;  /* 0x0026a000010c7983 */ /* 0x000ee20000300a00 */
[----:B--2---:R-:W-:-:S02]  /*d9fa0*/  IADD3 R9, P1, R9, R6, RZ ;  /* 0x0000000609097210 */ /* 0x004fc40007f3e0ff */
[----:B------:R-:W-:-:S03]  /*d9fb0*/  IADD3 R3, P2, R3, R6, RZ ;  /* 0x0000000603037210 */ /* 0x000fc60007f5e0ff */
[----:B------:R-:W-:Y:S01]  /*d9fc0*/  STL [R1+0x3cf0], R9 ;  /* 0x003cf00901007387 */ /* 0x000fe20000100800 */
[----:B------:R-:W-:Y:S02]  /*d9fd0*/  IMAD.MOV.U32 R90, RZ, RZ, R9 ;  /* 0x000000ffff5a7224 */ /* 0x000fe400078e0009 */
[----:B----4-:R-:W-:Y:S01]  /*d9fe0*/  IMAD.X R83, R83, 0x1, R2, P1 ;  /* 0x0000000153537824 */ /* 0x010fe200008e0602 */
[----:B------:R-:W-:-:S04]  /*d9ff0*/  IADD3.X R5, R5, R2, RZ, P2, !PT ;  /* 0x0000000205057210 */ /* 0x000fc800017fe4ff */
[----:B------:R-:W-:Y:S04]  /*da000*/  STL [R1+0x3cec], R83 ;  /* 0x003cec5301007387 */ /* 0x000fe80000100800 */
[----:B------:R1:W-:Y:S04]  /*da010*/  STL [R1+0x3d30], R3 ;  /* 0x003d300301007387 */ /* 0x0003e80000100800 */
[----:B------:R-:W-:Y:S04]  /*da020*/  STL [R1+0x3d2c], R5 ;  /* 0x003d2c0501007387 */ /* 0x000fe80000100800 */
[----:B------:R-:W2:Y:S01]  /*da030*/  LDL.LU.64 R98, [R1+0x2660] ;  /* 0x0026600001627983 */ /* 0x000ea20000300a00 */
[----:B------:R-:W-:-:S03]  /*da040*/  MOV R91, R83 ;  /* 0x00000053005b7202 */ /* 0x000fc60000000f00 */
[----:B------:R-:W4:Y:S04]  /*da050*/  LDL.LU.64 R92, [R1+0x2620] ;  /* 0x00262000015c7983 */ /* 0x000f280000300a00 */
[----:B------:R-:W4:Y:S04]  /*da060*/  LDL.LU.64 R96, [R1+0x24b0] ;  /* 0x0024b00001607983 */ /* 0x000f280000300a00 */
[----:B------:R1:W-:Y:S02]  /*da070*/  LDGSTS.E [R4+-0x7c500], desc[UR60][R90.64], P0 ;  /* 0x83b000005a047fae */ /* 0x0003e4000812187c */
[----:B-1----:R-:W-:Y:S01]  /*da080*/  IMAD.MOV.U32 R90, RZ, RZ, R3 ;  /* 0x000000ffff5a7224 */ /* 0x002fe200078e0003 */
[----:B------:R-:W-:-:S05]  /*da090*/  MOV R91, R5 ;  /* 0x00000005005b7202 */ /* 0x000fca0000000f00 */
[----:B------:R1:W-:Y:S01]  /*da0a0*/  LDGSTS.E [R4+-0x7c100], desc[UR60][R90.64], P0 ;  /* 0x83f000005a047fae */ /* 0x0003e2000812187c */
[-C--:B------:R-:W-:Y:S02]  /*da0b0*/  IADD3 R130, P1, R88, R6.reuse, RZ ;  /* 0x0000000658827210 */ /* 0x080fe40007f3e0ff */
[----:B------:R-:W-:Y:S01]  /*da0c0*/  LOP3.LUT R3, R7, 0x70, RZ, 0x3c, !PT ;  /* 0x0000007007037812 */ /* 0x000fe200078e3cff */
[----:B------:R-:W4:Y:S04]  /*da0d0*/  LDL.LU.64 R90, [R1+0x2478] ;  /* 0x00247800015a7983 */ /* 0x000f280000300a00 */
[----:B------:R-:W4:Y:S01]  /*da0e0*/  LDL.LU.64 R94, [R1+0x2440] ;  /* 0x00244000015e7983 */ /* 0x000f220000300a00 */
[----:B------:R-:W-:Y:S01]  /*da0f0*/  IMAD.X R7, R89, 0x1, R2, P1 ;  /* 0x0000000159077824 */ /* 0x000fe200008e0602 */
[----:B------:R-:W-:-:S02]  /*da100*/  IADD3 R129, P1, R86, R6, RZ ;  /* 0x0000000656817210 */ /* 0x000fc40007f3e0ff */
[----:B------:R-:W4:Y:S01]  /*da110*/  LDL.LU.64 R88, [R1+0x22f0] ;  /* 0x0022f00001587983 */ /* 0x000f220000300a00 */
[----:B------:R-:W-:Y:S02]  /*da120*/  IADD3 R3, R3, 0x200000, R8 ;  /* 0x0020000003037810 */ /* 0x000fe40007ffe008 */
[----:B------:R-:W-:Y:S02]  /*da130*/  IADD3.X R8, R87, R2, RZ, P1, !PT ;  /* 0x0000000257087210 */ /* 0x000fe40000ffe4ff */
[----:B------:R-:W-:Y:S01]  /*da140*/  IADD3 R128, P1, R84, R6, RZ ;  /* 0x0000000654807210 */ /* 0x000fe20007f3e0ff */
[----:B------:R-:W4:Y:S04]  /*da150*/  LDL.LU.64 R86, [R1+0x22c0] ;  /* 0x0022c00001567983 */ /* 0x000f280000300a00 */
[----:B------:R-:W-:-:S02]  /*da160*/  IMAD.X R9, R85, 0x1, R2, P1 ;  /* 0x0000000155097824 */ /* 0x000fc400008e0602 */
[----:B------:R-:W4:Y:S01]  /*da170*/  LDL.LU.64 R84, [R1+0x2290] ;  /* 0x0022900001547983 */ /* 0x000f220000300a00 */
[----:B---3--:R-:W-:-:S04]  /*da180*/  IADD3 R126, P1, R16, R6, RZ ;  /* 0x00000006107e7210 */ /* 0x008fc80007f3e0ff */
[----:B------:R-:W-:Y:S02]  /*da190*/  IADD3.X R127, R17, R2, RZ, P1, !PT ;  /* 0x00000002117f7210 */ /* 0x000fe40000ffe4ff */
[-C--:B------:R-:W-:Y:S01]  /*da1a0*/  IADD3 R124, P1, R14, R6.reuse, RZ ;  /* 0x000000060e7c7210 */ /* 0x080fe20007f3e0ff */
[----:B------:R-:W3:Y:S04]  /*da1b0*/  LDL.LU.64 R16, [R1+0x2260] ;  /* 0x0022600001107983 */ /* 0x000ee80000300a00 */
[----:B------:R-:W-:Y:S02]  /*da1c0*/  IMAD.X R125, R15, 0x1, R2, P1 ;  /* 0x000000010f7d7824 */ /* 0x000fe400008e0602 */
[----:B------:R-:W3:Y:S01]  /*da1d0*/  LDL.LU.64 R14, [R1+0x2230] ;  /* 0x00223000010e7983 */ /* 0x000ee20000300a00 */
[----:B------:R-:W-:-:S04]  /*da1e0*/  IADD3 R122, P1, R10, R6, RZ ;  /* 0x000000060a7a7210 */ /* 0x000fc80007f3e0ff */
[----:B------:R-:W-:Y:S02]  /*da1f0*/  IADD3.X R123, R11, R2, RZ, P1, !PT ;  /* 0x000000020b7b7210 */ /* 0x000fe40000ffe4ff */
[-C--:B------:R-:W-:Y:S01]  /*da200*/  IADD3 R120, P1, R12, R6.reuse, RZ ;  /* 0x000000060c787210 */ /* 0x080fe20007f3e0ff */
[----:B------:R-:W3:Y:S04]  /*da210*/  LDL.LU.64 R10, [R1+0x2110] ;  /* 0x00211000010a7983 */ /* 0x000ee80000300a00 */
[----:B------:R-:W-:Y:S02]  /*da220*/  IMAD.X R121, R13, 0x1, R2, P1 ;  /* 0x000000010d797824 */ /* 0x000fe400008e0602 */
[----:B------:R-:W3:Y:S01]  /*da230*/  LDL.LU.64 R12, [R1+0x20e8] ;  /* 0x0020e800010c7983 */ /* 0x000ee20000300a00 */
[----:B--2---:R-:W-:-:S04]  /*da240*/  IADD3 R118, P1, R98, R6, RZ ;  /* 0x0000000662767210 */ /* 0x004fc80007f3e0ff */
[----:B------:R-:W-:Y:S02]  /*da250*/  IADD3.X R119, R99, R2, RZ, P1, !PT ;  /* 0x0000000263777210 */ /* 0x000fe40000ffe4ff */
[----:B----4-:R-:W-:-:S05]  /*da260*/  IADD3 R116, P1, R92, R6, RZ ;  /* 0x000000065c747210 */ /* 0x010fca0007f3e0ff */
[----:B------:R-:W-:Y:S01]  /*da270*/  IMAD.X R117, R93, 0x1, R2, P1 ;  /* 0x000000015d757824 */ /* 0x000fe200008e0602 */
[----:B------:R-:W-:Y:S01]  /*da280*/  IADD3 R114, P1, R96, R6, RZ ;  /* 0x0000000660727210 */ /* 0x000fe20007f3e0ff */
[----:B------:R-:W2:Y:S03]  /*da290*/  LDL.LU.64 R92, [R1+0x20c0] ;  /* 0x0020c000015c7983 */ /* 0x000ea60000300a00 */
[----:B------:R-:W-:Y:S02]  /*da2a0*/  IADD3.X R115, R97, R2, RZ, P1, !PT ;  /* 0x0000000261737210 */ /* 0x000fe40000ffe4ff */
[----:B------:R-:W-:-:S05]  /*da2b0*/  IADD3 R112, P1, R90, R6, RZ ;  /* 0x000000065a707210 */ /* 0x000fca0007f3e0ff */
[----:B------:R-:W-:Y:S01]  /*da2c0*/  IMAD.X R113, R91, 0x1, R2, P1 ;  /* 0x000000015b717824 */ /* 0x000fe200008e0602 */
[----:B------:R-:W-:Y:S01]  /*da2d0*/  IADD3 R110, P1, R94, R6, RZ ;  /* 0x000000065e6e7210 */ /* 0x000fe20007f3e0ff */
[----:B------:R-:W4:Y:S03]  /*da2e0*/  LDL.LU.64 R90, [R1+0x2098] ;  /* 0x00209800015a7983 */ /* 0x000f260000300a00 */
[----:B------:R-:W-:Y:S02]  /*da2f0*/  IADD3.X R111, R95, R2, RZ, P1, !PT ;  /* 0x000000025f6f7210 */ /* 0x000fe40000ffe4ff */
[----:B------:R-:W-:-:S05]  /*da300*/  IADD3 R108, P1, R88, R6, RZ ;  /* 0x00000006586c7210 */ /* 0x000fca0007f3e0ff */
[--C-:B------:R-:W-:Y:S01]  /*da310*/  IMAD.X R109, R89, 0x1, R2.reuse, P1 ;  /* 0x00000001596d7824 */ /* 0x100fe200008e0602 */
[----:B------:R-:W-:Y:S01]  /*da320*/  IADD3 R106, P1, R86, R6, RZ ;  /* 0x00000006566a7210 */ /* 0x000fe20007f3e0ff */
[----:B------:R-:W1:Y:S03]  /*da330*/  LDL.LU.64 R88, [R1+0x1fa0] ;  /* 0x001fa00001587983 */ /* 0x000e660000300a00 */
[----:B------:R-:W-:Y:S02]  /*da340*/  IADD3.X R107, R87, R2, RZ, P1, !PT ;  /* 0x00000002576b7210 */ /* 0x000fe40000ffe4ff */
[----:B------:R-:W-:Y:S01]  /*da350*/  IADD3 R104, P1, R84, R6, RZ ;  /* 0x0000000654687210 */ /* 0x000fe20007f3e0ff */
[----:B------:R-:W4:Y:S04]  /*da360*/  LDL.LU.64 R86, [R1+0x1f80] ;  /* 0x001f800001567983 */ /* 0x000f280000300a00 */
[----:B------:R-:W-:-:S02]  /*da370*/  IMAD.X R105, R85, 0x1, R2, P1 ;  /* 0x0000000155697824 */ /* 0x000fc400008e0602 */
[----:B------:R-:W4:Y:S01]  /*da380*/  LDL.LU.64 R84, [R1+0x1f60] ;  /* 0x001f600001547983 */ /* 0x000f220000300a00 */
[----:B---3--:R-:W-:-:S04]  /*da390*/  IADD3 R102, P1, R16, R6, RZ ;  /* 0x0000000610667210 */ /* 0x008fc80007f3e0ff */
[----:B------:R-:W-:Y:S02]  /*da3a0*/  IADD3.X R103, R17, R2, RZ, P1, !PT ;  /* 0x0000000211677210 */ /* 0x000fe40000ffe4ff */
[----:B------:R-:W3:Y:S01]  /*da3b0*/  LDL.LU.64 R16, [R1+0x1f40] ;  /* 0x001f400001107983 */ /* 0x000ee20000300a00 */
[----:B------:R-:W-:-:S05]  /*da3c0*/  IADD3 R100, P1, R14, R6, RZ ;  /* 0x000000060e647210 */ /* 0x000fca0007f3e0ff */
[----:B------:R-:W-:Y:S02]  /*da3d0*/  IMAD.X R101, R15, 0x1, R2, P1 ;  /* 0x000000010f657824 */ /* 0x000fe400008e0602 */
[----:B------:R-:W3:Y:S01]  /*da3e0*/  LDL.LU.64 R14, [R1+0x1f20] ;  /* 0x001f2000010e7983 */ /* 0x000ee20000300a00 */
[----:B------:R-:W-:-:S04]  /*da3f0*/  IADD3 R98, P1, R10, R6, RZ ;  /* 0x000000060a627210 */ /* 0x000fc80007f3e0ff */
[----:B------:R-:W-:Y:S02]  /*da400*/  IADD3.X R99, R11, R2, RZ, P1, !PT ;  /* 0x000000020b637210 */ /* 0x000fe40000ffe4ff */
[----:B------:R-:W3:Y:S01]  /*da410*/  LDL.LU.64 R10, [R1+0x1f00] ;  /* 0x001f0000010a7983 */ /* 0x000ee20000300a00 */
        /* <DEDUP_REMOVED lines=9> */
[----:B-1----:R-:W-:-:S04]  /*da4b0*/  IADD3 R90, P1, R88, R6, RZ ;  /* 0x00000006585a7210 */ /* 0x002fc80007f3e0ff */
[----:B------:R-:W-:Y:S02]  /*da4c0*/  IADD3.X R91, R89, R2, RZ, P1, !PT ;  /* 0x00000002595b7210 */ /* 0x000fe40000ffe4ff */
[----:B------:R-:W-:-:S05]  /*da4d0*/  IADD3 R88, P1, R86, R6, RZ ;  /* 0x0000000656587210 */ /* 0x000fca0007f3e0ff */
[----:B------:R-:W-:Y:S01]  /*da4e0*/  IMAD.X R89, R87, 0x1, R2, P1 ;  /* 0x0000000157597824 */ /* 0x000fe200008e0602 */
[----:B------:R-:W-:-:S04]  /*da4f0*/  IADD3 R86, P1, R84, R6, RZ ;  /* 0x0000000654567210 */ /* 0x000fc80007f3e0ff */
[----:B------:R-:W-:Y:S02]  /*da500*/  IADD3.X R87, R85, R2, RZ, P1, !PT ;  /* 0x0000000255577210 */ /* 0x000fe40000ffe4ff */
[----:B------:R-:W-:Y:S02]  /*da510*/  MOV R131, R8 ;  /* 0x0000000800837202 */ /* 0x000fe40000000f00 */
[----:B---3--:R-:W-:-:S05]  /*da520*/  IADD3 R84, P1, R16, R6, RZ ;  /* 0x0000000610547210 */ /* 0x008fca0007f3e0ff */
        /* <DEDUP_REMOVED lines=23> */
[-C--:B------:R-:W-:Y:S01]  /*da6a0*/  IADD3 R143, P1, R192, R6.reuse, RZ ;  /* 0x00000006c08f7210 */ /* 0x080fe20007f3e0ff */
[----:B------:R-:W-:Y:S01]  /*da6b0*/  IMAD.MOV.U32 R132, RZ, RZ, R130 ;  /* 0x000000ffff847224 */ /* 0x000fe200078e0082 */
[----:B------:R-:W-:Y:S01]  /*da6c0*/  MOV R133, R7 ;  /* 0x0000000700857202 */ /* 0x000fe20000000f00 */
[----:B------:R-:W-:Y:S02]  /*da6d0*/  IMAD.MOV.U32 R130, RZ, RZ, R129 ;  /* 0x000000ffff827224 */ /* 0x000fe400078e0081 */
[----:B------:R-:W-:Y:S01]  /*da6e0*/  IMAD.X R192, R193, 0x1, R2, P1 ;  /* 0x00000001c1c07824 */ /* 0x000fe200008e0602 */
[----:B------:R-:W-:Y:S01]  /*da6f0*/  IADD3 R142, P1, R188, R6, RZ ;  /* 0x00000006bc8e7210 */ /* 0x000fe20007f3e0ff */
[----:B------:R-:W-:Y:S01]  /*da700*/  IMAD.MOV.U32 R129, RZ, RZ, R9 ;  /* 0x000000ffff817224 */ /* 0x000fe200078e0009 */
[----:B------:R-:W-:Y:S04]  /*da710*/  STL.64 [R1+0x2820], R132 ;  /* 0x0028208401007387 */ /* 0x000fe80000100a00 */
[----:B------:R-:W-:Y:S01]  /*da720*/  LDGSTS.E [R4+-0x7bd00], desc[UR60][R132.64], P0 ;  /* 0x8430000084047fae */ /* 0x000fe2000812187c */
[----:B------:R-:W-:-:S02]  /*da730*/  IADD3.X R188, R189, R2, RZ, P1, !PT ;  /* 0x00000002bdbc7210 */ /* 0x000fc40000ffe4ff */
[----:B------:R-:W-:Y:S01]  /*da740*/  IADD3 R141, P1, R184, R6, RZ ;  /* 0x00000006b88d7210 */ /* 0x000fe20007f3e0ff */
[----:B------:R-:W-:Y:S04]  /*da750*/  STL.64 [R1+0x27e0], R130 ;  /* 0x0027e08201007387 */ /* 0x000fe80000100a00 */
[----:B------:R-:W-:Y:S04]  /*da760*/  STL.64 [R1+0x27a0], R128 ;  /* 0x0027a08001007387 */ /* 0x000fe80000100a00 */
[----:B------:R-:W-:Y:S04]  /*da770*/  STL.64 [R1+0x2760], R126 ;  /* 0x0027607e01007387 */ /* 0x000fe80000100a00 */
[----:B------:R-:W-:Y:S01]  /*da780*/  STL.64 [R1+0x2720], R124 ;  /* 0x0027207c01007387 */ /* 0x000fe20000100a00 */
[----:B------:R-:W-:-:S03]  /*da790*/  IMAD.X R184, R185, 0x1, R2, P1 ;  /* 0x00000001b9b87824 */ /* 0x000fc600008e0602 */
[----:B------:R-:W-:Y:S04]  /*da7a0*/  STL.64 [R1+0x26e0], R122 ;  /* 0x0026e07a01007387 */ /* 0x000fe80000100a00 */
[----:B------:R-:W-:Y:S01]  /*da7b0*/  LDGSTS.E [R4+-0x7b900], desc[UR60][R130.64], P0 ;  /* 0x8470000082047fae */ /* 0x000fe2000812187c */
[----:B------:R-:W-:-:S03]  /*da7c0*/  IADD3 R140, P1, R180, R6, RZ ;  /* 0x00000006b48c7210 */ /* 0x000fc60007f3e0ff */
[----:B------:R-:W-:Y:S04]  /*da7d0*/  STL.64 [R1+0x26a0], R120 ;  /* 0x0026a07801007387 */ /* 0x000fe80000100a00 */
[----:B------:R-:W-:Y:S04]  /*da7e0*/  LDGSTS.E [R4+-0x7b500], desc[UR60][R128.64], P0 ;  /* 0x84b0000080047fae */ /* 0x000fe8000812187c */
[----:B------:R-:W-:Y:S04]  /*da7f0*/  STL.64 [R1+0x2660], R118 ;  /* 0x0026607601007387 */ /* 0x000fe80000100a00 */
[----:B------:R-:W-:Y:S04]  /*da800*/  LDGSTS.E [R4+-0x7b100], desc[UR60][R126.64], P0 ;  /* 0x84f000007e047fae */ /* 0x000fe8000812187c */
[----:B------:R-:W-:Y:S04]  /*da810*/  STL.64 [R1+0x2620], R116 ;  /* 0x0026207401007387 */ /* 0x000fe80000100a00 */
[----:B------:R-:W-:Y:S04]  /*da820*/  LDGSTS.E [R4+-0x7ad00], desc[UR60][R124.64], P0 ;  /* 0x853000007c047fae */ /* 0x000fe8000812187c */
[----:B------:R-:W-:Y:S04]  /*da830*/  STL.64 [R1+0x24b0], R114 ;  /* 0x0024b07201007387 */ /* 0x000fe80000100a00 */
[----:B------:R-:W-:Y:S01]  /*da840*/  LDGSTS.E [R4+-0x7a900], desc[UR60][R122.64], P0 ;  /* 0x857000007a047fae */ /* 0x000fe2000812187c */
[----:B------:R-:W-:-:S03]  /*da850*/  IADD3.X R180, R181, R2, RZ, P1, !PT ;  /* 0x00000002b5b47210 */ /* 0x000fc60000ffe4ff */
        /* <DEDUP_REMOVED lines=33> */
[----:B------:R-:W-:Y:S01]  /*daa70*/  STL.64 [R1+0x1f40], R84 ;  /* 0x001f405401007387 */ /* 0x000fe20000100a00 */
[----:B------:R-:W-:Y:S01]  /*daa80*/  MOV R8, R150 ;  /* 0x0000009600087202 */ /* 0x000fe20000000f00 */
[----:B------:R-:W-:-:S02]  /*daa90*/  IMAD.MOV.U32 R9, RZ, RZ, R151 ;  /* 0x000000ffff097224 */ /* 0x000fc400078e0097 */
[----:B------:R-:W-:Y:S04]  /*daaa0*/  LDGSTS.E [R4+-0x5ed00], desc[UR60][R92.64], P0 ;  /* 0xa13000005c047fae */ /* 0x000fe8000812187c */
[----:B------:R-:W-:Y:S04]  /*daab0*/  STL.64 [R1+0x1f20], R16 ;  /* 0x001f201001007387 */ /* 0x000fe80000100a00 */
[----:B------:R-:W-:Y:S04]  /*daac0*/  LDGSTS.E [R4+-0x5e900], desc[UR60][R90.64], P0 ;  /* 0xa17000005a047fae */ /* 0x000fe8000812187c */
[----:B------:R-:W-:Y:S04]  /*daad0*/  STL.64 [R1+0x1f00], R14 ;  /* 0x001f000e01007387 */ /* 0x000fe80000100a00 */
[----:B------:R-:W-:Y:S01]  /*daae0*/  LDGSTS.E [R4+-0x5e500], desc[UR60][R88.64], P0 ;  /* 0xa1b0000058047fae */ /* 0x000fe2000812187c */
[----:B------:R-:W-:-:S03]  /*daaf0*/  IMAD.X R172, R173, 0x1, R2, P1 ;  /* 0x00000001adac7824 */ /* 0x000fc600008e0602 */
[----:B------:R1:W-:Y:S04]  /*dab00*/  STL.64 [R1+0x1e40], R10 ;  /* 0x001e400a01007387 */ /* 0x0003e80000100a00 */
[----:B------:R-:W-:Y:S01]  /*dab10*/  LDGSTS.E [R4+-0x5e100], desc[UR60][R86.64], P0 ;  /* 0xa1f0000056047fae */ /* 0x000fe2000812187c */
[----:B------:R-:W-:-:S03]  /*dab20*/  IADD3 R136, P1, R170, R6, RZ ;  /* 0x00000006aa887210 */ /* 0x000fc60007f3e0ff */
[----:B------:R-:W-:Y:S04]  /*dab30*/  STL.64 [R1+0x1e28], R12 ;  /* 0x001e280c01007387 */ /* 0x000fe80000100a00 */
[----:B------:R-:W-:Y:S04]  /*dab40*/  LDGSTS.E [R4+-0x5dd00], desc[UR60][R84.64], P0 ;  /* 0xa230000054047fae */ /* 0x000fe8000812187c */
[----:B------:R2:W-:Y:S04]  /*dab50*/  STL.64 [R1+0x1e10], R8 ;  /* 0x001e100801007387 */ /* 0x0005e80000100a00 */
[----:B------:R-:W-:Y:S04]  /*dab60*/  LDGSTS.E [R4+-0x5d900], desc[UR60][R16.64], P0 ;  /* 0xa270000010047fae */ /* 0x000fe8000812187c */
[----:B------:R-:W-:Y:S04]  /*dab70*/  LDGSTS.E [R4+-0x5d500], desc[UR60][R14.64], P0 ;  /* 0xa2b000000e047fae */ /* 0x000fe8000812187c */
[----:B------:R-:W3:Y:S04]  /*dab80*/  LDL.LU R7, [R1+0x3968] ;  /* 0x0039680001077983 */ /* 0x000ee80000300800 */
[----:B------:R4:W-:Y:S01]  /*dab90*/  LDGSTS.E [R4+-0x5d100], desc[UR60][R10.64], P0 ;  /* 0xa2f000000a047fae */ /* 0x0009e2000812187c */
[----:B------:R-:W-:-:S03]  /*daba0*/  IADD3.X R170, R171, R2, RZ, P1, !PT ;  /* 0x00000002abaa7210 */ /* 0x000fc60000ffe4ff */
[----:B------:R-:W-:Y:S01]  /*dabb0*/  LDGSTS.E [R4+-0x5cd00], desc[UR60][R12.64], P0 ;  /* 0xa33000000c047fae */ /* 0x000fe2000812187c */
[----:B------:R-:W-:-:S03]  /*dabc0*/  IADD3 R135, P1, R168, R6, RZ ;  /* 0x00000006a8877210 */ /* 0x000fc60007f3e0ff */
[----:B------:R4:W-:Y:S04]  /*dabd0*/  LDGSTS.E [R4+-0x5c900], desc[UR60][R8.64], P0 ;  /* 0xa370000008047fae */ /* 0x0009e8000812187c */
[----:B-1----:R-:W4:Y:S04]  /*dabe0*/  LDL.LU R10, [R1+0x39a8] ;  /* 0x0039a800010a7983 */ /* 0x002f280000300800 */
[----:B--2---:R-:W2:Y:S01]  /*dabf0*/  LDL.LU R8, [R1+0x3964] ;  /* 0x0039640001087983 */ /* 0x004ea20000300800 */
[----:B------:R-:W-:Y:S01]  /*dac00*/  IMAD.X R168, R169, 0x1, R2, P1 ;  /* 0x00000001a9a87824 */ /* 0x000fe200008e0602 */
[----:B------:R-:W-:-:S02]  /*dac10*/  IADD3 R134, P1, R166, R6, RZ ;  /* 0x00000006a6867210 */ /* 0x000fc40007f3e0ff */
[----:B------:R-:W2:Y:S04]  /*dac20*/  LDL.LU R15, [R1+0x39a4] ;  /* 0x0039a400010f7983 */ /* 0x000ea80000300800 */
[----:B------:R-:W2:Y:S04]  /*dac30*/  LDL.LU R84, [R1+0x39e4] ;  /* 0x0039e40001547983 */ /* 0x000ea80000300800 */
[----:B------:R-:W2:Y:S01]  /*dac40*/  LDL.LU R11, [R1+0x39e8] ;  /* 0x0039e800010b7983 */ /* 0x000ea20000300800 */
[----:B------:R-:W-:Y:S02]  /*dac50*/  IADD3.X R166, R167, R2, RZ, P1, !PT ;  /* 0x00000002a7a67210 */ /* 0x000fe40000ffe4ff */
[----:B------:R-:W-:-:S05]  /*dac60*/  IADD3 R83, P1, R164, R6, RZ ;  /* 0x00000006a4537210 */ /* 0x000fca0007f3e0ff */
[----:B------:R-:W-:-:S05]  /*dac70*/  IMAD.X R164, R165, 0x1, R2, P1 ;  /* 0x00000001a5a47824 */ /* 0x000fca00008e0602 */
[----:B------:R-:W-:Y:S01]  /*dac80*/  MOV R165, R164 ;  /* 0x000000a400a57202 */ /* 0x000fe20000000f00 */
[----:B------:R-:W-:Y:S02]  /*dac90*/  IMAD.MOV.U32 R164, RZ, RZ, R83 ;  /* 0x000000ffffa47224 */ /* 0x000fe400078e0053 */
[----:B------:R-:W2:Y:S04]  /*daca0*/  LDL.LU R83, [R1+0x3a24] ;  /* 0x003a240001537983 */ /* 0x000ea80000300800 */
[----:B------:R-:W2:Y:S01]  /*dacb0*/  LDL.LU R16, [R1+0x3a28] ;  /* 0x003a280001107983 */ /* 0x000ea20000300800 */
[----:B------:R-:W-:-:S03]  /*dacc0*/  IADD3 R5, P1, R162, R6, RZ ;  /* 0x00000006a2057210 */ /* 0x000fc60007f3e0ff */
[----:B------:R-:W2:Y:S01]  /*dacd0*/  LDL.LU R17, [R1+0x3a64] ;  /* 0x003a640001117983 */ /* 0x000ea20000300800 */
[----:B------:R-:W-:Y:S02]  /*dace0*/  IADD3.X R162, R163, R2, RZ, P1, !PT ;  /* 0x00000002a3a27210 */ /* 0x000fe40000ffe4ff */
[----:B------:R-:W-:Y:S02]  /*dacf0*/  MOV R251, R250 ;  /* 0x000000fa00fb7202 */ /* 0x000fe40000000f00 */
[----:B------:R-:W-:Y:S01]  /*dad00*/  MOV R163, R162 ;  /* 0x000000a200a37202 */ /* 0x000fe20000000f00 */
[----:B------:R-:W-:Y:S02]  /*dad10*/  IMAD.MOV.U32 R162, RZ, RZ, R5 ;  /* 0x000000ffffa27224 */ /* 0x000fe400078e0005 */
[----:B------:R-:W-:Y:S01]  /*dad20*/  IMAD.MOV.U32 R250, RZ, RZ, R149 ;  /* 0x000000fffffa7224 */ /* 0x000fe200078e0095 */
        /* <DEDUP_REMOVED lines=8> */
[----:B------:R-:W2:Y:S01]  /*dadb0*/  LDL.LU R14, [R1+0x3aa4] ;  /* 0x003aa400010e7983 */ /* 0x000ea20000300800 */
[----:B------:R-:W-:Y:S01]  /*dadc0*/  IMAD.MOV.U32 R200, RZ, RZ, R145 ;  /* 0x000000ffffc87224 */ /* 0x000fe200078e0091 */
[----:B------:R-:W-:-:S02]  /*dadd0*/  MOV R197, R196 ;  /* 0x000000c400c57202 */ /* 0x000fc40000000f00 */
[----:B------:R-:W2:Y:S01]  /*dade0*/  LDL.LU R12, [R1+0x3aa8] ;  /* 0x003aa800010c7983 */ /* 0x000ea20000300800 */
[----:B------:R-:W-:Y:S01]  /*dadf0*/  IMAD.MOV.U32 R196, RZ, RZ, R144 ;  /* 0x000000ffffc47224 */ /* 0x000fe200078e0090 */
[----:B------:R-:W-:Y:S02]  /*dae00*/  MOV R193, R192 ;  /* 0x000000c000c17202 */ /* 0x000fe40000000f00 */
[----:B------:R-:W-:Y:S01]  /*dae10*/  LDGSTS.E [R4+-0x5c500], desc[UR60][R250.64], P0 ;  /* 0xa3b00000fa047fae */ /* 0x000fe2000812187c */
[----:B------:R-:W-:Y:S01]  /*dae20*/  IMAD.MOV.U32 R192, RZ, RZ, R143 ;  /* 0x000000ffffc07224 */ /* 0x000fe200078e008f */
[----:B------:R-:W-:Y:S02]  /*dae30*/  MOV R189, R188 ;  /* 0x000000bc00bd7202 */ /* 0x000fe40000000f00 */
[----:B------:R-:W-:Y:S01]  /*dae40*/  LDGSTS.E [R4+-0x5c100], desc[UR60][R244.64], P0 ;  /* 0xa3f00000f4047fae */ /* 0x000fe2000812187c */
[----:B------:R-:W-:Y:S01]  /*dae50*/  IMAD.MOV.U32 R188, RZ, RZ, R142 ;  /* 0x000000ffffbc7224 */ /* 0x000fe200078e008e */
[----:B------:R-:W-:-:S02]  /*dae60*/  MOV R185, R184 ;  /* 0x000000b800b97202 */ /* 0x000fc40000000f00 */
[----:B------:R-:W-:Y:S01]  /*dae70*/  LDGSTS.E [R4+-0x5bd00], desc[UR60][R238.64], P0 ;  /* 0xa4300000ee047fae */ /* 0x000fe2000812187c */
        /* <DEDUP_REMOVED lines=21> */
[----:B------:R-:W-:-:S03]  /*dafd0*/  IMAD.MOV.U32 R166, RZ, RZ, R134 ;  /* 0x000000ffffa67224 */ /* 0x000fc600078e0086 */
        /* <DEDUP_REMOVED lines=8> */
[----:B---3--:R-:W-:-:S05]  /*db060*/  IADD3 R7, P1, R7, R6, RZ ;  /* 0x0000000607077210 */ /* 0x008fca0007f3e0ff */
[----:B------:R-:W-:Y:S01]  /*db070*/  STL [R1+0x3968], R7 ;  /* 0x0039680701007387 */ /* 0x000fe20000100800 */
[----:B----4-:R-:W-:Y:S02]  /*db080*/  IADD3 R10, P2, R10, R6, RZ ;  /* 0x000000060a0a7210 */ /* 0x010fe40007f5e0ff */
[----:B--2---:R-:W-:-:S03]  /*db090*/  IADD3.X R8, R8, R2, RZ, P1, !PT ;  /* 0x0000000208087210 */ /* 0x004fc60000ffe4ff */
[----:B------:R-:W-:Y:S01]  /*db0a0*/  IMAD.X R15, R15, 0x1, R2, P2 ;  /* 0x000000010f0f7824 */ /* 0x000fe200010e0602 */
[----:B------:R-:W-:Y:S01]  /*db0b0*/  MOV R9, R8 ;  /* 0x0000000800097202 */ /* 0x000fe20000000f00 */
[----:B------:R1:W-:Y:S04]  /*db0c0*/  STL [R1+0x3964], R8 ;  /* 0x0039640801007387 */ /* 0x0003e80000100800 */
[----:B------:R-:W-:Y:S04]  /*db0d0*/  STL [R1+0x39a8], R10 ;  /* 0x0039a80a01007387 */ /* 0x000fe80000100800 */
[----:B------:R-:W2:Y:S04]  /*db0e0*/  LDL.LU R13, [R1+0x3ae8] ;  /* 0x003ae800010d7983 */ /* 0x000ea80000300800 */
[----:B------:R3:W-:Y:S01]  /*db0f0*/  STL [R1+0x39a4], R15 ;  /* 0x0039a40f01007387 */ /* 0x0007e20000100800 */
[----:B-1----:R-:W-:-:S03]  /*db100*/  IMAD.MOV.U32 R8, RZ, RZ, R7 ;  /* 0x000000ffff087224 */ /* 0x002fc600078e0007 */
[----:B------:R-:W4:Y:S04]  /*db110*/  LDL.LU R7, [R1+0x3b28] ;  /* 0x003b280001077983 */ /* 0x000f280000300800 */
[----:B------:R1:W-:Y:S01]  /*db120*/  LDGSTS.E [R3+-0x7fc80], desc[UR60][R8.64], P0 ;  /* 0x8038000008037fae */ /* 0x0003e2000812187c */
[----:B------:R-:W-:Y:S01]  /*db130*/  IADD3 R11, P1, R11, R6, RZ ;  /* 0x000000060b0b7210 */ /* 0x000fe20007f3e0ff */
[----:B-1----:R-:W-:Y:S02]  /*db140*/  IMAD.MOV.U32 R9, RZ, RZ, R15 ;  /* 0x000000ffff097224 */ /* 0x002fe400078e000f */
[----:B---3--:R-:W3:Y:S01]  /*db150*/  LDL.LU R15, [R1+0x3ae4] ;  /* 0x003ae400010f7983 */ /* 0x008ee20000300800 */
[----:B------:R-:W-:-:S03]  /*db160*/  MOV R8, R10 ;  /* 0x0000000a00087202 */ /* 0x000fc60000000f00 */
[----:B------:R-:W3:Y:S01]  /*db170*/  LDL.LU R10, [R1+0x3b24] ;  /* 0x003b2400010a7983 */ /* 0x000ee20000300800 */
[----:B------:R-:W-:Y:S02]  /*db180*/  IADD3 R16, P2, R16, R6, RZ ;  /* 0x0000000610107210 */ /* 0x000fe40007f5e0ff */
[----:B------:R-:W-:Y:S01]  /*db190*/  IADD3.X R84, R84, R2, RZ, P1, !PT ;  /* 0x0000000254547210 */ /* 0x000fe20000ffe4ff */
[----:B------:R1:W-:Y:S04]  /*db1a0*/  STL [R1+0x39e8], R11 ;  /* 0x0039e80b01007387 */ /* 0x0003e80000100800 */
[----:B------:R1:W-:Y:S04]  /*db1b0*/  LDGSTS.E [R3+-0x7f880], desc[UR60][R8.64], P0 ;  /* 0x8078000008037fae */ /* 0x0003e8000812187c */
[----:B------:R1:W-:Y:S01]  /*db1c0*/  STL [R1+0x39e4], R84 ;  /* 0x0039e45401007387 */ /* 0x0003e20000100800 */
[----:B------:R-:W-:-:S03]  /*db1d0*/  IMAD.X R83, R83, 0x1, R2, P2 ;  /* 0x0000000153537824 */ /* 0x000fc600010e0602 */
[----:B------:R-:W-:Y:S01]  /*db1e0*/  STL [R1+0x3a28], R16 ;  /* 0x003a281001007387 */ /* 0x000fe20000100800 */
[----:B-1----:R-:W-:Y:S01]  /*db1f0*/  MOV R8, R11 ;  /* 0x0000000b00087202 */ /* 0x002fe20000000f00 */
[----:B------:R-:W-:Y:S02]  /*db200*/  IMAD.MOV.U32 R9, RZ, RZ, R84 ;  /* 0x000000ffff097224 */ /* 0x000fe400078e0054 */
[----:B------:R-:W3:Y:S04]  /*db210*/  LDL.LU R11, [R1+0x3b68] ;  /* 0x003b6800010b7983 */ /* 0x000ee80000300800 */
[----:B------:R1:W-:Y:S04]  /*db220*/  STL [R1+0x3a24], R83 ;  /* 0x003a245301007387 */ /* 0x0003e80000100800 */
[----:B------:R-:W3:Y:S04]  /*db230*/  LDL.LU R84, [R1+0x3bb8] ;  /* 0x003bb80001547983 */ /* 0x000ee80000300800 */
[----:B------:R1:W-:Y:S02]  /*db240*/  LDGSTS.E [R3+-0x7f480], desc[UR60][R8.64], P0 ;  /* 0x80b8000008037fae */ /* 0x0003e4000812187c */
[----:B-1----:R-:W-:-:S02]  /*db250*/  IMAD.MOV.U32 R9, RZ, RZ, R83 ;  /* 0x000000ffff097224 */ /* 0x002fc400078e0053 */
[----:B------:R-:W3:Y:S04]  /*db260*/  LDL.LU R83, [R1+0x3b64] ;  /* 0x003b640001537983 */ /* 0x000ee80000300800 */
[----:B------:R-:W3:Y:S01]  /*db270*/  LDL.LU R85, [R1+0x3bb4] ;  /* 0x003bb40001557983 */ /* 0x000ee20000300800 */
[----:B------:R-:W-:Y:S02]  /*db280*/  IADD3 R5, P1, R5, R6, RZ ;  /* 0x0000000605057210 */ /* 0x000fe40007f3e0ff */
[----:B------:R-:W-:Y:S02]  /*db290*/  MOV R8, R16 ;  /* 0x0000001000087202 */ /* 0x000fe40000000f00 */
[----:B------:R-:W-:Y:S01]  /*db2a0*/  IADD3 R12, P2, R12, R6, RZ ;  /* 0x000000060c0c7210 */ /* 0x000fe20007f5e0ff */
[----:B------:R-:W3:Y:S01]  /*db2b0*/  LDL.LU R4, [R1+0x3bf8] ;  /* 0x003bf80001047983 */ /* 0x000ee20000300800 */
[----:B------:R-:W-:-:S03]  /*db2c0*/  IADD3.X R17, R17, R2, RZ, P1, !PT ;  /* 0x0000000211117210 */ /* 0x000fc60000ffe4ff */
[----:B------:R-:W3:Y:S04]  /*db2d0*/  LDL.LU R16, [R1+0x3c38] ;  /* 0x003c380001107983 */ /* 0x000ee80000300800 */
[----:B------:R1:W-:Y:S04]  /*db2e0*/  STL [R1+0x3a68], R5 ;  /* 0x003a680501007387 */ /* 0x0003e80000100800 */
[----:B------:R1:W-:Y:S04]  /*db2f0*/  LDGSTS.E [R3+-0x7f080], desc[UR60][R8.64], P0 ;  /* 0x80f8000008037fae */ /* 0x0003e8000812187c */
[----:B------:R1:W-:Y:S04]  /*db300*/  STL [R1+0x3a64], R17 ;  /* 0x003a641101007387 */ /* 0x0003e80000100800 */
[----:B------:R-:W-:Y:S01]  /*db310*/  STL [R1+0x3aa8], R12 ;  /* 0x003aa80c01007387 */ /* 0x000fe20000100800 */
[----:B------:R-:W-:Y:S01]  /*db320*/  IMAD.X R14, R14, 0x1, R2, P2 ;  /* 0x000000010e0e7824 */ /* 0x000fe200010e0602 */
[----:B-1----:R-:W-:-:S02]  /*db330*/  MOV R8, R5 ;  /* 0x0000000500087202 */ /* 0x002fc40000000f00 */
[----:B------:R-:W3:Y:S01]  /*db340*/  LDL.LU R5, [R1+0x3bf4] ;  /* 0x003bf40001057983 */ /* 0x000ee20000300800 */
[----:B------:R-:W-:-:S03]  /*db350*/  IMAD.MOV.U32 R9, RZ, RZ, R17 ;  /* 0x000000ffff097224 */ /* 0x000fc600078e0011 */
[----:B------:R1:W-:Y:S04]  /*db360*/  STL [R1+0x3aa4], R14 ;  /* 0x003aa40e01007387 */ /* 0x0003e80000100800 */
[----:B------:R-:W3:Y:S04]  /*db370*/  LDL.LU R17, [R1+0x3c34] ;  /* 0x003c340001117983 */ /* 0x000ee80000300800 */
[----:B------:R1:W-:Y:S02]  /*db380*/  LDGSTS.E [R3+-0x7ec80], desc[UR60][R8.64], P0 ;  /* 0x8138000008037fae */ /* 0x0003e4000812187c */
[----:B-1----:R-:W-:Y:S01]  /*db390*/  MOV R8, R12 ;  /* 0x0000000c00087202 */ /* 0x002fe20000000f00 */
[----:B------:R-:W-:-:S02]  /*db3a0*/  IMAD.MOV.U32 R9, RZ, RZ, R14 ;  /* 0x000000ffff097224 */ /* 0x000fc400078e000e */
[----:B------:R-:W3:Y:S04]  /*db3b0*/  LDL.LU R14, [R1+0x3c78] ;  /* 0x003c7800010e7983 */ /* 0x000ee80000300800 */
[----:B------:R-:W3:Y:S04]  /*db3c0*/  LDL.LU R12, [R1+0x3cb8] ;  /* 0x003cb800010c7983 */ /* 0x000ee80000300800 */
[----:B------:R1:W-:Y:S01]  /*db3d0*/  LDGSTS.E [R3+-0x7e880], desc[UR60][R8.64], P0 ;  /* 0x8178000008037fae */ /* 0x0003e2000812187c */
[----:B--2---:R-:W-:-:S05]  /*db3e0*/  IADD3 R13, P1, R13, R6, RZ ;  /* 0x000000060d0d7210 */ /* 0x004fca0007f3e0ff */
[----:B------:R-:W-:Y:S01]  /*db3f0*/  STL [R1+0x3ae8], R13 ;  /* 0x003ae80d01007387 */ /* 0x000fe20000100800 */
[----:B----4-:R-:W-:Y:S02]  /*db400*/  IADD3 R7, P2, R7, R6, RZ ;  /* 0x0000000607077210 */ /* 0x010fe40007f5e0ff */
[----:B-1----:R-:W-:Y:S02]  /*db410*/  MOV R8, R13 ;  /* 0x0000000d00087202 */ /* 0x002fe40000000f00 */
[----:B---3--:R-:W-:Y:S01]  /*db420*/  IADD3.X R15, R15, R2, RZ, P1, !PT ;  /* 0x000000020f0f7210 */ /* 0x008fe20000ffe4ff */
[----:B------:R-:W-:-:S04]  /*db430*/  IMAD.X R10, R10, 0x1, R2, P2 ;  /* 0x000000010a0a7824 */ /* 0x000fc800010e0602 */
[----:B------:R1:W-:Y:S01]  /*db440*/  STL [R1+0x3ae4], R15 ;  /* 0x003ae40f01007387 */ /* 0x0003e20000100800 */
[----:B------:R-:W-:-:S03]  /*db450*/  IMAD.MOV.U32 R9, RZ, RZ, R15 ;  /* 0x000000ffff097224 */ /* 0x000fc600078e000f */
[----:B------:R-:W-:Y:S04]  /*db460*/  STL [R1+0x3b28], R7 ;  /* 0x003b280701007387 */ /* 0x000fe80000100800 */
[----:B------:R2:W-:Y:S04]  /*db470*/  LDGSTS.E [R3+-0x7e480], desc[UR60][R8.64], P0 ;  /* 0x81b8000008037fae */ /* 0x0005e8000812187c */
[----:B-1----:R-:W3:Y:S04]  /*db480*/  LDL.LU R15, [R1+0x3c74] ;  /* 0x003c7400010f7983 */ /* 0x002ee80000300800 */
[----:B------:R1:W-:Y:S04]  /*db490*/  STL [R1+0x3b24], R10 ;  /* 0x003b240a01007387 */ /* 0x0003e80000100800 */
[----:B------:R-:W4:Y:S01]  /*db4a0*/  LDL.LU R13, [R1+0x3cb4] ;  /* 0x003cb400010d7983 */ /* 0x000f220000300800 */
[----:B------:R-:W-:-:S02]  /*db4b0*/  IADD3 R11, P1, R11, R6, RZ ;  /* 0x000000060b0b7210 */ /* 0x000fc40007f3e0ff */
[----:B------:R-:W-:Y:S02]  /*db4c0*/  IADD3 R84, P2, R84, R6, RZ ;  /* 0x0000000654547210 */ /* 0x000fe40007f5e0ff */
[----:B--2---:R-:W-:Y:S01]  /*db4d0*/  MOV R8, R7 ;  /* 0x0000000700087202 */ /* 0x004fe20000000f00 */
[----:B------:R-:W-:Y:S02]  /*db4e0*/  IMAD.MOV.U32 R9, RZ, RZ, R10 ;  /* 0x000000ffff097224 */ /* 0x000fe400078e000a */
[----:B-1----:R-:W2:Y:S04]  /*db4f0*/  LDL.LU R10, [R1+0x3cf8] ;  /* 0x003cf800010a7983 */ /* 0x002ea80000300800 */
[----:B------:R-:W2:Y:S04]  /*db500*/  LDL.LU R7, [R1+0x3d38] ;  /* 0x003d380001077983 */ /* 0x000ea80000300800 */
[----:B------:R1:W-:Y:S04]  /*db510*/  STL [R1+0x3b68], R11 ;  /* 0x003b680b01007387 */ /* 0x0003e80000100800 */
[----:B------:R1:W-:Y:S01]  /*db520*/  LDGSTS.E [R3+-0x7e080], desc[UR60][R8.64], P0 ;  /* 0x81f8000008037fae */ /* 0x0003e2000812187c */
[----:B------:R-:W-:Y:S01]  /*db530*/  IADD3.X R83, R83, R2, RZ, P1, !PT ;  /* 0x0000000253537210 */ /* 0x000fe20000ffe4ff */
[----:B------:R-:W-:Y:S01]  /*db540*/  IMAD.X R85, R85, 0x1, R2, P2 ;  /* 0x0000000155557824 */ /* 0x000fe200010e0602 */
[----:B-1----:R-:W-:-:S03]  /*db550*/  MOV R8, R11 ;  /* 0x0000000b00087202 */ /* 0x002fc60000000f00 */
[----:B------:R1:W-:Y:S04]  /*db560*/  STL [R1+0x3b64], R83 ;  /* 0x003b645301007387 */ /* 0x0003e80000100800 */
[----:B------:R-:W-:Y:S04]  /*db570*/  STL [R1+0x3bb8], R84 ;  /* 0x003bb85401007387 */ /* 0x000fe80000100800 */
[----:B------:R-:W2:Y:S01]  /*db580*/  LDL.LU R11, [R1+0x3cf4] ;  /* 0x003cf400010b7983 */ /* 0x000ea20000300800 */
[----:B------:R-:W-:-:S03]  /*db590*/  IMAD.MOV.U32 R9, RZ, RZ, R83 ;  /* 0x000000ffff097224 */ /* 0x000fc600078e0053 */
[----:B------:R-:W-:Y:S01]  /*db5a0*/  STL [R1+0x3bb4], R85 ;  /* 0x003bb45501007387 */ /* 0x000fe20000100800 */
[-C--:B------:R-:W-:Y:S02]  /*db5b0*/  IADD3 R4, P1, R4, R6.reuse, RZ ;  /* 0x0000000604047210 */ /* 0x080fe40007f3e0ff */
[----:B------:R-:W-:Y:S01]  /*db5c0*/  IADD3 R16, P2, R16, R6, RZ ;  /* 0x0000000610107210 */ /* 0x000fe20007f5e0ff */
[----:B------:R1:W-:Y:S04]  /*db5d0*/  LDGSTS.E [R3+-0x7dc80], desc[UR60][R8.64], P0 ;  /* 0x8238000008037fae */ /* 0x0003e8000812187c */
[----:B-1----:R-:W2:Y:S04]  /*db5e0*/  LDL.LU R83, [R1+0x3d34] ;  /* 0x003d340001537983 */ /* 0x002ea80000300800 */
[----:B------:R-:W-:Y:S01]  /*db5f0*/  STL [R1+0x3bf8], R4 ;  /* 0x003bf80401007387 */ /* 0x000fe20000100800 */
[----:B------:R-:W-:-:S02]  /*db600*/  IADD3.X R5, R5, R2, RZ, P1, !PT ;  /* 0x0000000205057210 */ /* 0x000fc40000ffe4ff */
[----:B------:R-:W-:Y:S01]  /*db610*/  MOV R8, R84 ;  /* 0x0000005400087202 */ /* 0x000fe20000000f00 */
[----:B------:R-:W-:Y:S02]  /*db620*/  IMAD.MOV.U32 R9, RZ, RZ, R85 ;  /* 0x000000ffff097224 */ /* 0x000fe400078e0055 */
[----:B------:R-:W-:Y:S01]  /*db630*/  IMAD.X R17, R17, 0x1, R2, P2 ;  /* 0x0000000111117824 */ /* 0x000fe200010e0602 */
[----:B------:R1:W-:Y:S04]  /*db640*/  STL [R1+0x3bf4], R5 ;  /* 0x003bf40501007387 */ /* 0x0003e80000100800 */
[----:B------:R1:W-:Y:S04]  /*db650*/  LDGSTS.E [R3+-0x7d880], desc[UR60][R8.64], P0 ;  /* 0x8278000008037fae */ /* 0x0003e8000812187c */
[----:B------:R-:W-:Y:S01]  /*db660*/  STL [R1+0x3c38], R16 ;  /* 0x003c381001007387 */ /* 0x000fe20000100800 */
[----:B-1----:R-:W-:Y:S01]  /*db670*/  MOV R8, R4 ;  /* 0x0000000400087202 */ /* 0x002fe20000000f00 */
[----:B------:R-:W-:-:S02]  /*db680*/  IMAD.MOV.U32 R9, RZ, RZ, R5 ;  /* 0x000000ffff097224 */ /* 0x000fc400078e0005 */
[----:B------:R-:W2:Y:S04]  /*db690*/  LDL.LU.64 R4, [R1+0x2818] ;  /* 0x0028180001047983 */ /* 0x000ea80000300a00 */
[----:B------:R-:W-:Y:S04]  /*db6a0*/  STL [R1+0x3c34], R17 ;  /* 0x003c341101007387 */ /* 0x000fe80000100800 */
[----:B------:R-:W2:Y:S04]  /*db6b0*/  LDL.LU.64 R90, [R1+0x27d8] ;  /* 0x0027d800015a7983 */ /* 0x000ea80000300a00 */
[----:B------:R-:W2:Y:S01]  /*db6c0*/  LDL.LU.64 R88, [R1+0x2798] ;  /* 0x0027980001587983 */ /* 0x000ea20000300a00 */
[----:B------:R-:W-:-:S03]  /*db6d0*/  IADD3 R14, P1, R14, R6, RZ ;  /* 0x000000060e0e7210 */ /* 0x000fc60007f3e0ff */
[----:B------:R1:W-:Y:S04]  /*db6e0*/  LDGSTS.E [R3+-0x7d480], desc[UR60][R8.64], P0 ;  /* 0x82b8000008037fae */ /* 0x0003e8000812187c */
[----:B------:R-:W2:Y:S01]  /*db6f0*/  LDL.LU.64 R86, [R1+0x2758] ;  /* 0x0027580001567983 */ /* 0x000ea20000300a00 */
[----:B------:R-:W-:-:S03]  /*db700*/  IADD3 R12, P2, R12, R6, RZ ;  /* 0x000000060c0c7210 */ /* 0x000fc60007f5e0ff */
[----:B------:R-:W-:Y:S01]  /*db710*/  STL [R1+0x3c78], R14 ;  /* 0x003c780e01007387 */ /* 0x000fe20000100800 */
[----:B-1----:R-:W-:Y:S01]  /*db720*/  MOV R8, R16 ;  /* 0x0000001000087202 */ /* 0x002fe20000000f00 */
[----:B------:R-:W-:-:S05]  /*db730*/  IMAD.MOV.U32 R9, RZ, RZ, R17 ;  /* 0x000000ffff097224 */ /* 0x000fca00078e0011 */
[----:B------:R1:W-:Y:S02]  /*db740*/  LDGSTS.E [R3+-0x7d080], desc[UR60][R8.64], P0 ;  /* 0x82f8000008037fae */ /* 0x0003e4000812187c */
[----:B-1----:R-:W-:Y:S02]  /*db750*/  MOV R8, R14 ;  /* 0x0000000e00087202 */ /* 0x002fe40000000f00 */
[----:B---3--:R-:W-:Y:S01]  /*db760*/  IADD3.X R15, R15, R2, RZ, P1, !PT ;  /* 0x000000020f0f7210 */ /* 0x008fe20000ffe4ff */
[----:B----4-:R-:W-:-:S04]  /*db770*/  IMAD.X R13, R13, 0x1, R2, P2 ;  /* 0x000000010d0d7824 */ /* 0x010fc800010e0602 */
[----:B------:R1:W-:Y:S01]  /*db780*/  STL [R1+0x3c74], R15 ;  /* 0x003c740f01007387 */ /* 0x0003e20000100800 */
[----:B------:R-:W-:-:S03]  /*db790*/  IMAD.MOV.U32 R9, RZ, RZ, R15 ;  /* 0x000000ffff097224 */ /* 0x000fc600078e000f */
[----:B------:R-:W-:Y:S04]  /*db7a0*/  STL [R1+0x3cb8], R12 ;  /* 0x003cb80c01007387 */ /* 0x000fe80000100800 */
[----:B------:R3:W-:Y:S04]  /*db7b0*/  LDGSTS.E [R3+-0x7cc80], desc[UR60][R8.64], P0 ;  /* 0x8338000008037fae */ /* 0x0007e8000812187c */
[----:B-1----:R-:W4:Y:S04]  /*db7c0*/  LDL.LU.64 R14, [R1+0x2718] ;  /* 0x00271800010e7983 */ /* 0x002f280000300a00 */
[----:B------:R1:W-:Y:S01]  /*db7d0*/  STL [R1+0x3cb4], R13 ;  /* 0x003cb40d01007387 */ /* 0x0003e20000100800 */
[----:B---3--:R-:W-:Y:S01]  /*db7e0*/  MOV R8, R12 ;  /* 0x0000000c00087202 */ /* 0x008fe20000000f00 */
[----:B------:R-:W-:-:S02]  /*db7f0*/  IMAD.MOV.U32 R9, RZ, RZ, R13 ;  /* 0x000000ffff097224 */ /* 0x000fc400078e000d */
[----:B-1----:R-:W3:Y:S04]  /*db800*/  LDL.LU.64 R12, [R1+0x26d8] ;  /* 0x0026d800010c7983 */ /* 0x002ee80000300a00 */
[----:B------:R-:W3:Y:S01]  /*db810*/  LDL.LU.64 R16, [R1+0x2698] ;  /* 0x0026980001107983 */ /* 0x000ee20000300a00 */
[----:B--2---:R-:W-:-:S03]  /*db820*/  IADD3 R10, P1, R10, R6, RZ ;  /* 0x000000060a0a7210 */ /* 0x004fc60007f3e0ff */
[----:B------:R-:W2:Y:S01]  /*db830*/  LDL.LU.64 R98, [R1+0x2658] ;  /* 0x0026580001627983 */ /* 0x000ea20000300a00 */
[----:B------:R-:W-:-:S03]  /*db840*/  IADD3 R7, P2, R7, R6, RZ ;  /* 0x0000000607077210 */ /* 0x000fc60007f5e0ff */
[----:B------:R1:W-:Y:S01]  /*db850*/  LDGSTS.E [R3+-0x7c880], desc[UR60][R8.64], P0 ;  /* 0x8378000008037fae */ /* 0x0003e2000812187c */
[----:B------:R-:W-:-:S03]  /*db860*/  IADD3.X R11, R11, R2, RZ, P1, !PT ;  /* 0x000000020b0b7210 */ /* 0x000fc60000ffe4ff */
[----:B------:R-:W-:Y:S04]  /*db870*/  STL [R1+0x3cf8], R10 ;  /* 0x003cf80a01007387 */ /* 0x000fe80000100800 */
[----:B------:R1:W-:Y:S01]  /*db880*/  STL [R1+0x3cf4], R11 ;  /* 0x003cf40b01007387 */ /* 0x0003e20000100800 */
[----:B------:R-:W-:-:S03]  /*db890*/  IMAD.X R83, R83, 0x1, R2, P2 ;  /* 0x0000000153537824 */ /* 0x000fc600010e0602 */
[----:B------:R1:W-:Y:S02]  /*db8a0*/  STL [R1+0x3d38], R7 ;  /* 0x003d380701007387 */ /* 0x0003e40000100800 */
[----:B-1----:R-:W-:Y:S01]  /*db8b0*/  MOV R8, R10 ;  /* 0x0000000a00087202 */ /* 0x002fe20000000f00 */
[----:B------:R-:W-:Y:S02]  /*db8c0*/  IMAD.MOV.U32 R9, RZ, RZ, R11 ;  /* 0x000000ffff097224 */ /* 0x000fe400078e000b */
[----:B------:R-:W2:Y:S04]  /*db8d0*/  LDL.LU.64 R10, [R1+0x2618] ;  /* 0x00261800010a7983 */ /* 0x000ea80000300a00 */
[----:B------:R1:W-:Y:S04]  /*db8e0*/  STL [R1+0x3d34], R83 ;  /* 0x003d345301007387 */ /* 0x0003e80000100800 */
[----:B------:R-:W2:Y:S04]  /*db8f0*/  LDL.LU.64 R96, [R1+0x24a8] ;  /* 0x0024a80001607983 */ /* 0x000ea80000300a00 */
[----:B------:R-:W2:Y:S04]  /*db900*/  LDL.LU.64 R84, [R1+0x2470] ;  /* 0x0024700001547983 */ /* 0x000ea80000300a00 */
[----:B------:R1:W-:Y:S04]  /*db910*/  LDGSTS.E [R3+-0x7c480], desc[UR60][R8.64], P0 ;  /* 0x83b8000008037fae */ /* 0x0003e8000812187c */
[----:B------:R-:W2:Y:S04]  /*db920*/  LDL.LU.64 R94, [R1+0x2438] ;  /* 0x00243800015e7983 */ /* 0x000ea80000300a00 */
[----:B------:R-:W2:Y:S01]  /*db930*/  LDL.LU.64 R92, [R1+0x22e8] ;  /* 0x0022e800015c7983 */ /* 0x000ea20000300a00 */
[----:B------:R-:W-:-:S04]  /*db940*/  IADD3 R102, P1, R4, R6, RZ ;  /* 0x0000000604667210 */ /* 0x000fc80007f3e0ff */
[----:B------:R-:W-:Y:S02]  /*db950*/  IADD3.X R4, R5, R2, RZ, P1, !PT ;  /* 0x0000000205047210 */ /* 0x000fe40000ffe4ff */
[-C--:B------:R-:W-:Y:S02]  /*db960*/  IADD3 R104, P1, R90, R6.reuse, RZ ;  /* 0x000000065a687210 */ /* 0x080fe40007f3e0ff */
[----:B-1----:R-:W-:Y:S01]  /*db970*/  MOV R8, R7 ;  /* 0x0000000700087202 */ /* 0x002fe20000000f00 */
[----:B------:R-:W-:Y:S02]  /*db980*/  IMAD.MOV.U32 R9, RZ, RZ, R83 ;  /* 0x000000ffff097224 */ /* 0x000fe400078e0053 */
[----:B------:R-:W-:Y:S01]  /*db990*/  IMAD.X R7, R91, 0x1, R2, P1 ;  /* 0x000000015b077824 */ /* 0x000fe200008e0602 */
[----:B------:R-:W-:Y:S02]  /*db9a0*/  IADD3 R106, P1, R88, R6, RZ ;  /* 0x00000006586a7210 */ /* 0x000fe40007f3e0ff */
[----:B------:R1:W-:Y:S04]  /*db9b0*/  LDGSTS.E [R3+-0x7c080], desc[UR60][R8.64], P0 ;  /* 0x83f8000008037fae */ /* 0x0003e8000812187c */
[----:B------:R-:W2:Y:S01]  /*db9c0*/  LDL.LU.64 R90, [R1+0x22b8] ;  /* 0x0022b800015a7983 */ /* 0x000ea20000300a00 */
[----:B-1----:R-:W-:-:S02]  /*db9d0*/  IADD3.X R8, R89, R2, RZ, P1, !PT ;  /* 0x0000000259087210 */ /* 0x002fc40000ffe4ff */
[-C--:B------:R-:W-:Y:S01]  /*db9e0*/  IADD3 R108, P1, R86, R6.reuse, RZ ;  /* 0x00000006566c7210 */ /* 0x080fe20007f3e0ff */
[----:B------:R-:W2:Y:S04]  /*db9f0*/  LDL.LU.64 R88, [R1+0x2288] ;  /* 0x0022880001587983 */ /* 0x000ea80000300a00 */
[----:B------:R-:W-:Y:S02]  /*dba00*/  IMAD.X R9, R87, 0x1, R2, P1 ;  /* 0x0000000157097824 */ /* 0x000fe400008e0602 */
[----:B------:R-:W2:Y:S01]  /*dba10*/  LDL.LU.64 R86, [R1+0x2258] ;  /* 0x0022580001567983 */ /* 0x000ea20000300a00 */
[----:B----4-:R-:W-:-:S04]  /*dba20*/  IADD3 R110, P1, R14, R6, RZ ;  /* 0x000000060e6e7210 */ /* 0x010fc80007f3e0ff */
[----:B------:R-:W-:Y:S02]  /*dba30*/  IADD3.X R111, R15, R2, RZ, P1, !PT ;  /* 0x000000020f6f7210 */ /* 0x000fe40000ffe4ff */
[----:B------:R-:W4:Y:S01]  /*dba40*/  LDL.LU.64 R14, [R1+0x2130] ;  /* 0x00213000010e7983 */ /* 0x000f220000300a00 */
[----:B---3--:R-:W-:-:S05]  /*dba50*/  IADD3 R112, P1, R12, R6, RZ ;  /* 0x000000060c707210 */ /* 0x008fca0007f3e0ff */
[--C-:B------:R-:W-:Y:S01]  /*dba60*/  IMAD.X R113, R13, 0x1, R2.reuse, P1 ;  /* 0x000000010d717824 */ /* 0x100fe200008e0602 */
[----:B------:R-:W-:Y:S01]  /*dba70*/  IADD3 R114, P1, R16, R6, RZ ;  /* 0x0000000610727210 */ /* 0x000fe20007f3e0ff */
[----:B------:R-:W3:Y:S03]  /*dba80*/  LDL.LU.64 R12, [R1+0x2108] ;  /* 0x00210800010c7983 */ /* 0x000ee60000300a00 */
[----:B------:R-:W-:Y:S02]  /*dba90*/  IADD3.X R115, R17, R2, RZ, P1, !PT ;  /* 0x0000000211737210 */ /* 0x000fe40000ffe4ff */
[-C--:B--2---:R-:W-:Y:S01]  /*dbaa0*/  IADD3 R116, P1, R98, R6.reuse, RZ ;  /* 0x0000000662747210 */ /* 0x084fe20007f3e0ff */
[----:B------:R-:W2:Y:S04]  /*dbab0*/  LDL.LU.64 R16, [R1+0x20e0] ;  /* 0x0020e00001107983 */ /* 0x000ea80000300a00 */
[----:B------:R-:W-:Y:S01]  /*dbac0*/  IMAD.X R117, R99, 0x1, R2, P1 ;  /* 0x0000000163757824 */ /* 0x000fe200008e0602 */
[----:B------:R-:W-:-:S04]  /*dbad0*/  IADD3 R118, P1, R10, R6, RZ ;  /* 0x000000060a767210 */ /* 0x000fc80007f3e0ff */
[----:B------:R-:W-:Y:S02]  /*dbae0*/  IADD3.X R119, R11, R2, RZ, P1, !PT ;  /* 0x000000020b777210 */ /* 0x000fe40000ffe4ff */
[-C--:B------:R-:W-:Y:S01]  /*dbaf0*/  IADD3 R120, P1, R96, R6.reuse, RZ ;  /* 0x0000000660787210 */ /* 0x080fe20007f3e0ff */
[----:B------:R-:W2:Y:S04]  /*dbb00*/  LDL.LU.64 R10, [R1+0x20b8] ;  /* 0x0020b800010a7983 */ /* 0x000ea80000300a00 */
[----:B------:R-:W-:Y:S01]  /*dbb10*/  IMAD.X R121, R97, 0x1, R2, P1 ;  /* 0x0000000161797824 */ /* 0x000fe200008e0602 */
[----:B------:R-:W-:-:S04]  /*dbb20*/  IADD3 R122, P1, R84, R6, RZ ;  /* 0x00000006547a7210 */ /* 0x000fc80007f3e0ff */
[----:B------:R-:W-:Y:S02]  /*dbb30*/  IADD3.X R123, R85, R2, RZ, P1, !PT ;  /* 0x00000002557b7210 */ /* 0x000fe40000ffe4ff */
[----:B------:R-:W2:Y:S01]  /*dbb40*/  LDL.LU.64 R84, [R1+0x2090] ;  /* 0x0020900001547983 */ /* 0x000ea20000300a00 */
[----:B------:R-:W-:-:S05]  /*dbb50*/  IADD3 R124, P1, R94, R6, RZ ;  /* 0x000000065e7c7210 */ /* 0x000fca0007f3e0ff */
[----:B------:R-:W-:Y:S01]  /*dbb60*/  IMAD.X R125, R95, 0x1, R2, P1 ;  /* 0x000000015f7d7824 */ /* 0x000fe200008e0602 */
[----:B------:R-:W-:-:S04]  /*dbb70*/  IADD3 R126, P1, R92, R6, RZ ;  /* 0x000000065c7e7210 */ /* 0x000fc80007f3e0ff */
[----:B------:R-:W-:Y:S02]  /*dbb80*/  IADD3.X R127, R93, R2, RZ, P1, !PT ;  /* 0x000000025d7f7210 */ /* 0x000fe40000ffe4ff */
[----:B------:R-:W2:Y:S01]  /*dbb90*/  LDL.LU.64 R92, [R1+0x1f98] ;  /* 0x001f9800015c7983 */ /* 0x000ea20000300a00 */
[----:B------:R-:W-:-:S05]  /*dbba0*/  IADD3 R128, P1, R90, R6, RZ ;  /* 0x000000065a807210 */ /* 0x000fca0007f3e0ff */
[----:B------:R-:W-:Y:S02]  /*dbbb0*/  IMAD.X R129, R91, 0x1, R2, P1 ;  /* 0x000000015b817824 */ /* 0x000fe400008e0602 */
[----:B------:R-:W2:Y:S01]  /*dbbc0*/  LDL.LU.64 R90, [R1+0x1f78] ;  /* 0x001f7800015a7983 */ /* 0x000ea20000300a00 */
[----:B------:R-:W-:-:S04]  /*dbbd0*/  IADD3 R130, P1, R88, R6, RZ ;  /* 0x0000000658827210 */ /* 0x000fc80007f3e0ff */
[----:B------:R-:W-:Y:S02]  /*dbbe0*/  IADD3.X R131, R89, R2, RZ, P1, !PT ;  /* 0x0000000259837210 */ /* 0x000fe40000ffe4ff */
[-C--:B------:R-:W-:Y:S01]  /*dbbf0*/  IADD3 R132, P1, R86, R6.reuse, RZ ;  /* 0x0000000656847210 */ /* 0x080fe20007f3e0ff */
[----:B------:R-:W2:Y:S04]  /*dbc00*/  LDL.LU.64 R88, [R1+0x1f58] ;  /* 0x001f580001587983 */ /* 0x000ea80000300a00 */
[----:B------:R-:W-:Y:S01]  /*dbc10*/  IMAD.X R133, R87, 0x1, R2, P1 ;  /* 0x0000000157857824 */ /* 0x000fe200008e0602 */
[----:B----4-:R-:W-:-:S04]  /*dbc20*/  IADD3 R134, P1, R14, R6, RZ ;  /* 0x000000060e867210 */ /* 0x010fc80007f3e0ff */
[----:B------:R-:W-:Y:S02]  /*dbc30*/  IADD3.X R135, R15, R2, RZ, P1, !PT ;  /* 0x000000020f877210 */ /* 0x000fe40000ffe4ff */
[----:B------:R-:W4:Y:S01]  /*dbc40*/  LDL.LU.64 R14, [R1+0x1f38] ;  /* 0x001f3800010e7983 */ /* 0x000f220000300a00 */
[----:B---3--:R-:W-:-:S05]  /*dbc50*/  IADD3 R136, P1, R12, R6, RZ ;  /* 0x000000060c887210 */ /* 0x008fca0007f3e0ff */
[----:B------:R-:W-:Y:S01]  /*dbc60*/  IMAD.X R137, R13, 0x1, R2, P1 ;  /* 0x000000010d897824 */ /* 0x000fe200008e0602 */
[----:B--2---:R-:W-:Y:S01]  /*dbc70*/  IADD3 R138, P1, R16, R6, RZ ;  /* 0x00000006108a7210 */ /* 0x004fe20007f3e0ff */
[----:B------:R-:W2:Y:S03]  /*dbc80*/  LDL.LU.64 R12, [R1+0x1f18] ;  /* 0x001f1800010c7983 */ /* 0x000ea60000300a00 */
[----:B------:R-:W-:Y:S02]  /*dbc90*/  IADD3.X R139, R17, R2, RZ, P1, !PT ;  /* 0x00000002118b7210 */ /* 0x000fe40000ffe4ff */
[----:B------:R-:W3:Y:S01]  /*dbca0*/  LDL.LU.64 R16, [R1+0x1ef8] ;  /* 0x001ef80001107983 */ /* 0x000ee20000300a00 */
[----:B------:R-:W-:-:S05]  /*dbcb0*/  IADD3 R140, P1, R10, R6, RZ ;  /* 0x000000060a8c7210 */ /* 0x000fca0007f3e0ff */
[----:B------:R-:W-:Y:S02]  /*dbcc0*/  IMAD.X R141, R11, 0x1, R2, P1 ;  /* 0x000000010b8d7824 */ /* 0x000fe400008e0602 */
[----:B------:R-:W3:Y:S01]  /*dbcd0*/  LDL.LU.64 R10, [R1+0x1e38] ;  /* 0x001e3800010a7983 */ /* 0x000ee20000300a00 */
[----:B------:R-:W-:-:S04]  /*dbce0*/  IADD3 R142, P1, R84, R6, RZ ;  /* 0x00000006548e7210 */ /* 0x000fc80007f3e0ff */
[----:B------:R-:W-:Y:S02]  /*dbcf0*/  IADD3.X R143, R85, R2, RZ, P1, !PT ;  /* 0x00000002558f7210 */ /* 0x000fe40000ffe4ff */
[----:B------:R-:W3:Y:S04]  /*dbd00*/  LDL.LU.64 R84, [R1+0x1e20] ;  /* 0x001e200001547983 */ /* 0x000ee80000300a00 */
[----:B------:R-:W3:Y:S01]  /*dbd10*/  LDL.LU.64 R86, [R1+0x1e08] ;  /* 0x001e080001567983 */ /* 0x000ee20000300a00 */
[----:B------:R-:W-:-:S05]  /*dbd20*/  IADD3 R144, P1, R92, R6, RZ ;  /* 0x000000065c907210 */ /* 0x000fca0007f3e0ff */
[----:B------:R-:W-:Y:S01]  /*dbd30*/  IMAD.X R145, R93, 0x1, R2, P1 ;  /* 0x000000015d917824 */ /* 0x000fe200008e0602 */
[----:B------:R-:W-:-:S04]  /*dbd40*/  IADD3 R146, P1, R90, R6, RZ ;  /* 0x000000065a927210 */ /* 0x000fc80007f3e0ff */
[----:B------:R-:W-:Y:S02]  /*dbd50*/  IADD3.X R147, R91, R2, RZ, P1, !PT ;  /* 0x000000025b937210 */ /* 0x000fe40000ffe4ff */
[----:B------:R-:W-:-:S05]  /*dbd60*/  IADD3 R148, P1, R88, R6, RZ ;  /* 0x0000000658947210 */ /* 0x000fca0007f3e0ff */
[----:B------:R-:W-:Y:S01]  /*dbd70*/  IMAD.X R149, R89, 0x1, R2, P1 ;  /* 0x0000000159957824 */ /* 0x000fe200008e0602 */
[----:B------:R-:W-:Y:S01]  /*dbd80*/  MOV R103, R4 ;  /* 0x0000000400677202 */ /* 0x000fe20000000f00 */
[----:B------:R-:W-:Y:S01]  /*dbd90*/  IMAD.MOV.U32 R105, RZ, RZ, R7 ;  /* 0x000000ffff697224 */ /* 0x000fe200078e0007 */
[----:B------:R-:W-:Y:S01]  /*dbda0*/  MOV R107, R8 ;  /* 0x00000008006b7202 */ /* 0x000fe20000000f00 */
[----:B------:R-:W-:Y:S01]  /*dbdb0*/  IMAD.MOV.U32 R109, RZ, RZ, R9 ;  /* 0x000000ffff6d7224 */ /* 0x000fe200078e0009 */
[----:B------:R-:W1:Y:S01]  /*dbdc0*/  LDC R4, c[0x0][0x230] ;  /* 0x00008c00ff047b82 */ /* 0x000e620000000800 */
[----:B------:R1:W-:Y:S04]  /*dbdd0*/  STL.64 [R1+0x2818], R102 ;  /* 0x0028186601007387 */ /* 0x0003e80000100a00 */
        /* <DEDUP_REMOVED lines=47> */
[----:B----4-:R-:W-:-:S04]  /*dc0d0*/  IADD3 R150, P1, R14, R6, RZ ;  /* 0x000000060e967210 */ /* 0x010fc80007f3e0ff */
[----:B------:R-:W-:Y:S02]  /*dc0e0*/  IADD3.X R151, R15, R2, RZ, P1, !PT ;  /* 0x000000020f977210 */ /* 0x000fe40000ffe4ff */
[----:B--2---:R-:W-:-:S03]  /*dc0f0*/  IADD3 R14, P1, R12, R6, RZ ;  /* 0x000000060c0e7210 */ /* 0x004fc60007f3e0ff */
[----:B------:R-:W-:Y:S02]  /*dc100*/  LDGSTS.E [R3+-0x5dc80], desc[UR60][R150.64], P0 ;  /* 0xa238000096037fae */ /* 0x000fe4000812187c */
[----:B------:R-:W-:Y:S01]  /*dc110*/  IMAD.X R15, R13, 0x1, R2, P1 ;  /* 0x000000010d0f7824 */ /* 0x000fe200008e0602 */
[----:B---3--:R-:W-:-:S04]  /*dc120*/  IADD3 R12, P1, R16, R6, RZ ;  /* 0x00000006100c7210 */ /* 0x008fc80007f3e0ff */
[----:B------:R-:W-:Y:S01]  /*dc130*/  IADD3.X R13, R17, R2, RZ, P1, !PT ;  /* 0x00000002110d7210 */ /* 0x000fe20000ffe4ff */
[----:B------:R2:W-:Y:S04]  /*dc140*/  STL.64 [R1+0x1f38], R150 ;  /* 0x001f389601007387 */ /* 0x0005e80000100a00 */
[----:B------:R-:W-:Y:S01]  /*dc150*/  LDGSTS.E [R3+-0x5d880], desc[UR60][R14.64], P0 ;  /* 0xa27800000e037fae */ /* 0x000fe2000812187c */
[----:B------:R-:W-:-:S03]  /*dc160*/  IADD3 R16, P1, R10, R6, RZ ;  /* 0x000000060a107210 */ /* 0x000fc60007f3e0ff */
[----:B------:R3:W-:Y:S04]  /*dc170*/  STL.64 [R1+0x1f18], R14 ;  /* 0x001f180e01007387 */ /* 0x0007e80000100a00 */
[----:B------:R4:W-:Y:S01]  /*dc180*/  LDGSTS.E [R3+-0x5d480], desc[UR60][R12.64], P0 ;  /* 0xa2b800000c037fae */ /* 0x0009e2000812187c */
[----:B------:R-:W-:Y:S01]  /*dc190*/  IMAD.X R17, R11, 0x1, R2, P1 ;  /* 0x000000010b117824 */ /* 0x000fe200008e0602 */
[----:B------:R-:W-:-:S04]  /*dc1a0*/  IADD3 R10, P1, R84, R6, RZ ;  /* 0x00000006540a7210 */ /* 0x000fc80007f3e0ff */
[----:B------:R1:W-:Y:S01]  /*dc1b0*/  LDGSTS.E [R3+-0x5d080], desc[UR60][R16.64], P0 ;  /* 0xa2f8000010037fae */ /* 0x0003e2000812187c */
[----:B------:R-:W-:Y:S02]  /*dc1c0*/  IADD3.X R11, R85, R2, RZ, P1, !PT ;  /* 0x00000002550b7210 */ /* 0x000fe40000ffe4ff */
[----:B------:R-:W-:-:S03]  /*dc1d0*/  IADD3 R84, P1, R86, R6, RZ ;  /* 0x0000000656547210 */ /* 0x000fc60007f3e0ff */
[----:B------:R1:W-:Y:S02]  /*dc1e0*/  LDGSTS.E [R3+-0x5cc80], desc[UR60][R10.64], P0 ;  /* 0xa33800000a037fae */ /* 0x0003e4000812187c */
        /* <DEDUP_REMOVED lines=27> */
[----:B------:R-:W-:Y:S01]  /*dc3a0*/  IADD3 R98, P1, R154, R6, RZ ;  /* 0x000000069a627210 */ /* 0x000fe20007f3e0ff */
[----:B------:R-:W-:Y:S01]  /*dc3b0*/  IMAD.MOV.U32 R9, RZ, RZ, R83 ;  /* 0x000000ffff097224 */ /* 0x000fe200078e0053 */
[----:B------:R-:W-:Y:S01]  /*dc3c0*/  MOV R8, R84 ;  /* 0x0000005400087202 */ /* 0x000fe20000000f00 */
[----:B------:R1:W5:Y:S04]  /*dc3d0*/  LDL.LU R83, [R1+0x4c28] ;  /* 0x004c280001537983 */ /* 0x0003680000300800 */
[----:B------:R1:W5:Y:S01]  /*dc3e0*/  LDL.LU R84, [R1+0x4c24] ;  /* 0x004c240001547983 */ /* 0x0003620000300800 */
[----:B------:R-:W-:Y:S01]  /*dc3f0*/  IMAD.X R154, R155, 0x1, R2, P1 ;  /* 0x000000019b9a7824 */ /* 0x000fe200008e0602 */
[----:B------:R-:W-:-:S02]  /*dc400*/  IADD3 R99, P1, R152, R6, RZ ;  /* 0x0000000698637210 */ /* 0x000fc40007f3e0ff */
[----:B------:R-:W-:Y:S01]  /*dc410*/  MOV R249, R248 ;  /* 0x000000f800f97202 */ /* 0x000fe20000000f00 */
[----:B------:R4:W-:Y:S01]  /*dc420*/  STL.64 [R1+0x1ef8], R12 ;  /* 0x001ef80c01007387 */ /* 0x0009e20000100a00 */
[----:B------:R-:W-:-:S03]  /*dc430*/  IMAD.MOV.U32 R248, RZ, RZ, R85 ;  /* 0x000000fffff87224 */ /* 0x000fc600078e0055 */
[----:B------:R1:W5:Y:S01]  /*dc440*/  LDL.LU R85, [R1+0x4c20] ;  /* 0x004c200001557983 */ /* 0x0003620000300800 */
[----:B------:R-:W-:-:S03]  /*dc450*/  MOV R243, R242 ;  /* 0x000000f200f37202 */ /* 0x000fc60000000f00 */
[----:B------:R4:W-:Y:S01]  /*dc460*/  STL.64 [R1+0x1e38], R16 ;  /* 0x001e381001007387 */ /* 0x0009e20000100a00 */
[----:B------:R-:W-:Y:S01]  /*dc470*/  IMAD.MOV.U32 R242, RZ, RZ, R86 ;  /* 0x000000fffff27224 */ /* 0x000fe200078e0056 */
[----:B------:R-:W-:Y:S02]  /*dc480*/  IADD3.X R152, R153, R2, RZ, P1, !PT ;  /* 0x0000000299987210 */ /* 0x000fe40000ffe4ff */
[----:B------:R1:W5:Y:S01]  /*dc490*/  LDL.LU R86, [R1+0x4c1c] ;  /* 0x004c1c0001567983 */ /* 0x0003620000300800 */
[----:B------:R-:W-:Y:S02]  /*dc4a0*/  MOV R237, R236 ;  /* 0x000000ec00ed7202 */ /* 0x000fe40000000f00 */
[----:B------:R-:W-:Y:S01]  /*dc4b0*/  IADD3 R100, P1, R22, R6, RZ ;  /* 0x0000000616647210 */ /* 0x000fe20007f3e0ff */
[----:B------:R4:W-:Y:S01]  /*dc4c0*/  STL.64 [R1+0x1e20], R10 ;  /* 0x001e200a01007387 */ /* 0x0009e20000100a00 */
[----:B------:R-:W-:-:S03]  /*dc4d0*/  IMAD.MOV.U32 R236, RZ, RZ, R87 ;  /* 0x000000ffffec7224 */ /* 0x000fc600078e0057 */
[----:B------:R1:W5:Y:S01]  /*dc4e0*/  LDL.LU R87, [R1+0x4c18] ;  /* 0x004c180001577983 */ /* 0x0003620000300800 */
[----:B------:R-:W-:-:S03]  /*dc4f0*/  MOV R203, R202 ;  /* 0x000000ca00cb7202 */ /* 0x000fc60000000f00 */
[----:B------:R1:W-:Y:S01]  /*dc500*/  STL.64 [R1+0x1e08], R8 ;  /* 0x001e080801007387 */ /* 0x0003e20000100a00 */
[----:B------:R-:W-:Y:S01]  /*dc510*/  IMAD.MOV.U32 R202, RZ, RZ, R88 ;  /* 0x000000ffffca7224 */ /* 0x000fe200078e0058 */
[----:B------:R-:W-:Y:S02]  /*dc520*/  MOV R199, R198 ;  /* 0x000000c600c77202 */ /* 0x000fe40000000f00 */
[----:B------:R1:W5:Y:S01]  /*dc530*/  LDL.LU R88, [R1+0x4c14] ;  /* 0x004c140001587983 */ /* 0x0003620000300800 */
[----:B------:R-:W-:Y:S01]  /*dc540*/  IMAD.MOV.U32 R198, RZ, RZ, R89 ;  /* 0x000000ffffc67224 */ /* 0x000fe200078e0059 */
[----:B------:R-:W-:Y:S02]  /*dc550*/  MOV R195, R194 ;  /* 0x000000c200c37202 */ /* 0x000fe40000000f00 */
[----:B------:R1:W5:Y:S01]  /*dc560*/  LDL.LU R89, [R1+0x4c10] ;  /* 0x004c100001597983 */ /* 0x0003620000300800 */
[----:B------:R-:W-:Y:S01]  /*dc570*/  IMAD.MOV.U32 R194, RZ, RZ, R90 ;  /* 0x000000ffffc27224 */ /* 0x000fe200078e005a */
[----:B------:R-:W-:Y:S01]  /*dc580*/  MOV R191, R190 ;  /* 0x000000be00bf7202 */ /* 0x000fe20000000f00 */
[----:B------:R-:W-:Y:S01]  /*dc590*/  IMAD.X R22, R23, 0x1, R2, P1 ;  /* 0x0000000117167824 */ /* 0x000fe200008e0602 */
[----:B------:R1:W5:Y:S01]  /*dc5a0*/  LDL.LU R90, [R1+0x4c0c] ;  /* 0x004c0c00015a7983 */ /* 0x0003620000300800 */
[----:B------:R-:W-:Y:S01]  /*dc5b0*/  IMAD.MOV.U32 R190, RZ, RZ, R91 ;  /* 0x000000ffffbe7224 */ /* 0x000fe200078e005b */
[----:B------:R-:W-:-:S02]  /*dc5c0*/  MOV R187, R186 ;  /* 0x000000ba00bb7202 */ /* 0x000fc40000000f00 */
[----:B------:R-:W-:Y:S01]  /*dc5d0*/  IADD3 R101, P1, R20, R6, RZ ;  /* 0x0000000614657210 */ /* 0x000fe20007f3e0ff */
[----:B------:R1:W5:Y:S01]  /*dc5e0*/  LDL.LU R91, [R1+0x4c08] ;  /* 0x004c0800015b7983 */ /* 0x0003620000300800 */
[----:B------:R-:W-:Y:S01]  /*dc5f0*/  IMAD.MOV.U32 R186, RZ, RZ, R92 ;  /* 0x000000ffffba7224 */ /* 0x000fe200078e005c */
[----:B------:R-:W-:Y:S02]  /*dc600*/  MOV R183, R182 ;  /* 0x000000b600b77202 */ /* 0x000fe40000000f00 */
[----:B------:R1:W5:Y:S01]  /*dc610*/  LDL.LU R92, [R1+0x4c04] ;  /* 0x004c0400015c7983 */ /* 0x0003620000300800 */
[----:B------:R-:W-:Y:S01]  /*dc620*/  IMAD.MOV.U32 R182, RZ, RZ, R93 ;  /* 0x000000ffffb67224 */ /* 0x000fe200078e005d */
[----:B------:R-:W-:Y:S02]  /*dc630*/  MOV R179, R178 ;  /* 0x000000b200b37202 */ /* 0x000fe40000000f00 */
[----:B------:R1:W5:Y:S01]  /*dc640*/  LDL.LU R93, [R1+0x4c00] ;  /* 0x004c0000015d7983 */ /* 0x0003620000300800 */
[----:B------:R-:W-:Y:S01]  /*dc650*/  IMAD.MOV.U32 R178, RZ, RZ, R94 ;  /* 0x000000ffffb27224 */ /* 0x000fe200078e005e */
[----:B------:R-:W-:-:S02]  /*dc660*/  MOV R161, R160 ;  /* 0x000000a000a17202 */ /* 0x000fc40000000f00 */
[----:B------:R1:W5:Y:S01]  /*dc670*/  LDL.LU R94, [R1+0x4bfc] ;  /* 0x004bfc00015e7983 */ /* 0x0003620000300800 */
[----:B------:R-:W-:Y:S01]  /*dc680*/  IMAD.MOV.U32 R160, RZ, RZ, R95 ;  /* 0x000000ffffa07224 */ /* 0x000fe200078e005f */
[----:B------:R-:W-:Y:S02]  /*dc690*/  MOV R159, R158 ;  /* 0x0000009e009f7202 */ /* 0x000fe40000000f00 */
[----:B------:R-:W-:Y:S01]  /*dc6a0*/  IADD3.X R20, R21, R2, RZ, P1, !PT ;  /* 0x0000000215147210 */ /* 0x000fe20000ffe4ff */
        /* <DEDUP_REMOVED lines=16> */
[----:B------:R-:W-:-:S03]  /*dc7b0*/  IMAD.MOV.U32 R20, RZ, RZ, R101 ;  /* 0x000000ffff147224 */ /* 0x000fc600078e0065 */
[----:B------:R2:W-:Y:S04]  /*dc7c0*/  LDGSTS.E [R3+-0x5c880], desc[UR60][R8.64], P0 ;  /* 0xa378000008037fae */ /* 0x0005e8000812187c */
[----:B------:R2:W5:Y:S04]  /*dc7d0*/  LDL.LU R101, [R1+0x4be0] ;  /* 0x004be00001657983 */ /* 0x0005680000300800 */
[----:B-1----:R1:W5:Y:S04]  /*dc7e0*/  LDL.LU.64 R102, [R1+0x4bd8] ;  /* 0x004bd80001667983 */ /* 0x0023680000300a00 */
        /* <DEDUP_REMOVED lines=23> */
[----:B--2---:R1:W5:Y:S04]  /*dc960*/  LDL.LU.64 R150, [R1+0x4b18] ;  /* 0x004b180001967983 */ /* 0x0043680000300a00 */
[----:B---3--:R1:W5:Y:S04]  /*dc970*/  LDL.LU.64 R14, [R1+0x4b10] ;  /* 0x004b1000010e7983 */ /* 0x0083680000300a00 */
[----:B----4-:R-:W2:Y:S04]  /*dc980*/  LDL.LU.64 R12, [R1+0x4b08] ;  /* 0x004b0800010c7983 */ /* 0x010ea80000300a00 */
[----:B------:R1:W5:Y:S04]  /*dc990*/  LDL.LU.64 R16, [R1+0x4b00] ;  /* 0x004b000001107983 */ /* 0x0003680000300a00 */
[----:B------:R1:W5:Y:S01]  /*dc9a0*/  LDL.LU.64 R10, [R1+0x4af8] ;  /* 0x004af800010a7983 */ /* 0x0003620000300a00 */
[----:B------:R-:W-:-:S03]  /*dc9b0*/  IADD3 R5, P1, R18, R6, RZ ;  /* 0x0000000612057210 */ /* 0x000fc60007f3e0ff */
[----:B------:R1:W-:Y:S04]  /*dc9c0*/  LDGSTS.E [R3+-0x5c480], desc[UR60][R248.64], P0 ;  /* 0xa3b80000f8037fae */ /* 0x0003e8000812187c */
[----:B------:R1:W-:Y:S01]  /*dc9d0*/  LDGSTS.E [R3+-0x5c080], desc[UR60][R242.64], P0 ;  /* 0xa3f80000f2037fae */ /* 0x0003e2000812187c */
[----:B------:R-:W-:-:S03]  /*dc9e0*/  IMAD.X R18, R19, 0x1, R2, P1 ;  /* 0x0000000113127824 */ /* 0x000fc600008e0602 */
[----:B------:R1:W-:Y:S01]  /*dc9f0*/  LDGSTS.E [R3+-0x5bc80], desc[UR60][R236.64], P0 ;  /* 0xa4380000ec037fae */ /* 0x0003e2000812187c */
[----:B------:R-:W-:-:S03]  /*dca00*/  IADD3 R7, R4, 0x7f, RZ ;  /* 0x0000007f04077810 */ /* 0x000fc60007ffe0ff */
[----:B------:R1:W-:Y:S04]  /*dca10*/  LDGSTS.E [R3+-0x5b880], desc[UR60][R202.64], P0 ;  /* 0xa4780000ca037fae */ /* 0x0003e8000812187c */
[----:B------:R1:W-:Y:S01]  /*dca20*/  LDGSTS.E [R3+-0x5b480], desc[UR60][R198.64], P0 ;  /* 0xa4b80000c6037fae */ /* 0x0003e2000812187c */
[----:B------:R-:W-:Y:S01]  /*dca30*/  MOV R19, R18 ;  /* 0x0000001200137202 */ /* 0x000fe20000000f00 */
[----:B------:R-:W-:Y:S02]  /*dca40*/  IMAD.MOV.U32 R18, RZ, RZ, R5 ;  /* 0x000000ffff127224 */ /* 0x000fe400078e0005 */
[----:B------:R1:W-:Y:S01]  /*dca50*/  LDGSTS.E [R3+-0x5b080], desc[UR60][R194.64], P0 ;  /* 0xa4f80000c2037fae */ /* 0x0003e2000812187c */
[----:B------:R-:W3:Y:S03]  /*dca60*/  LDC R5, c[0x0][0x238] ;  /* 0x00008e00ff057b82 */ /* 0x000ee60000000800 */
[----:B------:R1:W-:Y:S01]  /*dca70*/  LDGSTS.E [R3+-0x5ac80], desc[UR60][R190.64], P0 ;  /* 0xa5380000be037fae */ /* 0x0003e2000812187c */
[----:B------:R-:W-:-:S03]  /*dca80*/  SHF.R.S32.HI R4, RZ, 0x1f, R7 ;  /* 0x0000001fff047819 */ /* 0x000fc60000011407 */
[----:B------:R1:W-:Y:S04]  /*dca90*/  LDGSTS.E [R3+-0x5a880], desc[UR60][R186.64], P0 ;  /* 0xa5780000ba037fae */ /* 0x0003e8000812187c */
[----:B------:R1:W-:Y:S04]  /*dcaa0*/  LDGSTS.E [R3+-0x5a480], desc[UR60][R182.64], P0 ;  /* 0xa5b80000b6037fae */ /* 0x0003e8000812187c */
[----:B------:R1:W-:Y:S04]  /*dcab0*/  LDGSTS.E [R3+-0x5a080], desc[UR60][R178.64], P0 ;  /* 0xa5f80000b2037fae */ /* 0x0003e8000812187c */
[----:B------:R1:W-:Y:S01]  /*dcac0*/  LDGSTS.E [R3+-0x59c80], desc[UR60][R160.64], P0 ;  /* 0xa6380000a0037fae */ /* 0x0003e2000812187c */
[----:B------:R-:W-:-:S03]  /*dcad0*/  LEA.HI R4, R4, R7, RZ, 0x7 ;  /* 0x0000000704047211 */ /* 0x000fc600078f38ff */
[----:B------:R1:W-:Y:S04]  /*dcae0*/  LDGSTS.E [R3+-0x59880], desc[UR60][R158.64], P0 ;  /* 0xa67800009e037fae */ /* 0x0003e8000812187c */
[----:B------:R1:W-:Y:S04]  /*dcaf0*/  LDGSTS.E [R3+-0x59480], desc[UR60][R156.64], P0 ;  /* 0xa6b800009c037fae */ /* 0x0003e8000812187c */
[----:B------:R1:W-:Y:S04]  /*dcb00*/  LDGSTS.E [R3+-0x59080], desc[UR60][R154.64], P0 ;  /* 0xa6f800009a037fae */ /* 0x0003e8000812187c */
[----:B------:R1:W-:Y:S01]  /*dcb10*/  LDGSTS.E [R3+-0x58c80], desc[UR60][R152.64], P0 ;  /* 0xa738000098037fae */ /* 0x0003e2000812187c */
[----:B------:R-:W-:-:S03]  /*dcb20*/  SHF.R.S32.HI R4, RZ, 0x7, R4 ;  /* 0x00000007ff047819 */ /* 0x000fc60000011404 */
[----:B------:R1:W-:Y:S04]  /*dcb30*/  LDGSTS.E [R3+-0x58880], desc[UR60][R22.64], P0 ;  /* 0xa778000016037fae */ /* 0x0003e8000812187c */
[----:B------:R1:W-:Y:S04]  /*dcb40*/  LDGSTS.E [R3+-0x58480], desc[UR60][R20.64], P0 ;  /* 0xa7b8000014037fae */ /* 0x0003e8000812187c */
[----:B------:R1:W-:Y:S04]  /*dcb50*/  LDGSTS.E [R3+-0x58080], desc[UR60][R18.64], P0 ;  /* 0xa7f8000012037fae */ /* 0x0003e8000812187c */
[----:B------:R-:W0:Y:S01]  /*dcb60*/  LDGDEPBAR ;  /* 0x00000000000079af */ /* 0x000e220000000000 */
[----:B---3--:R-:W-:-:S05]  /*dcb70*/  SHF.L.U32 R5, R5, 0x7, RZ ;  /* 0x0000000705057819 */ /* 0x008fca00000006ff */
[----:B------:R-:W-:Y:S02]  /*dcb80*/  IMAD.SHL.U32 R5, R5, 0x4, RZ ;  /* 0x0000000405057824 */ /* 0x000fe400078e00ff */
[----:B--2---:R-:W-:-:S05]  /*dcb90*/  VIADD R12, R12, 0x1 ;  /* 0x000000010c0c7836 */ /* 0x004fca0000000000 */
[----:B------:R-:W-:-:S13]  /*dcba0*/  ISETP.NE.U32.AND P0, PT, R12, R4, PT ;  /* 0x000000040c00720c */ /* 0x000fda0003f05070 */
[----:B-1----:R-:W-:Y:S05]  /*dcbb0*/  @P0 BRA `(.L_x_1) ;  /* 0xfffffbcc00080947 */ /* 0x002fea000383ffff */
.L_x_0:
[----:B------:R-:W1:Y:S01]  /*dcbc0*/  S2R R0, SR_TID.X ;  /* 0x0000000000007919 */ /* 0x000e620000002100 */
[----:B------:R-:W-:Y:S01]  /*dcbd0*/  MOV R7, 0x400 ;  /* 0x0000040000077802 */ /* 0x000fe20000000f00 */
[----:B------:R-:W-:-:S04]  /*dcbe0*/  DEPBAR.LE SB0, 0x0 ;  /* 0x000080000000791a */ /* 0x000fc80000000000 */
[----:B------:R-:W2:Y:S01]  /*dcbf0*/  S2R R8, SR_CgaCtaId ;  /* 0x0000000000087919 */ /* 0x000ea20000008800 */
[----:B------:R-:W3:Y:S01]  /*dcc00*/  S2R R4, SR_TID.X ;  /* 0x0000000000047919 */ /* 0x000ee20000002100 */
[----:B-----5:R-:W-:Y:S01]  /*dcc10*/  MOV R170, R141 ;  /* 0x0000008d00aa7202 */ /* 0x020fe20000000f00 */
[----:B------:R-:W-:Y:S01]  /*dcc20*/  IMAD.MOV.U32 R171, RZ, RZ, R143 ;  /* 0x000000ffffab7224 */ /* 0x000fe200078e008f */
[----:B------:R-:W-:Y:S01]  /*dcc30*/  MOV R198, R145 ;  /* 0x0000009100c67202 */ /* 0x000fe20000000f00 */
[----:B------:R-:W-:Y:S01]  /*dcc40*/  IMAD.MOV.U32 R199, RZ, RZ, R147 ;  /* 0x000000ffffc77224 */ /* 0x000fe200078e0093 */
[----:B------:R-:W4:Y:S08]  /*dcc50*/  LDC R14, c[0x0][0x244] ;  /* 0x00009100ff0e7b82 */ /* 0x000f300000000800 */
[----:B------:R-:W4:Y:S08]  /*dcc60*/  LDC.64 R234, c[0x0][0x228] ;  /* 0x00008a00ffea7b82 */ /* 0x000f300000000a00 */
[----:B------:R-:W4:Y:S01]  /*dcc70*/  LDC R236, c[0x0][0x228] ;  /* 0x00008a00ffec7b82 */ /* 0x000f220000000800 */
[C---:B-1----:R-:W-:Y:S01]  /*dcc80*/  IMAD.SHL.U32 R2, R0.reuse, 0x40, RZ ;  /* 0x0000004000027824 */ /* 0x042fe200078e00ff */
[----:B------:R-:W-:-:S02]  /*dcc90*/  SHF.L.U32 R3, R0, 0x4, RZ ;  /* 0x0000000400037819 */ /* 0x000fc400000006ff */
[----:B------:R-:W-:Y:S02]  /*dcca0*/  LOP3.LUT R5, R0, 0x60, RZ, 0xc0, !PT ;  /* 0x0000006000057812 */ /* 0x000fe400078ec0ff */
[----:B------:R-:W-:Y:S02]  /*dccb0*/  LOP3.LUT R3, R3, 0xf0, RZ, 0xc0, !PT ;  /* 0x000000f003037812 */ /* 0x000fe400078ec0ff */
[----:B--2---:R-:W-:Y:S01]  /*dccc0*/  LEA R7, R8, R7, 0x18 ;  /* 0x0000000708077211 */ /* 0x004fe200078ec0ff */
[----:B------:R-:W1:Y:S01]  /*dccd0*/  LDC.64 R18, c[0x0][0x228] ;  /* 0x00008a00ff127b82 */ /* 0x000e620000000a00 */
[----:B------:R-:W-:Y:S02]  /*dcce0*/  LOP3.LUT R2, R2, 0x400, RZ, 0xc0, !PT ;  /* 0x0000040002027812 */ /* 0x000fe400078ec0ff */
[----:B---3--:R-:W-:Y:S02]  /*dccf0*/  LOP3.LUT R4, R4, 0x7f, RZ, 0xc0, !PT ;  /* 0x0000007f04047812 */ /* 0x008fe400078ec0ff */
[----:B------:R-:W-:-:S02]  /*dcd00*/  IADD3 R0, R2, R7, R3 ;  /* 0x0000000702007210 */ /* 0x000fc40007ffe003 */
[----:B------:R-:W-:Y:S01]  /*dcd10*/  LEA R12, R4, R7, 0x4 ;  /* 0x00000007040c7211 */ /* 0x000fe200078e20ff */
[----:B------:R-:W-:Y:S02]  /*dcd20*/  BAR.SYNC.DEFER_BLOCKING 0x0 ;  /* 0x0000000000007b1d */ /* 0x000fe40000010000 */
[----:B------:R-:W-:-:S06]  /*dcd30*/  IMAD R0, R5, 0x8, R0 ;  /* 0x0000000805007824 */ /* 0x000fcc00078e0200 */
[----:B------:R-:W2:Y:S01]  /*dcd40*/  LDC.64 R2, c[0x0][0x228] ;  /* 0x00008a00ff027b82 */ /* 0x000ea20000000a00 */
[----:B------:R-:W3:Y:S04]  /*dcd50*/  LDL.LU R4, [R1+0x1c00] ;  /* 0x001c000001047983 */ /* 0x000ee80000300800 */
[----:B------:R-:W3:Y:S03]  /*dcd60*/  LDL.LU R5, [R1+0x1c08] ;  /* 0x001c080001057983 */ /* 0x000ee60000300800 */
[----:B------:R-:W1:Y:S01]  /*dcd70*/  LDC.64 R8, c[0x0][0x220] ;  /* 0x00008800ff087b82 */ /* 0x000e620000000a00 */
[----:B------:R-:W3:Y:S04]  /*dcd80*/  LDL.LU R6, [R1+0x1800] ;  /* 0x0018000001067983 */ /* 0x000ee80000300800 */
[----:B------:R-:W3:Y:S03]  /*dcd90*/  LDL.LU R7, [R1+0x1808] ;  /* 0x0018080001077983 */ /* 0x000ee60000300800 */
[----:B------:R-:W1:Y:S08]  /*dcda0*/  LDC.64 R232, c[0x0][0x228] ;  /* 0x00008a00ffe87b82 */ /* 0x000e700000000a00 */
[----:B------:R-:W1:Y:S08]  /*dcdb0*/  LDC R239, c[0x0][0x228] ;  /* 0x00008a00ffef7b82 */ /* 0x000e700000000800 */
[----:B------:R-:W1:Y:S08]  /*dcdc0*/  LDC R238, c[0x0][0x228] ;  /* 0x00008a00ffee7b82 */ /* 0x000e700000000800 */
[----:B------:R-:W1:Y:S01]  /*dcdd0*/  LDC R252, c[0x0][0x228] ;  /* 0x00008a00fffc7b82 */ /* 0x000e620000000800 */
[----:B---3--:R3:W-:Y:S07]  /*dcde0*/  STSM.16.M88.4 [R0], R4 ;  /* 0x0000000400007844 */ /* 0x0087ee0000000200 */
[----:B------:R-:W-:Y:S06]  /*dcdf0*/  BAR.SYNC.DEFER_BLOCKING 0x0 ;  /* 0x0000000000007b1d */ /* 0x000fec0000010000 */
[----:B---3--:R-:W3:Y:S04]  /*dce00*/  LDL.LU R4, [R1+0x1400] ;  /* 0x0014000001047983 */ /* 0x008ee80000300800 */
[----:B------:R-:W3:Y:S04]  /*dce10*/  LDL.LU R5, [R1+0x1408] ;  /* 0x0014080001057983 */ /* 0x000ee80000300800 */
[----:B------:R-:W3:Y:S04]  /*dce20*/  LDL.LU R6, [R1+0x1000] ;  /* 0x0010000001067983 */ /* 0x000ee80000300800 */
[----:B------:R-:W3:Y:S04]  /*dce30*/  LDL.LU R7, [R1+0x1008] ;  /* 0x0010080001077983 */ /* 0x000ee80000300800 */
[----:B------:R-:W4:Y:S04]  /*dce40*/  LDS.128 R20, [R12] ;  /* 0x000000000c147984 */ /* 0x000f280000000c00 */
[----:B------:R-:W2:Y:S01]  /*dce50*/  LDL.LU R152, [R1+0xc00] ;  /* 0x000c000001987983 */ /* 0x000ea20000300800 */
[----:B------:R-:W-:Y:S06]  /*dce60*/  BAR.SYNC.DEFER_BLOCKING 0x0 ;  /* 0x0000000000007b1d */ /* 0x000fec0000010000 */
[----:B----4-:R4:W-:Y:S04]  /*dce70*/  STL.64 [R1+0x1e00], R20 ;  /* 0x001e001401007387 */ /* 0x0109e80000100a00 */
[----:B------:R-:W-:Y:S04]  /*dce80*/  STL.64 [R1+0x1e08], R22 ;  /* 0x001e081601007387 */ /* 0x000fe80000100a00 */
[----:B------:R-:W2:Y:S04]  /*dce90*/  LDL.LU R153, [R1+0xc08] ;  /* 0x000c080001997983 */ /* 0x000ea80000300800 */
[----:B------:R-:W2:Y:S04]  /*dcea0*/  LDL.LU R154, [R1+0x800] ;  /* 0x00080000019a7983 */ /* 0x000ea80000300800 */
[----:B------:R-:W2:Y:S04]  /*dceb0*/  LDL.LU R155, [R1+0x808] ;  /* 0x00080800019b7983 */ /* 0x000ea80000300800 */
[----:B----4-:R-:W4:Y:S04]  /*dcec0*/  LDL.LU R20, [R1+0x400] ;  /* 0x0004000001147983 */ /* 0x010f280000300800 */
[----:B---3--:R-:W-:Y:S01]  /*dced0*/  STSM.16.M88.4 [R0], R4 ;  /* 0x0000000400007844 */ /* 0x008fe20000000200 */
[----:B------:R-:W-:Y:S06]  /*dcee0*/  BAR.SYNC.DEFER_BLOCKING 0x0 ;  /* 0x0000000000007b1d */ /* 0x000fec0000010000 */
[----:B------:R-:W3:Y:S02]  /*dcef0*/  LDS.128 R4, [R12] ;  /* 0x000000000c047984 */ /* 0x000ee40000000c00 */
[----:B------:R-:W-:Y:S06]  /*dcf00*/  BAR.SYNC.DEFER_BLOCKING 0x0 ;  /* 0x0000000000007b1d */ /* 0x000fec0000010000 */
[----:B--2---:R-:W-:Y:S02]  /*dcf10*/  STSM.16.M88.4 [R0], R152 ;  /* 0x0000009800007844 */ /* 0x004fe40000000200 */
[----:B------:R-:W-:Y:S06]  /*dcf20*/  BAR.SYNC.DEFER_BLOCKING 0x0 ;  /* 0x0000000000007b1d */ /* 0x000fec0000010000 */
[----:B---3--:R2:W-:Y:S04]  /*dcf30*/  STL.64 [R1+0x1e20], R4 ;  /* 0x001e200401007387 */ /* 0x0085e80000100a00 */
[----:B------:R-:W-:Y:S04]  /*dcf40*/  STL.64 [R1+0x1e28], R6 ;  /* 0x001e280601007387 */ /* 0x000fe80000100a00 */
[----:B------:R-:W4:Y:S04]  /*dcf50*/  LDL.LU R21, [R1+0x408] ;  /* 0x0004080001157983 */ /* 0x000f280000300800 */
[----:B------:R-:W4:Y:S04]  /*dcf60*/  LDL.LU R22, [R1] ;  /* 0x0000000001167983 */ /* 0x000f280000300800 */
[----:B------:R-:W4:Y:S04]  /*dcf70*/  LDL.LU R23, [R1+0x8] ;  /* 0x0000080001177983 */ /* 0x000f280000300800 */
[----:B------:R-:W3:Y:S04]  /*dcf80*/  LDS.128 R152, [R12] ;  /* 0x000000000c987984 */ /* 0x000ee80000000c00 */
[----:B--2---:R-:W2:Y:S01]  /*dcf90*/  LDL.LU R4, [R1+0x1c04] ;  /* 0x001c040001047983 */ /* 0x004ea20000300800 */
[----:B------:R-:W-:Y:S06]  /*dcfa0*/  BAR.SYNC.DEFER_BLOCKING 0x0 ;  /* 0x0000000000007b1d */ /* 0x000fec0000010000 */
[----:B---3--:R-:W-:Y:S04]  /*dcfb0*/  STL.64 [R1+0x1e10], R152 ;  /* 0x001e109801007387 */ /* 0x008fe80000100a00 */
[----:B------:R-:W-:Y:S04]  /*dcfc0*/  STL.64 [R1+0x1e18], R154 ;  /* 0x001e189a01007387 */ /* 0x000fe80000100a00 */
[----:B------:R-:W2:Y:S04]  /*dcfd0*/  LDL.LU R5, [R1+0x1c0c] ;  /* 0x001c0c0001057983 */ /* 0x000ea80000300800 */
[----:B------:R-:W2:Y:S04]  /*dcfe0*/  LDL.LU R6, [R1+0x1804] ;  /* 0x0018040001067983 */ /* 0x000ea80000300800 */
[----:B------:R-:W2:Y:S04]  /*dcff0*/  LDL.LU R7, [R1+0x180c] ;  /* 0x00180c0001077983 */ /* 0x000ea80000300800 */
[----:B----4-:R3:W-:Y:S01]  /*dd000*/  STSM.16.M88.4 [R0], R20 ;  /* 0x0000001400007844 */ /* 0x0107e20000000200 */
[----:B------:R-:W-:Y:S06]  /*dd010*/  BAR.SYNC.DEFER_BLOCKING 0x0 ;  /* 0x0000000000007b1d */ /* 0x000fec0000010000 */
[----:B---3--:R-:W3:Y:S04]  /*dd020*/  LDL.LU R20, [R1+0x1404] ;  /* 0x0014040001147983 */ /* 0x008ee80000300800 */
[----:B------:R-:W4:Y:S01]  /*dd030*/  LDS.128 R152, [R12] ;  /* 0x000000000c987984 */ /* 0x000f220000000c00 */
[----:B------:R-:W-:Y:S06]  /*dd040*/  BAR.SYNC.DEFER_BLOCKING 0x0 ;  /* 0x0000000000007b1d */ /* 0x000fec0000010000 */
[----:B--2---:R2:W-:Y:S04]  /*dd050*/  STSM.16.M88.4 [R0], R4 ;  /* 0x0000000400007844 */ /* 0x0045e80000000200 */
[----:B----4-:R-:W-:Y:S04]  /*dd060*/  STL.64 [R1+0x1800], R152 ;  /* 0x0018009801007387 */ /* 0x010fe80000100a00 */
[----:B------:R-:W-:Y:S01]  /*dd070*/  STL.64 [R1+0x1808], R154 ;  /* 0x0018089a01007387 */ /* 0x000fe20000100a00 */
[----:B------:R-:W-:Y:S06]  /*dd080*/  BAR.SYNC.DEFER_BLOCKING 0x0 ;  /* 0x0000000000007b1d */ /* 0x000fec0000010000 */
[----:B------:R-:W3:Y:S04]  /*dd090*/  LDL.LU R21, [R1+0x140c] ;  /* 0x00140c0001157983 */ /* 0x000ee80000300800 */
[----:B------:R-:W3:Y:S04]  /*dd0a0*/  LDL.LU R22, [R1+0x1004] ;  /* 0x0010040001167983 */ /* 0x000ee80000300800 */
[----:B------:R-:W3:Y:S04]  /*dd0b0*/  LDL.LU R23, [R1+0x100c] ;  /* 0x00100c0001177983 */ /* 0x000ee80000300800 */
[----:B--2---:R-:W2:Y:S04]  /*dd0c0*/  LDL.LU R4, [R1+0xc04] ;  /* 0x000c040001047983 */ /* 0x004ea80000300800 */
[----:B------:R-:W4:Y:S01]  /*dd0d0*/  LDS.128 R152, [R12] ;  /* 0x000000000c987984 */ /* 0x000f220000000c00 */
[----:B------:R-:W-:Y:S06]  /*dd0e0*/  BAR.SYNC.DEFER_BLOCKING 0x0 ;  /* 0x0000000000007b1d */ /* 0x000fec0000010000 */
[----:B----4-:R-:W-:Y:S04]  /*dd0f0*/  STL.64 [R1+0x1000], R152 ;  /* 0x0010009801007387 */ /* 0x010fe80000100a00 */
[----:B------:R-:W-:Y:S04]  /*dd100*/  STL.64 [R1+0x1008], R154 ;  /* 0x0010089a01007387 */ /* 0x000fe80000100a00 */
[----:B------:R-:W2:Y:S04]  /*dd110*/  LDL.LU R5, [R1+0xc0c] ;  /* 0x000c0c0001057983 */ /* 0x000ea80000300800 */
[----:B------:R-:W2:Y:S04]  /*dd120*/  LDL.LU R6, [R1+0x804] ;  /* 0x0008040001067983 */ /* 0x000ea80000300800 */
[----:B------:R-:W2:Y:S04]  /*dd130*/  LDL.LU R7, [R1+0x80c] ;  /* 0x00080c0001077983 */ /* 0x000ea80000300800 */
[----:B---3--:R3:W-:Y:S01]  /*dd140*/  STSM.16.M88.4 [R0], R20 ;  /* 0x0000001400007844 */ /* 0x0087e20000000200 */
        /* <DEDUP_REMOVED lines=14> */
[----:B----4-:R-:W-:Y:S04]  /*dd230*/  STL.64 [R1], R152 ;  /* 0x0000009801007387 */ /* 0x010fe80000100a00 */
[----:B------:R-:W-:Y:S04]  /*dd240*/  STL.64 [R1+0x8], R154 ;  /* 0x0000089a01007387 */ /* 0x000fe80000100a00 */
[----:B------:R-:W2:Y:S04]  /*dd250*/  LDL.LU R5, [R1+0x1c18] ;  /* 0x001c180001057983 */ /* 0x000ea80000300800 */
[----:B------:R-:W2:Y:S04]  /*dd260*/  LDL.LU R6, [R1+0x1810] ;  /* 0x0018100001067983 */ /* 0x000ea80000300800 */
[----:B------:R-:W2:Y:S04]  /*dd270*/  LDL.LU R7, [R1+0x1818] ;  /* 0x0018180001077983 */ /* 0x000ea80000300800 */
[----:B---3--:R3:W-:Y:S01]  /*dd280*/  STSM.16.M88.4 [R0], R20 ;  /* 0x0000001400007844 */ /* 0x0087e20000000200 */
[----:B------:R-:W-:Y:S06]  /*dd290*/  BAR.SYNC.DEFER_BLOCKING 0x0 ;  /* 0x0000000000007b1d */ /* 0x000fec0000010000 */
[----:B---3--:R-:W3:Y:S04]  /*dd2a0*/  LDL.LU R20, [R1+0x1410] ;  /* 0x0014100001147983 */ /* 0x008ee80000300800 */
[----:B------:R-:W3:Y:S04]  /*dd2b0*/  LDL.LU R21, [R1+0x1418] ;  /* 0x0014180001157983 */ /* 0x000ee80000300800 */
[----:B------:R-:W3:Y:S04]  /*dd2c0*/  LDL.LU R22, [R1+0x1010] ;  /* 0x0010100001167983 */ /* 0x000ee80000300800 */
[----:B------:R-:W-:Y:S01]  /*dd2d0*/  LDS.128 R244, [R12] ;  /* 0x000000000cf47984 */ /* 0x000fe20000000c00 */
[----:B------:R-:W-:Y:S06]  /*dd2e0*/  BAR.SYNC.DEFER_BLOCKING 0x0 ;  /* 0x0000000000007b1d */ /* 0x000fec0000010000 */
[----:B------:R-:W3:Y:S04]  /*dd2f0*/  LDL.LU R23, [R1+0x1018] ;  /* 0x0010180001177983 */ /* 0x000ee80000300800 */
[----:B--2---:R2:W-:Y:S01]  /*dd300*/  STSM.16.M88.4 [R0], R4 ;  /* 0x0000000400007844 */ /* 0x0045e20000000200 */
[----:B------:R-:W-:Y:S06]  /*dd310*/  BAR.SYNC.DEFER_BLOCKING 0x0 ;  /* 0x0000000000007b1d */ /* 0x000fec0000010000 */
        /* <DEDUP_REMOVED lines=13> */
[----:B----4-:R-:W-:Y:S04]  /*dd3f0*/  STL.64 [R1+0x1c00], R152 ;  /* 0x001c009801007387 */ /* 0x010fe80000100a00 */
[----:B------:R-:W-:Y:S04]  /*dd400*/  STL.64 [R1+0x1c08], R154 ;  /* 0x001c089a01007387 */ /* 0x000fe80000100a00 */
[----:B------:R-:W3:Y:S04]  /*dd410*/  LDL.LU R21, [R1+0x418] ;  /* 0x0004180001157983 */ /* 0x000ee80000300800 */
[----:B------:R-:W3:Y:S04]  /*dd420*/  LDL.LU R22, [R1+0x10] ;  /* 0x0000100001167983 */ /* 0x000ee80000300800 */
        /* <DEDUP_REMOVED lines=651> */
[----:B---3--:R-:W-:Y:S01]  /*dfce0*/  STSM.16.M88.4 [R0], R20 ;  /* 0x0000001400007844 */ /* 0x008fe20000000200 */
[----:B------:R-:W-:Y:S06]  /*dfcf0*/  BAR.SYNC.DEFER_BLOCKING 0x0 ;  /* 0x0000000000007b1d */ /* 0x000fec0000010000 */
[----:B------:R-:W3:Y:S02]  /*dfd00*/  LDS.128 R20, [R12] ;  /* 0x000000000c147984 */ /* 0x000ee40000000c00 */
[----:B------:R-:W-:Y:S06]  /*dfd10*/  BAR.SYNC.DEFER_BLOCKING 0x0 ;  /* 0x0000000000007b1d */ /* 0x000fec0000010000 */
[----:B---3--:R-:W-:Y:S04]  /*dfd20*/  STL.64 [R1+0x1080], R20 ;  /* 0x0010801401007387 */ /* 0x008fe80000100a00 */
[----:B------:R-:W-:Y:S04]  /*dfd30*/  STL.64 [R1+0x1088], R22 ;  /* 0x0010881601007387 */ /* 0x000fe80000100a00 */
[----:B------:R-:W-:Y:S04]  /*dfd40*/  STL [R1+0x1fc4], R3 ;  /* 0x001fc40301007387 */ /* 0x000fe80000100800 */
[----:B--2---:R2:W-:Y:S01]  /*dfd50*/  STSM.16.M88.4 [R0], R4 ;  /* 0x0000000400007844 */ /* 0x0045e20000000200 */
[----:B------:R-:W-:Y:S06]  /*dfd60*/  BAR.SYNC.DEFER_BLOCKING 0x0 ;  /* 0x0000000000007b1d */ /* 0x000fec0000010000 */
[----:B--2---:R-:W2:Y:S04]  /*dfd70*/  LDL.LU R4, [R1+0x1494] ;  /* 0x0014940001047983 */ /* 0x004ea80000300800 */
[----:B------:R-:W2:Y:S04]  /*dfd80*/  LDL.LU R5, [R1+0x149c] ;  /* 0x00149c0001057983 */ /* 0x000ea80000300800 */
[----:B------:R-:W2:Y:S04]  /*dfd90*/  LDL.LU R6, [R1+0x1094] ;  /* 0x0010940001067983 */ /* 0x000ea80000300800 */
[----:B------:R-:W2:Y:S04]  /*dfda0*/  LDL.LU R7, [R1+0x109c] ;  /* 0x00109c0001077983 */ /* 0x000ea80000300800 */
[----:B------:R-:W3:Y:S01]  /*dfdb0*/  LDS.128 R20, [R12] ;  /* 0x000000000c147984 */ /* 0x000ee20000000c00 */
[----:B------:R-:W-:Y:S06]  /*dfdc0*/  BAR.SYNC.DEFER_BLOCKING 0x0 ;  /* 0x0000000000007b1d */ /* 0x000fec0000010000 */
[----:B---3--:R3:W-:Y:S04]  /*dfdd0*/  STL.64 [R1+0xc80], R20 ;  /* 0x000c801401007387 */ /* 0x0087e80000100a00 */
[----:B------:R4:W-:Y:S04]  /*dfde0*/  STL.64 [R1+0xc88], R22 ;  /* 0x000c881601007387 */ /* 0x0009e80000100a00 */
[----:B---3--:R-:W3:Y:S04]  /*dfdf0*/  LDL.LU R20, [R1+0xc94] ;  /* 0x000c940001147983 */ /* 0x008ee80000300800 */
[----:B------:R-:W3:Y:S04]  /*dfe00*/  LDL.LU R21, [R1+0xc9c] ;  /* 0x000c9c0001157983 */ /* 0x000ee80000300800 */
[----:B----4-:R-:W3:Y:S04]  /*dfe10*/  LDL.LU R22, [R1+0x894] ;  /* 0x0008940001167983 */ /* 0x010ee80000300800 */
[----:B------:R-:W3:Y:S04]  /*dfe20*/  LDL.LU R23, [R1+0x89c] ;  /* 0x00089c0001177983 */ /* 0x000ee80000300800 */
[----:B--2---:R-:W-:Y:S01]  /*dfe30*/  STSM.16.M88.4 [R0], R4 ;  /* 0x0000000400007844 */ /* 0x004fe20000000200 */
[----:B------:R-:W-:Y:S06]  /*dfe40*/  BAR.SYNC.DEFER_BLOCKING 0x0 ;  /* 0x0000000000007b1d */ /* 0x000fec0000010000 */
[----:B------:R-:W2:Y:S02]  /*dfe50*/  LDS.128 R152, [R12] ;  /* 0x000000000c987984 */ /* 0x000ea40000000c00 */
[----:B------:R-:W-:Y:S06]  /*dfe60*/  BAR.SYNC.DEFER_BLOCKING 0x0 ;  /* 0x0000000000007b1d */ /* 0x000fec0000010000 */
[----:B---3--:R3:W-:Y:S04]  /*dfe70*/  STSM.16.M88.4 [R0], R20 ;  /* 0x0000001400007844 */ /* 0x0087e80000000200 */
[----:B--2---:R-:W-:Y:S04]  /*dfe80*/  STL.64 [R1+0x890], R152 ;  /* 0x0008909801007387 */ /* 0x004fe80000100a00 */
[----:B------:R-:W-:Y:S01]  /*dfe90*/  STL.64 [R1+0x898], R154 ;  /* 0x0008989a01007387 */ /* 0x000fe20000100a00 */
[----:B------:R-:W-:Y:S06]  /*dfea0*/  BAR.SYNC.DEFER_BLOCKING 0x0 ;  /* 0x0000000000007b1d */ /* 0x000fec0000010000 */
[----:B---3--:R-:W2:Y:S04]  /*dfeb0*/  LDL.LU R20, [R1+0x494] ;  /* 0x0004940001147983 */ /* 0x008ea80000300800 */
        /* <DEDUP_REMOVED lines=11> */
[----:B--2---:R2:W-:Y:S01]  /*dff70*/  STSM.16.M88.4 [R0], R20 ;  /* 0x0000001400007844 */ /* 0x0045e20000000200 */
[----:B------:R-:W-:Y:S06]  /*dff80*/  BAR.SYNC.DEFER_BLOCKING 0x0 ;  /* 0x0000000000007b1d */ /* 0x000fec0000010000 */
[----:B--2---:R-:W2:Y:S04]  /*dff90*/  LDL.LU R20, [R1+0x14a0] ;  /* 0x0014a00001147983 */ /* 0x004ea80000300800 */
[----:B------:R-:W2:Y:S04]  /*dffa0*/  LDL.LU R21, [R1+0x14a8] ;  /* 0x0014a80001157983 */ /* 0x000ea80000300800 */
[----:B------:R-:W2:Y:S04]  /*dffb0*/  LDL.LU R22, [R1+0x10a0] ;  /* 0x0010a00001167983 */ /* 0x000ea80000300800 */
[----:B------:R-:W4:Y:S01]  /*dffc0*/  LDS.128 R156, [R12] ;  /* 0x000000000c9c7984 */ /* 0x000f220000000c00 */
[----:B------:R-:W-:Y:S06]  /*dffd0*/  BAR.SYNC.DEFER_BLOCKING 0x0 ;  /* 0x0000000000007b1d */ /* 0x000fec0000010000 */
[----:B------:R-:W2:Y:S04]  /*dffe0*/  LDL.LU R23, [R1+0x10a8] ;  /* 0x0010a80001177983 */ /* 0x000ea80000300800 */
[----:B---3--:R-:W-:Y:S01]  /*dfff0*/  STSM.16.M88.4 [R0], R152 ;  /* 0x0000009800007844 */ /* 0x008fe20000000200 */
[----:B------:R-:W-:Y:S06]  /*e0000*/  BAR.SYNC.DEFER_BLOCKING 0x0 ;  /* 0x0000000000007b1d */ /* 0x000fec0000010000 */
[----:B------:R-:W3:Y:S04]  /*e0010*/  LDS.128 R152, [R12] ;  /* 0x000000000c987984 */ /* 0x000ee80000000c00 */
[----:B----4-:R-:W-:Y:S04]  /*e0020*/  STL.64 [R1+0x90], R156 ;  /* 0x0000909c01007387 */ /* 0x010fe80000100a00 */
[----:B------:R-:W-:Y:S01]  /*e0030*/  STL.64 [R1+0x98], R158 ;  /* 0x0000989e01007387 */ /* 0x000fe20000100a00 */
        /* <DEDUP_REMOVED lines=35> */
[----:B----4-:R-:W-:Y:S04]  /*e0270*/  STL.64 [R1+0x10a0], R156 ;  /* 0x0010a09c01007387 */ /* 0x010fe80000100a00 */
[----:B------:R-:W-:Y:S04]  /*e0280*/  STL.64 [R1+0x10a8], R158 ;  /* 0x0010a89e01007387 */ /* 0x000fe80000100a00 */
[----:B---3--:R-:W-:Y:S01]  /*e0290*/  STSM.16.M88.4 [R0], R152 ;  /* 0x0000009800007844 */ /* 0x008fe20000000200 */
[----:B------:R-:W-:Y:S06]  /*e02a0*/  BAR.SYNC.DEFER_BLOCKING 0x0 ;  /* 0x0000000000007b1d */ /* 0x000fec0000010000 */
[----:B------:R-:W3:Y:S02]  /*e02b0*/  LDS.128 R152, [R12] ;  /* 0x000000000c987984 */ /* 0x000ee40000000c00 */
        /* <DEDUP_REMOVED lines=1731> */
[----:B------:R-:W4:Y:S01]  /*e6ef0*/  LDS.128 R156, [R12] ;  /* 0x000000000c9c7984 */ /* 0x000f220000000c00 */
[----:B------:R-:W-:Y:S06]  /*e6f00*/  BAR.SYNC.DEFER_BLOCKING 0x0 ;  /* 0x0000000000007b1d */ /* 0x000fec0000010000 */
[----:B----4-:R-:W-:Y:S04]  /*e6f10*/  STL.64 [R1+0x19f0], R156 ;  /* 0x0019f09c01007387 */ /* 0x010fe80000100a00 */
[----:B------:R-:W-:Y:S04]  /*e6f20*/  STL.64 [R1+0x19f8], R158 ;  /* 0x0019f89e01007387 */ /* 0x000fe80000100a00 */
[----:B---3--:R-:W-:Y:S01]  /*e6f30*/  STSM.16.M88.4 [R0], R152 ;  /* 0x0000009800007844 */ /* 0x008fe20000000200 */
[----:B------:R-:W-:Y:S06]  /*e6f40*/  BAR.SYNC.DEFER_BLOCKING 0x0 ;  /* 0x0000000000007b1d */ /* 0x000fec0000010000 */
[----:B------:R-:W3:Y:S04]  /*e6f50*/  LDS.128 R152, [R12] ;  /* 0x000000000c987984 */ /* 0x000ee80000000c00 */
[----:B---3--:R3:W-:Y:S04]  /*e6f60*/  STL.64 [R1+0x15f0], R152 ;  /* 0x0015f09801007387 */ /* 0x0087e80000100a00 */
[----:B------:R4:W-:Y:S04]  /*e6f70*/  STL.64 [R1+0x15f8], R154 ;  /* 0x0015f89a01007387 */ /* 0x0009e80000100a00 */
[----:B---3--:R-:W3:Y:S04]  /*e6f80*/  LDL.LU R152, [R1+0x1a04] ;  /* 0x001a040001987983 */ /* 0x008ee80000300800 */
[----:B------:R-:W3:Y:S04]  /*e6f90*/  LDL.LU R153, [R1+0x1a0c] ;  /* 0x001a0c0001997983 */ /* 0x000ee80000300800 */
[----:B----4-:R-:W3:Y:S04]  /*e6fa0*/  LDL.LU R154, [R1+0x1604] ;  /* 0x00160400019a7983 */ /* 0x010ee80000300800 */
[----:B------:R-:W3:Y:S01]  /*e6fb0*/  LDL.LU R155, [R1+0x160c] ;  /* 0x00160c00019b7983 */ /* 0x000ee20000300800 */
[----:B------:R-:W-:Y:S01]  /*e6fc0*/  BAR.SYNC.DEFER_BLOCKING 0x0 ;  /* 0x0000000000007b1d */ /* 0x000fe20000010000 */
[----:B------:R-:W-:Y:S01]  /*e6fd0*/  MOV R22, R24 ;  /* 0x0000001800167202 */ /* 0x000fe20000000f00 */
[----:B------:R-:W-:-:S05]  /*e6fe0*/  IMAD.MOV.U32 R23, RZ, RZ, R26 ;  /* 0x000000ffff177224 */ /* 0x000fca00078e001a */
        /* <DEDUP_REMOVED lines=20> */
[----:B--2---:R2:W-:Y:S02]  /*e7130*/  STSM.16.M88.4 [R0], R20 ;  /* 0x0000001400007844 */ /* 0x0045e40000000200 */
[----:B--2---:R-:W-:Y:S01]  /*e7140*/  MOV R22, R25 ;  /* 0x0000001900167202 */ /* 0x004fe20000000f00 */
[----:B------:R-:W-:Y:S01]  /*e7150*/  IMAD.MOV.U32 R23, RZ, RZ, R27 ;  /* 0x000000ffff177224 */ /* 0x000fe200078e001b */
[----:B------:R-:W-:Y:S06]  /*e7160*/  BAR.SYNC.DEFER_BLOCKING 0x0 ;  /* 0x0000000000007b1d */ /* 0x000fec0000010000 */
[----:B------:R-:W2:Y:S04]  /*e7170*/  LDL.LU R20, [R1+0x204] ;  /* 0x0002040001147983 */ /* 0x000ea80000300800 */
[----:B------:R-:W2:Y:S04]  /*e7180*/  LDL.LU R21, [R1+0x20c] ;  /* 0x00020c0001157983 */ /* 0x000ea80000300800 */
[----:B------:R-:W4:Y:S01]  /*e7190*/  LDS.128 R24, [R12] ;  /* 0x000000000c187984 */ /* 0x000f220000000c00 */
[----:B------:R-:W-:Y:S06]  /*e71a0*/  BAR.SYNC.DEFER_BLOCKING 0x0 ;  /* 0x0000000000007b1d */ /* 0x000fec0000010000 */
        /* <DEDUP_REMOVED lines=257> */
[----:B------:R-:W-:Y:S01]  /*e81c0*/  LDS.128 R240, [R12] ;  /* 0x000000000cf07984 */ /* 0x000fe20000000c00 */
[----:B------:R-:W-:Y:S06]  /*e81d0*/  BAR.SYNC.DEFER_BLOCKING 0x0 ;  /* 0x0000000000007b1d */ /* 0x000fec0000010000 */
[----:B------:R-:W2:Y:S04]  /*e81e0*/  LDL.LU R23, [R1+0xe48] ;  /* 0x000e480001177983 */ /* 0x000ea80000300800 */
        /* <DEDUP_REMOVED lines=695> */
[----:B------:R-:W-:Y:S01]  /*ead60*/  STL.64 [R1+0x6c8], R30 ;  /* 0x0006c81e01007387 */ /* 0x000fe20000100a00 */
[----:B------:R-:W-:Y:S01]  /*ead70*/  MOV R22, R73 ;  /* 0x0000004900167202 */ /* 0x000fe20000000f00 */
[----:B------:R-:W-:-:S02]  /*ead80*/  IMAD.MOV.U32 R23, RZ, RZ, R75 ;  /* 0x000000ffff177224 */ /* 0x000fc400078e004b */
        /* <DEDUP_REMOVED lines=35> */
[----:B------:R-:W-:Y:S01]  /*eafc0*/  BAR.SYNC.DEFER_BLOCKING 0x0 ;  /* 0x0000000000007b1d */ /* 0x000fe20000010000 */
[----:B------:R-:W-:Y:S01]  /*eafd0*/  MOV R22, R76 ;  /* 0x0000004c00167202 */ /* 0x000fe20000000f00 */
[----:B------:R-:W-:-:S04]  /*eafe0*/  IMAD.MOV.U32 R23, RZ, RZ, R78 ;  /* 0x000000ffff177224 */ /* 0x000fc800078e004e */
[----:B----4-:R-:W-:Y:S04]  /*eaff0*/  STL.64 [R1+0x16c0], R28 ;  /* 0x0016c01c01007387 */ /* 0x010fe80000100a00 */
[----:B------:R-:W-:Y:S04]  /*eb000*/  STL.64 [R1+0x16c8], R30 ;  /* 0x0016c81e01007387 */ /* 0x000fe80000100a00 */
[----:B---3--:R-:W-:Y:S01]  /*eb010*/  STSM.16.M88.4 [R0], R24 ;  /* 0x0000001800007844 */ /* 0x008fe20000000200 */
[----:B------:R-:W-:Y:S06]  /*eb020*/  BAR.SYNC.DEFER_BLOCKING 0x0 ;  /* 0x0000000000007b1d */ /* 0x000fec0000010000 */
[----:B------:R-:W3:Y:S02]  /*eb030*/  LDS.128 R24, [R12] ;  /* 0x000000000c187984 */ /* 0x000ee40000000c00 */
[----:B------:R-:W-:Y:S06]  /*eb040*/  BAR.SYNC.DEFER_BLOCKING 0x0 ;  /* 0x0000000000007b1d */ /* 0x000fec0000010000 */
[----:B--2---:R2:W-:Y:S04]  /*eb050*/  STSM.16.M88.4 [R0], R20 ;  /* 0x0000001400007844 */ /* 0x0045e80000000200 */
[----:B---3--:R-:W-:Y:S04]  /*eb060*/  STL.64 [R1+0x1ef0], R24 ;  /* 0x001ef01801007387 */ /* 0x008fe80000100a00 */
[----:B------:R-:W-:Y:S01]  /*eb070*/  STL.64 [R1+0x1ef8], R26 ;  /* 0x001ef81a01007387 */ /* 0x000fe20000100a00 */
        /* <DEDUP_REMOVED lines=30> */
[----:B------:R-:W3:Y:S01]  /*eb260*/  LDL.LU R25, [R1+0x2dc] ;  /* 0x0002dc0001197983 */ /* 0x000ee20000300800 */
[----:B----4-:R-:W-:Y:S01]  /*eb270*/  MOV R26, R77 ;  /* 0x0000004d001a7202 */ /* 0x010fe20000000f00 */
[----:B------:R-:W-:-:S02]  /*eb280*/  IMAD.MOV.U32 R27, RZ, RZ, R79 ;  /* 0x000000ffff1b7224 */ /* 0x000fc400078e004f */
        /* <DEDUP_REMOVED lines=78> */
[----:B--2---:R2:W-:Y:S01]  /*eb770*/  STSM.16.M88.4 [R0], R20 ;  /* 0x0000001400007844 */ /* 0x0045e20000000200 */
[----:B------:R-:W-:Y:S01]  /*eb780*/  BAR.SYNC.DEFER_BLOCKING 0x0 ;  /* 0x0000000000007b1d */ /* 0x000fe20000010000 */
[----:B----4-:R-:W-:Y:S01]  /*eb790*/  MOV R26, R81 ;  /* 0x00000051001a7202 */ /* 0x010fe20000000f00 */
[----:B------:R-:W-:-:S04]  /*eb7a0*/  IMAD.MOV.U32 R27, RZ, RZ, R83 ;  /* 0x000000ffff1b7224 */ /* 0x000fc800078e0053 */
        /* <DEDUP_REMOVED lines=793> */
[----:B------:R-:W-:Y:S04]  /*ee940*/  STL.64 [R1+0xb88], R26 ;  /* 0x000b881a01007387 */ /* 0x000fe80000100a00 */
[----:B---3--:R-:W3:Y:S04]  /*ee950*/  LDL.LU R24, [R1+0x384] ;  /* 0x0003840001187983 */ /* 0x008ee80000300800 */
        /* <DEDUP_REMOVED lines=8> */
[----:B------:R-:W-:Y:S01]  /*ee9e0*/  MOV R26, R121 ;  /* 0x00000079001a7202 */ /* 0x000fe20000000f00 */
[----:B------:R-:W-:Y:S01]  /*ee9f0*/  IMAD.MOV.U32 R27, RZ, RZ, R123 ;  /* 0x000000ffff1b7224 */ /* 0x000fe200078e007b */
        /* <DEDUP_REMOVED lines=43> */
[----:B---3--:R3:W-:Y:S01]  /*eecb0*/  STSM.16.M88.4 [R0], R24 ;  /* 0x0000001800007844 */ /* 0x0087e20000000200 */
[----:B------:R-:W-:Y:S06]  /*eecc0*/  BAR.SYNC.DEFER_BLOCKING 0x0 ;  /* 0x0000000000007b1d */ /* 0x000fec0000010000 */
[----:B---3--:R-:W3:Y:S04]  /*eecd0*/  LDL.LU R24, [R1+0x1394] ;  /* 0x0013940001187983 */ /* 0x008ee80000300800 */
[----:B------:R-:W3:Y:S04]  /*eece0*/  LDL.LU R25, [R1+0x139c] ;  /* 0x00139c0001197983 */ /* 0x000ee80000300800 */
[----:B------:R-:W3:Y:S04]  /*eecf0*/  LDL.LU R26, [R1+0xf94] ;  /* 0x000f9400011a7983 */ /* 0x000ee80000300800 */
[----:B------:R-:W3:Y:S04]  /*eed00*/  LDL.LU R27, [R1+0xf9c] ;  /* 0x000f9c00011b7983 */ /* 0x000ee80000300800 */
[----:B------:R-:W4:Y:S01]  /*eed10*/  LDS.128 R228, [R12] ;  /* 0x000000000ce47984 */ /* 0x000f220000000c00 */
[----:B------:R-:W-:Y:S06]  /*eed20*/  BAR.SYNC.DEFER_BLOCKING 0x0 ;  /* 0x0000000000007b1d */ /* 0x000fec0000010000 */
[----:B--2---:R2:W-:Y:S02]  /*eed30*/  STSM.16.M88.4 [R0], R20 ;  /* 0x0000001400007844 */ /* 0x0045e40000000200 */
[----:B------:R-:W-:Y:S06]  /*eed40*/  BAR.SYNC.DEFER_BLOCKING 0x0 ;  /* 0x0000000000007b1d */ /* 0x000fec0000010000 */
[----:B--2---:R-:W2:Y:S04]  /*eed50*/  LDL.LU R20, [R1+0xb94] ;  /* 0x000b940001147983 */ /* 0x004ea80000300800 */
[----:B------:R-:W2:Y:S04]  /*eed60*/  LDL.LU R21, [R1+0xb9c] ;  /* 0x000b9c0001157983 */ /* 0x000ea80000300800 */
[----:B------:R-:W2:Y:S04]  /*eed70*/  LDL.LU R22, [R1+0x794] ;  /* 0x0007940001167983 */ /* 0x000ea80000300800 */
[----:B------:R-:W2:Y:S04]  /*eed80*/  LDL.LU R23, [R1+0x79c] ;  /* 0x00079c0001177983 */ /* 0x000ea80000300800 */
[----:B------:R-:W4:Y:S04]  /*eed90*/  LDL.LU R28, [R1+0x394] ;  /* 0x00039400011c7983 */ /* 0x000f280000300800 */
[----:B------:R-:W4:Y:S04]  /*eeda0*/  LDL.LU R29, [R1+0x39c] ;  /* 0x00039c00011d7983 */ /* 0x000f280000300800 */
[----:B------:R-:W4:Y:S04]  /*eedb0*/  LDL.LU R32, [R1+0x1ba0] ;  /* 0x001ba00001207983 */ /* 0x000f280000300800 */
[----:B------:R-:W4:Y:S04]  /*eedc0*/  LDL.LU R33, [R1+0x1ba8] ;  /* 0x001ba80001217983 */ /* 0x000f280000300800 */
[----:B------:R-:W4:Y:S04]  /*eedd0*/  LDL.LU R34, [R1+0x17a0] ;  /* 0x0017a00001227983 */ /* 0x000f280000300800 */
[----:B------:R-:W4:Y:S04]  /*eede0*/  LDL.LU R35, [R1+0x17a8] ;  /* 0x0017a80001237983 */ /* 0x000f280000300800 */
[----:B------:R-:W1:Y:S01]  /*eedf0*/  LDS.128 R224, [R12] ;  /* 0x000000000ce07984 */ /* 0x000e620000000c00 */
[----:B------:R-:W-:Y:S01]  /*eee00*/  BAR.SYNC.DEFER_BLOCKING 0x0 ;  /* 0x0000000000007b1d */ /* 0x000fe20000010000 */
[----:B------:R-:W-:Y:S01]  /*eee10*/  MOV R30, R125 ;  /* 0x0000007d001e7202 */ /* 0x000fe20000000f00 */
[----:B------:R-:W-:-:S04]  /*eee20*/  IMAD.MOV.U32 R31, RZ, RZ, R127 ;  /* 0x000000ffff1f7224 */ /* 0x000fc800078e007f */
[----:B---3--:R3:W-:Y:S02]  /*eee30*/  STSM.16.M88.4 [R0], R24 ;  /* 0x0000001800007844 */ /* 0x0087e40000000200 */
[----:B------:R-:W-:Y:S06]  /*eee40*/  BAR.SYNC.DEFER_BLOCKING 0x0 ;  /* 0x0000000000007b1d */ /* 0x000fec0000010000 */
[----:B---3--:R-:W3:Y:S04]  /*eee50*/  LDL.LU R24, [R1+0x13a0] ;  /* 0x0013a00001187983 */ /* 0x008ee80000300800 */
[----:B------:R-:W3:Y:S04]  /*eee60*/  LDL.LU R25, [R1+0x13a8] ;  /* 0x0013a80001197983 */ /* 0x000ee80000300800 */
[----:B------:R-:W3:Y:S04]  /*eee70*/  LDL.LU R26, [R1+0xfa0] ;  /* 0x000fa000011a7983 */ /* 0x000ee80000300800 */
[----:B------:R-:W3:Y:S04]  /*eee80*/  LDL.LU R27, [R1+0xfa8] ;  /* 0x000fa800011b7983 */ /* 0x000ee80000300800 */
[----:B------:R-:W1:Y:S01]  /*eee90*/  LDS.128 R220, [R12] ;  /* 0x000000000cdc7984 */ /* 0x000e620000000c00 */
[----:B------:R-:W-:Y:S06]  /*eeea0*/  BAR.SYNC.DEFER_BLOCKING 0x0 ;  /* 0x0000000000007b1d */ /* 0x000fec0000010000 */
[----:B--2---:R2:W-:Y:S02]  /*eeeb0*/  STSM.16.M88.4 [R0], R20 ;  /* 0x0000001400007844 */ /* 0x0045e40000000200 */
[----:B------:R-:W-:Y:S06]  /*eeec0*/  BAR.SYNC.DEFER_BLOCKING 0x0 ;  /* 0x0000000000007b1d */ /* 0x000fec0000010000 */
[----:B--2---:R-:W2:Y:S04]  /*eeed0*/  LDL.LU R20, [R1+0xba0] ;  /* 0x000ba00001147983 */ /* 0x004ea80000300800 */
[----:B------:R-:W2:Y:S04]  /*eeee0*/  LDL.LU R21, [R1+0xba8] ;  /* 0x000ba80001157983 */ /* 0x000ea80000300800 */
[----:B------:R-:W2:Y:S04]  /*eeef0*/  LDL.LU R22, [R1+0x7a0] ;  /* 0x0007a00001167983 */ /* 0x000ea80000300800 */
[----:B------:R-:W2:Y:S04]  /*eef00*/  LDL.LU R23, [R1+0x7a8] ;  /* 0x0007a80001177983 */ /* 0x000ea80000300800 */
[----:B------:R-:W1:Y:S01]  /*eef10*/  LDS.128 R212, [R12] ;  /* 0x000000000cd47984 */ /* 0x000e620000000c00 */
[----:B------:R-:W-:Y:S06]  /*eef20*/  BAR.SYNC.DEFER_BLOCKING 0x0 ;  /* 0x0000000000007b1d */ /* 0x000fec0000010000 */
[----:B----4-:R-:W-:Y:S02]  /*eef30*/  STSM.16.M88.4 [R0], R28 ;  /* 0x0000001c00007844 */ /* 0x010fe40000000200 */
[----:B------:R-:W-:Y:S06]  /*eef40*/  BAR.SYNC.DEFER_BLOCKING 0x0 ;  /* 0x0000000000007b1d */ /* 0x000fec0000010000 */
[----:B------:R-:W4:Y:S02]  /*eef50*/  LDS.128 R204, [R12] ;  /* 0x000000000ccc7984 */ /* 0x000f240000000c00 */
[----:B------:R-:W-:Y:S06]  /*eef60*/  BAR.SYNC.DEFER_BLOCKING 0x0 ;  /* 0x0000000000007b1d */ /* 0x000fec0000010000 */
[----:B------:R-:W-:Y:S02]  /*eef70*/  STSM.16.M88.4 [R0], R32 ;  /* 0x0000002000007844 */ /* 0x000fe40000000200 */
[----:B------:R-:W-:Y:S06]  /*eef80*/  BAR.SYNC.DEFER_BLOCKING 0x0 ;  /* 0x0000000000007b1d */ /* 0x000fec0000010000 */
[----:B------:R-:W4:Y:S02]  /*eef90*/  LDS.128 R28, [R12] ;  /* 0x000000000c1c7984 */ /* 0x000f240000000c00 */
[----:B------:R-:W-:Y:S06]  /*eefa0*/  BAR.SYNC.DEFER_BLOCKING 0x0 ;  /* 0x0000000000007b1d */ /* 0x000fec0000010000 */
[----:B---3--:R-:W-:Y:S02]  /*eefb0*/  STSM.16.M88.4 [R0], R24 ;  /* 0x0000001800007844 */ /* 0x008fe40000000200 */
[----:B------:R-:W-:Y:S06]  /*eefc0*/  BAR.SYNC.DEFER_BLOCKING 0x0 ;  /* 0x0000000000007b1d */ /* 0x000fec0000010000 */
[----:B------:R-:W3:Y:S02]  /*eefd0*/  LDS.128 R24, [R12] ;  /* 0x000000000c187984 */ /* 0x000ee40000000c00 */
[----:B------:R-:W-:Y:S06]  /*eefe0*/  BAR.SYNC.DEFER_BLOCKING 0x0 ;  /* 0x0000000000007b1d */ /* 0x000fec0000010000 */
[----:B--2---:R2:W-:Y:S02]  /*eeff0*/  STSM.16.M88.4 [R0], R20 ;  /* 0x0000001400007844 */ /* 0x0045e40000000200 */
[----:B------:R-:W-:Y:S06]  /*ef000*/  BAR.SYNC.DEFER_BLOCKING 0x0 ;  /* 0x0000000000007b1d */ /* 0x000fec0000010000 */
[----:B--2---:R-:W2:Y:S04]  /*ef010*/  LDL.LU R20, [R1+0x3a0] ;  /* 0x0003a00001147983 */ /* 0x004ea80000300800 */
[----:B------:R-:W2:Y:S04]  /*ef020*/  LDL.LU R21, [R1+0x3a8] ;  /* 0x0003a80001157983 */ /* 0x000ea80000300800 */
[----:B------:R-:W4:Y:S04]  /*ef030*/  LDL.LU R32, [R1+0x1ba4] ;  /* 0x001ba40001207983 */ /* 0x000f280000300800 */
[----:B------:R-:W4:Y:S04]  /*ef040*/  LDL.LU R33, [R1+0x1bac] ;  /* 0x001bac0001217983 */ /* 0x000f280000300800 */
[----:B------:R-:W4:Y:S04]  /*ef050*/  LDL.LU R34, [R1+0x17a4] ;  /* 0x0017a40001227983 */ /* 0x000f280000300800 */
[----:B------:R-:W4:Y:S04]  /*ef060*/  LDL.LU R35, [R1+0x17ac] ;  /* 0x0017ac0001237983 */ /* 0x000f280000300800 */
        /* <DEDUP_REMOVED lines=10> */
[----:B------:R-:W1:Y:S01]  /*ef110*/  LDS.128 R36, [R12] ;  /* 0x000000000c247984 */ /* 0x000e620000000c00 */
[----:B------:R-:W-:Y:S01]  /*ef120*/  MOV R22, R128 ;  /* 0x0000008000167202 */ /* 0x000fe20000000f00 */
[----:B------:R-:W-:Y:S01]  /*ef130*/  IMAD.MOV.U32 R23, RZ, RZ, R130 ;  /* 0x000000ffff177224 */ /* 0x000fe200078e0082 */
[----:B------:R-:W-:Y:S06]  /*ef140*/  BAR.SYNC.DEFER_BLOCKING 0x0 ;  /* 0x0000000000007b1d */ /* 0x000fec0000010000 */
        /* <DEDUP_REMOVED lines=8> */
[----:B--2---:R-:W-:Y:S01]  /*ef1d0*/  STSM.16.M88.4 [R0], R20 ;  /* 0x0000001400007844 */ /* 0x004fe20000000200 */
[----:B------:R-:W-:Y:S06]  /*ef1e0*/  BAR.SYNC.DEFER_BLOCKING 0x0 ;  /* 0x0000000000007b1d */ /* 0x000fec0000010000 */
[----:B------:R-:W2:Y:S02]  /*ef1f0*/  LDS.128 R20, [R12] ;  /* 0x000000000c147984 */ /* 0x000ea40000000c00 */
[----:B------:R-:W-:Y:S06]  /*ef200*/  BAR.SYNC.DEFER_BLOCKING 0x0 ;  /* 0x0000000000007b1d */ /* 0x000fec0000010000 */
[----:B----4-:R-:W-:Y:S02]  /*ef210*/  STSM.16.M88.4 [R0], R32 ;  /* 0x0000002000007844 */ /* 0x010fe40000000200 */
[----:B------:R-:W-:Y:S06]  /*ef220*/  BAR.SYNC.DEFER_BLOCKING 0x0 ;  /* 0x0000000000007b1d */ /* 0x000fec0000010000 */
[----:B------:R-:W4:Y:S02]  /*ef230*/  LDS.128 R40, [R12] ;  /* 0x000000000c287984 */ /* 0x000f240000000c00 */
[----:B------:R-:W-:Y:S06]  /*ef240*/  BAR.SYNC.DEFER_BLOCKING 0x0 ;  /* 0x0000000000007b1d */ /* 0x000fec0000010000 */
[----:B---3--:R3:W-:Y:S02]  /*ef250*/  STSM.16.M88.4 [R0], R44 ;  /* 0x0000002c00007844 */ /* 0x0087e40000000200 */
[----:B------:R-:W-:Y:S06]  /*ef260*/  BAR.SYNC.DEFER_BLOCKING 0x0 ;  /* 0x0000000000007b1d */ /* 0x000fec0000010000 */
[----:B---3--:R-:W3:Y:S04]  /*ef270*/  LDL.LU R44, [R1+0xbb0] ;  /* 0x000bb000012c7983 */ /* 0x008ee80000300800 */
[----:B------:R-:W3:Y:S04]  /*ef280*/  LDL.LU R45, [R1+0xbb8] ;  /* 0x000bb800012d7983 */ /* 0x000ee80000300800 */
[----:B------:R-:W3:Y:S04]  /*ef290*/  LDL.LU R46, [R1+0x7b0] ;  /* 0x0007b000012e7983 */ /* 0x000ee80000300800 */
[----:B------:R-:W3:Y:S04]  /*ef2a0*/  LDL.LU R47, [R1+0x7b8] ;  /* 0x0007b800012f7983 */ /* 0x000ee80000300800 */
[----:B------:R-:W4:Y:S01]  /*ef2b0*/  LDS.128 R32, [R12] ;  /* 0x000000000c207984 */ /* 0x000f220000000c00 */
[----:B------:R-:W-:Y:S06]  /*ef2c0*/  BAR.SYNC.DEFER_BLOCKING 0x0 ;  /* 0x0000000000007b1d */ /* 0x000fec0000010000 */
[----:B------:R-:W-:Y:S02]  /*ef2d0*/  STSM.16.M88.4 [R0], R48 ;  /* 0x0000003000007844 */ /* 0x000fe40000000200 */
[----:B------:R-:W-:Y:S01]  /*ef2e0*/  BAR.SYNC.DEFER_BLOCKING 0x0 ;  /* 0x0000000000007b1d */ /* 0x000fe20000010000 */
[----:B------:R-:W-:Y:S01]  /*ef2f0*/  MOV R66, R129 ;  /* 0x0000008100427202 */ /* 0x000fe20000000f00 */
[----:B------:R-:W-:-:S04]  /*ef300*/  IMAD.MOV.U32 R67, RZ, RZ, R131 ;  /* 0x000000ffff437224 */ /* 0x000fc800078e0083 */
[----:B------:R-:W4:Y:S02]  /*ef310*/  LDS.128 R60, [R12] ;  /* 0x000000000c3c7984 */ /* 0x000f240000000c00 */
[----:B------:R-:W-:Y:S06]  /*ef320*/  BAR.SYNC.DEFER_BLOCKING 0x0 ;  /* 0x0000000000007b1d */ /* 0x000fec0000010000 */
[----:B------:R-:W-:Y:S02]  /*ef330*/  STSM.16.M88.4 [R0], R64 ;  /* 0x0000004000007844 */ /* 0x000fe40000000200 */
[----:B------:R-:W-:Y:S06]  /*ef340*/  BAR.SYNC.DEFER_BLOCKING 0x0 ;  /* 0x0000000000007b1d */ /* 0x000fec0000010000 */
        /* <DEDUP_REMOVED lines=10> */
[----:B---3--:R3:W-:Y:S02]  /*ef3f0*/  STSM.16.M88.4 [R0], R44 ;  /* 0x0000002c00007844 */ /* 0x0087e40000000200 */
[----:B------:R-:W-:Y:S06]  /*ef400*/  BAR.SYNC.DEFER_BLOCKING 0x0 ;  /* 0x0000000000007b1d */ /* 0x000fec0000010000 */
[----:B---3--:R-:W3:Y:S04]  /*ef410*/  LDL.LU R44, [R1+0x3b0] ;  /* 0x0003b000012c7983 */ /* 0x008ee80000300800 */
[----:B------:R-:W3:Y:S04]  /*ef420*/  LDL.LU R45, [R1+0x3b8] ;  /* 0x0003b800012d7983 */ /* 0x000ee80000300800 */
[----:B------:R-:W2:Y:S04]  /*ef430*/  LDL.LU R64, [R1+0x1bb4] ;  /* 0x001bb40001407983 */ /* 0x000ea80000300800 */
        /* <DEDUP_REMOVED lines=11> */
[----:B------:R-:W1:Y:S01]  /*ef4f0*/  LDS.128 R68, [R12] ;  /* 0x000000000c447984 */ /* 0x000e620000000c00 */
[----:B------:R-:W-:Y:S01]  /*ef500*/  MOV R46, R132 ;  /* 0x00000084002e7202 */ /* 0x000fe20000000f00 */
[----:B------:R-:W-:Y:S01]  /*ef510*/  IMAD.MOV.U32 R47, RZ, RZ, R134 ;  /* 0x000000ffff2f7224 */ /* 0x000fe200078e0086 */
[----:B------:R-:W-:Y:S06]  /*ef520*/  BAR.SYNC.DEFER_BLOCKING 0x0 ;  /* 0x0000000000007b1d */ /* 0x000fec0000010000 */
[----:B------:R-:W4:Y:S04]  /*ef530*/  LDL.LU R84, [R1+0x3b4] ;  /* 0x0003b40001547983 */ /* 0x000f280000300800 */
[----:B------:R-:W4:Y:S04]  /*ef540*/  LDL.LU R85, [R1+0x3bc] ;  /* 0x0003bc0001557983 */ /* 0x000f280000300800 */
[----:B------:R-:W4:Y:S04]  /*ef550*/  LDL.LU R96, [R1+0x1bc0] ;  /* 0x001bc00001607983 */ /* 0x000f280000300800 */
[----:B------:R-:W4:Y:S04]  /*ef560*/  LDL.LU R97, [R1+0x1bc8] ;  /* 0x001bc80001617983 */ /* 0x000f280000300800 */
[----:B------:R-:W4:Y:S04]  /*ef570*/  LDL.LU R98, [R1+0x17c0] ;  /* 0x0017c00001627983 */ /* 0x000f280000300800 */
[----:B------:R-:W4:Y:S04]  /*ef580*/  LDL.LU R99, [R1+0x17c8] ;  /* 0x0017c80001637983 */ /* 0x000f280000300800 */
[----:B---3--:R-:W-:Y:S01]  /*ef590*/  STSM.16.M88.4 [R0], R44 ;  /* 0x0000002c00007844 */ /* 0x008fe20000000200 */
[----:B------:R-:W-:Y:S06]  /*ef5a0*/  BAR.SYNC.DEFER_BLOCKING 0x0 ;  /* 0x0000000000007b1d */ /* 0x000fec0000010000 */
[----:B------:R-:W3:Y:S02]  /*ef5b0*/  LDS.128 R44, [R12] ;  /* 0x000000000c2c7984 */ /* 0x000ee40000000c00 */
[----:B------:R-:W-:Y:S06]  /*ef5c0*/  BAR.SYNC.DEFER_BLOCKING 0x0 ;  /* 0x0000000000007b1d */ /* 0x000fec0000010000 */
[----:B--2---:R-:W-:Y:S02]  /*ef5d0*/  STSM.16.M88.4 [R0], R64 ;  /* 0x0000004000007844 */ /* 0x004fe40000000200 */
[----:B------:R-:W-:Y:S06]  /*ef5e0*/  BAR.SYNC.DEFER_BLOCKING 0x0 ;  /* 0x0000000000007b1d */ /* 0x000fec0000010000 */
[----:B------:R-:W2:Y:S02]  /*ef5f0*/  LDS.128 R72, [R12] ;  /* 0x000000000c487984 */ /* 0x000ea40000000c00 */
[----:B------:R-:W-:Y:S06]  /*ef600*/  BAR.SYNC.DEFER_BLOCKING 0x0 ;  /* 0x0000000000007b1d */ /* 0x000fec0000010000 */
[----:B----4-:R-:W-:Y:S02]  /*ef610*/  STSM.16.M88.4 [R0], R76 ;  /* 0x0000004c00007844 */ /* 0x010fe40000000200 */
[----:B------:R-:W-:Y:S06]  /*ef620*/  BAR.SYNC.DEFER_BLOCKING 0x0 ;  /* 0x0000000000007b1d */ /* 0x000fec0000010000 */
[----:B------:R-:W4:Y:S02]  /*ef630*/  LDS.128 R64, [R12] ;  /* 0x000000000c407984 */ /* 0x000f240000000c00 */
[----:B------:R-:W-:Y:S06]  /*ef640*/  BAR.SYNC.DEFER_BLOCKING 0x0 ;  /* 0x0000000000007b1d */ /* 0x000fec0000010000 */
[----:B------:R1:W-:Y:S02]  /*ef650*/  STSM.16.M88.4 [R0], R80 ;  /* 0x0000005000007844 */ /* 0x0003e40000000200 */
[----:B------:R-:W-:Y:S06]  /*ef660*/  BAR.SYNC.DEFER_BLOCKING 0x0 ;  /* 0x0000000000007b1d */ /* 0x000fec0000010000 */
[----:B-1----:R-:W3:Y:S04]  /*ef670*/  LDL.LU R80, [R1+0x13c0] ;  /* 0x0013c00001507983 */ /* 0x002ee80000300800 */
[----:B------:R-:W3:Y:S04]  /*ef680*/  LDL.LU R81, [R1+0x13c8] ;  /* 0x0013c80001517983 */ /* 0x000ee80000300800 */
[----:B------:R-:W3:Y:S04]  /*ef690*/  LDL.LU R82, [R1+0xfc0] ;  /* 0x000fc00001527983 */ /* 0x000ee80000300800 */
[----:B------:R-:W3:Y:S04]  /*ef6a0*/  LDL.LU R83, [R1+0xfc8] ;  /* 0x000fc80001537983 */ /* 0x000ee80000300800 */
[----:B------:R-:W2:Y:S04]  /*ef6b0*/  LDL.LU R76, [R1+0xbc0] ;  /* 0x000bc000014c7983 */ /* 0x000ea80000300800 */
[----:B------:R-:W2:Y:S04]  /*ef6c0*/  LDL.LU R77, [R1+0xbc8] ;  /* 0x000bc800014d7983 */ /* 0x000ea80000300800 */
[----:B------:R-:W2:Y:S04]  /*ef6d0*/  LDL.LU R78, [R1+0x7c0] ;  /* 0x0007c000014e7983 */ /* 0x000ea80000300800 */
[----:B------:R-:W2:Y:S04]  /*ef6e0*/  LDL.LU R79, [R1+0x7c8] ;  /* 0x0007c800014f7983 */ /* 0x000ea80000300800 */
[----:B------:R-:W1:Y:S01]  /*ef6f0*/  LDS.128 R92, [R12] ;  /* 0x000000000c5c7984 */ /* 0x000e620000000c00 */
[----:B------:R-:W-:Y:S01]  /*ef700*/  MOV R86, R133 ;  /* 0x0000008500567202 */ /* 0x000fe20000000f00 */
[----:B------:R-:W-:Y:S01]  /*ef710*/  IMAD.MOV.U32 R87, RZ, RZ, R135 ;  /* 0x000000ffff577224 */ /* 0x000fe200078e0087 */
[----:B------:R-:W-:Y:S06]  /*ef720*/  BAR.SYNC.DEFER_BLOCKING 0x0 ;  /* 0x0000000000007b1d */ /* 0x000fec0000010000 */
[----:B------:R-:W-:Y:S02]  /*ef730*/  STSM.16.M88.4 [R0], R84 ;  /* 0x0000005400007844 */ /* 0x000fe40000000200 */
[----:B------:R-:W-:Y:S06]  /*ef740*/  BAR.SYNC.DEFER_BLOCKING 0x0 ;  /* 0x0000000000007b1d */ /* 0x000fec0000010000 */
[----:B------:R-:W1:Y:S02]  /*ef750*/  LDS.128 R88, [R12] ;  /* 0x000000000c587984 */ /* 0x000e640000000c00 */
[----:B------:R-:W-:Y:S06]  /*ef760*/  BAR.SYNC.DEFER_BLOCKING 0x0 ;  /* 0x0000000000007b1d */ /* 0x000fec0000010000 */
[----:B------:R-:W-:Y:S02]  /*ef770*/  STSM.16.M88.4 [R0], R96 ;  /* 0x0000006000007844 */ /* 0x000fe40000000200 */
[----:B------:R-:W-:Y:S06]  /*ef780*/  BAR.SYNC.DEFER_BLOCKING 0x0 ;  /* 0x0000000000007b1d */ /* 0x000fec0000010000 */
[----:B------:R-:W1:Y:S02]  /*ef790*/  LDS.128 R84, [R12] ;  /* 0x000000000c547984 */ /* 0x000e640000000c00 */
        /* <DEDUP_REMOVED lines=43> */
[----:B---3--:R-:W-:Y:S02]  /*efa50*/  STSM.16.M88.4 [R0], R104 ;  /* 0x0000006800007844 */ /* 0x008fe40000000200 */
[----:B------:R-:W-:Y:S06]  /*efa60*/  BAR.SYNC.DEFER_BLOCKING 0x0 ;  /* 0x0000000000007b1d */ /* 0x000fec0000010000 */
[----:B------:R-:W3:Y:S02]  /*efa70*/  LDS.128 R104, [R12] ;  /* 0x000000000c687984 */ /* 0x000ee40000000c00 */
[----:B------:R-:W-:Y:S06]  /*efa80*/  BAR.SYNC.DEFER_BLOCKING 0x0 ;  /* 0x0000000000007b1d */ /* 0x000fec0000010000 */
[----:B------:R1:W-:Y:S02]  /*efa90*/  STSM.16.M88.4 [R0], R108 ;  /* 0x0000006c00007844 */ /* 0x0003e40000000200 */
[----:B------:R-:W-:Y:S06]  /*efaa0*/  BAR.SYNC.DEFER_BLOCKING 0x0 ;  /* 0x0000000000007b1d */ /* 0x000fec0000010000 */
[----:B-1----:R-:W2:Y:S04]  /*efab0*/  LDL.LU R108, [R1+0xbd0] ;  /* 0x000bd000016c7983 */ /* 0x002ea80000300800 */
        /* <DEDUP_REMOVED lines=59> */
[----:B------:R-:W2:Y:S04]  /*efe70*/  LDL.LU R140, [R1+0xbe0] ;  /* 0x000be000018c7983 */ /* 0x000ea80000300800 */
[----:B------:R-:W2:Y:S04]  /*efe80*/  LDL.LU R141, [R1+0xbe8] ;  /* 0x000be800018d7983 */ /* 0x000ea80000300800 */
[----:B------:R-:W2:Y:S04]  /*efe90*/  LDL.LU R142, [R1+0x7e0] ;  /* 0x0007e000018e7983 */ /* 0x000ea80000300800 */
[----:B------:R-:W2:Y:S04]  /*efea0*/  LDL.LU R143, [R1+0x7e8] ;  /* 0x0007e800018f7983 */ /* 0x000ea80000300800 */
[----:B------:R-:W4:Y:S01]  /*efeb0*/  LDS.128 R128, [R12] ;  /* 0x000000000c807984 */ /* 0x000f220000000c00 */
        /* <DEDUP_REMOVED lines=61> */
[----:B------:R-:W4:Y:S04]  /*f0290*/  LDL.LU R144, [R1+0xbf0] ;  /* 0x000bf00001907983 */ /* 0x000f280000300800 */
[----:B------:R-:W4:Y:S04]  /*f02a0*/  LDL.LU R145, [R1+0xbf8] ;  /* 0x000bf80001917983 */ /* 0x000f280000300800 */
[----:B------:R-:W4:Y:S04]  /*f02b0*/  LDL.LU R146, [R1+0x7f0] ;  /* 0x0007f00001927983 */ /* 0x000f280000300800 */
[----:B------:R-:W4:Y:S04]  /*f02c0*/  LDL.LU R147, [R1+0x7f8] ;  /* 0x0007f80001937983 */ /* 0x000f280000300800 */
[----:B------:R-:W1:Y:S01]  /*f02d0*/  LDS.128 R192, [R12] ;  /* 0x000000000cc07984 */ /* 0x000e620000000c00 */
        /* <DEDUP_REMOVED lines=9> */
[----:B--2---:R-:W-:Y:S02]  /*f0370*/  STSM.16.M88.4 [R0], R184 ;  /* 0x000000b800007844 */ /* 0x004fe40000000200 */
[----:B------:R-:W-:Y:S06]  /*f0380*/  BAR.SYNC.DEFER_BLOCKING 0x0 ;  /* 0x0000000000007b1d */ /* 0x000fec0000010000 */
[----:B------:R-:W2:Y:S02]  /*f0390*/  LDS.128 R184, [R12] ;  /* 0x000000000cb87984 */ /* 0x000ea40000000c00 */
[----:B------:R-:W-:Y:S06]  /*f03a0*/  BAR.SYNC.DEFER_BLOCKING 0x0 ;  /* 0x0000000000007b1d */ /* 0x000fec0000010000 */
[----:B----4-:R4:W-:Y:S02]  /*f03b0*/  STSM.16.M88.4 [R0], R144 ;  /* 0x0000009000007844 */ /* 0x0109e40000000200 */
[----:B------:R-:W-:Y:S06]  /*f03c0*/  BAR.SYNC.DEFER_BLOCKING 0x0 ;  /* 0x0000000000007b1d */ /* 0x000fec0000010000 */
[----:B----4-:R-:W4:Y:S04]  /*f03d0*/  LDL.LU R144, [R1+0x3f0] ;  /* 0x0003f00001907983 */ /* 0x010f280000300800 */
[----:B------:R-:W4:Y:S04]  /*f03e0*/  LDL.LU R145, [R1+0x3f8] ;  /* 0x0003f80001917983 */ /* 0x000f280000300800 */
[----:B------:R-:W3:Y:S04]  /*f03f0*/  LDL.LU R196, [R1+0x1bf4] ;  /* 0x001bf40001c47983 */ /* 0x000ee80000300800 */
[----:B------:R-:W3:Y:S04]  /*f0400*/  LDL.LU R197, [R1+0x1bfc] ;  /* 0x001bfc0001c57983 */ /* 0x000ee80000300800 */
[----:B------:R-:W3:Y:S04]  /*f0410*/  LDL.LU R198, [R1+0x17f4] ;  /* 0x0017f40001c67983 */ /* 0x000ee80000300800 */
[----:B------:R-:W3:Y:S04]  /*f0420*/  LDL.LU R199, [R1+0x17fc] ;  /* 0x0017fc0001c77983 */ /* 0x000ee80000300800 */
[----:B------:R-:W2:Y:S01]  /*f0430*/  LDS.128 R200, [R12] ;  /* 0x000000000cc87984 */ /* 0x000ea20000000c00 */
[----:B------:R-:W-:Y:S01]  /*f0440*/  MOV R146, R148 ;  /* 0x0000009400927202 */ /* 0x000fe20000000f00 */
[----:B------:R-:W-:Y:S01]  /*f0450*/  IMAD.MOV.U32 R147, RZ, RZ, R150 ;  /* 0x000000ffff937224 */ /* 0x000fe200078e0096 */
        /* <DEDUP_REMOVED lines=12> */
[----:B------:R-:W-:Y:S01]  /*f0520*/  BAR.SYNC.DEFER_BLOCKING 0x0 ;  /* 0x0000000000007b1d */ /* 0x000fe20000010000 */
[----:B------:R-:W-:-:S05]  /*f0530*/  IMAD R3, R11, R14, RZ ;  /* 0x0000000e0b037224 */ /* 0x000fca00078e02ff */
        /* <DEDUP_REMOVED lines=8> */
[----:B------:R-:W-:Y:S01]  /*f05c0*/  IMAD R5, R14, 0x80, R3 ;  /* 0x000000800e057824 */ /* 0x000fe200078e0203 */
[----:B------:R-:W-:-:S04]  /*f05d0*/  MOV R16, R2 ;  /* 0x0000000200107202 */ /* 0x000fc80000000f00 */
[C---:B------:R-:W-:Y:S02]  /*f05e0*/  LEA R4, P1, R5.reuse, R8, 0x2 ;  /* 0x0000000805047211 */ /* 0x040fe400078210ff */
[C---:B------:R-:W-:Y:S02]  /*f05f0*/  LEA R7, R14.reuse, R5, 0x7 ;  /* 0x000000050e077211 */ /* 0x040fe400078e38ff */
[----:B------:R-:W-:Y:S02]  /*f0600*/  LEA.HI.X.SX32 R5, R5, R9, 0x2, P1 ;  /* 0x0000000905057211 */ /* 0x000fe400008f16ff */
[----:B------:R-:W-:Y:S02]  /*f0610*/  ISETP.GE.AND P1, PT, R11, R16, PT ;  /* 0x000000100b00720c */ /* 0x000fe40003f26270 */
[----:B------:R-:W1:Y:S01]  /*f0620*/  LDC R16, c[0x0][0x228] ;  /* 0x00008a00ff107b82 */ /* 0x000e620000000800 */
[----:B------:R-:W-:Y:S01]  /*f0630*/  LEA R2, P0, R3, R8, 0x2 ;  /* 0x0000000803027211 */ /* 0x000fe200078010ff */
[----:B------:R-:W-:-:S03]  /*f0640*/  IMAD R14, R14, 0x80, R7 ;  /* 0x000000800e0e7824 */ /* 0x000fc600078e0207 */
[----:B------:R-:W-:Y:S02]  /*f0650*/  LEA.HI.X.SX32 R3, R3, R9, 0x2, P0 ;  /* 0x0000000903037211 */ /* 0x000fe400000f16ff */
[----:B------:R-:W-:Y:S02]  /*f0660*/  ISETP.GE.AND P0, PT, R10, R235, PT ;  /* 0x000000eb0a00720c */ /* 0x000fe40003f06270 */
[CC--:B------:R-:W-:Y:S02]  /*f0670*/  LEA R6, P2, R7.reuse, R8.reuse, 0x2 ;  /* 0x0000000807067211 */ /* 0x0c0fe400078410ff */
[C---:B------:R-:W-:Y:S02]  /*f0680*/  LEA R8, P3, R14.reuse, R8, 0x2 ;  /* 0x000000080e087211 */ /* 0x040fe400078610ff */
[-C--:B------:R-:W-:Y:S02]  /*f0690*/  LEA.HI.X.SX32 R7, R7, R9.reuse, 0x2, P2 ;  /* 0x0000000907077211 */ /* 0x080fe400010f16ff */
[----:B------:R-:W-:-:S02]  /*f06a0*/  LEA.HI.X.SX32 R9, R14, R9, 0x2, P3 ;  /* 0x000000090e097211 */ /* 0x000fc400018f16ff */
[----:B------:R-:W-:Y:S01]  /*f06b0*/  ISETP.LT.AND P3, PT, R15, R236, !P0 ;  /* 0x000000ec0f00720c */ /* 0x000fe20004761270 */
[----:B------:R-:W2:Y:S01]  /*f06c0*/  LDC R14, c[0x0][0x248] ;  /* 0x00009200ff0e7b82 */ /* 0x000ea20000000800 */
[----:B------:R-:W-:Y:S02]  /*f06d0*/  ISETP.LT.AND P2, PT, R13, R18, !P0 ;  /* 0x000000120d00720c */ /* 0x000fe40004741270 */
[----:B-1----:R-:W-:Y:S02]  /*f06e0*/  ISETP.LT.AND P4, PT, R17, R16, !P0 ;  /* 0x000000101100720c */ /* 0x002fe40004781270 */
[----:B------:R-:W-:-:S04]  /*f06f0*/  IADD3 R16, R10, 0x1, RZ ;  /* 0x000000010a107810 */ /* 0x000fc80007ffe0ff */
[----:B------:R-:W-:Y:S01]  /*f0700*/  ISETP.GE.AND P0, PT, R16, R233, PT ;  /* 0x000000e91000720c */ /* 0x000fe20003f06270 */
[----:B---3--:R1:W-:Y:S04]  /*f0710*/  STSM.16.M88.4 [R0], R196 ;  /* 0x000000c400007844 */ /* 0x0083e80000000200 */
[----:B-1----:R-:W3:Y:S04]  /*f0720*/  LDL.LU R196, [R1+0x3f4] ;  /* 0x0003f40001c47983 */ /* 0x002ee80000300800 */
[----:B------:R-:W3:Y:S04]  /*f0730*/  LDL.LU R197, [R1+0x3fc] ;  /* 0x0003fc0001c57983 */ /* 0x000ee80000300800 */
[----:B------:R-:W4:Y:S04]  /*f0740*/  LDL.LU R235, [R1+0x1e20] ;  /* 0x001e200001eb7983 */ /* 0x000f280000300800 */
[----:B------:R-:W4:Y:S01]  /*f0750*/  LDL.LU R16, [R1+0x1e00] ;  /* 0x001e000001107983 */ /* 0x000f220000300800 */
[----:B------:R-:W-:Y:S01]  /*f0760*/  MOV R198, R149 ;  /* 0x0000009500c67202 */ /* 0x000fe20000000f00 */
[----:B------:R-:W-:Y:S01]  /*f0770*/  IMAD.MOV.U32 R199, RZ, RZ, R151 ;  /* 0x000000ffffc77224 */ /* 0x000fe200078e0097 */
[----:B------:R-:W-:Y:S01]  /*f0780*/  BAR.SYNC.DEFER_BLOCKING 0x0 ;  /* 0x0000000000007b1d */ /* 0x000fe20000010000 */
[----:B------:R-:W-:-:S05]  /*f0790*/  ISETP.LT.AND P1, PT, R10, R19, !P1 ;  /* 0x000000130a00720c */ /* 0x000fca0004f21270 */
[----:B------:R-:W4:Y:S04]  /*f07a0*/  LDL.LU R233, [R1+0x800] ;  /* 0x0008000001e97983 */ /* 0x000f280000300800 */
[----:B------:R-:W1:Y:S01]  /*f07b0*/  LDS.128 R148, [R12] ;  /* 0x000000000c947984 */ /* 0x000e620000000c00 */
[----:B------:R-:W-:Y:S06]  /*f07c0*/  BAR.SYNC.DEFER_BLOCKING 0x0 ;  /* 0x0000000000007b1d */ /* 0x000fec0000010000 */
[----:B---3--:R2:W-:Y:S02]  /*f07d0*/  STSM.16.M88.4 [R0], R196 ;  /* 0x000000c400007844 */ /* 0x0085e40000000200 */
[----:B--2---:R-:W-:Y:S01]  /*f07e0*/  IMAD R0, R10, R14, RZ ;  /* 0x0000000e0a007224 */ /* 0x004fe200078e02ff */
[----:B------:R-:W-:Y:S03]  /*f07f0*/  BAR.SYNC.DEFER_BLOCKING 0x0 ;  /* 0x0000000000007b1d */ /* 0x000fe60000010000 */
[----:B------:R-:W-:Y:S01]  /*f0800*/  IMAD.WIDE R198, R0, 0x4, R2 ;  /* 0x0000000400c67825 */ /* 0x000fe200078e0202 */
[----:B------:R-:W-:-:S04]  /*f0810*/  ISETP.LT.AND P5, PT, R11, R234, !P0 ;  /* 0x000000ea0b00720c */ /* 0x000fc800047a1270 */
[----:B------:R-:W2:Y:S01]  /*f0820*/  LDC.64 R196, c[0x0][0x228] ;  /* 0x00008a00ffc47b82 */ /* 0x000ea20000000a00 */
[C---:B------:R-:W-:Y:S01]  /*f0830*/  IMAD.WIDE R236, R0.reuse, 0x4, R4 ;  /* 0x0000000400ec7825 */ /* 0x040fe200078e0204 */
[----:B----4-:R-:W-:Y:S04]  /*f0840*/  @P1 STG.E desc[UR60][R198.64], R16 ;  /* 0x00000010c6001986 */ /* 0x010fe8000c10193c */
[----:B------:R3:W-:Y:S04]  /*f0850*/  @P2 STG.E desc[UR60][R236.64], R235 ;  /* 0x000000ebec002986 */ /* 0x0007e8000c10193c */
[----:B---3--:R-:W3:Y:S04]  /*f0860*/  LDL.LU R236, [R1+0x1e10] ;  /* 0x001e100001ec7983 */ /* 0x008ee80000300800 */
[----:B------:R-:W4:Y:S01]  /*f0870*/  LDL.LU R237, [R1+0x1800] ;  /* 0x0018000001ed7983 */ /* 0x000f220000300800 */
[----:B------:R-:W-:-:S04]  /*f0880*/  IMAD.WIDE R198, R0, 0x4, R6 ;  /* 0x0000000400c67825 */ /* 0x000fc800078e0206 */
[C---:B------:R-:W-:Y:S01]  /*f0890*/  IMAD.WIDE R234, R0.reuse, 0x4, R8 ;  /* 0x0000000400ea7825 */ /* 0x040fe200078e0208 */
[----:B------:R-:W-:Y:S02]  /*f08a0*/  ISETP.LT.AND P2, PT, R13, R239, !P0 ;  /* 0x000000ef0d00720c */ /* 0x000fe40004741270 */
[----:B------:R-:W1:Y:S01]  /*f08b0*/  LDC R239, c[0x0][0x228] ;  /* 0x00008a00ffef7b82 */ /* 0x000e620000000800 */
[----:B---3--:R3:W-:Y:S04]  /*f08c0*/  @P4 STG.E desc[UR60][R198.64], R236 ;  /* 0x000000ecc6004986 */ /* 0x0087e8000c10193c */
[----:B----4-:R4:W-:Y:S01]  /*f08d0*/  @P3 STG.E desc[UR60][R234.64], R237 ;  /* 0x000000edea003986 */ /* 0x0109e2000c10193c */
[----:B------:R-:W-:Y:S02]  /*f08e0*/  ISETP.LT.AND P3, PT, R17, R238, !P0 ;  /* 0x000000ee1100720c */ /* 0x000fe40004761270 */
[----:B------:R-:W-:Y:S01]  /*f08f0*/  ISETP.LT.AND P0, PT, R15, R232, !P0 ;  /* 0x000000e80f00720c */ /* 0x000fe20004701270 */
[----:B------:R-:W2:Y:S04]  /*f0900*/  LDL.LU R238, [R1] ;  /* 0x0000000001ee7983 */ /* 0x000ea80000300800 */
[----:B------:R-:W2:Y:S01]  /*f0910*/  LDL.LU R232, [R1+0x1000] ;  /* 0x0010000001e87983 */ /* 0x000ea20000300800 */
[----:B------:R-:W-:Y:S01]  /*f0920*/  IMAD.IADD R16, R0, 0x1, R14 ;  /* 0x0000000100107824 */ /* 0x000fe200078e020e */
[----:B------:R-:W-:Y:S01]  /*f0930*/  IADD3 R0, R10, 0x2, RZ ;  /* 0x000000020a007810 */ /* 0x000fe20007ffe0ff */
[----:B---3--:R-:W3:Y:S02]  /*f0940*/  LDC.64 R198, c[0x0][0x228] ;  /* 0x00008a00ffc67b82 */ /* 0x008ee40000000a00 */
[----:B----4-:R-:W-:-:S04]  /*f0950*/  IMAD.WIDE R234, R16, 0x4, R2 ;  /* 0x0000000410ea7825 */ /* 0x010fc800078e0202 */
[----:B------:R-:W-:Y:S01]  /*f0960*/  IMAD.WIDE R236, R16, 0x4, R4 ;  /* 0x0000000410ec7825 */ /* 0x000fe200078e0204 */
[----:B--2---:R-:W-:Y:S02]  /*f0970*/  ISETP.GE.AND P1, PT, R0, R197, PT ;  /* 0x000000c50000720c */ /* 0x004fe40003f26270 */
[----:B------:R-:W2:Y:S01]  /*f0980*/  LDL.LU R197, [R1+0x1e04] ;  /* 0x001e040001c57983 */ /* 0x000ea20000300800 */
[----:B------:R-:W-:-:S03]  /*f0990*/  IMAD.IADD R0, R16, 0x1, R14 ;  /* 0x0000000110007824 */ /* 0x000fc600078e020e */
[----:B------:R4:W-:Y:S04]  /*f09a0*/  @P5 STG.E desc[UR60][R234.64], R232 ;  /* 0x000000e8ea005986 */ /* 0x0009e8000c10193c */
[----:B------:R1:W-:Y:S01]  /*f09b0*/  @P2 STG.E desc[UR60][R236.64], R233 ;  /* 0x000000e9ec002986 */ /* 0x0003e2000c10193c */
[----:B----4-:R-:W-:-:S04]  /*f09c0*/  IMAD.WIDE R234, R16, 0x4, R8 ;  /* 0x0000000410ea7825 */ /* 0x010fc800078e0208 */
[----:B-1----:R-:W-:Y:S02]  /*f09d0*/  IMAD.WIDE R232, R16, 0x4, R6 ;  /* 0x0000000410e87825 */ /* 0x002fe400078e0206 */
[----:B------:R-:W1:Y:S03]  /*f09e0*/  LDC R16, c[0x0][0x228] ;  /* 0x00008a00ff107b82 */ /* 0x000e660000000800 */
[----:B------:R-:W-:Y:S04]  /*f09f0*/  @P3 STG.E desc[UR60][R232.64], R238 ;  /* 0x000000eee8003986 */ /* 0x000fe8000c10193c */
[----:B------:R4:W-:Y:S01]  /*f0a00*/  @P0 STG.E desc[UR60][R234.64], R244 ;  /* 0x000000f4ea000986 */ /* 0x0009e2000c10193c */
[----:B------:R-:W-:-:S02]  /*f0a10*/  ISETP.LT.AND P4, PT, R11, R252, !P1 ;  /* 0x000000fc0b00720c */ /* 0x000fc40004f81270 */
[----:B-1----:R-:W-:Y:S01]  /*f0a20*/  ISETP.LT.AND P2, PT, R17, R16, !P1 ;  /* 0x000000101100720c */ /* 0x002fe20004f41270 */
[----:B----4-:R-:W4:Y:S01]  /*f0a30*/  LDL.LU R244, [R1+0x1804] ;  /* 0x0018040001f47983 */ /* 0x010f220000300800 */
[----:B------:R-:W-:Y:S01]  /*f0a40*/  IADD3 R16, R10, 0x3, RZ ;  /* 0x000000030a107810 */ /* 0x000fe20007ffe0ff */
[----:B------:R-:W1:Y:S03]  /*f0a50*/  LDC R252, c[0x0][0x228] ;  /* 0x00008a00fffc7b82 */ /* 0x000e660000000800 */
[----:B---3--:R-:W-:Y:S02]  /*f0a60*/  ISETP.GE.AND P0, PT, R16, R199, PT ;  /* 0x000000c71000720c */ /* 0x008fe40003f06270 */
[----:B------:R-:W3:Y:S03]  /*f0a70*/  LDL.LU R16, [R1+0x1e24] ;  /* 0x001e240001107983 */ /* 0x000ee60000300800 */
[----:B------:R-:W1:Y:S01]  /*f0a80*/  LDC R238, c[0x0][0x228] ;  /* 0x00008a00ffee7b82 */ /* 0x000e620000000800 */
[----:B------:R-:W4:Y:S01]  /*f0a90*/  LDL.LU R199, [R1+0x1e14] ;  /* 0x001e140001c77983 */ /* 0x000f220000300800 */
[----:B------:R-:W-:-:S06]  /*f0aa0*/  ISETP.LT.AND P3, PT, R13, R239, !P1 ;  /* 0x000000ef0d00720c */ /* 0x000fcc0004f61270 */
[----:B------:R-:W1:Y:S01]  /*f0ab0*/  LDC R239, c[0x0][0x228] ;  /* 0x00008a00ffef7b82 */ /* 0x000e620000000800 */
[----:B------:R-:W-:-:S07]  /*f0ac0*/  IMAD.WIDE R236, R0, 0x4, R2 ;  /* 0x0000000400ec7825 */ /* 0x000fce00078e0202 */
[----:B------:R-:W4:Y:S01]  /*f0ad0*/  LDC.64 R232, c[0x0][0x228] ;  /* 0x00008a00ffe87b82 */ /* 0x000f220000000a00 */
[----:B------:R-:W-:Y:S01]  /*f0ae0*/  ISETP.LT.AND P1, PT, R15, R196, !P1 ;  /* 0x000000c40f00720c */ /* 0x000fe20004f21270 */
[----:B--2---:R2:W-:Y:S01]  /*f0af0*/  @P4 STG.E desc[UR60][R236.64], R197 ;  /* 0x000000c5ec004986 */ /* 0x0045e2000c10193c */
[----:B------:R-:W-:-:S04]  /*f0b00*/  IMAD.WIDE R234, R0, 0x4, R6 ;  /* 0x0000000400ea7825 */ /* 0x000fc800078e0206 */
[----:B--2---:R-:W-:-:S04]  /*f0b10*/  IMAD.WIDE R196, R0, 0x4, R4 ;  /* 0x0000000400c47825 */ /* 0x004fc800078e0204 */
[C---:B------:R-:W-:Y:S01]  /*f0b20*/  IMAD.WIDE R236, R0.reuse, 0x4, R8 ;  /* 0x0000000400ec7825 */ /* 0x040fe200078e0208 */
[----:B-1----:R-:W-:Y:S02]  /*f0b30*/  ISETP.LT.AND P4, PT, R11, R239, !P0 ;  /* 0x000000ef0b00720c */ /* 0x002fe40004781270 */
[----:B------:R-:W2:Y:S04]  /*f0b40*/  LDL.LU R239, [R1+0x4] ;  /* 0x0000040001ef7983 */ /* 0x000ea80000300800 */
[----:B---3--:R1:W-:Y:S01]  /*f0b50*/  @P3 STG.E desc[UR60][R196.64], R16 ;  /* 0x00000010c4003986 */ /* 0x0083e2000c10193c */
[----:B------:R-:W-:Y:S02]  /*f0b60*/  ISETP.LT.AND P3, PT, R13, R252, !P0 ;  /* 0x000000fc0d00720c */ /* 0x000fe40004761270 */
[----:B------:R-:W-:Y:S01]  /*f0b70*/  IADD3 R0, R0, R14, RZ ;  /* 0x0000000e00007210 */ /* 0x000fe20007ffe0ff */
[----:B----4-:R3:W-:Y:S01]  /*f0b80*/  @P2 STG.E desc[UR60][R234.64], R199 ;  /* 0x000000c7ea002986 */ /* 0x0107e2000c10193c */
[----:B------:R-:W-:Y:S01]  /*f0b90*/  ISETP.LT.AND P2, PT, R15, R198, !P0 ;  /* 0x000000c60f00720c */ /* 0x000fe20004741270 */
[----:B------:R-:W4:Y:S01]  /*f0ba0*/  LDC R252, c[0x0][0x228] ;  /* 0x00008a00fffc7b82 */ /* 0x000f220000000800 */
[----:B------:R-:W-:Y:S01]  /*f0bb0*/  ISETP.LT.AND P0, PT, R17, R238, !P0 ;  /* 0x000000ee1100720c */ /* 0x000fe20004701270 */
[----:B------:R3:W-:Y:S01]  /*f0bc0*/  @P1 STG.E desc[UR60][R236.64], R244 ;  /* 0x000000f4ec001986 */ /* 0x0007e2000c10193c */
[----:B-1----:R-:W-:-:S03]  /*f0bd0*/  VIADD R16, R10, 0x4 ;  /* 0x000000040a107836 */ /* 0x002fc60000000000 */
[----:B------:R-:W4:Y:S01]  /*f0be0*/  LDL.LU R238, [R1+0x804] ;  /* 0x0008040001ee7983 */ /* 0x000f220000300800 */
[----:B------:R-:W-:Y:S01]  /*f0bf0*/  IMAD.WIDE R196, R0, 0x4, R2 ;  /* 0x0000000400c47825 */ /* 0x000fe200078e0202 */
[----:B---3--:R-:W1:Y:S01]  /*f0c00*/  LDC.64 R198, c[0x0][0x228] ;  /* 0x00008a00ffc67b82 */ /* 0x008e620000000a00 */
[----:B------:R-:W-:Y:S02]  /*f0c10*/  ISETP.GE.AND P1, PT, R16, R233, PT ;  /* 0x000000e91000720c */ /* 0x000fe40003f26270 */
[----:B------:R-:W3:Y:S01]  /*f0c20*/  LDL.LU R16, [R1+0x1004] ;  /* 0x0010040001107983 */ /* 0x000ee20000300800 */
[----:B------:R-:W-:-:S04]  /*f0c30*/  IMAD.WIDE R234, R0, 0x4, R4 ;  /* 0x0000000400ea7825 */ /* 0x000fc800078e0204 */
[----:B------:R-:W2:Y:S08]  /*f0c40*/  LDC R236, c[0x0][0x228] ;  /* 0x00008a00ffec7b82 */ /* 0x000eb00000000800 */
[----:B------:R-:W1:Y:S08]  /*f0c50*/  LDC R237, c[0x0][0x228] ;  /* 0x00008a00ffed7b82 */ /* 0x000e700000000800 */
[----:B------:R-:W1:Y:S08]  /*f0c60*/  LDC R233, c[0x0][0x228] ;  /* 0x00008a00ffe97b82 */ /* 0x000e700000000800 */
[----:B------:R-:W1:Y:S01]  /*f0c70*/  LDC R244, c[0x0][0x228] ;  /* 0x00008a00fff47b82 */ /* 0x000e620000000800 */
[----:B---3--:R3:W-:Y:S04]  /*f0c80*/  @P4 STG.E desc[UR60][R196.64], R16 ;  /* 0x00000010c4004986 */ /* 0x0087e8000c10193c */
[----:B----4-:R4:W-:Y:S01]  /*f0c90*/  @P3 STG.E desc[UR60][R234.64], R238 ;  /* 0x000000eeea003986 */ /* 0x0109e2000c10193c */
[----:B---3--:R-:W-:-:S02]  /*f0ca0*/  IADD3 R16, R10, 0x5, RZ ;  /* 0x000000050a107810 */ /* 0x008fc40007ffe0ff */
[----:B------:R-:W3:Y:S08]  /*f0cb0*/  LDC.64 R196, c[0x0][0x228] ;  /* 0x00008a00ffc47b82 */ /* 0x000ef00000000a00 */
[----:B----4-:R-:W4:Y:S01]  /*f0cc0*/  LDC R238, c[0x0][0x228] ;  /* 0x00008a00ffee7b82 */ /* 0x010f220000000800 */
[----:B--2---:R-:W-:Y:S01]  /*f0cd0*/  ISETP.LT.AND P3, PT, R13, R236, !P1 ;  /* 0x000000ec0d00720c */ /* 0x004fe20004f61270 */
[----:B------:R-:W-:Y:S01]  /*f0ce0*/  IMAD.WIDE R234, R0, 0x4, R6 ;  /* 0x0000000400ea7825 */ /* 0x000fe200078e0206 */
[----:B-1----:R-:W-:-:S03]  /*f0cf0*/  ISETP.LT.AND P4, PT, R11, R237, !P1 ;  /* 0x000000ed0b00720c */ /* 0x002fc60004f81270 */
[----:B------:R-:W-:Y:S01]  /*f0d00*/  IMAD.WIDE R236, R0, 0x4, R8 ;  /* 0x0000000400ec7825 */ /* 0x000fe200078e0208 */
[----:B------:R-:W-:Y:S04]  /*f0d10*/  @P0 STG.E desc[UR60][R234.64], R239 ;  /* 0x000000efea000986 */ /* 0x000fe8000c10193c */
[----:B------:R1:W-:Y:S01]  /*f0d20*/  @P2 STG.E desc[UR60][R236.64], R245 ;  /* 0x000000f5ec002986 */ /* 0x0003e2000c10193c */
[----:B------:R-:W-:-:S03]  /*f0d30*/  ISETP.GE.AND P2, PT, R16, R199, PT ;  /* 0x000000c71000720c */ /* 0x000fc60003f46270 */
[----:B-1----:R-:W2:Y:S01]  /*f0d40*/  LDL.LU R245, [R1+0x1008] ;  /* 0x0010080001f57983 */ /* 0x002ea20000300800 */
[----:B----4-:R-:W-:Y:S02]  /*f0d50*/  ISETP.LT.AND P5, PT, R17, R238, !P1 ;  /* 0x000000ee1100720c */ /* 0x010fe40004fa1270 */
[----:B------:R-:W-:Y:S02]  /*f0d60*/  ISETP.LT.AND P1, PT, R15, R232, !P1 ;  /* 0x000000e80f00720c */ /* 0x000fe40004f21270 */
[----:B------:R-:W4:Y:S04]  /*f0d70*/  LDL.LU R232, [R1+0x1e18] ;  /* 0x001e180001e87983 */ /* 0x000f280000300800 */
[----:B------:R-:W3:Y:S04]  /*f0d80*/  LDL.LU R16, [R1+0x1e08] ;  /* 0x001e080001107983 */ /* 0x000ee80000300800 */
[----:B------:R-:W2:Y:S01]  /*f0d90*/  LDL.LU R199, [R1+0x1e28] ;  /* 0x001e280001c77983 */ /* 0x000ea20000300800 */
[----:B------:R-:W-:-:S04]  /*f0da0*/  IMAD.IADD R0, R0, 0x1, R14 ;  /* 0x0000000100007824 */ /* 0x000fc800078e020e */
[----:B------:R-:W-:-:S04]  /*f0db0*/  IMAD.WIDE R234, R0, 0x4, R2 ;  /* 0x0000000400ea7825 */ /* 0x000fc800078e0202 */
[----:B------:R-:W-:Y:S01]  /*f0dc0*/  IMAD.WIDE R236, R0, 0x4, R4 ;  /* 0x0000000400ec7825 */ /* 0x000fe200078e0204 */
[----:B---3--:R1:W-:Y:S04]  /*f0dd0*/  @P4 STG.E desc[UR60][R234.64], R16 ;  /* 0x00000010ea004986 */ /* 0x0083e8000c10193c */
[----:B--2---:R2:W-:Y:S01]  /*f0de0*/  @P3 STG.E desc[UR60][R236.64], R199 ;  /* 0x000000c7ec003986 */ /* 0x0045e2000c10193c */
[----:B-1----:R-:W-:-:S03]  /*f0df0*/  VIADD R16, R10, 0x6 ;  /* 0x000000060a107836 */ /* 0x002fc60000000000 */
[----:B--2---:R-:W2:Y:S02]  /*f0e00*/  LDL.LU R237, [R1+0x1808] ;  /* 0x0018080001ed7983 */ /* 0x004ea40000300800 */
[----:B------:R-:W-:Y:S01]  /*f0e10*/  ISETP.GE.AND P0, PT, R16, R197, PT ;  /* 0x000000c51000720c */ /* 0x000fe20003f06270 */
[----:B------:R-:W1:Y:S01]  /*f0e20*/  LDC R199, c[0x0][0x228] ;  /* 0x00008a00ffc77b82 */ /* 0x000e620000000800 */
[----:B------:R-:W3:Y:S01]  /*f0e30*/  LDL.LU R16, [R1+0x808] ;  /* 0x0008080001107983 */ /* 0x000ee20000300800 */
[----:B------:R-:W-:Y:S01]  /*f0e40*/  IMAD.WIDE R238, R0, 0x4, R6 ;  /* 0x0000000400ee7825 */ /* 0x000fe200078e0206 */
[----:B------:R-:W-:-:S03]  /*f0e50*/  ISETP.LT.AND P3, PT, R11, R233, !P2 ;  /* 0x000000e90b00720c */ /* 0x000fc60005761270 */
[C---:B------:R-:W-:Y:S01]  /*f0e60*/  IMAD.WIDE R234, R0.reuse, 0x4, R8 ;  /* 0x0000000400ea7825 */ /* 0x040fe200078e0208 */
[----:B----4-:R4:W-:Y:S01]  /*f0e70*/  @P5 STG.E desc[UR60][R238.64], R232 ;  /* 0x000000e8ee005986 */ /* 0x0109e2000c10193c */
[----:B------:R-:W-:Y:S02]  /*f0e80*/  ISETP.LT.AND P5, PT, R13, R244, !P2 ;  /* 0x000000f40d00720c */ /* 0x000fe400057a1270 */
[----:B------:R-:W-:Y:S01]  /*f0e90*/  IADD3 R0, R0, R14, RZ ;  /* 0x0000000e00007210 */ /* 0x000fe20007ffe0ff */
[----:B------:R-:W3:Y:S01]  /*f0ea0*/  LDL.LU R197, [R1+0x8] ;  /* 0x0000080001c57983 */ /* 0x000ee20000300800 */
[----:B------:R-:W-:Y:S01]  /*f0eb0*/  ISETP.LT.AND P4, PT, R17, R252, !P2 ;  /* 0x000000fc1100720c */ /* 0x000fe20005781270 */
[----:B------:R-:W3:Y:S01]  /*f0ec0*/  LDC R244, c[0x0][0x228] ;  /* 0x00008a00fff47b82 */ /* 0x000ee20000000800 */
[----:B------:R-:W-:-:S07]  /*f0ed0*/  ISETP.LT.AND P6, PT, R15, R198, !P2 ;  /* 0x000000c60f00720c */ /* 0x000fce00057c1270 */
[----:B----4-:R-:W4:Y:S01]  /*f0ee0*/  LDC.64 R232, c[0x0][0x228] ;  /* 0x00008a00ffe87b82 */ /* 0x010f220000000a00 */
[----:B-1----:R-:W-:Y:S01]  /*f0ef0*/  ISETP.LT.AND P2, PT, R11, R199, !P0 ;  /* 0x000000c70b00720c */ /* 0x002fe20004741270 */
[----:B------:R-:W-:-:S06]  /*f0f00*/  IMAD.WIDE R198, R0, 0x4, R2 ;  /* 0x0000000400c67825 */ /* 0x000fcc00078e0202 */
[----:B------:R-:W1:Y:S01]  /*f0f10*/  LDC R252, c[0x0][0x228] ;  /* 0x00008a00fffc7b82 */ /* 0x000e620000000800 */
[----:B--2---:R2:W-:Y:S04]  /*f0f20*/  @P1 STG.E desc[UR60][R234.64], R237 ;  /* 0x000000edea001986 */ /* 0x0045e8000c10193c */
[----:B------:R4:W-:Y:S01]  /*f0f30*/  @P3 STG.E desc[UR60][R198.64], R245 ;  /* 0x000000f5c6003986 */ /* 0x0009e2000c10193c */
[----:B--2---:R-:W-:-:S04]  /*f0f40*/  IMAD.WIDE R234, R0, 0x4, R4 ;  /* 0x0000000400ea7825 */ /* 0x004fc800078e0204 */
[C---:B------:R-:W-:Y:S01]  /*f0f50*/  IMAD.WIDE R236, R0.reuse, 0x4, R6 ;  /* 0x0000000400ec7825 */ /* 0x040fe200078e0206 */
[----:B---3--:R2:W-:Y:S03]  /*f0f60*/  @P5 STG.E desc[UR60][R234.64], R16 ;  /* 0x00000010ea005986 */ /* 0x0085e6000c10193c */
[C---:B------:R-:W-:Y:S01]  /*f0f70*/  IMAD.WIDE R238, R0.reuse, 0x4, R8 ;  /* 0x0000000400ee7825 */ /* 0x040fe200078e0208 */
[----:B------:R-:W-:Y:S01]  /*f0f80*/  ISETP.LT.AND P1, PT, R15, R196, !P0 ;  /* 0x000000c40f00720c */ /* 0x000fe20004721270 */
[----:B----4-:R-:W3:Y:S01]  /*f0f90*/  LDC R245, c[0x0][0x228] ;  /* 0x00008a00fff57b82 */ /* 0x010ee20000000800 */
[----:B--2---:R-:W2:Y:S01]  /*f0fa0*/  LDL.LU R235, [R1+0x1e0c] ;  /* 0x001e0c0001eb7983 */ /* 0x004ea20000300800 */
[----:B------:R-:W-:-:S06]  /*f0fb0*/  IMAD.IADD R0, R0, 0x1, R14 ;  /* 0x0000000100007824 */ /* 0x000fcc00078e020e */
[----:B------:R-:W4:Y:S01]  /*f0fc0*/  LDC.64 R198, c[0x0][0x228] ;  /* 0x00008a00ffc67b82 */ /* 0x000f220000000a00 */
[----:B------:R1:W-:Y:S01]  /*f0fd0*/  @P4 STG.E desc[UR60][R236.64], R197 ;  /* 0x000000c5ec004986 */ /* 0x0003e2000c10193c */
[----:B------:R-:W-:-:S03]  /*f0fe0*/  IADD3 R16, R10, 0x7, RZ ;  /* 0x000000070a107810 */ /* 0x000fc60007ffe0ff */
[----:B------:R1:W-:Y:S04]  /*f0ff0*/  @P6 STG.E desc[UR60][R238.64], R246 ;  /* 0x000000f6ee006986 */ /* 0x0003e8000c10193c */
[----:B------:R-:W4:Y:S01]  /*f1000*/  LDL.LU R14, [R1+0x1e2c] ;  /* 0x001e2c00010e7983 */ /* 0x000f220000300800 */
[----:B-1----:R-:W-:Y:S01]  /*f1010*/  IMAD.WIDE R196, R0, 0x4, R2 ;  /* 0x0000000400c47825 */ /* 0x002fe200078e0202 */
[----:B------:R-:W-:-:S03]  /*f1020*/  ISETP.LT.AND P5, PT, R13, R244, !P0 ;  /* 0x000000f40d00720c */ /* 0x000fc600047a1270 */
[----:B------:R-:W-:Y:S01]  /*f1030*/  IMAD.WIDE R236, R0, 0x4, R6 ;  /* 0x0000000400ec7825 */ /* 0x000fe200078e0206 */
[----:B------:R-:W1:Y:S01]  /*f1040*/  LDC R246, c[0x0][0x228] ;  /* 0x00008a00fff67b82 */ /* 0x000e620000000800 */
[----:B--2---:R2:W-:Y:S01]  /*f1050*/  @P2 STG.E desc[UR60][R196.64], R235 ;  /* 0x000000ebc4002986 */ /* 0x0045e2000c10193c */
[----:B------:R-:W-:Y:S01]  /*f1060*/  ISETP.GE.AND P2, PT, R16, R233, PT ;  /* 0x000000e91000720c */ /* 0x000fe20003f46270 */
[C---:B------:R-:W-:Y:S01]  /*f1070*/  IMAD.WIDE R238, R0.reuse, 0x4, R8 ;  /* 0x0000000400ee7825 */ /* 0x040fe200078e0208 */
[----:B---3--:R-:W-:Y:S01]  /*f1080*/  ISETP.LT.AND P0, PT, R17, R245, !P0 ;  /* 0x000000f51100720c */ /* 0x008fe20004701270 */
[----:B------:R-:W3:Y:S01]  /*f1090*/  LDL.LU R16, [R1+0x180c] ;  /* 0x00180c0001107983 */ /* 0x000ee20000300800 */
[----:B------:R-:W-:Y:S02]  /*f10a0*/  ISETP.LT.AND P3, PT, R11, R252, !P2 ;  /* 0x000000fc0b00720c */ /* 0x000fe40005761270 */
[----:B------:R-:W3:Y:S01]  /*f10b0*/  LDC R245, c[0x0][0x228] ;  /* 0x00008a00fff57b82 */ /* 0x000ee20000000800 */
[----:B------:R-:W3:Y:S01]  /*f10c0*/  LDL.LU R252, [R1+0x1e1c] ;  /* 0x001e1c0001fc7983 */ /* 0x000ee20000300800 */
[----:B--2---:R-:W-:-:S06]  /*f10d0*/  IMAD.WIDE R234, R0, 0x4, R4 ;  /* 0x0000000400ea7825 */ /* 0x004fcc00078e0204 */
[----:B------:R-:W2:Y:S01]  /*f10e0*/  LDC R244, c[0x0][0x228] ;  /* 0x00008a00fff47b82 */ /* 0x000ea20000000800 */
[----:B----4-:R4:W-:Y:S01]  /*f10f0*/  @P5 STG.E desc[UR60][R234.64], R14 ;  /* 0x0000000eea005986 */ /* 0x0109e2000c10193c */
[----:B-1----:R-:W-:-:S06]  /*f1100*/  ISETP.LT.AND P4, PT, R13, R246, !P2 ;  /* 0x000000f60d00720c */ /* 0x002fcc0005781270 */
[----:B------:R-:W1:Y:S08]  /*f1110*/  LDC R246, c[0x0][0x228] ;  /* 0x00008a00fff67b82 */ /* 0x000e700000000800 */
[----:B----4-:R-:W4:Y:S08]  /*f1120*/  LDC R14, c[0x0][0x248] ;  /* 0x00009200ff0e7b82 */ /* 0x010f300000000800 */
[----:B------:R-:W2:Y:S08]  /*f1130*/  LDC R233, c[0x0][0x228] ;  /* 0x00008a00ffe97b82 */ /* 0x000eb00000000800 */
[----:B------:R-:W2:Y:S01]  /*f1140*/  LDC.64 R196, c[0x0][0x228] ;  /* 0x00008a00ffc47b82 */ /* 0x000ea20000000a00 */
[----:B---3--:R3:W-:Y:S04]  /*f1150*/  @P0 STG.E desc[UR60][R236.64], R252 ;  /* 0x000000fcec000986 */ /* 0x0087e8000c10193c */
[----:B------:R1:W-:Y:S01]  /*f1160*/  @P1 STG.E desc[UR60][R238.64], R16 ;  /* 0x00000010ee001986 */ /* 0x0003e2000c10193c */
[----:B----4-:R-:W-:Y:S01]  /*f1170*/  IMAD.IADD R0, R0, 0x1, R14 ;  /* 0x0000000100007824 */ /* 0x010fe200078e020e */
[----:B------:R-:W-:Y:S01]  /*f1180*/  ISETP.LT.AND P6, PT, R15, R232, !P2 ;  /* 0x000000e80f00720c */ /* 0x000fe200057c1270 */
[----:B---3--:R-:W3:Y:S01]  /*f1190*/  LDC R252, c[0x0][0x228] ;  /* 0x00008a00fffc7b82 */ /* 0x008ee20000000800 */
[----:B-1----:R-:W4:Y:S04]  /*f11a0*/  LDL.LU R238, [R1+0x100c] ;  /* 0x00100c0001ee7983 */ /* 0x002f280000300800 */
[----:B------:R-:W3:Y:S01]  /*f11b0*/  LDL.LU R239, [R1+0x80c] ;  /* 0x00080c0001ef7983 */ /* 0x000ee20000300800 */
[----:B------:R-:W-:Y:S01]  /*f11c0*/  IMAD.WIDE R234, R0, 0x4, R2 ;  /* 0x0000000400ea7825 */ /* 0x000fe200078e0202 */
[----:B------:R-:W-:-:S03]  /*f11d0*/  IADD3 R16, R10, 0x8, RZ ;  /* 0x000000080a107810 */ /* 0x000fc60007ffe0ff */
[----:B------:R-:W-:Y:S01]  /*f11e0*/  IMAD.WIDE R236, R0, 0x4, R4 ;  /* 0x0000000400ec7825 */ /* 0x000fe200078e0204 */
[----:B------:R-:W-:Y:S02]  /*f11f0*/  ISETP.GE.AND P1, PT, R16, R199, PT ;  /* 0x000000c71000720c */ /* 0x000fe40003f26270 */
[----:B------:R-:W-:Y:S01]  /*f1200*/  ISETP.LT.AND P2, PT, R17, R246, !P2 ;  /* 0x000000f61100720c */ /* 0x000fe20005741270 */
[----:B------:R-:W-:Y:S01]  /*f1210*/  VIADD R16, R10, 0x9 ;  /* 0x000000090a107836 */ /* 0x000fe20000000000 */
[----:B------:R-:W3:Y:S01]  /*f1220*/  LDL.LU R246, [R1+0x1400] ;  /* 0x0014000001f67983 */ /* 0x000ee20000300800 */
[----:B--2---:R-:W-:Y:S02]  /*f1230*/  ISETP.LT.AND P5, PT, R13, R244, !P1 ;  /* 0x000000f40d00720c */ /* 0x004fe40004fa1270 */
[----:B------:R-:W1:Y:S01]  /*f1240*/  LDC R244, c[0x0][0x228] ;  /* 0x00008a00fff47b82 */ /* 0x000e620000000800 */
[----:B------:R-:W-:Y:S02]  /*f1250*/  ISETP.GE.AND P0, PT, R16, R197, PT ;  /* 0x000000c51000720c */ /* 0x000fe40003f06270 */
[----:B------:R-:W-:-:S05]  /*f1260*/  IADD3 R16, R0, R14, RZ ;  /* 0x0000000e00107210 */ /* 0x000fca0007ffe0ff */
[----:B------:R-:W2:Y:S01]  /*f1270*/  LDC R197, c[0x0][0x228] ;  /* 0x00008a00ffc57b82 */ /* 0x000ea20000000800 */
[----:B----4-:R-:W-:Y:S04]  /*f1280*/  @P3 STG.E desc[UR60][R234.64], R238 ;  /* 0x000000eeea003986 */ /* 0x010fe8000c10193c */
[----:B---3--:R3:W-:Y:S01]  /*f1290*/  @P4 STG.E desc[UR60][R236.64], R239 ;  /* 0x000000efec004986 */ /* 0x0087e2000c10193c */
[----:B------:R-:W-:Y:S02]  /*f12a0*/  ISETP.LT.AND P3, PT, R15, R198, !P1 ;  /* 0x000000c60f00720c */ /* 0x000fe40004f61270 */
[----:B------:R-:W-:Y:S01]  /*f12b0*/  ISETP.LT.AND P4, PT, R17, R245, !P1 ;  /* 0x000000f51100720c */ /* 0x000fe20004f81270 */
[----:B------:R-:W4:Y:S01]  /*f12c0*/  LDC.64 R198, c[0x0][0x228] ;  /* 0x00008a00ffc67b82 */ /* 0x000f220000000a00 */
[----:B------:R-:W-:Y:S01]  /*f12d0*/  ISETP.LT.AND P1, PT, R11, R233, !P1 ;  /* 0x000000e90b00720c */ /* 0x000fe20004f21270 */
[C---:B------:R-:W-:Y:S01]  /*f12e0*/  IMAD.WIDE R232, R0.reuse, 0x4, R8 ;  /* 0x0000000400e87825 */ /* 0x040fe200078e0208 */
[----:B---3--:R-:W3:Y:S03]  /*f12f0*/  LDL.LU R237, [R1+0xc] ;  /* 0x00000c0001ed7983 */ /* 0x008ee60000300800 */
[----:B------:R-:W-:-:S02]  /*f1300*/  IMAD.WIDE R234, R0, 0x4, R6 ;  /* 0x0000000400ea7825 */ /* 0x000fc400078e0206 */
[----:B------:R-:W1:Y:S01]  /*f1310*/  LDC R238, c[0x0][0x228] ;  /* 0x00008a00ffee7b82 */ /* 0x000e620000000800 */
[----:B------:R-:W2:Y:S07]  /*f1320*/  LDL.LU R0, [R1+0x1e30] ;  /* 0x001e300001007983 */ /* 0x000eae0000300800 */
[----:B------:R-:W1:Y:S08]  /*f1330*/  LDC R245, c[0x0][0x228] ;  /* 0x00008a00fff57b82 */ /* 0x000e700000000800 */
[----:B------:R-:W1:Y:S01]  /*f1340*/  LDC R239, c[0x0][0x228] ;  /* 0x00008a00ffef7b82 */ /* 0x000e620000000800 */
[----:B---3--:R3:W-:Y:S01]  /*f1350*/  @P2 STG.E desc[UR60][R234.64], R237 ;  /* 0x000000edea002986 */ /* 0x0087e2000c10193c */
[----:B------:R-:W-:-:S03]  /*f1360*/  ISETP.LT.AND P2, PT, R11, R252, !P0 ;  /* 0x000000fc0b00720c */ /* 0x000fc60004741270 */
[----:B------:R4:W-:Y:S01]  /*f1370*/  @P6 STG.E desc[UR60][R232.64], R247 ;  /* 0x000000f7e8006986 */ /* 0x0009e2000c10193c */
[----:B---3--:R-:W-:-:S03]  /*f1380*/  IMAD.WIDE R236, R16, 0x4, R2 ;  /* 0x0000000410ec7825 */ /* 0x008fc600078e0202 */
[----:B----4-:R-:W3:Y:S01]  /*f1390*/  LDL.LU R247, [R1+0x1810] ;  /* 0x0018100001f77983 */ /* 0x010ee20000300800 */
[----:B------:R-:W-:-:S03]  /*f13a0*/  IMAD.WIDE R232, R16, 0x4, R4 ;  /* 0x0000000410e87825 */ /* 0x000fc600078e0204 */
[----:B--2---:R2:W-:Y:S01]  /*f13b0*/  @P1 STG.E desc[UR60][R236.64], R0 ;  /* 0x00000000ec001986 */ /* 0x0045e2000c10193c */
[----:B------:R-:W-:-:S03]  /*f13c0*/  IMAD.WIDE R234, R16, 0x4, R6 ;  /* 0x0000000410ea7825 */ /* 0x000fc600078e0206 */
[----:B------:R-:W4:Y:S01]  /*f13d0*/  LDL.LU R252, [R1+0xc00] ;  /* 0x000c000001fc7983 */ /* 0x000f220000300800 */
[----:B--2---:R-:W-:-:S04]  /*f13e0*/  IMAD.WIDE R236, R16, 0x4, R8 ;  /* 0x0000000410ec7825 */ /* 0x004fc800078e0208 */
[----:B------:R-:W-:Y:S02]  /*f13f0*/  IMAD.IADD R0, R16, 0x1, R14 ;  /* 0x0000000110007824 */ /* 0x000fe400078e020e */
[----:B------:R-:W2:Y:S04]  /*f1400*/  LDL.LU R16, [R1+0x1c00] ;  /* 0x001c000001107983 */ /* 0x000ea80000300800 */
[----:B--2---:R2:W-:Y:S04]  /*f1410*/  @P5 STG.E desc[UR60][R232.64], R16 ;  /* 0x00000010e8005986 */ /* 0x0045e8000c10193c */
[----:B------:R1:W-:Y:S01]  /*f1420*/  @P4 STG.E desc[UR60][R234.64], R246 ;  /* 0x000000f6ea004986 */ /* 0x0003e2000c10193c */
[----:B--2---:R-:W-:-:S03]  /*f1430*/  IADD3 R16, R10, 0xa, RZ ;  /* 0x0000000a0a107810 */ /* 0x004fc60007ffe0ff */
[----:B---3--:R2:W-:Y:S01]  /*f1440*/  @P3 STG.E desc[UR60][R236.64], R247 ;  /* 0x000000f7ec003986 */ /* 0x0085e2000c10193c */
[----:B------:R-:W-:-:S03]  /*f1450*/  ISETP.GE.AND P1, PT, R16, R199, PT ;  /* 0x000000c71000720c */ /* 0x000fc60003f26270 */
[----:B-1----:R-:W3:Y:S01]  /*f1460*/  LDL.LU R246, [R1+0x1e34] ;  /* 0x001e340001f67983 */ /* 0x002ee20000300800 */
[----:B------:R-:W-:Y:S02]  /*f1470*/  ISETP.LT.AND P3, PT, R17, R238, !P0 ;  /* 0x000000ee1100720c */ /* 0x000fe40004761270 */
[----:B------:R-:W-:Y:S01]  /*f1480*/  ISETP.LT.AND P6, PT, R13, R244, !P1 ;  /* 0x000000f40d00720c */ /* 0x000fe20004fc1270 */
[----:B--2---:R-:W2:Y:S04]  /*f1490*/  LDL.LU R247, [R1+0x1c04] ;  /* 0x001c040001f77983 */ /* 0x004ea80000300800 */
[----:B------:R-:W3:Y:S04]  /*f14a0*/  LDL.LU R16, [R1+0x10] ;  /* 0x0000100001107983 */ /* 0x000ee80000300800 */
[----:B------:R-:W2:Y:S04]  /*f14b0*/  LDL.LU R238, [R1+0x400] ;  /* 0x0004000001ee7983 */ /* 0x000ea80000300800 */
[----:B------:R-:W3:Y:S01]  /*f14c0*/  LDL.LU R244, [R1+0x810] ;  /* 0x0008100001f47983 */ /* 0x000ee20000300800 */
[----:B------:R-:W-:Y:S01]  /*f14d0*/  IMAD.WIDE R232, R0, 0x4, R2 ;  /* 0x0000000400e87825 */ /* 0x000fe200078e0202 */
[----:B------:R-:W-:-:S02]  /*f14e0*/  ISETP.LT.AND P4, PT, R15, R196, !P0 ;  /* 0x000000c40f00720c */ /* 0x000fc40004781270 */
[----:B------:R-:W-:Y:S02]  /*f14f0*/  ISETP.LT.AND P0, PT, R13, R197, !P0 ;  /* 0x000000c50d00720c */ /* 0x000fe40004701270 */
[----:B----4-:R1:W-:Y:S01]  /*f1500*/  @P2 STG.E desc[UR60][R232.64], R252 ;  /* 0x000000fce8002986 */ /* 0x0103e2000c10193c */
[----:B------:R-:W-:Y:S01]  /*f1510*/  ISETP.LT.AND P5, PT, R15, R198, !P1 ;  /* 0x000000c60f00720c */ /* 0x000fe20004fa1270 */
[C---:B------:R-:W-:Y:S01]  /*f1520*/  IMAD.WIDE R234, R0.reuse, 0x4, R6 ;  /* 0x0000000400ea7825 */ /* 0x040fe200078e0206 */
[----:B------:R-:W-:Y:S01]  /*f1530*/  ISETP.LT.AND P2, PT, R17, R245, !P1 ;  /* 0x000000f51100720c */ /* 0x000fe20004f41270 */
[----:B------:R-:W4:Y:S01]  /*f1540*/  LDC.64 R198, c[0x0][0x228] ;  /* 0x00008a00ffc67b82 */ /* 0x000f220000000a00 */
[----:B------:R-:W-:Y:S01]  /*f1550*/  ISETP.LT.AND P1, PT, R11, R239, !P1 ;  /* 0x000000ef0b00720c */ /* 0x000fe20004f21270 */
[----:B------:R-:W-:-:S04]  /*f1560*/  IMAD.WIDE R236, R0, 0x4, R8 ;  /* 0x0000000400ec7825 */ /* 0x000fc800078e0208 */
[C---:B-1----:R-:W-:Y:S02]  /*f1570*/  IMAD.WIDE R232, R0.reuse, 0x4, R4 ;  /* 0x0000000400e87825 */ /* 0x042fe400078e0204 */
[----:B------:R-:W1:Y:S02]  /*f1580*/  LDC R245, c[0x0][0x228] ;  /* 0x00008a00fff57b82 */ /* 0x000e640000000800 */
[----:B------:R-:W-:-:S06]  /*f1590*/  IMAD.IADD R0, R0, 0x1, R14 ;  /* 0x0000000100007824 */ /* 0x000fcc00078e020e */
[----:B------:R-:W1:Y:S08]  /*f15a0*/  LDC.64 R196, c[0x0][0x228] ;  /* 0x00008a00ffc47b82 */ /* 0x000e700000000a00 */
[----:B------:R-:W1:Y:S01]  /*f15b0*/  LDC R252, c[0x0][0x228] ;  /* 0x00008a00fffc7b82 */ /* 0x000e620000000800 */
[----:B---3--:R3:W-:Y:S04]  /*f15c0*/  @P0 STG.E desc[UR60][R232.64], R244 ;  /* 0x000000f4e8000986 */ /* 0x0087e8000c10193c */
[----:B--2---:R-:W-:Y:S04]  /*f15d0*/  @P3 STG.E desc[UR60][R234.64], R238 ;  /* 0x000000eeea003986 */ /* 0x004fe8000c10193c */
[----:B------:R-:W-:Y:S01]  /*f15e0*/  @P4 STG.E desc[UR60][R236.64], R16 ;  /* 0x00000010ec004986 */ /* 0x000fe2000c10193c */
[----:B---3--:R-:W-:-:S03]  /*f15f0*/  IMAD.WIDE R232, R0, 0x4, R2 ;  /* 0x0000000400e87825 */ /* 0x008fc600078e0202 */
[----:B------:R-:W2:Y:S04]  /*f1600*/  LDL.LU R244, [R1+0xc04] ;  /* 0x000c040001f47983 */ /* 0x000ea80000300800 */
[----:B------:R3:W-:Y:S04]  /*f1610*/  @P1 STG.E desc[UR60][R232.64], R246 ;  /* 0x000000f6e8001986 */ /* 0x0007e8000c10193c */
[----:B---3--:R-:W3:Y:S01]  /*f1620*/  LDL.LU R232, [R1+0x1404] ;  /* 0x0014040001e87983 */ /* 0x008ee20000300800 */
[C---:B------:R-:W-:Y:S01]  /*f1630*/  IMAD.WIDE R234, R0.reuse, 0x4, R4 ;  /* 0x0000000400ea7825 */ /* 0x040fe200078e0204 */
[----:B------:R-:W3:Y:S02]  /*f1640*/  LDC R246, c[0x0][0x228] ;  /* 0x00008a00fff67b82 */ /* 0x000ee40000000800 */
[----:B------:R-:W2:Y:S01]  /*f1650*/  LDL.LU R233, [R1+0x1814] ;  /* 0x0018140001e97983 */ /* 0x000ea20000300800 */
[----:B------:R-:W-:-:S03]  /*f1660*/  IMAD.WIDE R236, R0, 0x4, R6 ;  /* 0x0000000400ec7825 */ /* 0x000fc600078e0206 */
[----:B------:R4:W-:Y:S01]  /*f1670*/  @P6 STG.E desc[UR60][R234.64], R247 ;  /* 0x000000f7ea006986 */ /* 0x0009e2000c10193c */
[----:B------:R-:W-:Y:S01]  /*f1680*/  IMAD.WIDE R238, R0, 0x4, R8 ;  /* 0x0000000400ee7825 */ /* 0x000fe200078e0208 */
[----:B----4-:R-:W4:Y:S01]  /*f1690*/  LDC R247, c[0x0][0x228] ;  /* 0x00008a00fff77b82 */ /* 0x010f220000000800 */
[----:B------:R-:W-:-:S04]  /*f16a0*/  IADD3 R16, R10, 0xb, RZ ;  /* 0x0000000b0a107810 */ /* 0x000fc80007ffe0ff */
[----:B------:R-:W-:Y:S01]  /*f16b0*/  ISETP.GE.AND P1, PT, R16, R199, PT ;  /* 0x000000c71000720c */ /* 0x000fe20003f26270 */
[----:B------:R-:W-:-:S03]  /*f16c0*/  VIADD R16, R10, 0xc ;  /* 0x0000000c0a107836 */ /* 0x000fc60000000000 */
[----:B------:R-:W-:Y:S02]  /*f16d0*/  ISETP.LT.AND P3, PT, R15, R198, !P1 ;  /* 0x000000c60f00720c */ /* 0x000fe40004f61270 */
[----:B-1----:R-:W-:Y:S01]  /*f16e0*/  ISETP.GE.AND P0, PT, R16, R197, PT ;  /* 0x000000c51000720c */ /* 0x002fe20003f06270 */
[----:B------:R-:W1:Y:S01]  /*f16f0*/  LDC.64 R198, c[0x0][0x228] ;  /* 0x00008a00ffc67b82 */ /* 0x000e620000000a00 */
[----:B------:R-:W-:Y:S01]  /*f1700*/  IADD3 R0, R0, R14, RZ ;  /* 0x0000000e00007210 */ /* 0x000fe20007ffe0ff */
[----:B------:R-:W2:Y:S04]  /*f1710*/  LDL.LU R16, [R1+0x14] ;  /* 0x0000140001107983 */ /* 0x000ea80000300800 */
[----:B------:R-:W2:Y:S01]  /*f1720*/  LDL.LU R197, [R1+0x1e38] ;  /* 0x001e380001c57983 */ /* 0x000ea20000300800 */
[----:B----4-:R-:W-:-:S02]  /*f1730*/  ISETP.LT.AND P4, PT, R17, R247, !P1 ;  /* 0x000000f71100720c */ /* 0x010fc40004f81270 */
[----:B------:R-:W4:Y:S01]  /*f1740*/  LDC R247, c[0x0][0x228] ;  /* 0x00008a00fff77b82 */ /* 0x000f220000000800 */
[----:B---3--:R-:W-:Y:S04]  /*f1750*/  @P2 STG.E desc[UR60][R236.64], R232 ;  /* 0x000000e8ec002986 */ /* 0x008fe8000c10193c */
[----:B--2---:R2:W-:Y:S03]  /*f1760*/  @P5 STG.E desc[UR60][R238.64], R233 ;  /* 0x000000e9ee005986 */ /* 0x0045e6000c10193c */
[----:B--2---:R-:W2:Y:S01]  /*f1770*/  LDC R233, c[0x0][0x228] ;  /* 0x00008a00ffe97b82 */ /* 0x004ea20000000800 */
[----:B------:R-:W-:Y:S02]  /*f1780*/  ISETP.LT.AND P2, PT, R13, R246, !P1 ;  /* 0x000000f60d00720c */ /* 0x000fe40004f41270 */
[----:B------:R-:W-:Y:S01]  /*f1790*/  ISETP.LT.AND P1, PT, R11, R245, !P1 ;  /* 0x000000f50b00720c */ /* 0x000fe20004f21270 */
[----:B------:R-:W3:Y:S04]  /*f17a0*/  LDL.LU R246, [R1+0x1c08] ;  /* 0x001c080001f67983 */ /* 0x000ee80000300800 */
[----:B------:R-:W4:Y:S01]  /*f17b0*/  LDL.LU R245, [R1+0x404] ;  /* 0x0004040001f57983 */ /* 0x000f220000300800 */
[----:B--2---:R-:W-:Y:S01]  /*f17c0*/  ISETP.LT.AND P5, PT, R13, R233, !P0 ;  /* 0x000000e90d00720c */ /* 0x004fe200047a1270 */
[----:B------:R-:W-:-:S06]  /*f17d0*/  IMAD.WIDE R232, R0, 0x4, R2 ;  /* 0x0000000400e87825 */ /* 0x000fcc00078e0202 */
[----:B------:R2:W-:Y:S04]  /*f17e0*/  @P1 STG.E desc[UR60][R232.64], R244 ;  /* 0x000000f4e8001986 */ /* 0x0005e8000c10193c */
[----:B--2---:R-:W2:Y:S01]  /*f17f0*/  LDL.LU R233, [R1+0x814] ;  /* 0x0008140001e97983 */ /* 0x004ea20000300800 */
[----:B------:R-:W1:Y:S01]  /*f1800*/  LDC R244, c[0x0][0x228] ;  /* 0x00008a00fff47b82 */ /* 0x000e620000000800 */
[----:B------:R-:W-:-:S04]  /*f1810*/  IMAD.WIDE R234, R0, 0x4, R4 ;  /* 0x0000000400ea7825 */ /* 0x000fc800078e0204 */
[----:B------:R-:W-:-:S04]  /*f1820*/  IMAD.WIDE R236, R0, 0x4, R6 ;  /* 0x0000000400ec7825 */ /* 0x000fc800078e0206 */
[----:B------:R-:W-:Y:S01]  /*f1830*/  IMAD.WIDE R238, R0, 0x4, R8 ;  /* 0x0000000400ee7825 */ /* 0x000fe200078e0208 */
[----:B------:R-:W-:-:S03]  /*f1840*/  ISETP.LT.AND P6, PT, R11, R252, !P0 ;  /* 0x000000fc0b00720c */ /* 0x000fc600047c1270 */
[----:B------:R-:W-:Y:S01]  /*f1850*/  IMAD.IADD R0, R0, 0x1, R14 ;  /* 0x0000000100007824 */ /* 0x000fe200078e020e */
[----:B------:R-:W3:Y:S01]  /*f1860*/  LDC R252, c[0x0][0x228] ;  /* 0x00008a00fffc7b82 */ /* 0x000ee20000000800 */
[----:B-1----:R-:W-:Y:S01]  /*f1870*/  ISETP.LT.AND P1, PT, R17, R244, !P0 ;  /* 0x000000f41100720c */ /* 0x002fe20004721270 */
[----:B--2---:R1:W-:Y:S04]  /*f1880*/  @P2 STG.E desc[UR60][R234.64], R233 ;  /* 0x000000e9ea002986 */ /* 0x0043e8000c10193c */
[----:B----4-:R2:W-:Y:S04]  /*f1890*/  @P4 STG.E desc[UR60][R236.64], R245 ;  /* 0x000000f5ec004986 */ /* 0x0105e8000c10193c */
[----:B------:R4:W-:Y:S01]  /*f18a0*/  @P3 STG.E desc[UR60][R238.64], R16 ;  /* 0x00000010ee003986 */ /* 0x0009e2000c10193c */
[----:B------:R-:W-:Y:S01]  /*f18b0*/  ISETP.LT.AND P2, PT, R15, R196, !P0 ;  /* 0x000000c40f00720c */ /* 0x000fe20004741270 */
[----:B-1----:R-:W-:-:S02]  /*f18c0*/  IMAD.WIDE R232, R0, 0x4, R2 ;  /* 0x0000000400e87825 */ /* 0x002fc400078e0202 */
[----:B--2---:R-:W2:Y:S01]  /*f18d0*/  LDL.LU R237, [R1+0x1818] ;  /* 0x0018180001ed7983 */ /* 0x004ea20000300800 */
[----:B----4-:R-:W-:-:S03]  /*f18e0*/  IADD3 R16, R10, 0xd, RZ ;  /* 0x0000000d0a107810 */ /* 0x010fc60007ffe0ff */
[----:B------:R-:W4:Y:S01]  /*f18f0*/  LDL.LU R238, [R1+0x408] ;  /* 0x0004080001ee7983 */ /* 0x000f220000300800 */
[----:B------:R-:W-:-:S03]  /*f1900*/  IMAD.WIDE R234, R0, 0x4, R4 ;  /* 0x0000000400ea7825 */ /* 0x000fc600078e0204 */
[----:B------:R-:W4:Y:S01]  /*f1910*/  LDL.LU R244, [R1+0x818] ;  /* 0x0008180001f47983 */ /* 0x000f220000300800 */
[----:B------:R-:W-:-:S03]  /*f1920*/  ISETP.GE.AND P0, PT, R16, R199, PT ;  /* 0x000000c71000720c */ /* 0x000fc60003f06270 */
[----:B------:R-:W2:Y:S04]  /*f1930*/  LDL.LU R199, [R1+0x1408] ;  /* 0x0014080001c77983 */ /* 0x000ea80000300800 */
[----:B------:R1:W-:Y:S04]  /*f1940*/  @P6 STG.E desc[UR60][R232.64], R197 ;  /* 0x000000c5e8006986 */ /* 0x0003e8000c10193c */
[----:B---3--:R3:W-:Y:S01]  /*f1950*/  @P5 STG.E desc[UR60][R234.64], R246 ;  /* 0x000000f6ea005986 */ /* 0x0087e2000c10193c */
[----:B------:R-:W-:Y:S01]  /*f1960*/  ISETP.LT.AND P5, PT, R11, R247, !P0 ;  /* 0x000000f70b00720c */ /* 0x000fe200047a1270 */
[----:B------:R-:W3:Y:S02]  /*f1970*/  LDC R236, c[0x0][0x228] ;  /* 0x00008a00ffec7b82 */ /* 0x000ee40000000800 */
[----:B------:R-:W4:Y:S06]  /*f1980*/  LDL.LU R247, [R1+0xc08] ;  /* 0x000c080001f77983 */ /* 0x000f2c0000300800 */
[----:B------:R-:W4:Y:S08]  /*f1990*/  LDC R239, c[0x0][0x228] ;  /* 0x00008a00ffef7b82 */ /* 0x000f300000000800 */
[----:B-1----:R-:W1:Y:S08]  /*f19a0*/  LDC.64 R196, c[0x0][0x228] ;  /* 0x00008a00ffc47b82 */ /* 0x002e700000000a00 */
[----:B------:R-:W4:Y:S08]  /*f19b0*/  LDC R245, c[0x0][0x228] ;  /* 0x00008a00fff57b82 */ /* 0x000f300000000800 */
[----:B---3--:R-:W3:Y:S01]  /*f19c0*/  LDC R246, c[0x0][0x228] ;  /* 0x00008a00fff67b82 */ /* 0x008ee20000000800 */
[----:B------:R-:W-:-:S02]  /*f19d0*/  ISETP.LT.AND P4, PT, R13, R252, !P0 ;  /* 0x000000fc0d00720c */ /* 0x000fc40004781270 */
[----:B------:R-:W-:-:S05]  /*f19e0*/  IADD3 R16, R10, 0xe, RZ ;  /* 0x0000000e0a107810 */ /* 0x000fca0007ffe0ff */
[----:B------:R-:W3:Y:S01]  /*f19f0*/  LDC R252, c[0x0][0x228] ;  /* 0x00008a00fffc7b82 */ /* 0x000ee20000000800 */
[----:B------:R-:W-:-:S04]  /*f1a00*/  IMAD.WIDE R232, R0, 0x4, R6 ;  /* 0x0000000400e87825 */ /* 0x000fc800078e0206 */
[----:B------:R-:W-:-:S04]  /*f1a10*/  IMAD.WIDE R234, R0, 0x4, R8 ;  /* 0x0000000400ea7825 */ /* 0x000fc800078e0208 */
[----:B------:R-:W-:Y:S01]  /*f1a20*/  IMAD.IADD R0, R0, 0x1, R14 ;  /* 0x0000000100007824 */ /* 0x000fe200078e020e */
[----:B------:R-:W-:Y:S01]  /*f1a30*/  ISETP.LT.AND P3, PT, R17, R236, !P0 ;  /* 0x000000ec1100720c */ /* 0x000fe20004761270 */
[----:B--2---:R2:W-:Y:S04]  /*f1a40*/  @P1 STG.E desc[UR60][R232.64], R199 ;  /* 0x000000c7e8001986 */ /* 0x0045e8000c10193c */
[----:B------:R3:W-:Y:S01]  /*f1a50*/  @P2 STG.E desc[UR60][R234.64], R237 ;  /* 0x000000edea002986 */ /* 0x0007e2000c10193c */
[----:B-1----:R-:W-:Y:S01]  /*f1a60*/  ISETP.GE.AND P1, PT, R16, R197, PT ;  /* 0x000000c51000720c */ /* 0x002fe20003f26270 */
[----:B--2---:R-:W-:-:S04]  /*f1a70*/  IMAD.WIDE R232, R0, 0x4, R2 ;  /* 0x0000000400e87825 */ /* 0x004fc800078e0202 */
[----:B---3--:R-:W-:-:S04]  /*f1a80*/  IMAD.WIDE R234, R0, 0x4, R4 ;  /* 0x0000000400ea7825 */ /* 0x008fc800078e0204 */
[----:B------:R-:W-:Y:S01]  /*f1a90*/  IMAD.WIDE R236, R0, 0x4, R6 ;  /* 0x0000000400ec7825 */ /* 0x000fe200078e0206 */
[----:B----4-:R-:W-:Y:S04]  /*f1aa0*/  @P5 STG.E desc[UR60][R232.64], R247 ;  /* 0x000000f7e8005986 */ /* 0x010fe8000c10193c */
[----:B------:R1:W-:Y:S04]  /*f1ab0*/  @P4 STG.E desc[UR60][R234.64], R244 ;  /* 0x000000f4ea004986 */ /* 0x0003e8000c10193c */
[----:B------:R2:W-:Y:S01]  /*f1ac0*/  @P3 STG.E desc[UR60][R236.64], R238 ;  /* 0x000000eeec003986 */ /* 0x0005e2000c10193c */
[----:B------:R-:W-:-:S02]  /*f1ad0*/  ISETP.LT.AND P4, PT, R11, R239, !P1 ;  /* 0x000000ef0b00720c */ /* 0x000fc40004f81270 */
[----:B------:R-:W-:Y:S02]  /*f1ae0*/  ISETP.LT.AND P3, PT, R13, R245, !P1 ;  /* 0x000000f50d00720c */ /* 0x000fe40004f61270 */
[----:B------:R-:W-:Y:S01]  /*f1af0*/  ISETP.LT.AND P2, PT, R17, R246, !P1 ;  /* 0x000000f61100720c */ /* 0x000fe20004f41270 */
[----:B-1----:R-:W3:Y:S04]  /*f1b00*/  LDL.LU R235, [R1+0x18] ;  /* 0x0000180001eb7983 */ /* 0x002ee80000300800 */
[----:B------:R-:W4:Y:S04]  /*f1b10*/  LDL.LU R247, [R1+0x181c] ;  /* 0x00181c0001f77983 */ /* 0x000f280000300800 */
[----:B------:R-:W4:Y:S04]  /*f1b20*/  LDL.LU R239, [R1+0x140c] ;  /* 0x00140c0001ef7983 */ /* 0x000f280000300800 */
[----:B------:R-:W4:Y:S04]  /*f1b30*/  LDL.LU R245, [R1+0x1c0c] ;  /* 0x001c0c0001f57983 */ /* 0x000f280000300800 */
[----:B------:R-:W4:Y:S01]  /*f1b40*/  LDL.LU R246, [R1+0x1e3c] ;  /* 0x001e3c0001f67983 */ /* 0x000f220000300800 */
[----:B------:R-:W-:Y:S01]  /*f1b50*/  ISETP.LT.AND P0, PT, R15, R198, !P0 ;  /* 0x000000c60f00720c */ /* 0x000fe20004701270 */
[----:B------:R-:W1:Y:S08]  /*f1b60*/  LDC R244, c[0x0][0x228] ;  /* 0x00008a00fff47b82 */ /* 0x000e700000000800 */
[----:B------:R-:W1:Y:S08]  /*f1b70*/  LDC.64 R198, c[0x0][0x228] ;  /* 0x00008a00ffc67b82 */ /* 0x000e700000000a00 */
[----:B--2---:R-:W2:Y:S01]  /*f1b80*/  LDC R238, c[0x0][0x228] ;  /* 0x00008a00ffee7b82 */ /* 0x004ea20000000800 */
[----:B------:R-:W-:-:S04]  /*f1b90*/  IMAD.WIDE R232, R0, 0x4, R8 ;  /* 0x0000000400e87825 */ /* 0x000fc800078e0208 */
[----:B------:R-:W-:Y:S01]  /*f1ba0*/  IMAD.IADD R0, R0, 0x1, R14 ;  /* 0x0000000100007824 */ /* 0x000fe200078e020e */
[----:B------:R-:W-:-:S03]  /*f1bb0*/  IADD3 R16, R10, 0xf, RZ ;  /* 0x0000000f0a107810 */ /* 0x000fc60007ffe0ff */
[----:B------:R-:W-:Y:S01]  /*f1bc0*/  IMAD.WIDE R236, R0, 0x4, R6 ;  /* 0x0000000400ec7825 */ /* 0x000fe200078e0206 */
[----:B---3--:R3:W-:Y:S01]  /*f1bd0*/  @P0 STG.E desc[UR60][R232.64], R235 ;  /* 0x000000ebe8000986 */ /* 0x0087e2000c10193c */
[----:B------:R-:W-:Y:S02]  /*f1be0*/  ISETP.LT.AND P0, PT, R15, R196, !P1 ;  /* 0x000000c40f00720c */ /* 0x000fe40004f01270 */
[----:B-1----:R-:W-:Y:S01]  /*f1bf0*/  ISETP.GE.AND P1, PT, R16, R199, PT ;  /* 0x000000c71000720c */ /* 0x002fe20003f26270 */
[----:B------:R-:W1:Y:S01]  /*f1c00*/  LDC.64 R196, c[0x0][0x228] ;  /* 0x00008a00ffc47b82 */ /* 0x000e620000000a00 */
[----:B---3--:R-:W-:-:S04]  /*f1c10*/  IMAD.WIDE R232, R0, 0x4, R2 ;  /* 0x0000000400e87825 */ /* 0x008fc800078e0202 */
[----:B------:R-:W-:Y:S01]  /*f1c20*/  IMAD.WIDE R234, R0, 0x4, R4 ;  /* 0x0000000400ea7825 */ /* 0x000fe200078e0204 */
[----:B------:R-:W-:Y:S02]  /*f1c30*/  ISETP.LT.AND P5, PT, R11, R252, !P1 ;  /* 0x000000fc0b00720c */ /* 0x000fe40004fa1270 */
[----:B------:R-:W3:Y:S04]  /*f1c40*/  LDL.LU R252, [R1+0x1c] ;  /* 0x00001c0001fc7983 */ /* 0x000ee80000300800 */
[----:B----4-:R4:W-:Y:S04]  /*f1c50*/  @P4 STG.E desc[UR60][R232.64], R246 ;  /* 0x000000f6e8004986 */ /* 0x0109e8000c10193c */
[----:B------:R-:W-:Y:S04]  /*f1c60*/  @P3 STG.E desc[UR60][R234.64], R245 ;  /* 0x000000f5ea003986 */ /* 0x000fe8000c10193c */
[----:B------:R4:W-:Y:S01]  /*f1c70*/  @P2 STG.E desc[UR60][R236.64], R239 ;  /* 0x000000efec002986 */ /* 0x0009e2000c10193c */
[----:B------:R-:W-:-:S02]  /*f1c80*/  ISETP.LT.AND P3, PT, R13, R244, !P1 ;  /* 0x000000f40d00720c */ /* 0x000fc40004f61270 */
[----:B--2---:R-:W-:Y:S01]  /*f1c90*/  ISETP.LT.AND P2, PT, R17, R238, !P1 ;  /* 0x000000ee1100720c */ /* 0x004fe20004f41270 */
[----:B------:R-:W2:Y:S04]  /*f1ca0*/  LDL.LU R244, [R1+0x1c10] ;  /* 0x001c100001f47983 */ /* 0x000ea80000300800 */
[----:B------:R-:W3:Y:S01]  /*f1cb0*/  LDL.LU R238, [R1+0x40c] ;  /* 0x00040c0001ee7983 */ /* 0x000ee20000300800 */
[----:B----4-:R-:W-:-:S04]  /*f1cc0*/  IMAD.WIDE R232, R0, 0x4, R8 ;  /* 0x0000000400e87825 */ /* 0x010fc800078e0208 */
[----:B------:R-:W-:Y:S01]  /*f1cd0*/  IMAD.IADD R16, R0, 0x1, R14 ;  /* 0x0000000100107824 */ /* 0x000fe200078e020e */
[----:B------:R-:W-:Y:S01]  /*f1ce0*/  ISETP.LT.AND P4, PT, R15, R198, !P1 ;  /* 0x000000c60f00720c */ /* 0x000fe20004f81270 */
[----:B------:R-:W4:Y:S08]  /*f1cf0*/  LDC R239, c[0x0][0x228] ;  /* 0x00008a00ffef7b82 */ /* 0x000f300000000800 */
[----:B------:R-:W4:Y:S01]  /*f1d00*/  LDC.64 R198, c[0x0][0x228] ;  /* 0x00008a00ffc67b82 */ /* 0x000f220000000a00 */
[----:B------:R1:W-:Y:S07]  /*f1d10*/  @P0 STG.E desc[UR60][R232.64], R247 ;  /* 0x000000f7e8000986 */ /* 0x0003ee000c10193c */
[----:B------:R-:W4:Y:S08]  /*f1d20*/  LDC R246, c[0x0][0x228] ;  /* 0x00008a00fff67b82 */ /* 0x000f300000000800 */
[----:B------:R-:W4:Y:S01]  /*f1d30*/  LDC R245, c[0x0][0x228] ;  /* 0x00008a00fff57b82 */ /* 0x000f220000000800 */
[----:B-1----:R-:W4:Y:S01]  /*f1d40*/  LDL.LU R233, [R1+0xc0c] ;  /* 0x000c0c0001e97983 */ /* 0x002f220000300800 */
[----:B------:R-:W-:-:S06]  /*f1d50*/  IMAD.WIDE R234, R16, 0x4, R2 ;  /* 0x0000000410ea7825 */ /* 0x000fcc00078e0202 */
[----:B------:R-:W1:Y:S01]  /*f1d60*/  LDC R247, c[0x0][0x228] ;  /* 0x00008a00fff77b82 */ /* 0x000e620000000800 */
[----:B------:R-:W-:Y:S01]  /*f1d70*/  IMAD.WIDE R236, R16, 0x4, R4 ;  /* 0x0000000410ec7825 */ /* 0x000fe200078e0204 */
[----:B----4-:R4:W-:Y:S04]  /*f1d80*/  @P5 STG.E desc[UR60][R234.64], R233 ;  /* 0x000000e9ea005986 */ /* 0x0109e8000c10193c */
[----:B----4-:R-:W4:Y:S01]  /*f1d90*/  LDL.LU R235, [R1+0x81c] ;  /* 0x00081c0001eb7983 */ /* 0x010f220000300800 */
[----:B------:R-:W-:Y:S01]  /*f1da0*/  IADD3 R0, R10, 0x10, RZ ;  /* 0x000000100a007810 */ /* 0x000fe20007ffe0ff */
[----:B------:R-:W-:-:S03]  /*f1db0*/  IMAD.WIDE R232, R16, 0x4, R6 ;  /* 0x0000000410e87825 */ /* 0x000fc600078e0206 */
[----:B------:R-:W-:Y:S01]  /*f1dc0*/  ISETP.GE.AND P1, PT, R0, R197, PT ;  /* 0x000000c50000720c */ /* 0x000fe20003f26270 */
[----:B------:R-:W-:Y:S01]  /*f1dd0*/  IMAD.IADD R0, R16, 0x1, R14 ;  /* 0x0000000110007824 */ /* 0x000fe200078e020e */
[----:B------:R-:W2:Y:S04]  /*f1de0*/  LDL.LU R197, [R1+0x1e40] ;  /* 0x001e400001c57983 */ /* 0x000ea80000300800 */
[----:B----4-:R4:W-:Y:S01]  /*f1df0*/  @P3 STG.E desc[UR60][R236.64], R235 ;  /* 0x000000ebec003986 */ /* 0x0109e2000c10193c */
[----:B-1----:R-:W-:-:S03]  /*f1e00*/  ISETP.LT.AND P3, PT, R11, R247, !P1 ;  /* 0x000000f70b00720c */ /* 0x002fc60004f61270 */
[----:B---3--:R1:W-:Y:S04]  /*f1e10*/  @P2 STG.E desc[UR60][R232.64], R238 ;  /* 0x000000eee8002986 */ /* 0x0083e8000c10193c */
[----:B------:R-:W3:Y:S01]  /*f1e20*/  LDL.LU R247, [R1+0xc10] ;  /* 0x000c100001f77983 */ /* 0x000ee20000300800 */
[----:B----4-:R-:W-:Y:S01]  /*f1e30*/  IMAD.WIDE R234, R16, 0x4, R8 ;  /* 0x0000000410ea7825 */ /* 0x010fe200078e0208 */
[----:B------:R-:W-:-:S03]  /*f1e40*/  IADD3 R16, R10, 0x11, RZ ;  /* 0x000000110a107810 */ /* 0x000fc60007ffe0ff */
[----:B------:R-:W-:Y:S01]  /*f1e50*/  IMAD.WIDE R236, R0, 0x4, R8 ;  /* 0x0000000400ec7825 */ /* 0x000fe200078e0208 */
[----:B-1----:R-:W1:Y:S08]  /*f1e60*/  LDC R238, c[0x0][0x228] ;  /* 0x00008a00ffee7b82 */ /* 0x002e700000000800 */
[----:B------:R-:W4:Y:S01]  /*f1e70*/  LDC.64 R232, c[0x0][0x228] ;  /* 0x00008a00ffe87b82 */ /* 0x000f220000000a00 */
[----:B------:R2:W-:Y:S01]  /*f1e80*/  @P4 STG.E desc[UR60][R234.64], R252 ;  /* 0x000000fcea004986 */ /* 0x0005e2000c10193c */
[----:B------:R-:W-:-:S03]  /*f1e90*/  ISETP.GE.AND P0, PT, R16, R199, PT ;  /* 0x000000c71000720c */ /* 0x000fc60003f06270 */
[----:B--2---:R-:W2:Y:S04]  /*f1ea0*/  LDL.LU R252, [R1+0x410] ;  /* 0x0004100001fc7983 */ /* 0x004ea80000300800 */
[----:B------:R-:W4:Y:S04]  /*f1eb0*/  LDL.LU R16, [R1+0x1410] ;  /* 0x0014100001107983 */ /* 0x000f280000300800 */
[----:B------:R-:W3:Y:S01]  /*f1ec0*/  LDL.LU R199, [R1+0x1010] ;  /* 0x0010100001c77983 */ /* 0x000ee20000300800 */
[----:B------:R-:W-:Y:S02]  /*f1ed0*/  ISETP.LT.AND P2, PT, R13, R239, !P1 ;  /* 0x000000ef0d00720c */ /* 0x000fe40004f41270 */
[----:B------:R-:W-:Y:S01]  /*f1ee0*/  ISETP.LT.AND P4, PT, R17, R246, !P1 ;  /* 0x000000f61100720c */ /* 0x000fe20004f81270 */
[----:B------:R-:W-:Y:S01]  /*f1ef0*/  IMAD.WIDE R234, R0, 0x4, R2 ;  /* 0x0000000400ea7825 */ /* 0x000fe200078e0202 */
[----:B------:R-:W-:-:S02]  /*f1f00*/  ISETP.LT.AND P1, PT, R15, R196, !P1 ;  /* 0x000000c40f00720c */ /* 0x000fc40004f21270 */
[----:B------:R-:W-:Y:S01]  /*f1f10*/  ISETP.LT.AND P5, PT, R11, R245, !P0 ;  /* 0x000000f50b00720c */ /* 0x000fe200047a1270 */
[----:B------:R-:W2:Y:S08]  /*f1f20*/  LDC R246, c[0x0][0x228] ;  /* 0x00008a00fff67b82 */ /* 0x000eb00000000800 */
[----:B------:R-:W2:Y:S01]  /*f1f30*/  LDC R245, c[0x0][0x228] ;  /* 0x00008a00fff57b82 */ /* 0x000ea20000000800 */
[----:B------:R1:W-:Y:S07]  /*f1f40*/  @P3 STG.E desc[UR60][R234.64], R197 ;  /* 0x000000c5ea003986 */ /* 0x0003ee000c10193c */
[----:B------:R-:W2:Y:S01]  /*f1f50*/  LDC R239, c[0x0][0x228] ;  /* 0x00008a00ffef7b82 */ /* 0x000ea20000000800 */
[----:B-1----:R-:W-:-:S04]  /*f1f60*/  IMAD.WIDE R196, R0, 0x4, R4 ;  /* 0x0000000400c47825 */ /* 0x002fc800078e0204 */
[C---:B------:R-:W-:Y:S01]  /*f1f70*/  IMAD.WIDE R234, R0.reuse, 0x4, R6 ;  /* 0x0000000400ea7825 */ /* 0x040fe200078e0206 */
[----:B------:R1:W-:Y:S02]  /*f1f80*/  @P2 STG.E desc[UR60][R196.64], R244 ;  /* 0x000000f4c4002986 */ /* 0x0003e4000c10193c */
[----:B-1----:R-:W1:Y:S01]  /*f1f90*/  LDC R244, c[0x0][0x228] ;  /* 0x00008a00fff47b82 */ /* 0x002e620000000800 */
[----:B------:R-:W-:Y:S01]  /*f1fa0*/  IMAD.IADD R0, R0, 0x1, R14 ;  /* 0x0000000100007824 */ /* 0x000fe200078e020e */
[----:B------:R-:W-:-:S06]  /*f1fb0*/  ISETP.LT.AND P3, PT, R15, R198, !P0 ;  /* 0x000000c60f00720c */ /* 0x000fcc0004761270 */
[----:B------:R-:W2:Y:S01]  /*f1fc0*/  LDC.64 R196, c[0x0][0x228] ;  /* 0x00008a00ffc47b82 */ /* 0x000ea20000000a00 */
[----:B----4-:R-:W-:Y:S04]  /*f1fd0*/  @P4 STG.E desc[UR60][R234.64], R16 ;  /* 0x00000010ea004986 */ /* 0x010fe8000c10193c */
[----:B---3--:R3:W-:Y:S04]  /*f1fe0*/  @P1 STG.E desc[UR60][R236.64], R199 ;  /* 0x000000c7ec001986 */ /* 0x0087e8000c10193c */
[----:B---3--:R-:W3:Y:S01]  /*f1ff0*/  LDL.LU R236, [R1+0x420] ;  /* 0x0004200001ec7983 */ /* 0x008ee20000300800 */
[----:B-1----:R-:W-:-:S02]  /*f2000*/  ISETP.LT.AND P2, PT, R13, R244, !P0 ;  /* 0x000000f40d00720c */ /* 0x002fc40004741270 */
[----:B------:R-:W-:Y:S01]  /*f2010*/  ISETP.LT.AND P0, PT, R17, R238, !P0 ;  /* 0x000000ee1100720c */ /* 0x000fe20004701270 */
[----:B------:R-:W-:Y:S01]  /*f2020*/  IMAD.WIDE R198, R0, 0x4, R2 ;  /* 0x0000000400c67825 */ /* 0x000fe200078e0202 */
[----:B------:R-:W-:-:S03]  /*f2030*/  IADD3 R16, R10, 0x12, RZ ;  /* 0x000000120a107810 */ /* 0x000fc60007ffe0ff */
[----:B------:R-:W-:Y:S01]  /*f2040*/  IMAD.WIDE R234, R0, 0x4, R4 ;  /* 0x0000000400ea7825 */ /* 0x000fe200078e0204 */
[----:B------:R-:W4:Y:S04]  /*f2050*/  LDL.LU R237, [R1+0x20] ;  /* 0x0000200001ed7983 */ /* 0x000f280000300800 */
[----:B------:R1:W-:Y:S01]  /*f2060*/  @P5 STG.E desc[UR60][R198.64], R247 ;  /* 0x000000f7c6005986 */ /* 0x0003e2000c10193c */
[----:B------:R-:W-:Y:S01]  /*f2070*/  ISETP.GE.AND P1, PT, R16, R233, PT ;  /* 0x000000e91000720c */ /* 0x000fe20003f26270 */
[----:B------:R-:W4:Y:S02]  /*f2080*/  LDC R244, c[0x0][0x228] ;  /* 0x00008a00fff47b82 */ /* 0x000f240000000800 */
[----:B--2---:R2:W-:Y:S01]  /*f2090*/  @P2 STG.E desc[UR60][R234.64], R252 ;  /* 0x000000fcea002986 */ /* 0x0045e2000c10193c */
[----:B------:R-:W-:Y:S01]  /*f20a0*/  ISETP.LT.AND P2, PT, R17, R246, !P1 ;  /* 0x000000f61100720c */ /* 0x000fe20004f41270 */
[----:B-1----:R-:W-:Y:S01]  /*f20b0*/  IMAD.WIDE R198, R0, 0x4, R6 ;  /* 0x0000000400c67825 */ /* 0x002fe200078e0206 */
[----:B------:R-:W-:-:S02]  /*f20c0*/  ISETP.LT.AND P4, PT, R13, R245, !P1 ;  /* 0x000000f50d00720c */ /* 0x000fc40004f81270 */
[----:B------:R-:W-:Y:S01]  /*f20d0*/  IADD3 R16, R10, 0x13, RZ ;  /* 0x000000130a107810 */ /* 0x000fe20007ffe0ff */
[----:B------:R-:W1:Y:S08]  /*f20e0*/  LDC R233, c[0x0][0x228] ;  /* 0x00008a00ffe97b82 */ /* 0x000e700000000800 */
[----:B------:R-:W1:Y:S01]  /*f20f0*/  LDC R247, c[0x0][0x228] ;  /* 0x00008a00fff77b82 */ /* 0x000e620000000800 */
[----:B--2---:R-:W2:Y:S04]  /*f2100*/  LDL.LU R252, [R1+0x1014] ;  /* 0x0010140001fc7983 */ /* 0x004ea80000300800 */
[----:B------:R-:W2:Y:S04]  /*f2110*/  LDL.LU R246, [R1+0x1414] ;  /* 0x0014140001f67983 */ /* 0x000ea80000300800 */
[----:B------:R-:W2:Y:S01]  /*f2120*/  LDL.LU R245, [R1+0x1c14] ;  /* 0x001c140001f57983 */ /* 0x000ea20000300800 */
[----:B------:R-:W-:-:S03]  /*f2130*/  ISETP.LT.AND P5, PT, R11, R239, !P1 ;  /* 0x000000ef0b00720c */ /* 0x000fc60004fa1270 */
[----:B---3--:R3:W-:Y:S01]  /*f2140*/  @P0 STG.E desc[UR60][R198.64], R236 ;  /* 0x000000ecc6000986 */ /* 0x0087e2000c10193c */
[----:B------:R-:W-:-:S03]  /*f2150*/  ISETP.LT.AND P0, PT, R15, R232, !P1 ;  /* 0x000000e80f00720c */ /* 0x000fc60004f01270 */
[----:B------:R-:W2:Y:S01]  /*f2160*/  LDL.LU R232, [R1+0x1e44] ;  /* 0x001e440001e87983 */ /* 0x000ea20000300800 */
[----:B------:R-:W-:-:S03]  /*f2170*/  ISETP.GE.AND P1, PT, R16, R197, PT ;  /* 0x000000c51000720c */ /* 0x000fc60003f26270 */
[----:B------:R-:W2:Y:S04]  /*f2180*/  LDL.LU R16, [R1+0xc14] ;  /* 0x000c140001107983 */ /* 0x000ea80000300800 */
[----:B------:R-:W2:Y:S01]  /*f2190*/  LDL.LU R197, [R1+0x414] ;  /* 0x0004140001c57983 */ /* 0x000ea20000300800 */
[----:B------:R-:W-:-:S04]  /*f21a0*/  IMAD.WIDE R234, R0, 0x4, R8 ;  /* 0x0000000400ea7825 */ /* 0x000fc800078e0208 */
[----:B------:R-:W-:Y:S01]  /*f21b0*/  IMAD.IADD R0, R0, 0x1, R14 ;  /* 0x0000000100007824 */ /* 0x000fe200078e020e */
[----:B---3--:R-:W3:Y:S01]  /*f21c0*/  LDC.64 R198, c[0x0][0x228] ;  /* 0x00008a00ffc67b82 */ /* 0x008ee20000000a00 */
[----:B----4-:R4:W-:Y:S01]  /*f21d0*/  @P3 STG.E desc[UR60][R234.64], R237 ;  /* 0x000000edea003986 */ /* 0x0109e2000c10193c */
[----:B------:R-:W-:Y:S01]  /*f21e0*/  ISETP.LT.AND P3, PT, R13, R244, !P1 ;  /* 0x000000f40d00720c */ /* 0x000fe20004f61270 */
[----:B------:R-:W-:-:S04]  /*f21f0*/  IMAD.WIDE R238, R0, 0x4, R6 ;  /* 0x0000000400ee7825 */ /* 0x000fc800078e0206 */
[----:B----4-:R-:W-:-:S04]  /*f2200*/  IMAD.WIDE R234, R0, 0x4, R2 ;  /* 0x0000000400ea7825 */ /* 0x010fc800078e0202 */
[----:B------:R-:W-:-:S04]  /*f2210*/  IMAD.WIDE R236, R0, 0x4, R4 ;  /* 0x0000000400ec7825 */ /* 0x000fc800078e0204 */
[----:B------:R-:W-:Y:S01]  /*f2220*/  IMAD.IADD R244, R0, 0x1, R14 ;  /* 0x0000000100f47824 */ /* 0x000fe200078e020e */
[----:B--2---:R2:W-:Y:S04]  /*f2230*/  @P5 STG.E desc[UR60][R234.64], R232 ;  /* 0x000000e8ea005986 */ /* 0x0045e8000c10193c */
[----:B------:R4:W-:Y:S01]  /*f2240*/  @P4 STG.E desc[UR60][R236.64], R245 ;  /* 0x000000f5ec004986 */ /* 0x0009e2000c10193c */
[----:B-1----:R-:W-:-:S03]  /*f2250*/  ISETP.LT.AND P4, PT, R11, R233, !P1 ;  /* 0x000000e90b00720c */ /* 0x002fc60004f81270 */
[----:B------:R1:W-:Y:S01]  /*f2260*/  @P2 STG.E desc[UR60][R238.64], R246 ;  /* 0x000000f6ee002986 */ /* 0x0003e2000c10193c */
[----:B--2---:R-:W-:-:S04]  /*f2270*/  IMAD.WIDE R234, R0, 0x4, R8 ;  /* 0x0000000400ea7825 */ /* 0x004fc800078e0208 */
[----:B----4-:R-:W-:Y:S01]  /*f2280*/  IMAD.WIDE R236, R244, 0x4, R2 ;  /* 0x00000004f4ec7825 */ /* 0x010fe200078e0202 */
[----:B------:R-:W-:-:S03]  /*f2290*/  IADD3 R0, R10, 0x14, RZ ;  /* 0x000000140a007810 */ /* 0x000fc60007ffe0ff */
[----:B-1----:R-:W-:Y:S01]  /*f22a0*/  IMAD.WIDE R238, R244, 0x4, R4 ;  /* 0x00000004f4ee7825 */ /* 0x002fe200078e0204 */
[----:B------:R-:W1:Y:S01]  /*f22b0*/  LDC R245, c[0x0][0x228] ;  /* 0x00008a00fff57b82 */ /* 0x000e620000000800 */
[----:B------:R2:W-:Y:S01]  /*f22c0*/  @P0 STG.E desc[UR60][R234.64], R252 ;  /* 0x000000fcea000986 */ /* 0x0005e2000c10193c */
[----:B---3--:R-:W-:-:S03]  /*f22d0*/  ISETP.GE.AND P0, PT, R0, R199, PT ;  /* 0x000000c70000720c */ /* 0x008fc60003f06270 */
[----:B------:R-:W-:Y:S04]  /*f22e0*/  @P4 STG.E desc[UR60][R236.64], R16 ;  /* 0x00000010ec004986 */ /* 0x000fe8000c10193c */
[----:B------:R3:W-:Y:S01]  /*f22f0*/  @P3 STG.E desc[UR60][R238.64], R197 ;  /* 0x000000c5ee003986 */ /* 0x0007e2000c10193c */
[----:B------:R-:W4:Y:S08]  /*f2300*/  LDC R246, c[0x0][0x228] ;  /* 0x00008a00fff67b82 */ /* 0x000f300000000800 */
[----:B------:R-:W4:Y:S08]  /*f2310*/  LDC.64 R232, c[0x0][0x228] ;  /* 0x00008a00ffe87b82 */ /* 0x000f300000000a00 */
[----:B--2---:R-:W2:Y:S01]  /*f2320*/  LDC R252, c[0x0][0x228] ;  /* 0x00008a00fffc7b82 */ /* 0x004ea20000000800 */
[----:B------:R-:W4:Y:S04]  /*f2330*/  LDL.LU R235, [R1+0x424] ;  /* 0x0004240001eb7983 */ /* 0x000f280000300800 */
[----:B------:R-:W4:Y:S04]  /*f2340*/  LDL.LU R199, [R1+0x1e48] ;  /* 0x001e480001c77983 */ /* 0x000f280000300800 */
[----:B---3--:R-:W3:Y:S01]  /*f2350*/  LDL.LU R239, [R1+0x24] ;  /* 0x0000240001ef7983 */ /* 0x008ee20000300800 */
[----:B------:R-:W-:-:S02]  /*f2360*/  ISETP.LT.AND P2, PT, R17, R247, !P1 ;  /* 0x000000f71100720c */ /* 0x000fc40004f41270 */
[----:B------:R-:W-:Y:S01]  /*f2370*/  ISETP.LT.AND P1, PT, R15, R196, !P1 ;  /* 0x000000c40f00720c */ /* 0x000fe20004f21270 */
[----:B------:R-:W-:Y:S01]  /*f2380*/  IMAD.WIDE R196, R244, 0x4, R6 ;  /* 0x00000004f4c47825 */ /* 0x000fe200078e0206 */
[----:B------:R-:W3:Y:S01]  /*f2390*/  LDL.LU R238, [R1+0x1418] ;  /* 0x0014180001ee7983 */ /* 0x000ee20000300800 */
[----:B------:R-:W-:Y:S01]  /*f23a0*/  IADD3 R0, R10, 0x15, RZ ;  /* 0x000000150a007810 */ /* 0x000fe20007ffe0ff */
[----:B------:R-:W3:Y:S01]  /*f23b0*/  LDC R247, c[0x0][0x228] ;  /* 0x00008a00fff77b82 */ /* 0x000ee20000000800 */
[----:B------:R-:W-:-:S07]  /*f23c0*/  IMAD.IADD R16, R244, 0x1, R14 ;  /* 0x00000001f4107824 */ /* 0x000fce00078e020e */
[----:B------:R-:W3:Y:S01]  /*f23d0*/  LDC R236, c[0x0][0x228] ;  /* 0x00008a00ffec7b82 */ /* 0x000ee20000000800 */
[----:B-1----:R-:W-:-:S07]  /*f23e0*/  ISETP.LT.AND P3, PT, R13, R245, !P0 ;  /* 0x000000f50d00720c */ /* 0x002fce0004761270 */
[----:B------:R-:W1:Y:S01]  /*f23f0*/  LDC R237, c[0x0][0x228] ;  /* 0x00008a00ffed7b82 */ /* 0x000e620000000800 */
[----:B------:R-:W3:Y:S01]  /*f2400*/  LDL.LU R245, [R1+0x1c18] ;  /* 0x001c180001f57983 */ /* 0x000ee20000300800 */
[----:B--2---:R-:W-:-:S03]  /*f2410*/  ISETP.LT.AND P4, PT, R11, R252, !P0 ;  /* 0x000000fc0b00720c */ /* 0x004fc60004781270 */
[----:B----4-:R2:W-:Y:S01]  /*f2420*/  @P2 STG.E desc[UR60][R196.64], R235 ;  /* 0x000000ebc4002986 */ /* 0x0105e2000c10193c */
[----:B------:R-:W-:-:S03]  /*f2430*/  ISETP.LT.AND P2, PT, R17, R246, !P0 ;  /* 0x000000f61100720c */ /* 0x000fc60004741270 */
[----:B------:R-:W4:Y:S04]  /*f2440*/  LDL.LU R246, [R1+0xc18] ;  /* 0x000c180001f67983 */ /* 0x000f280000300800 */
[----:B------:R-:W4:Y:S01]  /*f2450*/  LDL.LU R252, [R1+0x28] ;  /* 0x0000280001fc7983 */ /* 0x000f220000300800 */
[----:B--2---:R-:W-:-:S04]  /*f2460*/  IMAD.WIDE R196, R244, 0x4, R8 ;  /* 0x00000004f4c47825 */ /* 0x004fc800078e0208 */
[----:B------:R-:W-:Y:S01]  /*f2470*/  IMAD.WIDE R234, R16, 0x4, R2 ;  /* 0x0000000410ea7825 */ /* 0x000fe200078e0202 */
[----:B------:R-:W-:Y:S01]  /*f2480*/  ISETP.LT.AND P0, PT, R15, R198, !P0 ;  /* 0x000000c60f00720c */ /* 0x000fe20004701270 */
[----:B------:R-:W2:Y:S01]  /*f2490*/  LDC R244, c[0x0][0x228] ;  /* 0x00008a00fff47b82 */ /* 0x000ea20000000800 */
[----:B---3--:R3:W-:Y:S01]  /*f24a0*/  @P1 STG.E desc[UR60][R196.64], R239 ;  /* 0x000000efc4001986 */ /* 0x0087e2000c10193c */
[----:B------:R-:W-:-:S03]  /*f24b0*/  ISETP.GE.AND P1, PT, R0, R233, PT ;  /* 0x000000e90000720c */ /* 0x000fc60003f26270 */
[----:B------:R-:W2:Y:S03]  /*f24c0*/  LDL.LU R233, [R1+0x1018] ;  /* 0x0010180001e97983 */ /* 0x000ea60000300800 */
[----:B---3--:R-:W3:Y:S01]  /*f24d0*/  LDC.64 R196, c[0x0][0x228] ;  /* 0x00008a00ffc47b82 */ /* 0x008ee20000000a00 */
[----:B------:R1:W-:Y:S01]  /*f24e0*/  @P4 STG.E desc[UR60][R234.64], R199 ;  /* 0x000000c7ea004986 */ /* 0x0003e2000c10193c */
[----:B------:R-:W-:Y:S01]  /*f24f0*/  IMAD.IADD R0, R16, 0x1, R14 ;  /* 0x0000000110007824 */ /* 0x000fe200078e020e */
[----:B------:R-:W-:-:S05]  /*f2500*/  ISETP.LT.AND P4, PT, R11, R247, !P1 ;  /* 0x000000f70b00720c */ /* 0x000fca0004f81270 */
[----:B------:R-:W4:Y:S01]  /*f2510*/  LDC R239, c[0x0][0x228] ;  /* 0x00008a00ffef7b82 */ /* 0x000f220000000800 */
[----:B------:R-:W4:Y:S01]  /*f2520*/  LDL.LU R247, [R1+0x428] ;  /* 0x0004280001f77983 */ /* 0x000f220000300800 */
[----:B-1----:R-:W-:-:S04]  /*f2530*/  IMAD.WIDE R198, R16, 0x4, R4 ;  /* 0x0000000410c67825 */ /* 0x002fc800078e0204 */
[C---:B------:R-:W-:Y:S01]  /*f2540*/  IMAD.WIDE R234, R16.reuse, 0x4, R6 ;  /* 0x0000000410ea7825 */ /* 0x040fe200078e0206 */
[----:B------:R1:W-:Y:S04]  /*f2550*/  @P3 STG.E desc[UR60][R198.64], R245 ;  /* 0x000000f5c6003986 */ /* 0x0003e8000c10193c */
[----:B------:R1:W-:Y:S02]  /*f2560*/  @P2 STG.E desc[UR60][R234.64], R238 ;  /* 0x000000eeea002986 */ /* 0x0003e4000c10193c */
[----:B-1----:R-:W-:Y:S01]  /*f2570*/  IMAD.WIDE R198, R16, 0x4, R8 ;  /* 0x0000000410c67825 */ /* 0x002fe200078e0208 */
[----:B------:R-:W-:Y:S01]  /*f2580*/  IADD3 R16, R10, 0x16, RZ ;  /* 0x000000160a107810 */ /* 0x000fe20007ffe0ff */
[----:B------:R-:W4:Y:S01]  /*f2590*/  LDL.LU R245, [R1+0x1e4c] ;  /* 0x001e4c0001f57983 */ /* 0x000f220000300800 */
[----:B------:R-:W-:Y:S01]  /*f25a0*/  ISETP.LT.AND P3, PT, R13, R236, !P1 ;  /* 0x000000ec0d00720c */ /* 0x000fe20004f61270 */
[----:B------:R-:W1:Y:S02]  /*f25b0*/  LDC R238, c[0x0][0x228] ;  /* 0x00008a00ffee7b82 */ /* 0x000e640000000800 */
[----:B--2---:R2:W-:Y:S01]  /*f25c0*/  @P0 STG.E desc[UR60][R198.64], R233 ;  /* 0x000000e9c6000986 */ /* 0x0045e2000c10193c */
[----:B---3--:R-:W-:-:S03]  /*f25d0*/  ISETP.GE.AND P0, PT, R16, R197, PT ;  /* 0x000000c51000720c */ /* 0x008fc60003f06270 */
[----:B------:R-:W3:Y:S01]  /*f25e0*/  LDL.LU R197, [R1+0x418] ;  /* 0x0004180001c57983 */ /* 0x000ee20000300800 */
[----:B------:R-:W-:Y:S02]  /*f25f0*/  ISETP.LT.AND P2, PT, R17, R237, !P1 ;  /* 0x000000ed1100720c */ /* 0x000fe40004f41270 */
[----:B------:R-:W-:Y:S01]  /*f2600*/  ISETP.LT.AND P1, PT, R15, R232, !P1 ;  /* 0x000000e80f00720c */ /* 0x000fe20004f21270 */
[----:B------:R-:W-:-:S04]  /*f2610*/  IMAD.WIDE R234, R0, 0x4, R2 ;  /* 0x0000000400ea7825 */ /* 0x000fc800078e0202 */
[C---:B------:R-:W-:Y:S01]  /*f2620*/  IMAD.WIDE R236, R0.reuse, 0x4, R8 ;  /* 0x0000000400ec7825 */ /* 0x040fe200078e0208 */
[----:B----4-:R4:W-:Y:S01]  /*f2630*/  @P4 STG.E desc[UR60][R234.64], R246 ;  /* 0x000000f6ea004986 */ /* 0x0109e2000c10193c */
[----:B--2---:R-:W2:Y:S02]  /*f2640*/  LDC.64 R198, c[0x0][0x228] ;  /* 0x00008a00ffc67b82 */ /* 0x004ea40000000a00 */
[----:B------:R-:W-:-:S04]  /*f2650*/  IMAD.WIDE R232, R0, 0x4, R4 ;  /* 0x0000000400e87825 */ /* 0x000fc800078e0204 */
[----:B----4-:R-:W-:-:S04]  /*f2660*/  IMAD.WIDE R234, R0, 0x4, R6 ;  /* 0x0000000400ea7825 */ /* 0x010fc800078e0206 */
[----:B------:R-:W-:Y:S01]  /*f2670*/  IMAD.IADD R0, R0, 0x1, R14 ;  /* 0x0000000100007824 */ /* 0x000fe200078e020e */
[----:B------:R-:W-:Y:S01]  /*f2680*/  IADD3 R16, R10, 0x17, RZ ;  /* 0x000000170a107810 */ /* 0x000fe20007ffe0ff */
[----:B------:R-:W4:Y:S01]  /*f2690*/  LDC R246, c[0x0][0x228] ;  /* 0x00008a00fff67b82 */ /* 0x000f220000000800 */
[----:B---3--:R3:W-:Y:S04]  /*f26a0*/  @P3 STG.E desc[UR60][R232.64], R197 ;  /* 0x000000c5e8003986 */ /* 0x0087e8000c10193c */
[----:B------:R1:W-:Y:S04]  /*f26b0*/  @P2 STG.E desc[UR60][R234.64], R247 ;  /* 0x000000f7ea002986 */ /* 0x0003e8000c10193c */
[----:B------:R2:W-:Y:S01]  /*f26c0*/  @P1 STG.E desc[UR60][R236.64], R252 ;  /* 0x000000fcec001986 */ /* 0x0005e2000c10193c */
[----:B------:R-:W-:-:S02]  /*f26d0*/  ISETP.LT.AND P1, PT, R11, R239, !P0 ;  /* 0x000000ef0b00720c */ /* 0x000fc40004721270 */
[----:B------:R-:W-:Y:S01]  /*f26e0*/  ISETP.LT.AND P3, PT, R13, R244, !P0 ;  /* 0x000000f40d00720c */ /* 0x000fe20004761270 */
[----:B---3--:R-:W3:Y:S01]  /*f26f0*/  LDC.64 R232, c[0x0][0x228] ;  /* 0x00008a00ffe87b82 */ /* 0x008ee20000000a00 */
[----:B-1----:R-:W-:Y:S01]  /*f2700*/  IMAD.WIDE R234, R0, 0x4, R2 ;  /* 0x0000000400ea7825 */ /* 0x002fe200078e0202 */
[----:B------:R-:W3:Y:S04]  /*f2710*/  LDL.LU R247, [R1+0xc1c] ;  /* 0x000c1c0001f77983 */ /* 0x000ee80000300800 */
[----:B--2---:R-:W2:Y:S04]  /*f2720*/  LDL.LU R252, [R1+0x41c] ;  /* 0x00041c0001fc7983 */ /* 0x004ea80000300800 */
[----:B------:R-:W3:Y:S01]  /*f2730*/  LDL.LU R244, [R1+0x101c] ;  /* 0x00101c0001f47983 */ /* 0x000ee20000300800 */
[----:B------:R-:W-:-:S03]  /*f2740*/  ISETP.LT.AND P2, PT, R15, R196, !P0 ;  /* 0x000000c40f00720c */ /* 0x000fc60004741270 */
[----:B------:R1:W-:Y:S01]  /*f2750*/  @P1 STG.E desc[UR60][R234.64], R245 ;  /* 0x000000f5ea001986 */ /* 0x0003e2000c10193c */
[----:B------:R-:W-:-:S03]  /*f2760*/  ISETP.GE.AND P1, PT, R16, R199, PT ;  /* 0x000000c71000720c */ /* 0x000fc60003f26270 */
[----:B------:R-:W2:Y:S04]  /*f2770*/  LDL.LU R16, [R1+0x1c1c] ;  /* 0x001c1c0001107983 */ /* 0x000ea80000300800 */
[----:B------:R-:W3:Y:S01]  /*f2780*/  LDL.LU R199, [R1+0x141c] ;  /* 0x00141c0001c77983 */ /* 0x000ee20000300800 */
[----:B------:R-:W3:Y:S08]  /*f2790*/  LDC R236, c[0x0][0x228] ;  /* 0x00008a00ffec7b82 */ /* 0x000ef00000000800 */
[----:B------:R-:W3:Y:S08]  /*f27a0*/  LDC R239, c[0x0][0x228] ;  /* 0x00008a00ffef7b82 */ /* 0x000ef00000000800 */
[----:B-1----:R-:W1:Y:S01]  /*f27b0*/  LDC R245, c[0x0][0x228] ;  /* 0x00008a00fff57b82 */ /* 0x002e620000000800 */
[----:B------:R-:W-:Y:S01]  /*f27c0*/  IMAD.WIDE R196, R0, 0x4, R4 ;  /* 0x0000000400c47825 */ /* 0x000fe200078e0204 */
[----:B------:R-:W-:-:S06]  /*f27d0*/  ISETP.LT.AND P0, PT, R17, R238, !P0 ;  /* 0x000000ee1100720c */ /* 0x000fcc0004701270 */
[----:B------:R-:W3:Y:S01]  /*f27e0*/  LDC R237, c[0x0][0x228] ;  /* 0x00008a00ffed7b82 */ /* 0x000ee20000000800 */
[----:B------:R-:W-:Y:S01]  /*f27f0*/  IMAD.WIDE R234, R0, 0x4, R6 ;  /* 0x0000000400ea7825 */ /* 0x000fe200078e0206 */
[----:B----4-:R-:W-:-:S06]  /*f2800*/  ISETP.LT.AND P4, PT, R13, R246, !P1 ;  /* 0x000000f60d00720c */ /* 0x010fcc0004f81270 */
[----:B------:R-:W4:Y:S08]  /*f2810*/  LDC R238, c[0x0][0x228] ;  /* 0x00008a00ffee7b82 */ /* 0x000f300000000800 */
[----:B------:R-:W4:Y:S01]  /*f2820*/  LDC R246, c[0x0][0x228] ;  /* 0x00008a00fff67b82 */ /* 0x000f220000000800 */
[----:B--2---:R2:W-:Y:S01]  /*f2830*/  @P3 STG.E desc[UR60][R196.64], R16 ;  /* 0x00000010c4003986 */ /* 0x0045e2000c10193c */
[----:B-1----:R-:W-:-:S03]  /*f2840*/  ISETP.LT.AND P3, PT, R11, R245, !P1 ;  /* 0x000000f50b00720c */ /* 0x002fc60004f61270 */
[----:B------:R-:W4:Y:S04]  /*f2850*/  LDL.LU R245, [R1+0x42c] ;  /* 0x00042c0001f57983 */ /* 0x000f280000300800 */
[----:B---3--:R1:W-:Y:S01]  /*f2860*/  @P0 STG.E desc[UR60][R234.64], R199 ;  /* 0x000000c7ea000986 */ /* 0x0083e2000c10193c */
[----:B--2---:R-:W-:-:S04]  /*f2870*/  IMAD.WIDE R196, R0, 0x4, R8 ;  /* 0x0000000400c47825 */ /* 0x004fc800078e0208 */
[----:B------:R-:W-:Y:S01]  /*f2880*/  IMAD.IADD R0, R0, 0x1, R14 ;  /* 0x0000000100007824 */ /* 0x000fe200078e020e */
[----:B------:R-:W-:Y:S01]  /*f2890*/  IADD3 R16, R10, 0x18, RZ ;  /* 0x000000180a107810 */ /* 0x000fe20007ffe0ff */
[----:B------:R2:W-:Y:S01]  /*f28a0*/  @P2 STG.E desc[UR60][R196.64], R244 ;  /* 0x000000f4c4002986 */ /* 0x0005e2000c10193c */
[----:B------:R-:W-:Y:S02]  /*f28b0*/  ISETP.LT.AND P2, PT, R15, R198, !P1 ;  /* 0x000000c60f00720c */ /* 0x000fe40004f41270 */
[----:B------:R-:W-:Y:S01]  /*f28c0*/  ISETP.LT.AND P1, PT, R17, R236, !P1 ;  /* 0x000000ec1100720c */ /* 0x000fe20004f21270 */
[----:B-1----:R-:W-:Y:S01]  /*f28d0*/  IMAD.WIDE R198, R0, 0x4, R2 ;  /* 0x0000000400c67825 */ /* 0x002fe200078e0202 */
[----:B------:R-:W-:-:S03]  /*f28e0*/  ISETP.GE.AND P0, PT, R16, R233, PT ;  /* 0x000000e91000720c */ /* 0x000fc60003f06270 */
[C---:B------:R-:W-:Y:S01]  /*f28f0*/  IMAD.WIDE R234, R0.reuse, 0x4, R4 ;  /* 0x0000000400ea7825 */ /* 0x040fe200078e0204 */
[----:B------:R1:W-:Y:S01]  /*f2900*/  @P3 STG.E desc[UR60][R198.64], R247 ;  /* 0x000000f7c6003986 */ /* 0x0003e2000c10193c */
[----:B------:R-:W-:Y:S02]  /*f2910*/  ISETP.LT.AND P3, PT, R15, R232, !P0 ;  /* 0x000000e80f00720c */ /* 0x000fe40004761270 */
[C---:B------:R-:W-:Y:S01]  /*f2920*/  IMAD.WIDE R232, R0.reuse, 0x4, R6 ;  /* 0x0000000400e87825 */ /* 0x040fe200078e0206 */
[----:B------:R3:W-:Y:S01]  /*f2930*/  @P4 STG.E desc[UR60][R234.64], R252 ;  /* 0x000000fcea004986 */ /* 0x0007e2000c10193c */
[----:B------:R-:W-:Y:S01]  /*f2940*/  IADD3 R16, R0, R14, RZ ;  /* 0x0000000e00107210 */ /* 0x000fe20007ffe0ff */
[----:B--2---:R-:W2:Y:S01]  /*f2950*/  LDC.64 R196, c[0x0][0x228] ;  /* 0x00008a00ffc47b82 */ /* 0x004ea20000000a00 */
[----:B----4-:R-:W-:-:S07]  /*f2960*/  ISETP.LT.AND P5, PT, R13, R238, !P0 ;  /* 0x000000ee0d00720c */ /* 0x010fce00047a1270 */
[----:B-1----:R-:W1:Y:S08]  /*f2970*/  LDC.64 R198, c[0x0][0x228] ;  /* 0x00008a00ffc67b82 */ /* 0x002e700000000a00 */
[----:B------:R-:W4:Y:S08]  /*f2980*/  LDC R244, c[0x0][0x228] ;  /* 0x00008a00fff47b82 */ /* 0x000f300000000800 */
[----:B------:R-:W1:Y:S01]  /*f2990*/  LDC R247, c[0x0][0x228] ;  /* 0x00008a00fff77b82 */ /* 0x000e620000000800 */
[----:B---3--:R-:W3:Y:S01]  /*f29a0*/  LDL.LU R252, [R1+0xc20] ;  /* 0x000c200001fc7983 */ /* 0x008ee20000300800 */
[----:B------:R-:W-:-:S03]  /*f29b0*/  IMAD.WIDE R234, R0, 0x4, R8 ;  /* 0x0000000400ea7825 */ /* 0x000fc600078e0208 */
[----:B------:R-:W3:Y:S04]  /*f29c0*/  LDL.LU R0, [R1+0x1820] ;  /* 0x0018200001007983 */ /* 0x000ee80000300800 */
[----:B------:R2:W-:Y:S04]  /*f29d0*/  @P1 STG.E desc[UR60][R232.64], R245 ;  /* 0x000000f5e8001986 */ /* 0x0005e8000c10193c */
[----:B--2---:R-:W2:Y:S01]  /*f29e0*/  LDL.LU R232, [R1+0x2c] ;  /* 0x00002c0001e87983 */ /* 0x004ea20000300800 */
[----:B------:R-:W-:-:S03]  /*f29f0*/  VIADD R238, R10, 0x19 ;  /* 0x000000190aee7836 */ /* 0x000fc60000000000 */
[----:B------:R-:W4:Y:S01]  /*f2a00*/  LDL.LU R233, [R1+0x1420] ;  /* 0x0014200001e97983 */ /* 0x000f220000300800 */
[----:B------:R-:W1:Y:S01]  /*f2a10*/  LDC R245, c[0x0][0x228] ;  /* 0x00008a00fff57b82 */ /* 0x000e620000000800 */
[----:B------:R-:W-:Y:S02]  /*f2a20*/  ISETP.LT.AND P4, PT, R17, R239, !P0 ;  /* 0x000000ef1100720c */ /* 0x000fe40004781270 */
[----:B------:R-:W-:-:S05]  /*f2a30*/  ISETP.LT.AND P0, PT, R11, R237, !P0 ;  /* 0x000000ed0b00720c */ /* 0x000fca0004701270 */
[----:B------:R-:W3:Y:S01]  /*f2a40*/  LDC R239, c[0x0][0x228] ;  /* 0x00008a00ffef7b82 */ /* 0x000ee20000000800 */
[----:B------:R-:W-:Y:S01]  /*f2a50*/  IMAD.WIDE R236, R16, 0x4, R2 ;  /* 0x0000000410ec7825 */ /* 0x000fe200078e0202 */
[----:B--2---:R2:W-:Y:S01]  /*f2a60*/  @P2 STG.E desc[UR60][R234.64], R232 ;  /* 0x000000e8ea002986 */ /* 0x0045e2000c10193c */
[----:B------:R-:W-:-:S03]  /*f2a70*/  ISETP.GE.AND P2, PT, R238, R197, PT ;  /* 0x000000c5ee00720c */ /* 0x000fc60003f46270 */
[----:B------:R-:W3:Y:S04]  /*f2a80*/  LDL.LU R238, [R1+0x1c20] ;  /* 0x001c200001ee7983 */ /* 0x000ee80000300800 */
[----:B------:R-:W3:Y:S01]  /*f2a90*/  LDL.LU R197, [R1+0x1020] ;  /* 0x0010200001c57983 */ /* 0x000ee20000300800 */
[----:B-1----:R-:W-:Y:S02]  /*f2aa0*/  ISETP.LT.AND P1, PT, R11, R245, !P2 ;  /* 0x000000f50b00720c */ /* 0x002fe40005721270 */
[----:B------:R-:W1:Y:S01]  /*f2ab0*/  LDC R245, c[0x0][0x22c] ;  /* 0x00008b00fff57b82 */ /* 0x000e620000000800 */
[----:B----4-:R4:W-:Y:S01]  /*f2ac0*/  @P0 STG.E desc[UR60][R236.64], R233 ;  /* 0x000000e9ec000986 */ /* 0x0109e2000c10193c */
[----:B--2---:R-:W-:-:S04]  /*f2ad0*/  IMAD.WIDE R234, R16, 0x4, R6 ;  /* 0x0000000410ea7825 */ /* 0x004fc800078e0206 */
[----:B----4-:R-:W-:-:S04]  /*f2ae0*/  IMAD.WIDE R232, R16, 0x4, R4 ;  /* 0x0000000410e87825 */ /* 0x010fc800078e0204 */
[----:B------:R-:W-:Y:S01]  /*f2af0*/  IMAD.WIDE R236, R16, 0x4, R8 ;  /* 0x0000000410ec7825 */ /* 0x000fe200078e0208 */
[----:B------:R-:W-:Y:S02]  /*f2b00*/  ISETP.LT.AND P6, PT, R17, R244, !P2 ;  /* 0x000000f41100720c */ /* 0x000fe400057c1270 */
[----:B------:R-:W2:Y:S01]  /*f2b10*/  LDC R244, c[0x0][0x228] ;  /* 0x00008a00fff47b82 */ /* 0x000ea20000000800 */
[----:B---3--:R3:W-:Y:S04]  /*f2b20*/  @P5 STG.E desc[UR60][R232.64], R238 ;  /* 0x000000eee8005986 */ /* 0x0087e8000c10193c */
[----:B------:R4:W-:Y:S01]  /*f2b30*/  @P4 STG.E desc[UR60][R234.64], R0 ;  /* 0x00000000ea004986 */ /* 0x0009e2000c10193c */
[----:B------:R-:W-:-:S03]  /*f2b40*/  ISETP.LT.AND P5, PT, R15, R196, !P2 ;  /* 0x000000c40f00720c */ /* 0x000fc600057a1270 */
[----:B------:R1:W-:Y:S01]  /*f2b50*/  @P3 STG.E desc[UR60][R236.64], R197 ;  /* 0x000000c5ec003986 */ /* 0x0003e2000c10193c */
[----:B------:R-:W-:Y:S01]  /*f2b60*/  ISETP.LT.AND P2, PT, R13, R239, !P2 ;  /* 0x000000ef0d00720c */ /* 0x000fe20005741270 */
[----:B---3--:R-:W3:Y:S01]  /*f2b70*/  LDC R238, c[0x0][0x228] ;  /* 0x00008a00ffee7b82 */ /* 0x008ee20000000800 */
[----:B----4-:R-:W-:Y:S01]  /*f2b80*/  IMAD.IADD R0, R16, 0x1, R14 ;  /* 0x0000000110007824 */ /* 0x010fe200078e020e */
[----:B------:R-:W-:-:S06]  /*f2b90*/  IADD3 R16, R10, 0x1a, RZ ;  /* 0x0000001a0a107810 */ /* 0x000fcc0007ffe0ff */
[----:B-1----:R-:W1:Y:S01]  /*f2ba0*/  LDC.64 R196, c[0x0][0x228] ;  /* 0x00008a00ffc47b82 */ /* 0x002e620000000a00 */
[----:B------:R-:W-:Y:S01]  /*f2bb0*/  IMAD.WIDE R232, R0, 0x4, R2 ;  /* 0x0000000400e87825 */ /* 0x000fe200078e0202 */
[----:B------:R-:W-:-:S03]  /*f2bc0*/  ISETP.GE.AND P0, PT, R16, R199, PT ;  /* 0x000000c71000720c */ /* 0x000fc60003f06270 */
[----:B------:R-:W-:Y:S01]  /*f2bd0*/  VIADD R16, R10, 0x182 ;  /* 0x000001820a107836 */ /* 0x000fe20000000000 */
[----:B------:R-:W4:Y:S04]  /*f2be0*/  LDL.LU R199, [R1+0x30] ;  /* 0x0000300001c77983 */ /* 0x000f280000300800 */
[----:B------:R-:W2:Y:S04]  /*f2bf0*/  LDL.LU R239, [R1+0x1c24] ;  /* 0x001c240001ef7983 */ /* 0x000ea80000300800 */
[----:B------:R3:W-:Y:S01]  /*f2c00*/  @P1 STG.E desc[UR60][R232.64], R252 ;  /* 0x000000fce8001986 */ /* 0x0007e2000c10193c */
[----:B------:R-:W-:-:S03]  /*f2c10*/  ISETP.LT.AND P4, PT, R11, R246, !P0 ;  /* 0x000000f60b00720c */ /* 0x000fc60004781270 */
[----:B------:R-:W2:Y:S01]  /*f2c20*/  LDL.LU R246, [R1+0x1424] ;  /* 0x0014240001f67983 */ /* 0x000ea20000300800 */
[----:B------:R-:W-:-:S03]  /*f2c30*/  ISETP.GE.AND P1, PT, R16, R245, PT ;  /* 0x000000f51000720c */ /* 0x000fc60003f26270 */
[----:B------:R-:W4:Y:S04]  /*f2c40*/  LDL.LU R16, [R1+0x820] ;  /* 0x0008200001107983 */ /* 0x000f280000300800 */
[----:B------:R-:W2:Y:S01]  /*f2c50*/  LDL.LU R245, [R1+0x430] ;  /* 0x0004300001f57983 */ /* 0x000ea20000300800 */
[----:B------:R-:W-:Y:S02]  /*f2c60*/  ISETP.LT.AND P3, PT, R13, R247, !P0 ;  /* 0x000000f70d00720c */ /* 0x000fe40004761270 */
[----:B------:R-:W1:Y:S01]  /*f2c70*/  LDC R247, c[0x0][0x228] ;  /* 0x00008a00fff77b82 */ /* 0x000e620000000800 */
[----:B------:R-:W-:-:S04]  /*f2c80*/  IMAD.WIDE R234, R0, 0x4, R6 ;  /* 0x0000000400ea7825 */ /* 0x000fc800078e0206 */
[----:B---3--:R-:W-:-:S04]  /*f2c90*/  IMAD.WIDE R232, R0, 0x4, R4 ;  /* 0x0000000400e87825 */ /* 0x008fc800078e0204 */
[C---:B------:R-:W-:Y:S01]  /*f2ca0*/  IMAD.WIDE R236, R0.reuse, 0x4, R8 ;  /* 0x0000000400ec7825 */ /* 0x040fe200078e0208 */
[----:B------:R-:W-:Y:S01]  /*f2cb0*/  IADD3 R0, R0, R14, RZ ;  /* 0x0000000e00007210 */ /* 0x000fe20007ffe0ff */
[----:B------:R-:W3:Y:S01]  /*f2cc0*/  LDC R252, c[0x0][0x228] ;  /* 0x00008a00fffc7b82 */ /* 0x000ee20000000800 */
[----:B----4-:R4:W-:Y:S04]  /*f2cd0*/  @P2 STG.E desc[UR60][R232.64], R16 ;  /* 0x00000010e8002986 */ /* 0x0109e8000c10193c */
[----:B--2---:R-:W-:Y:S04]  /*f2ce0*/  @P6 STG.E desc[UR60][R234.64], R245 ;  /* 0x000000f5ea006986 */ /* 0x004fe8000c10193c */
[----:B------:R2:W-:Y:S01]  /*f2cf0*/  @P5 STG.E desc[UR60][R236.64], R199 ;  /* 0x000000c7ec005986 */ /* 0x0005e2000c10193c */
[----:B------:R-:W-:-:S02]  /*f2d00*/  ISETP.LT.AND P2, PT, R15, R198, !P0 ;  /* 0x000000c60f00720c */ /* 0x000fc40004741270 */
[----:B------:R-:W-:Y:S01]  /*f2d10*/  ISETP.LT.AND P0, PT, R17, R238, !P0 ;  /* 0x000000ee1100720c */ /* 0x000fe20004701270 */
[----:B----4-:R-:W-:Y:S02]  /*f2d20*/  VIADD R16, R10, 0x1b ;  /* 0x0000001b0a107836 */ /* 0x010fe40000000000 */
[----:B------:R-:W-:-:S04]  /*f2d30*/  IMAD.WIDE R232, R0, 0x4, R2 ;  /* 0x0000000400e87825 */ /* 0x000fc800078e0202 */
[----:B--2---:R-:W-:Y:S01]  /*f2d40*/  IMAD.WIDE R198, R0, 0x4, R4 ;  /* 0x0000000400c67825 */ /* 0x004fe200078e0204 */
[----:B------:R-:W2:Y:S04]  /*f2d50*/  LDL.LU R236, [R1+0x1824] ;  /* 0x0018240001ec7983 */ /* 0x000ea80000300800 */
[----:B------:R-:W4:Y:S01]  /*f2d60*/  LDL.LU R237, [R1+0x1024] ;  /* 0x0010240001ed7983 */ /* 0x000f220000300800 */
[----:B-1----:R-:W-:-:S03]  /*f2d70*/  ISETP.GE.AND P6, PT, R16, R197, PT ;  /* 0x000000c51000720c */ /* 0x002fc60003fc6270 */
[----:B------:R1:W-:Y:S04]  /*f2d80*/  @P4 STG.E desc[UR60][R232.64], R246 ;  /* 0x000000f6e8004986 */ /* 0x0003e8000c10193c */
[----:B------:R3:W-:Y:S04]  /*f2d90*/  @P3 STG.E desc[UR60][R198.64], R239 ;  /* 0x000000efc6003986 */ /* 0x0007e8000c10193c */
[----:B------:R-:W4:Y:S01]  /*f2da0*/  LDL.LU R238, [R1+0x434] ;  /* 0x0004340001ee7983 */ /* 0x000f220000300800 */
[----:B------:R-:W-:Y:S02]  /*f2db0*/  ISETP.LT.AND P3, PT, R11, R244, !P6 ;  /* 0x000000f40b00720c */ /* 0x000fe40007761270 */
[----:B------:R-:W-:Y:S01]  /*f2dc0*/  ISETP.LT.AND P4, PT, R13, R247, !P6 ;  /* 0x000000f70d00720c */ /* 0x000fe20007781270 */
[----:B------:R-:W4:Y:S04]  /*f2dd0*/  LDL.LU R244, [R1+0x824] ;  /* 0x0008240001f47983 */ /* 0x000f280000300800 */
[----:B------:R-:W4:Y:S01]  /*f2de0*/  LDL.LU R247, [R1+0xc24] ;  /* 0x000c240001f77983 */ /* 0x000f220000300800 */
[----:B------:R-:W4:Y:S08]  /*f2df0*/  LDC R245, c[0x0][0x228] ;  /* 0x00008a00fff57b82 */ /* 0x000f300000000800 */
[----:B-1----:R-:W1:Y:S08]  /*f2e00*/  LDC.64 R232, c[0x0][0x228] ;  /* 0x00008a00ffe87b82 */ /* 0x002e700000000a00 */
[----:B---3--:R-:W3:Y:S08]  /*f2e10*/  LDC R239, c[0x0][0x228] ;  /* 0x00008a00ffef7b82 */ /* 0x008ef00000000800 */
[----:B------:R-:W3:Y:S01]  /*f2e20*/  LDC R246, c[0x0][0x228] ;  /* 0x00008a00fff67b82 */ /* 0x000ee20000000800 */
[----:B------:R-:W-:-:S04]  /*f2e30*/  IMAD.WIDE R234, R0, 0x4, R8 ;  /* 0x0000000400ea7825 */ /* 0x000fc800078e0208 */
[C---:B------:R-:W-:Y:S01]  /*f2e40*/  IMAD.WIDE R198, R0.reuse, 0x4, R6 ;  /* 0x0000000400c67825 */ /* 0x040fe200078e0206 */
[----:B------:R-:W-:Y:S02]  /*f2e50*/  IADD3 R0, R0, R14, RZ ;  /* 0x0000000e00007210 */ /* 0x000fe40007ffe0ff */
[----:B------:R-:W-:Y:S01]  /*f2e60*/  ISETP.LT.AND P5, PT, R17, R252, !P6 ;  /* 0x000000fc1100720c */ /* 0x000fe200077a1270 */
[----:B------:R-:W-:Y:S01]  /*f2e70*/  VIADD R16, R10, 0x1c ;  /* 0x0000001c0a107836 */ /* 0x000fe20000000000 */
[----:B------:R-:W3:Y:S01]  /*f2e80*/  LDC R252, c[0x0][0x228] ;  /* 0x00008a00fffc7b82 */ /* 0x000ee20000000800 */
[----:B--2---:R2:W-:Y:S04]  /*f2e90*/  @P0 STG.E desc[UR60][R198.64], R236 ;  /* 0x000000ecc6000986 */ /* 0x0045e8000c10193c */
[----:B----4-:R4:W-:Y:S01]  /*f2ea0*/  @P2 STG.E desc[UR60][R234.64], R237 ;  /* 0x000000edea002986 */ /* 0x0109e2000c10193c */
[----:B-1----:R-:W-:Y:S01]  /*f2eb0*/  ISETP.GE.AND P2, PT, R16, R233, PT ;  /* 0x000000e91000720c */ /* 0x002fe20003f46270 */
[----:B--2---:R-:W-:-:S04]  /*f2ec0*/  IMAD.WIDE R198, R0, 0x4, R2 ;  /* 0x0000000400c67825 */ /* 0x004fc800078e0202 */
[----:B----4-:R-:W-:-:S04]  /*f2ed0*/  IMAD.WIDE R234, R0, 0x4, R4 ;  /* 0x0000000400ea7825 */ /* 0x010fc800078e0204 */
[----:B------:R-:W-:Y:S01]  /*f2ee0*/  IMAD.WIDE R236, R0, 0x4, R6 ;  /* 0x0000000400ec7825 */ /* 0x000fe200078e0206 */
[----:B------:R-:W-:Y:S04]  /*f2ef0*/  @P3 STG.E desc[UR60][R198.64], R247 ;  /* 0x000000f7c6003986 */ /* 0x000fe8000c10193c */
[----:B------:R1:W-:Y:S01]  /*f2f00*/  @P4 STG.E desc[UR60][R234.64], R244 ;  /* 0x000000f4ea004986 */ /* 0x0003e2000c10193c */
[----:B---3--:R-:W-:-:S03]  /*f2f10*/  ISETP.LT.AND P3, PT, R11, R239, !P2 ;  /* 0x000000ef0b00720c */ /* 0x008fc60005761270 */
[----:B------:R2:W-:Y:S01]  /*f2f20*/  @P5 STG.E desc[UR60][R236.64], R238 ;  /* 0x000000eeec005986 */ /* 0x0005e2000c10193c */
        /* <DEDUP_REMOVED lines=11> */
[C---:B------:R-:W-:Y:S01]  /*f2fe0*/  IMAD.WIDE R198, R0.reuse, 0x4, R8 ;  /* 0x0000000400c67825 */ /* 0x040fe200078e0208 */
[----:B------:R-:W-:-:S03]  /*f2ff0*/  IADD3 R0, R0, R14, RZ ;  /* 0x0000000e00007210 */ /* 0x000fc60007ffe0ff */
[----:B------:R-:W-:Y:S02]  /*f3000*/  VIADD R16, R10, 0x1d ;  /* 0x0000001d0a107836 */ /* 0x000fe40000000000 */
[C---:B------:R-:W-:Y:S01]  /*f3010*/  IMAD.WIDE R236, R0.reuse, 0x4, R6 ;  /* 0x0000000400ec7825 */ /* 0x040fe200078e0206 */
[----:B---3--:R3:W-:Y:S01]  /*f3020*/  @P0 STG.E desc[UR60][R198.64], R235 ;  /* 0x000000ebc6000986 */ /* 0x0087e2000c10193c */
[----:B------:R-:W-:Y:S02]  /*f3030*/  ISETP.LT.AND P0, PT, R15, R232, !P2 ;  /* 0x000000e80f00720c */ /* 0x000fe40005701270 */
[----:B------:R-:W-:Y:S01]  /*f3040*/  IMAD.WIDE R232, R0, 0x4, R2 ;  /* 0x0000000400e87825 */ /* 0x000fe200078e0202 */
[----:B-1----:R-:W-:-:S04]  /*f3050*/  ISETP.GE.AND P2, PT, R16, R197, PT ;  /* 0x000000c51000720c */ /* 0x002fc80003f46270 */
[----:B----4-:R1:W-:Y:S01]  /*f3060*/  @P3 STG.E desc[UR60][R232.64], R246 ;  /* 0x000000f6e8003986 */ /* 0x0103e2000c10193c */
[C---:B---3--:R-:W-:Y:S01]  /*f3070*/  IMAD.WIDE R234, R0.reuse, 0x4, R4 ;  /* 0x0000000400ea7825 */ /* 0x048fe200078e0204 */
[----:B------:R-:W-:Y:S02]  /*f3080*/  ISETP.LT.AND P6, PT, R11, R252, !P2 ;  /* 0x000000fc0b00720c */ /* 0x000fe400057c1270 */
[----:B--2---:R-:W-:Y:S01]  /*f3090*/  ISETP.LT.AND P3, PT, R17, R238, !P2 ;  /* 0x000000ee1100720c */ /* 0x004fe20005761270 */
[----:B------:R-:W2:Y:S04]  /*f30a0*/  LDL.LU R252, [R1+0x142c] ;  /* 0x00142c0001fc7983 */ /* 0x000ea80000300800 */
[----:B------:R3:W-:Y:S01]  /*f30b0*/  @P4 STG.E desc[UR60][R234.64], R245 ;  /* 0x000000f5ea004986 */ /* 0x0007e2000c10193c */
[----:B------:R-:W4:Y:S01]  /*f30c0*/  LDC.64 R198, c[0x0][0x228] ;  /* 0x00008a00ffc67b82 */ /* 0x000f220000000a00 */
[C---:B------:R-:W-:Y:S01]  /*f30d0*/  IADD3 R16, R0.reuse, R14, RZ ;  /* 0x0000000e00107210 */ /* 0x040fe20007ffe0ff */
[----:B-1----:R-:W-:Y:S01]  /*f30e0*/  IMAD.WIDE R232, R0, 0x4, R8 ;  /* 0x0000000400e87825 */ /* 0x002fe200078e0208 */
[----:B------:R-:W-:Y:S01]  /*f30f0*/  ISETP.LT.AND P4, PT, R13, R244, !P2 ;  /* 0x000000f40d00720c */ /* 0x000fe20005781270 */
[----:B------:R1:W-:Y:S04]  /*f3100*/  @P5 STG.E desc[UR60][R236.64], R239 ;  /* 0x000000efec005986 */ /* 0x0003e8000c10193c */
[----:B------:R-:W2:Y:S04]  /*f3110*/  LDL.LU R244, [R1+0x1c2c] ;  /* 0x001c2c0001f47983 */ /* 0x000ea80000300800 */
[----:B------:R-:W2:Y:S04]  /*f3120*/  LDL.LU R238, [R1+0x438] ;  /* 0x0004380001ee7983 */ /* 0x000ea80000300800 */
[----:B------:R1:W-:Y:S01]  /*f3130*/  @P0 STG.E desc[UR60][R232.64], R247 ;  /* 0x000000f7e8000986 */ /* 0x0003e2000c10193c */
[----:B------:R-:W2:Y:S08]  /*f3140*/  LDC R246, c[0x0][0x228] ;  /* 0x00008a00fff67b82 */ /* 0x000eb00000000800 */
[----:B---3--:R-:W3:Y:S01]  /*f3150*/  LDC R245, c[0x0][0x228] ;  /* 0x00008a00fff57b82 */ /* 0x008ee20000000800 */
[----:B------:R-:W-:-:S04]  /*f3160*/  IMAD.WIDE R234, R16, 0x4, R2 ;  /* 0x0000000410ea7825 */ /* 0x000fc800078e0202 */
[----:B------:R-:W-:-:S03]  /*f3170*/  VIADD R0, R10, 0x1e ;  /* 0x0000001e0a007836 */ /* 0x000fc60000000000 */
[----:B-1----:R-:W1:Y:S01]  /*f3180*/  LDC R239, c[0x0][0x228] ;  /* 0x00008a00ffef7b82 */ /* 0x002e620000000800 */
[----:B------:R-:W-:-:S07]  /*f3190*/  ISETP.LT.AND P5, PT, R15, R196, !P2 ;  /* 0x000000c40f00720c */ /* 0x000fce00057a1270 */
[----:B------:R-:W3:Y:S01]  /*f31a0*/  LDC.64 R196, c[0x0][0x228] ;  /* 0x00008a00ffc47b82 */ /* 0x000ee20000000a00 */
[----:B------:R-:W-:-:S07]  /*f31b0*/  IMAD.WIDE R236, R16, 0x4, R4 ;  /* 0x0000000410ec7825 */ /* 0x000fce00078e0204 */
[----:B------:R-:W1:Y:S01]  /*f31c0*/  LDC R247, c[0x0][0x228] ;  /* 0x00008a00fff77b82 */ /* 0x000e620000000800 */
[----:B------:R-:W3:Y:S01]  /*f31d0*/  LDL.LU R233, [R1+0xc28] ;  /* 0x000c280001e97983 */ /* 0x000ee20000300800 */
[----:B----4-:R-:W-:-:S03]  /*f31e0*/  ISETP.GE.AND P2, PT, R0, R199, PT ;  /* 0x000000c70000720c */ /* 0x010fc60003f46270 */
[----:B---3--:R3:W-:Y:S04]  /*f31f0*/  @P6 STG.E desc[UR60][R234.64], R233 ;  /* 0x000000e9ea006986 */ /* 0x0087e8000c10193c */
[----:B---3--:R-:W3:Y:S04]  /*f3200*/  LDL.LU R235, [R1+0x828] ;  /* 0x0008280001eb7983 */ /* 0x008ee80000300800 */
[----:B------:R-:W4:Y:S01]  /*f3210*/  LDL.LU R199, [R1+0x38] ;  /* 0x0000380001c77983 */ /* 0x000f220000300800 */
[C---:B------:R-:W-:Y:S01]  /*f3220*/  IMAD.WIDE R232, R16.reuse, 0x4, R6 ;  /* 0x0000000410e87825 */ /* 0x040fe200078e0206 */
[----:B------:R-:W-:-:S02]  /*f3230*/  IADD3 R0, R16, R14, RZ ;  /* 0x0000000e10007210 */ /* 0x000fc40007ffe0ff */
[----:B---3--:R3:W-:Y:S04]  /*f3240*/  @P4 STG.E desc[UR60][R236.64], R235 ;  /* 0x000000ebec004986 */ /* 0x0087e8000c10193c */
[----:B--2---:R2:W-:Y:S01]  /*f3250*/  @P3 STG.E desc[UR60][R232.64], R238 ;  /* 0x000000eee8003986 */ /* 0x0045e2000c10193c */
[----:B---3--:R-:W-:-:S04]  /*f3260*/  IMAD.WIDE R234, R16, 0x4, R8 ;  /* 0x0000000410ea7825 */ /* 0x008fc800078e0208 */
[----:B------:R-:W-:Y:S01]  /*f3270*/  VIADD R16, R10, 0x1f ;  /* 0x0000001f0a107836 */ /* 0x000fe20000000000 */
[----:B-1----:R-:W-:Y:S02]  /*f3280*/  ISETP.LT.AND P4, PT, R11, R247, !P2 ;  /* 0x000000f70b00720c */ /* 0x002fe40005781270 */
[----:B------:R-:W-:Y:S01]  /*f3290*/  ISETP.LT.AND P3, PT, R13, R239, !P2 ;  /* 0x000000ef0d00720c */ /* 0x000fe20005761270 */
[----:B------:R-:W-:Y:S01]  /*f32a0*/  IMAD.WIDE R236, R0, 0x4, R8 ;  /* 0x0000000400ec7825 */ /* 0x000fe200078e0208 */
[----:B----4-:R1:W-:Y:S01]  /*f32b0*/  @P5 STG.E desc[UR60][R234.64], R199 ;  /* 0x000000c7ea005986 */ /* 0x0103e2000c10193c */
[----:B------:R-:W-:-:S03]  /*f32c0*/  ISETP.LT.AND P5, PT, R17, R246, !P2 ;  /* 0x000000f61100720c */ /* 0x000fc600057a1270 */
[----:B------:R-:W3:Y:S01]  /*f32d0*/  LDL.LU R246, [R1+0x82c] ;  /* 0x00082c0001f67983 */ /* 0x000ee20000300800 */
[----:B------:R-:W-:Y:S01]  /*f32e0*/  ISETP.GE.AND P0, PT, R16, R197, PT ;  /* 0x000000c51000720c */ /* 0x000fe20003f06270 */
[----:B--2---:R-:W2:Y:S02]  /*f32f0*/  LDC R238, c[0x0][0x228] ;  /* 0x00008a00ffee7b82 */ /* 0x004ea40000000800 */
[----:B------:R-:W4:Y:S04]  /*f3300*/  LDL.LU R16, [R1+0x182c] ;  /* 0x00182c0001107983 */ /* 0x000f280000300800 */
[----:B------:R-:W2:Y:S01]  /*f3310*/  LDL.LU R197, [R1+0x102c] ;  /* 0x00102c0001c57983 */ /* 0x000ea20000300800 */
[----:B------:R-:W-:Y:S01]  /*f3320*/  ISETP.LT.AND P2, PT, R15, R198, !P2 ;  /* 0x000000c60f00720c */ /* 0x000fe20005741270 */
[----:B------:R-:W2:Y:S08]  /*f3330*/  LDC.64 R232, c[0x0][0x228] ;  /* 0x00008a00ffe87b82 */ /* 0x000eb00000000a00 */
[----:B------:R-:W3:Y:S08]  /*f3340*/  LDC R247, c[0x0][0x228] ;  /* 0x00008a00fff77b82 */ /* 0x000ef00000000800 */
[----:B------:R-:W3:Y:S01]  /*f3350*/  LDC R239, c[0x0][0x228] ;  /* 0x00008a00ffef7b82 */ /* 0x000ee20000000800 */
[----:B-1----:R-:W-:-:S04]  /*f3360*/  IMAD.WIDE R234, R0, 0x4, R2 ;  /* 0x0000000400ea7825 */ /* 0x002fc800078e0202 */
[----:B------:R-:W-:Y:S01]  /*f3370*/  IMAD.WIDE R198, R0, 0x4, R4 ;  /* 0x0000000400c67825 */ /* 0x000fe200078e0204 */
[----:B------:R1:W-:Y:S01]  /*f3380*/  @P4 STG.E desc[UR60][R234.64], R252 ;  /* 0x000000fcea004986 */ /* 0x0003e2000c10193c */
[----:B------:R-:W-:-:S03]  /*f3390*/  ISETP.LT.AND P4, PT, R11, R245, !P0 ;  /* 0x000000f50b00720c */ /* 0x000fc60004781270 */
[----:B------:R-:W3:Y:S04]  /*f33a0*/  LDL.LU R245, [R1+0xc2c] ;  /* 0x000c2c0001f57983 */ /* 0x000ee80000300800 */
[----:B------:R1:W-:Y:S02]  /*f33b0*/  @P3 STG.E desc[UR60][R198.64], R244 ;  /* 0x000000f4c6003986 */ /* 0x0003e4000c10193c */
[C---:B-1----:R-:W-:Y:S01]  /*f33c0*/  IMAD.WIDE R234, R0.reuse, 0x4, R6 ;  /* 0x0000000400ea7825 */ /* 0x042fe200078e0206 */
[----:B------:R-:W1:Y:S08]  /*f33d0*/  LDC R252, c[0x0][0x228] ;  /* 0x00008a00fffc7b82 */ /* 0x000e700000000800 */
[----:B------:R-:W1:Y:S01]  /*f33e0*/  LDC R244, c[0x0][0x228] ;  /* 0x00008a00fff47b82 */ /* 0x000e620000000800 */
[----:B----4-:R-:W-:Y:S04]  /*f33f0*/  @P5 STG.E desc[UR60][R234.64], R16 ;  /* 0x00000010ea005986 */ /* 0x010fe8000c10193c */
[----:B--2---:R2:W-:Y:S04]  /*f3400*/  @P2 STG.E desc[UR60][R236.64], R197 ;  /* 0x000000c5ec002986 */ /* 0x0045e8000c10193c */
[----:B--2---:R-:W2:Y:S01]  /*f3410*/  LDL.LU R236, [R1+0x43c] ;  /* 0x00043c0001ec7983 */ /* 0x004ea20000300800 */
[----:B------:R-:W-:-:S02]  /*f3420*/  IADD3 R0, R0, R14, RZ ;  /* 0x0000000e00007210 */ /* 0x000fc40007ffe0ff */
[----:B-1----:R-:W-:Y:S02]  /*f3430*/  ISETP.LT.AND P3, PT, R13, R244, !P0 ;  /* 0x000000f40d00720c */ /* 0x002fe40004761270 */
[----:B------:R-:W-:Y:S02]  /*f3440*/  ISETP.LT.AND P6, PT, R15, R196, !P0 ;  /* 0x000000c40f00720c */ /* 0x000fe400047c1270 */
[----:B------:R-:W-:Y:S01]  /*f3450*/  ISETP.LT.AND P0, PT, R17, R238, !P0 ;  /* 0x000000ee1100720c */ /* 0x000fe20004701270 */
[----:B------:R-:W-:Y:S02]  /*f3460*/  VIADD R16, R10, 0x20 ;  /* 0x000000200a107836 */ /* 0x000fe40000000000 */
[----:B------:R-:W-:-:S04]  /*f3470*/  IMAD.WIDE R198, R0, 0x4, R2 ;  /* 0x0000000400c67825 */ /* 0x000fc800078e0202 */
[----:B------:R-:W-:Y:S01]  /*f3480*/  IMAD.WIDE R234, R0, 0x4, R4 ;  /* 0x0000000400ea7825 */ /* 0x000fe200078e0204 */
[----:B------:R-:W4:Y:S04]  /*f3490*/  LDL.LU R237, [R1+0x3c] ;  /* 0x00003c0001ed7983 */ /* 0x000f280000300800 */
[----:B---3--:R1:W-:Y:S01]  /*f34a0*/  @P4 STG.E desc[UR60][R198.64], R245 ;  /* 0x000000f5c6004986 */ /* 0x0083e2000c10193c */
[----:B------:R-:W-:-:S03]  /*f34b0*/  ISETP.GE.AND P2, PT, R16, R233, PT ;  /* 0x000000e91000720c */ /* 0x000fc60003f46270 */
[----:B------:R-:W3:Y:S01]  /*f34c0*/  LDL.LU R244, [R1+0xc30] ;  /* 0x000c300001f47983 */ /* 0x000ee20000300800 */
[----:B------:R-:W4:Y:S03]  /*f34d0*/  LDC.64 R196, c[0x0][0x228] ;  /* 0x00008a00ffc47b82 */ /* 0x000f260000000a00 */
[----:B------:R1:W-:Y:S01]  /*f34e0*/  @P3 STG.E desc[UR60][R234.64], R246 ;  /* 0x000000f6ea003986 */ /* 0x0003e2000c10193c */
[----:B------:R-:W-:-:S03]  /*f34f0*/  ISETP.LT.AND P3, PT, R17, R252, !P2 ;  /* 0x000000fc1100720c */ /* 0x000fc60005761270 */
[----:B------:R-:W3:Y:S01]  /*f3500*/  LDL.LU R252, [R1+0x1430] ;  /* 0x0014300001fc7983 */ /* 0x000ee20000300800 */
[----:B-1----:R-:W-:Y:S01]  /*f3510*/  IMAD.WIDE R198, R0, 0x4, R6 ;  /* 0x0000000400c67825 */ /* 0x002fe200078e0206 */
[----:B------:R-:W-:-:S03]  /*f3520*/  ISETP.LT.AND P4, PT, R13, R247, !P2 ;  /* 0x000000f70d00720c */ /* 0x000fc60005781270 */
[----:B------:R-:W-:Y:S01]  /*f3530*/  VIADD R16, R10, 0x21 ;  /* 0x000000210a107836 */ /* 0x000fe20000000000 */
[----:B------:R-:W3:Y:S01]  /*f3540*/  LDL.LU R247, [R1+0x1030] ;  /* 0x0010300001f77983 */ /* 0x000ee20000300800 */
[----:B------:R-:W-:Y:S01]  /*f3550*/  ISETP.LT.AND P5, PT, R11, R239, !P2 ;  /* 0x000000ef0b00720c */ /* 0x000fe200057a1270 */
[----:B------:R-:W1:Y:S08]  /*f3560*/  LDC R245, c[0x0][0x228] ;  /* 0x00008a00fff57b82 */ /* 0x000e700000000800 */
[----:B------:R-:W1:Y:S08]  /*f3570*/  LDC R233, c[0x0][0x228] ;  /* 0x00008a00ffe97b82 */ /* 0x000e700000000800 */
[----:B------:R-:W1:Y:S01]  /*f3580*/  LDC R246, c[0x0][0x228] ;  /* 0x00008a00fff67b82 */ /* 0x000e620000000800 */
[----:B--2---:R2:W-:Y:S01]  /*f3590*/  @P0 STG.E desc[UR60][R198.64], R236 ;  /* 0x000000ecc6000986 */ /* 0x0045e2000c10193c */
[----:B------:R-:W-:-:S03]  /*f35a0*/  ISETP.LT.AND P0, PT, R15, R232, !P2 ;  /* 0x000000e80f00720c */ /* 0x000fc60005701270 */
[----:B------:R-:W3:Y:S01]  /*f35b0*/  LDL.LU R232, [R1+0x1830] ;  /* 0x0018300001e87983 */ /* 0x000ee20000300800 */
[C---:B------:R-:W-:Y:S01]  /*f35c0*/  IMAD.WIDE R234, R0.reuse, 0x4, R8 ;  /* 0x0000000400ea7825 */ /* 0x040fe200078e0208 */
[----:B------:R-:W-:-:S04]  /*f35d0*/  IADD3 R0, R0, R14, RZ ;  /* 0x0000000e00007210 */ /* 0x000fc80007ffe0ff */
[----:B----4-:R4:W-:Y:S01]  /*f35e0*/  @P6 STG.E desc[UR60][R234.64], R237 ;  /* 0x000000edea006986 */ /* 0x0109e2000c10193c */
[----:B------:R-:W-:Y:S01]  /*f35f0*/  IMAD.WIDE R238, R0, 0x4, R6 ;  /* 0x0000000400ee7825 */ /* 0x000fe200078e0206 */
[----:B------:R-:W-:Y:S02]  /*f3600*/  ISETP.GE.AND P2, PT, R16, R197, PT ;  /* 0x000000c51000720c */ /* 0x000fe40003f46270 */
[----:B------:R-:W3:Y:S01]  /*f3610*/  LDL.LU R197, [R1+0x840] ;  /* 0x0008400001c57983 */ /* 0x000ee20000300800 */
[----:B--2---:R-:W2:Y:S01]  /*f3620*/  LDC.64 R198, c[0x0][0x228] ;  /* 0x00008a00ffc67b82 */ /* 0x004ea20000000a00 */
[----:B----4-:R-:W-:-:S04]  /*f3630*/  IMAD.WIDE R234, R0, 0x4, R2 ;  /* 0x0000000400ea7825 */ /* 0x010fc800078e0202 */
[C---:B------:R-:W-:Y:S01]  /*f3640*/  IMAD.WIDE R236, R0.reuse, 0x4, R4 ;  /* 0x0000000400ec7825 */ /* 0x040fe200078e0204 */
[----:B---3--:R3:W-:Y:S04]  /*f3650*/  @P5 STG.E desc[UR60][R234.64], R232 ;  /* 0x000000e8ea005986 */ /* 0x0087e8000c10193c */
[----:B------:R4:W-:Y:S04]  /*f3660*/  @P4 STG.E desc[UR60][R236.64], R252 ;  /* 0x000000fcec004986 */ /* 0x0009e8000c10193c */
[----:B------:R2:W-:Y:S01]  /*f3670*/  @P3 STG.E desc[UR60][R238.64], R244 ;  /* 0x000000f4ee003986 */ /* 0x0005e2000c10193c */
[----:B---3--:R-:W-:-:S03]  /*f3680*/  IMAD.WIDE R234, R0, 0x4, R8 ;  /* 0x0000000400ea7825 */ /* 0x008fc600078e0208 */
[----:B----4-:R-:W3:Y:S01]  /*f3690*/  LDL.LU R252, [R1+0x40] ;  /* 0x0000400001fc7983 */ /* 0x010ee20000300800 */
[----:B-1----:R-:W-:Y:S02]  /*f36a0*/  ISETP.LT.AND P5, PT, R13, R245, !P2 ;  /* 0x000000f50d00720c */ /* 0x002fe400057a1270 */
[----:B------:R-:W-:Y:S01]  /*f36b0*/  ISETP.LT.AND P4, PT, R11, R233, !P2 ;  /* 0x000000e90b00720c */ /* 0x000fe20005781270 */
[----:B------:R-:W1:Y:S01]  /*f36c0*/  LDC R245, c[0x0][0x228] ;  /* 0x00008a00fff57b82 */ /* 0x000e620000000800 */
[----:B------:R4:W-:Y:S07]  /*f36d0*/  @P0 STG.E desc[UR60][R234.64], R247 ;  /* 0x000000f7ea000986 */ /* 0x0009ee000c10193c */
[----:B------:R-:W3:Y:S01]  /*f36e0*/  LDC.64 R232, c[0x0][0x228] ;  /* 0x00008a00ffe87b82 */ /* 0x000ee20000000a00 */
[----:B------:R-:W-:-:S07]  /*f36f0*/  IADD3 R16, R0, R14, RZ ;  /* 0x0000000e00107210 */ /* 0x000fce0007ffe0ff */
[----:B--2---:R-:W2:Y:S01]  /*f3700*/  LDC R244, c[0x0][0x228] ;  /* 0x00008a00fff47b82 */ /* 0x004ea20000000800 */
[----:B----4-:R-:W4:Y:S04]  /*f3710*/  LDL.LU R234, [R1+0x830] ;  /* 0x0008300001ea7983 */ /* 0x010f280000300800 */
[----:B------:R-:W2:Y:S01]  /*f3720*/  LDL.LU R235, [R1+0x440] ;  /* 0x0004400001eb7983 */ /* 0x000ea20000300800 */
[----:B------:R-:W-:Y:S01]  /*f3730*/  ISETP.LT.AND P3, PT, R17, R246, !P2 ;  /* 0x000000f61100720c */ /* 0x000fe20005761270 */
[----:B------:R-:W-:-:S04]  /*f3740*/  IMAD.WIDE R236, R16, 0x4, R2 ;  /* 0x0000000410ec7825 */ /* 0x000fc800078e0202 */
[----:B------:R-:W-:Y:S01]  /*f3750*/  IMAD.WIDE R238, R16, 0x4, R4 ;  /* 0x0000000410ee7825 */ /* 0x000fe200078e0204 */
[----:B------:R-:W-:-:S03]  /*f3760*/  ISETP.LT.AND P2, PT, R15, R196, !P2 ;  /* 0x000000c40f00720c */ /* 0x000fc60005741270 */
[----:B------:R-:W-:Y:S01]  /*f3770*/  VIADD R0, R10, 0x22 ;  /* 0x000000220a007836 */ /* 0x000fe20000000000 */
[----:B------:R-:W1:Y:S08]  /*f3780*/  LDC R247, c[0x0][0x228] ;  /* 0x00008a00fff77b82 */ /* 0x000e700000000800 */
[----:B------:R-:W3:Y:S01]  /*f3790*/  LDC R246, c[0x0][0x228] ;  /* 0x00008a00fff67b82 */ /* 0x000ee20000000800 */
[----:B------:R-:W-:Y:S01]  /*f37a0*/  ISETP.GE.AND P0, PT, R0, R199, PT ;  /* 0x000000c70000720c */ /* 0x000fe20003f06270 */
[----:B------:R-:W-:Y:S01]  /*f37b0*/  VIADD R0, R10, 0x23 ;  /* 0x000000230a007836 */ /* 0x000fe20000000000 */
[----:B------:R-:W3:Y:S04]  /*f37c0*/  LDL.LU R199, [R1+0x1834] ;  /* 0x0018340001c77983 */ /* 0x000ee80000300800 */
[----:B----4-:R4:W-:Y:S04]  /*f37d0*/  @P4 STG.E desc[UR60][R236.64], R234 ;  /* 0x000000eaec004986 */ /* 0x0109e8000c10193c */
[----:B------:R2:W-:Y:S01]  /*f37e0*/  @P5 STG.E desc[UR60][R238.64], R197 ;  /* 0x000000c5ee005986 */ /* 0x0005e2000c10193c */
[----:B-1----:R-:W-:Y:S01]  /*f37f0*/  ISETP.LT.AND P5, PT, R17, R245, !P0 ;  /* 0x000000f51100720c */ /* 0x002fe200047a1270 */
[----:B----4-:R-:W1:Y:S01]  /*f3800*/  LDC R237, c[0x0][0x228] ;  /* 0x00008a00ffed7b82 */ /* 0x010e620000000800 */
[C---:B--2---:R-:W-:Y:S01]  /*f3810*/  IMAD.WIDE R196, R16.reuse, 0x4, R6 ;  /* 0x0000000410c47825 */ /* 0x044fe200078e0206 */
[----:B------:R-:W2:Y:S01]  /*f3820*/  LDL.LU R238, [R1+0xc34] ;  /* 0x000c340001ee7983 */ /* 0x000ea20000300800 */
[----:B------:R-:W-:-:S02]  /*f3830*/  IADD3 R236, R16, R14, RZ ;  /* 0x0000000e10ec7210 */ /* 0x000fc40007ffe0ff */
[----:B------:R-:W-:-:S03]  /*f3840*/  ISETP.LT.AND P4, PT, R11, R247, !P0 ;  /* 0x000000f70b00720c */ /* 0x000fc60004781270 */
[----:B------:R-:W4:Y:S01]  /*f3850*/  LDC R247, c[0x0][0x228] ;  /* 0x00008a00fff77b82 */ /* 0x000f220000000800 */
[----:B------:R3:W-:Y:S07]  /*f3860*/  @P3 STG.E desc[UR60][R196.64], R235 ;  /* 0x000000ebc4003986 */ /* 0x0007ee000c10193c */
[----:B------:R-:W1:Y:S01]  /*f3870*/  LDC R239, c[0x0][0x228] ;  /* 0x00008a00ffef7b82 */ /* 0x000e620000000800 */
[----:B---3--:R-:W-:Y:S02]  /*f3880*/  IMAD.WIDE R196, R16, 0x4, R8 ;  /* 0x0000000410c47825 */ /* 0x008fe400078e0208 */
[----:B------:R-:W3:Y:S04]  /*f3890*/  LDL.LU R16, [R1+0x834] ;  /* 0x0008340001107983 */ /* 0x000ee80000300800 */
[----:B------:R-:W3:Y:S04]  /*f38a0*/  LDL.LU R245, [R1+0x1034] ;  /* 0x0010340001f57983 */ /* 0x000ee80000300800 */
[----:B------:R4:W-:Y:S01]  /*f38b0*/  @P2 STG.E desc[UR60][R196.64], R252 ;  /* 0x000000fcc4002986 */ /* 0x0009e2000c10193c */
[----:B------:R-:W-:-:S03]  /*f38c0*/  ISETP.GE.AND P2, PT, R0, R233, PT ;  /* 0x000000e90000720c */ /* 0x000fc60003f46270 */
[----:B----4-:R-:W4:Y:S04]  /*f38d0*/  LDL.LU R252, [R1+0x44] ;  /* 0x0000440001fc7983 */ /* 0x010f280000300800 */
[----:B------:R-:W2:Y:S01]  /*f38e0*/  LDL.LU R233, [R1+0x1434] ;  /* 0x0014340001e97983 */ /* 0x000ea20000300800 */
[----:B------:R-:W-:Y:S01]  /*f38f0*/  ISETP.LT.AND P3, PT, R13, R244, !P0 ;  /* 0x000000f40d00720c */ /* 0x000fe20004761270 */
[C---:B------:R-:W-:Y:S01]  /*f3900*/  IMAD.WIDE R234, R236.reuse, 0x4, R2 ;  /* 0x00000004ecea7825 */ /* 0x040fe200078e0202 */
[----:B------:R-:W3:Y:S01]  /*f3910*/  LDC.64 R196, c[0x0][0x228] ;  /* 0x00008a00ffc47b82 */ /* 0x000ee20000000a00 */
[----:B------:R-:W-:Y:S02]  /*f3920*/  ISETP.LT.AND P0, PT, R15, R198, !P0 ;  /* 0x000000c60f00720c */ /* 0x000fe40004701270 */
[----:B------:R-:W-:-:S05]  /*f3930*/  IADD3 R0, R236, R14, RZ ;  /* 0x0000000eec007210 */ /* 0x000fca0007ffe0ff */
[----:B------:R-:W4:Y:S01]  /*f3940*/  LDC R244, c[0x0][0x228] ;  /* 0x00008a00fff47b82 */ /* 0x000f220000000800 */
[----:B------:R1:W-:Y:S01]  /*f3950*/  @P4 STG.E desc[UR60][R234.64], R199 ;  /* 0x000000c7ea004986 */ /* 0x0003e2000c10193c */
[----:B------:R-:W-:-:S03]  /*f3960*/  ISETP.LT.AND P4, PT, R11, R246, !P2 ;  /* 0x000000f60b00720c */ /* 0x000fc60005781270 */
[----:B------:R-:W4:Y:S01]  /*f3970*/  LDL.LU R246, [R1+0x1838] ;  /* 0x0018380001f67983 */ /* 0x000f220000300800 */
[----:B-1----:R-:W-:-:S04]  /*f3980*/  IMAD.WIDE R198, R236, 0x4, R4 ;  /* 0x00000004ecc67825 */ /* 0x002fc800078e0204 */
[----:B------:R-:W-:Y:S01]  /*f3990*/  IMAD.WIDE R234, R236, 0x4, R6 ;  /* 0x00000004ecea7825 */ /* 0x000fe200078e0206 */
[----:B--2---:R1:W-:Y:S04]  /*f39a0*/  @P3 STG.E desc[UR60][R198.64], R233 ;  /* 0x000000e9c6003986 */ /* 0x0043e8000c10193c */
[----:B------:R2:W-:Y:S01]  /*f39b0*/  @P5 STG.E desc[UR60][R234.64], R238 ;  /* 0x000000eeea005986 */ /* 0x0005e2000c10193c */
[----:B------:R-:W-:-:S03]  /*f39c0*/  ISETP.LT.AND P5, PT, R17, R247, !P2 ;  /* 0x000000f71100720c */ /* 0x000fc600057a1270 */
[----:B------:R-:W4:Y:S01]  /*f39d0*/  LDL.LU R247, [R1+0x444] ;  /* 0x0004440001f77983 */ /* 0x000f220000300800 */
[----:B-1----:R-:W-:-:S04]  /*f39e0*/  IMAD.WIDE R198, R236, 0x4, R8 ;  /* 0x00000004ecc67825 */ /* 0x002fc800078e0208 */
[----:B--2---:R-:W-:Y:S01]  /*f39f0*/  IMAD.WIDE R234, R0, 0x4, R2 ;  /* 0x0000000400ea7825 */ /* 0x004fe200078e0202 */
[----:B------:R-:W-:Y:S01]  /*f3a00*/  ISETP.LT.AND P3, PT, R13, R237, !P2 ;  /* 0x000000ed0d00720c */ /* 0x000fe20005761270 */
[----:B------:R-:W1:Y:S01]  /*f3a10*/  LDC R238, c[0x0][0x228] ;  /* 0x00008a00ffee7b82 */ /* 0x000e620000000800 */
[----:B---3--:R2:W-:Y:S04]  /*f3a20*/  @P0 STG.E desc[UR60][R198.64], R245 ;  /* 0x000000f5c6000986 */ /* 0x0085e8000c10193c */
[----:B------:R3:W-:Y:S04]  /*f3a30*/  @P4 STG.E desc[UR60][R234.64], R16 ;  /* 0x00000010ea004986 */ /* 0x0007e8000c10193c */
[----:B--2---:R-:W2:Y:S01]  /*f3a40*/  LDL.LU R245, [R1+0x1438] ;  /* 0x0014380001f57983 */ /* 0x004ea20000300800 */
[----:B---3--:R-:W-:Y:S01]  /*f3a50*/  VIADD R16, R10, 0x24 ;  /* 0x000000240a107836 */ /* 0x008fe20000000000 */
[----:B------:R-:W3:Y:S04]  /*f3a60*/  LDC.64 R198, c[0x0][0x228] ;  /* 0x00008a00ffc67b82 */ /* 0x000ee80000000a00 */
[----:B------:R-:W-:-:S02]  /*f3a70*/  ISETP.GE.AND P0, PT, R16, R197, PT ;  /* 0x000000c51000720c */ /* 0x000fc40003f06270 */
[----:B------:R-:W3:Y:S01]  /*f3a80*/  LDL.LU R197, [R1+0x844] ;  /* 0x0008440001c57983 */ /* 0x000ee20000300800 */
[----:B------:R-:W-:Y:S02]  /*f3a90*/  ISETP.LT.AND P2, PT, R15, R232, !P2 ;  /* 0x000000e80f00720c */ /* 0x000fe40005741270 */
[----:B------:R-:W-:Y:S01]  /*f3aa0*/  ISETP.LT.AND P4, PT, R11, R239, !P0 ;  /* 0x000000ef0b00720c */ /* 0x000fe20004781270 */
[----:B------:R-:W-:-:S04]  /*f3ab0*/  IMAD.WIDE R232, R0, 0x4, R4 ;  /* 0x0000000400e87825 */ /* 0x000fc800078e0204 */
[----:B------:R-:W-:-:S04]  /*f3ac0*/  IMAD.WIDE R234, R0, 0x4, R6 ;  /* 0x0000000400ea7825 */ /* 0x000fc800078e0206 */
[C---:B------:R-:W-:Y:S01]  /*f3ad0*/  IMAD.WIDE R236, R0.reuse, 0x4, R8 ;  /* 0x0000000400ec7825 */ /* 0x040fe200078e0208 */
[----:B------:R-:W-:-:S03]  /*f3ae0*/  IADD3 R0, R0, R14, RZ ;  /* 0x0000000e00007210 */ /* 0x000fc60007ffe0ff */
[----:B------:R-:W-:Y:S01]  /*f3af0*/  VIADD R16, R10, 0x25 ;  /* 0x000000250a107836 */ /* 0x000fe20000000000 */
[----:B------:R-:W2:Y:S01]  /*f3b00*/  LDC R239, c[0x0][0x228] ;  /* 0x00008a00ffef7b82 */ /* 0x000ea20000000800 */
[----:B---3--:R-:W-:Y:S04]  /*f3b10*/  @P3 STG.E desc[UR60][R232.64], R197 ;  /* 0x000000c5e8003986 */ /* 0x008fe8000c10193c */
[----:B----4-:R3:W-:Y:S04]  /*f3b20*/  @P5 STG.E desc[UR60][R234.64], R247 ;  /* 0x000000f7ea005986 */ /* 0x0107e8000c10193c */
[----:B------:R4:W-:Y:S01]  /*f3b30*/  @P2 STG.E desc[UR60][R236.64], R252 ;  /* 0x000000fcec002986 */ /* 0x0009e2000c10193c */
[----:B---3--:R-:W-:-:S03]  /*f3b40*/  IMAD.WIDE R234, R0, 0x4, R2 ;  /* 0x0000000400ea7825 */ /* 0x008fc600078e0202 */
[----:B------:R-:W3:Y:S04]  /*f3b50*/  LDL.LU R247, [R1+0x448] ;  /* 0x0004480001f77983 */ /* 0x000ee80000300800 */
[----:B----4-:R-:W4:Y:S01]  /*f3b60*/  LDL.LU R252, [R1+0x48] ;  /* 0x0000480001fc7983 */ /* 0x010f220000300800 */
[----:B------:R-:W-:Y:S02]  /*f3b70*/  ISETP.LT.AND P5, PT, R15, R196, !P0 ;  /* 0x000000c40f00720c */ /* 0x000fe400047a1270 */
[----:B------:R-:W-:Y:S01]  /*f3b80*/  ISETP.LT.AND P3, PT, R13, R244, !P0 ;  /* 0x000000f40d00720c */ /* 0x000fe20004761270 */
[----:B------:R2:W-:Y:S01]  /*f3b90*/  @P4 STG.E desc[UR60][R234.64], R246 ;  /* 0x000000f6ea004986 */ /* 0x0005e2000c10193c */
[----:B-1----:R-:W-:-:S03]  /*f3ba0*/  ISETP.LT.AND P2, PT, R17, R238, !P0 ;  /* 0x000000ee1100720c */ /* 0x002fc60004741270 */
[----:B------:R-:W3:Y:S01]  /*f3bb0*/  LDL.LU R244, [R1+0x848] ;  /* 0x0008480001f47983 */ /* 0x000ee20000300800 */
[----:B------:R-:W-:-:S03]  /*f3bc0*/  ISETP.GE.AND P0, PT, R16, R199, PT ;  /* 0x000000c71000720c */ /* 0x000fc60003f06270 */
[----:B------:R-:W4:Y:S04]  /*f3bd0*/  LDL.LU R16, [R1+0xc38] ;  /* 0x000c380001107983 */ /* 0x000f280000300800 */
[----:B------:R-:W3:Y:S01]  /*f3be0*/  LDL.LU R199, [R1+0x1038] ;  /* 0x0010380001c77983 */ /* 0x000ee20000300800 */
[----:B------:R-:W-:Y:S01]  /*f3bf0*/  IMAD.WIDE R232, R0, 0x4, R4 ;  /* 0x0000000400e87825 */ /* 0x000fe200078e0204 */
[----:B------:R-:W1:Y:S08]  /*f3c00*/  LDC R236, c[0x0][0x228] ;  /* 0x00008a00ffec7b82 */ /* 0x000e700000000800 */
[----:B--2---:R-:W2:Y:S08]  /*f3c10*/  LDC R246, c[0x0][0x228] ;  /* 0x00008a00fff67b82 */ /* 0x004eb00000000800 */
[----:B------:R-:W3:Y:S08]  /*f3c20*/  LDC.64 R196, c[0x0][0x228] ;  /* 0x00008a00ffc47b82 */ /* 0x000ef00000000a00 */
[----:B------:R-:W3:Y:S08]  /*f3c30*/  LDC R237, c[0x0][0x228] ;  /* 0x00008a00ffed7b82 */ /* 0x000ef00000000800 */
[----:B------:R-:W3:Y:S01]  /*f3c40*/  LDC R238, c[0x0][0x228] ;  /* 0x00008a00ffee7b82 */ /* 0x000ee20000000800 */
[----:B--2---:R-:W-:-:S02]  /*f3c50*/  ISETP.LT.AND P4, PT, R13, R246, !P0 ;  /* 0x000000f60d00720c */ /* 0x004fc40004781270 */
[----:B------:R-:W2:Y:S04]  /*f3c60*/  LDL.LU R246, [R1+0x838] ;  /* 0x0008380001f67983 */ /* 0x000ea80000300800 */
[----:B------:R1:W-:Y:S02]  /*f3c70*/  @P3 STG.E desc[UR60][R232.64], R245 ;  /* 0x000000f5e8003986 */ /* 0x0003e4000c10193c */
[----:B-1----:R-:W1:Y:S01]  /*f3c80*/  LDC R245, c[0x0][0x228] ;  /* 0x00008a00fff57b82 */ /* 0x002e620000000800 */
[----:B------:R-:W-:-:S04]  /*f3c90*/  IMAD.WIDE R234, R0, 0x4, R6 ;  /* 0x0000000400ea7825 */ /* 0x000fc800078e0206 */
[C---:B------:R-:W-:Y:S01]  /*f3ca0*/  IMAD.WIDE R232, R0.reuse, 0x4, R8 ;  /* 0x0000000400e87825 */ /* 0x040fe200078e0208 */
[----:B------:R-:W-:Y:S02]  /*f3cb0*/  ISETP.LT.AND P6, PT, R15, R198, !P0 ;  /* 0x000000c60f00720c */ /* 0x000fe400047c1270 */
[----:B------:R-:W-:Y:S02]  /*f3cc0*/  IADD3 R0, R0, R14, RZ ;  /* 0x0000000e00007210 */ /* 0x000fe40007ffe0ff */
[----:B-1----:R-:W-:Y:S02]  /*f3cd0*/  ISETP.LT.AND P3, PT, R11, R245, !P0 ;  /* 0x000000f50b00720c */ /* 0x002fe40004761270 */
[----:B------:R-:W-:Y:S01]  /*f3ce0*/  ISETP.LT.AND P0, PT, R17, R236, !P0 ;  /* 0x000000ec1100720c */ /* 0x000fe20004701270 */
[----:B------:R-:W1:Y:S01]  /*f3cf0*/  LDC R245, c[0x0][0x228] ;  /* 0x00008a00fff57b82 */ /* 0x000e620000000800 */
[----:B----4-:R-:W-:Y:S04]  /*f3d00*/  @P2 STG.E desc[UR60][R234.64], R16 ;  /* 0x00000010ea002986 */ /* 0x010fe8000c10193c */
[----:B---3--:R3:W-:Y:S03]  /*f3d10*/  @P5 STG.E desc[UR60][R232.64], R199 ;  /* 0x000000c7e8005986 */ /* 0x0087e6000c10193c */
[----:B---3--:R-:W3:Y:S01]  /*f3d20*/  LDC.64 R198, c[0x0][0x228] ;  /* 0x00008a00ffc67b82 */ /* 0x008ee20000000a00 */
[----:B------:R-:W-:-:S02]  /*f3d30*/  VIADD R16, R10, 0x26 ;  /* 0x000000260a107836 */ /* 0x000fc40000000000 */
[----:B------:R-:W-:-:S04]  /*f3d40*/  IMAD.WIDE R232, R0, 0x4, R2 ;  /* 0x0000000400e87825 */ /* 0x000fc800078e0202 */
[----:B------:R-:W-:Y:S01]  /*f3d50*/  IMAD.WIDE R234, R0, 0x4, R4 ;  /* 0x0000000400ea7825 */ /* 0x000fe200078e0204 */
[----:B------:R-:W-:-:S03]  /*f3d60*/  ISETP.GE.AND P2, PT, R16, R197, PT ;  /* 0x000000c51000720c */ /* 0x000fc60003f46270 */
[----:B------:R-:W-:Y:S01]  /*f3d70*/  VIADD R16, R10, 0x27 ;  /* 0x000000270a107836 */ /* 0x000fe20000000000 */
[----:B------:R-:W4:Y:S01]  /*f3d80*/  LDC R197, c[0x0][0x228] ;  /* 0x00008a00ffc57b82 */ /* 0x000f220000000800 */
[----:B--2---:R2:W-:Y:S01]  /*f3d90*/  @P3 STG.E desc[UR60][R232.64], R246 ;  /* 0x000000f6e8003986 */ /* 0x0045e2000c10193c */
[----:B------:R-:W-:-:S03]  /*f3da0*/  ISETP.LT.AND P3, PT, R17, R237, !P2 ;  /* 0x000000ed1100720c */ /* 0x000fc60005761270 */
[----:B------:R1:W-:Y:S01]  /*f3db0*/  @P4 STG.E desc[UR60][R234.64], R244 ;  /* 0x000000f4ea004986 */ /* 0x0003e2000c10193c */
[C---:B------:R-:W-:Y:S01]  /*f3dc0*/  IMAD.WIDE R236, R0.reuse, 0x4, R6 ;  /* 0x0000000400ec7825 */ /* 0x040fe200078e0206 */
[----:B------:R-:W-:Y:S02]  /*f3dd0*/  ISETP.LT.AND P4, PT, R13, R239, !P2 ;  /* 0x000000ef0d00720c */ /* 0x000fe40005781270 */
[----:B------:R-:W-:Y:S02]  /*f3de0*/  ISETP.LT.AND P5, PT, R11, R238, !P2 ;  /* 0x000000ee0b00720c */ /* 0x000fe400057a1270 */
[----:B------:R-:W-:Y:S01]  /*f3df0*/  ISETP.LT.AND P2, PT, R15, R196, !P2 ;  /* 0x000000c40f00720c */ /* 0x000fe20005741270 */
[----:B------:R4:W-:Y:S01]  /*f3e00*/  @P0 STG.E desc[UR60][R236.64], R247 ;  /* 0x000000f7ec000986 */ /* 0x0009e2000c10193c */
[----:B--2---:R-:W2:Y:S08]  /*f3e10*/  LDC.64 R232, c[0x0][0x228] ;  /* 0x00008a00ffe87b82 */ /* 0x004eb00000000a00 */
[----:B------:R-:W2:Y:S01]  /*f3e20*/  LDC R246, c[0x0][0x228] ;  /* 0x00008a00fff67b82 */ /* 0x000ea20000000800 */
[----:B-1----:R-:W-:Y:S01]  /*f3e30*/  IMAD.WIDE R234, R0, 0x4, R8 ;  /* 0x0000000400ea7825 */ /* 0x002fe200078e0208 */
[----:B---3--:R-:W-:-:S06]  /*f3e40*/  ISETP.GE.AND P0, PT, R16, R199, PT ;  /* 0x000000c71000720c */ /* 0x008fcc0003f06270 */
[----:B------:R-:W1:Y:S01]  /*f3e50*/  LDC R244, c[0x0][0x228] ;  /* 0x00008a00fff47b82 */ /* 0x000e620000000800 */
[----:B------:R3:W-:Y:S04]  /*f3e60*/  @P6 STG.E desc[UR60][R234.64], R252 ;  /* 0x000000fcea006986 */ /* 0x0007e8000c10193c */
[----:B----4-:R-:W4:Y:S04]  /*f3e70*/  LDL.LU R247, [R1+0x44c] ;  /* 0x00044c0001f77983 */ /* 0x010f280000300800 */
[----:B---3--:R-:W3:Y:S04]  /*f3e80*/  LDL.LU R252, [R1+0x4c] ;  /* 0x00004c0001fc7983 */ /* 0x008ee80000300800 */
[----:B------:R-:W2:Y:S04]  /*f3e90*/  LDL.LU R196, [R1+0xc3c] ;  /* 0x000c3c0001c47983 */ /* 0x000ea80000300800 */
[----:B------:R-:W4:Y:S04]  /*f3ea0*/  LDL.LU R16, [R1+0x183c] ;  /* 0x00183c0001107983 */ /* 0x000f280000300800 */
[----:B------:R-:W3:Y:S01]  /*f3eb0*/  LDL.LU R199, [R1+0x143c] ;  /* 0x00143c0001c77983 */ /* 0x000ee20000300800 */
[----:B------:R-:W-:-:S05]  /*f3ec0*/  IADD3 R0, R0, R14, RZ ;  /* 0x0000000e00007210 */ /* 0x000fca0007ffe0ff */
[----:B------:R-:W-:-:S04]  /*f3ed0*/  IMAD.WIDE R234, R0, 0x4, R2 ;  /* 0x0000000400ea7825 */ /* 0x000fc800078e0202 */
[----:B------:R-:W-:-:S04]  /*f3ee0*/  IMAD.WIDE R236, R0, 0x4, R4 ;  /* 0x0000000400ec7825 */ /* 0x000fc800078e0204 */
[C---:B------:R-:W-:Y:S01]  /*f3ef0*/  IMAD.WIDE R238, R0.reuse, 0x4, R6 ;  /* 0x0000000400ee7825 */ /* 0x040fe200078e0206 */
[----:B------:R-:W-:Y:S02]  /*f3f00*/  ISETP.LT.AND P6, PT, R11, R245, !P0 ;  /* 0x000000f50b00720c */ /* 0x000fe400047c1270 */
[----:B------:R-:W2:Y:S04]  /*f3f10*/  LDL.LU R245, [R1+0x83c] ;  /* 0x00083c0001f57983 */ /* 0x000ea80000300800 */
[----:B----4-:R4:W-:Y:S04]  /*f3f20*/  @P5 STG.E desc[UR60][R234.64], R16 ;  /* 0x00000010ea005986 */ /* 0x0109e8000c10193c */
[----:B---3--:R3:W-:Y:S04]  /*f3f30*/  @P4 STG.E desc[UR60][R236.64], R199 ;  /* 0x000000c7ec004986 */ /* 0x0087e8000c10193c */
[----:B--2---:R2:W-:Y:S01]  /*f3f40*/  @P3 STG.E desc[UR60][R238.64], R196 ;  /* 0x000000c4ee003986 */ /* 0x0045e2000c10193c */
[----:B----4-:R-:W-:Y:S01]  /*f3f50*/  IADD3 R16, R0, R14, RZ ;  /* 0x0000000e00107210 */ /* 0x010fe20007ffe0ff */
[----:B---3--:R-:W-:-:S02]  /*f3f60*/  VIADD R199, R10, 0x28 ;  /* 0x000000280ac77836 */ /* 0x008fc40000000000 */
[----:B------:R-:W-:Y:S01]  /*f3f70*/  IMAD.WIDE R234, R0, 0x4, R8 ;  /* 0x0000000400ea7825 */ /* 0x000fe200078e0208 */
[----:B------:R-:W-:Y:S01]  /*f3f80*/  ISETP.LT.AND P4, PT, R13, R246, !P0 ;  /* 0x000000f60d00720c */ /* 0x000fe20004781270 */
[----:B------:R-:W3:Y:S01]  /*f3f90*/  LDL.LU R0, [R1+0x103c] ;  /* 0x00103c0001007983 */ /* 0x000ee20000300800 */
[----:B------:R-:W-:Y:S02]  /*f3fa0*/  ISETP.LT.AND P5, PT, R17, R197, !P0 ;  /* 0x000000c51100720c */ /* 0x000fe400047a1270 */
[----:B------:R-:W-:Y:S01]  /*f3fb0*/  ISETP.GE.AND P3, PT, R199, R233, PT ;  /* 0x000000e9c700720c */ /* 0x000fe20003f66270 */
[C---:B------:R-:W-:Y:S01]  /*f3fc0*/  IMAD.WIDE R236, R16.reuse, 0x4, R2 ;  /* 0x0000000410ec7825 */ /* 0x040fe200078e0202 */
[----:B------:R-:W4:Y:S01]  /*f3fd0*/  LDL.LU R233, [R1+0x84c] ;  /* 0x00084c0001e97983 */ /* 0x000f220000300800 */
[----:B------:R-:W-:Y:S02]  /*f3fe0*/  ISETP.LT.AND P0, PT, R15, R198, !P0 ;  /* 0x000000c60f00720c */ /* 0x000fe40004701270 */
[----:B------:R-:W-:Y:S01]  /*f3ff0*/  IMAD.WIDE R198, R16, 0x4, R4 ;  /* 0x0000000410c67825 */ /* 0x000fe200078e0204 */
[----:B--2---:R-:W2:Y:S08]  /*f4000*/  LDC R238, c[0x0][0x228] ;  /* 0x00008a00ffee7b82 */ /* 0x004eb00000000800 */
[----:B------:R-:W2:Y:S08]  /*f4010*/  LDC R239, c[0x0][0x228] ;  /* 0x00008a00ffef7b82 */ /* 0x000eb00000000800 */
[----:B------:R-:W2:Y:S08]  /*f4020*/  LDC.64 R196, c[0x0][0x228] ;  /* 0x00008a00ffc47b82 */ /* 0x000eb00000000a00 */
[----:B------:R-:W2:Y:S01]  /*f4030*/  LDC R246, c[0x0][0x228] ;  /* 0x00008a00fff67b82 */ /* 0x000ea20000000800 */
[----:B---3--:R3:W-:Y:S04]  /*f4040*/  @P2 STG.E desc[UR60][R234.64], R0 ;  /* 0x00000000ea002986 */ /* 0x0087e8000c10193c */
[----:B------:R2:W-:Y:S01]  /*f4050*/  @P6 STG.E desc[UR60][R236.64], R245 ;  /* 0x000000f5ec006986 */ /* 0x0005e2000c10193c */
[----:B-1----:R-:W-:-:S03]  /*f4060*/  ISETP.LT.AND P2, PT, R11, R244, !P3 ;  /* 0x000000f40b00720c */ /* 0x002fc60005f41270 */
[----:B----4-:R-:W-:Y:S04]  /*f4070*/  @P4 STG.E desc[UR60][R198.64], R233 ;  /* 0x000000e9c6004986 */ /* 0x010fe8000c10193c */
[----:B------:R-:W4:Y:S01]  /*f4080*/  LDL.LU R244, [R1+0x1440] ;  /* 0x0014400001f47983 */ /* 0x000f220000300800 */
[C---:B---3--:R-:W-:Y:S01]  /*f4090*/  IMAD.WIDE R234, R16.reuse, 0x4, R6 ;  /* 0x0000000410ea7825 */ /* 0x048fe200078e0206 */
[C---:B------:R-:W-:Y:S01]  /*f40a0*/  IADD3 R0, R16.reuse, R14, RZ ;  /* 0x0000000e10007210 */ /* 0x040fe20007ffe0ff */
[----:B--2---:R-:W1:Y:S03]  /*f40b0*/  LDC R245, c[0x0][0x228] ;  /* 0x00008a00fff57b82 */ /* 0x004e660000000800 */
[----:B------:R2:W-:Y:S04]  /*f40c0*/  @P5 STG.E desc[UR60][R234.64], R247 ;  /* 0x000000f7ea005986 */ /* 0x0005e8000c10193c */
[----:B--2---:R-:W2:Y:S01]  /*f40d0*/  LDL.LU R235, [R1+0x1840] ;  /* 0x0018400001eb7983 */ /* 0x004ea20000300800 */
[----:B------:R-:W-:Y:S01]  /*f40e0*/  ISETP.LT.AND P5, PT, R13, R238, !P3 ;  /* 0x000000ee0d00720c */ /* 0x000fe20005fa1270 */
[----:B------:R-:W-:-:S04]  /*f40f0*/  IMAD.WIDE R236, R16, 0x4, R8 ;  /* 0x0000000410ec7825 */ /* 0x000fc800078e0208 */
[----:B------:R-:W-:Y:S01]  /*f4100*/  IMAD.WIDE R198, R0, 0x4, R2 ;  /* 0x0000000400c67825 */ /* 0x000fe200078e0202 */
[----:B------:R-:W3:Y:S04]  /*f4110*/  LDL.LU R247, [R1+0xc40] ;  /* 0x000c400001f77983 */ /* 0x000ee80000300800 */
[----:B------:R1:W-:Y:S01]  /*f4120*/  @P0 STG.E desc[UR60][R236.64], R252 ;  /* 0x000000fcec000986 */ /* 0x0003e2000c10193c */
[----:B------:R-:W-:Y:S01]  /*f4130*/  VIADD R16, R10, 0x29 ;  /* 0x000000290a107836 */ /* 0x000fe20000000000 */
[----:B------:R-:W-:Y:S01]  /*f4140*/  ISETP.LT.AND P4, PT, R17, R239, !P3 ;  /* 0x000000ef1100720c */ /* 0x000fe20005f81270 */
[----:B------:R-:W3:Y:S03]  /*f4150*/  LDC R238, c[0x0][0x228] ;  /* 0x00008a00ffee7b82 */ /* 0x000ee60000000800 */
[----:B------:R-:W-:Y:S01]  /*f4160*/  ISETP.GE.AND P0, PT, R16, R197, PT ;  /* 0x000000c51000720c */ /* 0x000fe20003f06270 */
[----:B-1----:R-:W3:Y:S04]  /*f4170*/  LDL.LU R252, [R1+0x1448] ;  /* 0x0014480001fc7983 */ /* 0x002ee80000300800 */
[----:B------:R-:W3:Y:S04]  /*f4180*/  LDL.LU R239, [R1+0x450] ;  /* 0x0004500001ef7983 */ /* 0x000ee80000300800 */
[----:B------:R-:W3:Y:S04]  /*f4190*/  LDL.LU R16, [R1+0x1c30] ;  /* 0x001c300001107983 */ /* 0x000ee80000300800 */
[----:B------:R-:W3:Y:S01]  /*f41a0*/  LDL.LU R197, [R1+0x1040] ;  /* 0x0010400001c57983 */ /* 0x000ee20000300800 */
[----:B------:R-:W1:Y:S08]  /*f41b0*/  LDC R236, c[0x0][0x228] ;  /* 0x00008a00ffec7b82 */ /* 0x000e700000000800 */
[----:B------:R-:W1:Y:S01]  /*f41c0*/  LDC R237, c[0x0][0x228] ;  /* 0x00008a00ffed7b82 */ /* 0x000e620000000800 */
[----:B--2---:R2:W-:Y:S02]  /*f41d0*/  @P2 STG.E desc[UR60][R198.64], R235 ;  /* 0x000000ebc6002986 */ /* 0x0045e4000c10193c */
[----:B--2---:R-:W-:-:S05]  /*f41e0*/  IMAD.WIDE R234, R0, 0x4, R4 ;  /* 0x0000000400ea7825 */ /* 0x004fca00078e0204 */
[----:B----4-:R2:W-:Y:S02]  /*f41f0*/  @P5 STG.E desc[UR60][R234.64], R244 ;  /* 0x000000f4ea005986 */ /* 0x0105e4000c10193c */
[----:B--2---:R-:W2:Y:S02]  /*f4200*/  LDC R244, c[0x0][0x228] ;  /* 0x00008a00fff47b82 */ /* 0x004ea40000000800 */
[----:B--2---:R-:W-:Y:S02]  /*f4210*/  ISETP.LT.AND P5, PT, R11, R244, !P0 ;  /* 0x000000f40b00720c */ /* 0x004fe400047a1270 */
[----:B------:R-:W2:Y:S01]  /*f4220*/  LDL.LU R244, [R1+0x850] ;  /* 0x0008500001f47983 */ /* 0x000ea20000300800 */
[----:B------:R-:W-:-:S03]  /*f4230*/  ISETP.LT.AND P3, PT, R15, R232, !P3 ;  /* 0x000000e80f00720c */ /* 0x000fc60005f61270 */
[----:B------:R-:W4:Y:S01]  /*f4240*/  LDC.64 R232, c[0x0][0x228] ;  /* 0x00008a00ffe87b82 */ /* 0x000f220000000a00 */
[----:B------:R-:W-:-:S04]  /*f4250*/  IMAD.WIDE R198, R0, 0x4, R6 ;  /* 0x0000000400c67825 */ /* 0x000fc800078e0206 */
[C---:B------:R-:W-:Y:S01]  /*f4260*/  IMAD.WIDE R234, R0.reuse, 0x4, R8 ;  /* 0x0000000400ea7825 */ /* 0x040fe200078e0208 */
[----:B------:R-:W-:Y:S02]  /*f4270*/  ISETP.LT.AND P2, PT, R13, R245, !P0 ;  /* 0x000000f50d00720c */ /* 0x000fe40004741270 */
[----:B------:R-:W-:Y:S01]  /*f4280*/  IADD3 R0, R0, R14, RZ ;  /* 0x0000000e00007210 */ /* 0x000fe20007ffe0ff */
[----:B------:R-:W1:Y:S01]  /*f4290*/  LDC R245, c[0x0][0x22c] ;  /* 0x00008b00fff57b82 */ /* 0x000e620000000800 */
[----:B---3--:R3:W-:Y:S01]  /*f42a0*/  @P4 STG.E desc[UR60][R198.64], R16 ;  /* 0x00000010c6004986 */ /* 0x0087e2000c10193c */
[----:B------:R-:W-:-:S06]  /*f42b0*/  ISETP.LT.AND P4, PT, R17, R246, !P0 ;  /* 0x000000f61100720c */ /* 0x000fcc0004781270 */
[----:B------:R-:W1:Y:S01]  /*f42c0*/  LDC R246, c[0x0][0x228] ;  /* 0x00008a00fff67b82 */ /* 0x000e620000000800 */
[----:B------:R3:W-:Y:S01]  /*f42d0*/  @P3 STG.E desc[UR60][R234.64], R197 ;  /* 0x000000c5ea003986 */ /* 0x0007e2000c10193c */
[----:B------:R-:W-:Y:S01]  /*f42e0*/  ISETP.LT.AND P3, PT, R15, R196, !P0 ;  /* 0x000000c40f00720c */ /* 0x000fe20004761270 */
[----:B---3--:R-:W-:Y:S02]  /*f42f0*/  VIADD R16, R10, 0x2a ;  /* 0x0000002a0a107836 */ /* 0x008fe40000000000 */
[----:B------:R-:W-:-:S04]  /*f4300*/  IMAD.WIDE R198, R0, 0x4, R4 ;  /* 0x0000000400c67825 */ /* 0x000fc800078e0204 */
[----:B------:R-:W-:-:S04]  /*f4310*/  IMAD.WIDE R196, R0, 0x4, R2 ;  /* 0x0000000400c47825 */ /* 0x000fc800078e0202 */
[----:B------:R-:W-:Y:S01]  /*f4320*/  IMAD.WIDE R234, R0, 0x4, R6 ;  /* 0x0000000400ea7825 */ /* 0x000fe200078e0206 */
[----:B----4-:R-:W-:Y:S01]  /*f4330*/  ISETP.GE.AND P0, PT, R16, R233, PT ;  /* 0x000000e91000720c */ /* 0x010fe20003f06270 */
[----:B------:R3:W-:Y:S03]  /*f4340*/  @P5 STG.E desc[UR60][R196.64], R247 ;  /* 0x000000f7c4005986 */ /* 0x0007e6000c10193c */
[----:B------:R-:W-:Y:S02]  /*f4350*/  ISETP.LT.AND P5, PT, R15, R232, !P0 ;  /* 0x000000e80f00720c */ /* 0x000fe400047a1270 */
[----:B------:R-:W-:Y:S02]  /*f4360*/  ISETP.LT.AND P6, PT, R17, R238, !P0 ;  /* 0x000000ee1100720c */ /* 0x000fe400047c1270 */
[----:B------:R-:W-:Y:S01]  /*f4370*/  IADD3 R16, R0, R14, RZ ;  /* 0x0000000e00107210 */ /* 0x000fe20007ffe0ff */
[----:B------:R-:W4:Y:S08]  /*f4380*/  LDC R238, c[0x0][0x228] ;  /* 0x00008a00ffee7b82 */ /* 0x000f300000000800 */
[----:B---3--:R-:W3:Y:S08]  /*f4390*/  LDC R247, c[0x0][0x228] ;  /* 0x00008a00fff77b82 */ /* 0x008ef00000000800 */
[----:B------:R-:W4:Y:S01]  /*f43a0*/  LDC.64 R196, c[0x0][0x228] ;  /* 0x00008a00ffc47b82 */ /* 0x000f220000000a00 */
[----:B--2---:R2:W-:Y:S04]  /*f43b0*/  @P2 STG.E desc[UR60][R198.64], R244 ;  /* 0x000000f4c6002986 */ /* 0x0045e8000c10193c */
[----:B------:R3:W-:Y:S01]  /*f43c0*/  @P4 STG.E desc[UR60][R234.64], R239 ;  /* 0x000000efea004986 */ /* 0x0007e2000c10193c */
[----:B-1----:R-:W-:-:S02]  /*f43d0*/  ISETP.LT.AND P4, PT, R11, R236, !P0 ;  /* 0x000000ec0b00720c */ /* 0x002fc40004781270 */
[----:B------:R-:W-:Y:S01]  /*f43e0*/  ISETP.LT.AND P0, PT, R13, R237, !P0 ;  /* 0x000000ed0d00720c */ /* 0x000fe20004701270 */
[----:B------:R-:W-:Y:S01]  /*f43f0*/  IMAD.WIDE R232, R16, 0x4, R2 ;  /* 0x0000000410e87825 */ /* 0x000fe200078e0202 */
[----:B--2---:R-:W1:Y:S01]  /*f4400*/  LDC R244, c[0x0][0x228] ;  /* 0x00008a00fff47b82 */ /* 0x004e620000000800 */
[----:B---3--:R-:W2:Y:S04]  /*f4410*/  LDL.LU R235, [R1+0x1844] ;  /* 0x0018440001eb7983 */ /* 0x008ea80000300800 */
[----:B------:R-:W3:Y:S04]  /*f4420*/  LDL.LU R236, [R1+0x50] ;  /* 0x0000500001ec7983 */ /* 0x000ee80000300800 */
[----:B------:R-:W4:Y:S01]  /*f4430*/  LDL.LU R237, [R1+0x1444] ;  /* 0x0014440001ed7983 */ /* 0x000f220000300800 */
[----:B------:R-:W-:-:S02]  /*f4440*/  VIADD R234, R10, 0x2b ;  /* 0x0000002b0aea7836 */ /* 0x000fc40000000000 */
[----:B------:R-:W-:Y:S01]  /*f4450*/  IMAD.WIDE R198, R0, 0x4, R8 ;  /* 0x0000000400c67825 */ /* 0x000fe200078e0208 */
[----:B------:R-:W1:Y:S02]  /*f4460*/  LDC R239, c[0x0][0x228] ;  /* 0x00008a00ffef7b82 */ /* 0x000e640000000800 */
[----:B------:R-:W-:Y:S02]  /*f4470*/  ISETP.GE.AND P2, PT, R234, R245, PT ;  /* 0x000000f5ea00720c */ /* 0x000fe40003f46270 */
[----:B------:R-:W4:Y:S01]  /*f4480*/  LDL.LU R245, [R1+0x854] ;  /* 0x0008540001f57983 */ /* 0x000f220000300800 */
[----:B------:R-:W-:-:S03]  /*f4490*/  IADD3 R0, R16, R14, RZ ;  /* 0x0000000e10007210 */ /* 0x000fc60007ffe0ff */
[----:B---3--:R3:W-:Y:S04]  /*f44a0*/  @P3 STG.E desc[UR60][R198.64], R236 ;  /* 0x000000ecc6003986 */ /* 0x0087e8000c10193c */
[----:B--2---:R2:W-:Y:S01]  /*f44b0*/  @P4 STG.E desc[UR60][R232.64], R235 ;  /* 0x000000ebe8004986 */ /* 0x0045e2000c10193c */
[----:B------:R-:W-:Y:S02]  /*f44c0*/  ISETP.LT.AND P3, PT, R11, R246, !P2 ;  /* 0x000000f60b00720c */ /* 0x000fe40005761270 */
[----:B------:R-:W-:Y:S01]  /*f44d0*/  ISETP.LT.AND P4, PT, R13, R247, !P2 ;  /* 0x000000f70d00720c */ /* 0x000fe20005781270 */
[----:B------:R-:W4:Y:S04]  /*f44e0*/  LDL.LU R246, [R1+0xc44] ;  /* 0x000c440001f67983 */ /* 0x000f280000300800 */
[----:B------:R-:W4:Y:S01]  /*f44f0*/  LDL.LU R247, [R1+0x1848] ;  /* 0x0018480001f77983 */ /* 0x000f220000300800 */
[----:B---3--:R-:W-:-:S04]  /*f4500*/  IMAD.WIDE R198, R16, 0x4, R4 ;  /* 0x0000000410c67825 */ /* 0x008fc800078e0204 */
[----:B--2---:R-:W-:-:S04]  /*f4510*/  IMAD.WIDE R232, R16, 0x4, R6 ;  /* 0x0000000410e87825 */ /* 0x004fc800078e0206 */
[----:B------:R-:W-:Y:S01]  /*f4520*/  IMAD.WIDE R234, R16, 0x4, R8 ;  /* 0x0000000410ea7825 */ /* 0x000fe200078e0208 */
[----:B------:R-:W2:Y:S01]  /*f4530*/  LDC R236, c[0x0][0x228] ;  /* 0x00008a00ffec7b82 */ /* 0x000ea20000000800 */
[----:B------:R-:W3:Y:S04]  /*f4540*/  LDL.LU R16, [R1+0x1044] ;  /* 0x0010440001107983 */ /* 0x000ee80000300800 */
[----:B----4-:R4:W-:Y:S04]  /*f4550*/  @P0 STG.E desc[UR60][R198.64], R237 ;  /* 0x000000edc6000986 */ /* 0x0109e8000c10193c */
[----:B----4-:R-:W4:Y:S01]  /*f4560*/  LDL.LU R199, [R1+0x1c34] ;  /* 0x001c340001c77983 */ /* 0x010f220000300800 */
[----:B------:R-:W1:Y:S03]  /*f4570*/  LDC R237, c[0x0][0x228] ;  /* 0x00008a00ffed7b82 */ /* 0x000e660000000800 */
[----:B----4-:R4:W-:Y:S04]  /*f4580*/  @P6 STG.E desc[UR60][R232.64], R199 ;  /* 0x000000c7e8006986 */ /* 0x0109e8000c10193c */
[----:B---3--:R3:W-:Y:S01]  /*f4590*/  @P5 STG.E desc[UR60][R234.64], R16 ;  /* 0x00000010ea005986 */ /* 0x0087e2000c10193c */
[----:B----4-:R-:W-:-:S04]  /*f45a0*/  IMAD.WIDE R198, R0, 0x4, R2 ;  /* 0x0000000400c67825 */ /* 0x010fc800078e0202 */
[----:B---3--:R-:W-:Y:S02]  /*f45b0*/  VIADD R16, R10, 0x2c ;  /* 0x0000002c0a107836 */ /* 0x008fe40000000000 */
[----:B------:R-:W-:-:S04]  /*f45c0*/  IMAD.WIDE R232, R0, 0x4, R4 ;  /* 0x0000000400e87825 */ /* 0x000fc800078e0204 */
[----:B------:R-:W-:Y:S01]  /*f45d0*/  IMAD.WIDE R234, R0, 0x4, R8 ;  /* 0x0000000400ea7825 */ /* 0x000fe200078e0208 */
[----:B------:R3:W-:Y:S01]  /*f45e0*/  @P3 STG.E desc[UR60][R198.64], R246 ;  /* 0x000000f6c6003986 */ /* 0x0007e2000c10193c */
[----:B------:R-:W-:-:S03]  /*f45f0*/  ISETP.GE.AND P0, PT, R16, R197, PT ;  /* 0x000000c51000720c */ /* 0x000fc60003f06270 */
[----:B------:R4:W-:Y:S04]  /*f4600*/  @P4 STG.E desc[UR60][R232.64], R245 ;  /* 0x000000f5e8004986 */ /* 0x0009e8000c10193c */
[----:B------:R-:W2:Y:S01]  /*f4610*/  LDL.LU R197, [R1+0x54] ;  /* 0x0000540001c57983 */ /* 0x000ea20000300800 */
[C---:B------:R-:W-:Y:S02]  /*f4620*/  IADD3 R16, R0.reuse, R14, RZ ;  /* 0x0000000e00107210 */ /* 0x040fe40007ffe0ff */
[----:B-1----:R-:W-:Y:S01]  /*f4630*/  ISETP.LT.AND P5, PT, R15, R237, !P2 ;  /* 0x000000ed0f00720c */ /* 0x002fe200057a1270 */
[----:B---3--:R-:W1:Y:S01]  /*f4640*/  LDC.64 R198, c[0x0][0x228] ;  /* 0x00008a00ffc67b82 */ /* 0x008e620000000a00 */
[----:B------:R-:W-:Y:S01]  /*f4650*/  ISETP.LT.AND P6, PT, R11, R239, !P0 ;  /* 0x000000ef0b00720c */ /* 0x000fe200047c1270 */
[----:B----4-:R-:W-:Y:S01]  /*f4660*/  IMAD.WIDE R232, R0, 0x4, R6 ;  /* 0x0000000400e87825 */ /* 0x010fe200078e0206 */
[C---:B--2---:R-:W-:Y:S01]  /*f4670*/  ISETP.LT.AND P3, PT, R17.reuse, R236, !P0 ;  /* 0x000000ec1100720c */ /* 0x044fe20004761270 */
[----:B------:R-:W2:Y:S01]  /*f4680*/  LDL.LU R0, [R1+0x454] ;  /* 0x0004540001007983 */ /* 0x000ea20000300800 */
[----:B------:R-:W-:-:S02]  /*f4690*/  ISETP.LT.AND P2, PT, R17, R238, !P2 ;  /* 0x000000ee1100720c */ /* 0x000fc40005741270 */
[----:B------:R-:W-:Y:S01]  /*f46a0*/  ISETP.LT.AND P4, PT, R13, R244, !P0 ;  /* 0x000000f40d00720c */ /* 0x000fe20004781270 */
[----:B------:R-:W-:-:S04]  /*f46b0*/  IMAD.WIDE R236, R16, 0x4, R2 ;  /* 0x0000000410ec7825 */ /* 0x000fc800078e0202 */
[----:B------:R-:W-:Y:S01]  /*f46c0*/  IMAD.WIDE R238, R16, 0x4, R4 ;  /* 0x0000000410ee7825 */ /* 0x000fe200078e0204 */
[----:B------:R-:W3:Y:S01]  /*f46d0*/  LDC R244, c[0x0][0x228] ;  /* 0x00008a00fff47b82 */ /* 0x000ee20000000800 */
[----:B------:R-:W-:-:S07]  /*f46e0*/  ISETP.LT.AND P0, PT, R15, R196, !P0 ;  /* 0x000000c40f00720c */ /* 0x000fce0004701270 */
[----:B------:R-:W4:Y:S08]  /*f46f0*/  LDC R245, c[0x0][0x228] ;  /* 0x00008a00fff57b82 */ /* 0x000f300000000800 */
[----:B------:R-:W4:Y:S01]  /*f4700*/  LDC R246, c[0x0][0x228] ;  /* 0x00008a00fff67b82 */ /* 0x000f220000000800 */
[----:B--2---:R-:W-:Y:S04]  /*f4710*/  @P2 STG.E desc[UR60][R232.64], R0 ;  /* 0x00000000e8002986 */ /* 0x004fe8000c10193c */
[----:B------:R2:W-:Y:S04]  /*f4720*/  @P5 STG.E desc[UR60][R234.64], R197 ;  /* 0x000000c5ea005986 */ /* 0x0005e8000c10193c */
[----:B--2---:R-:W2:Y:S04]  /*f4730*/  LDL.LU R234, [R1+0x1c38] ;  /* 0x001c380001ea7983 */ /* 0x004ea80000300800 */
[----:B------:R-:W3:Y:S04]  /*f4740*/  LDL.LU R235, [R1+0x1048] ;  /* 0x0010480001eb7983 */ /* 0x000ee80000300800 */
[----:B------:R1:W-:Y:S04]  /*f4750*/  @P6 STG.E desc[UR60][R236.64], R247 ;  /* 0x000000f7ec006986 */ /* 0x0003e8000c10193c */
[----:B------:R4:W-:Y:S04]  /*f4760*/  @P4 STG.E desc[UR60][R238.64], R252 ;  /* 0x000000fcee004986 */ /* 0x0009e8000c10193c */
[----:B-1----:R-:W3:Y:S04]  /*f4770*/  LDL.LU R247, [R1+0x858] ;  /* 0x0008580001f77983 */ /* 0x002ee80000300800 */
[----:B----4-:R-:W4:Y:S01]  /*f4780*/  LDL.LU R238, [R1+0xc48] ;  /* 0x000c480001ee7983 */ /* 0x010f220000300800 */
[----:B------:R-:W-:-:S02]  /*f4790*/  VIADD R0, R10, 0x2d ;  /* 0x0000002d0a007836 */ /* 0x000fc40000000000 */
[----:B------:R-:W-:-:S04]  /*f47a0*/  IMAD.WIDE R196, R16, 0x4, R6 ;  /* 0x0000000410c47825 */ /* 0x000fc800078e0206 */
[----:B------:R-:W-:Y:S01]  /*f47b0*/  IMAD.WIDE R232, R16, 0x4, R8 ;  /* 0x0000000410e87825 */ /* 0x000fe200078e0208 */
[----:B------:R-:W1:Y:S08]  /*f47c0*/  LDC R252, c[0x0][0x228] ;  /* 0x00008a00fffc7b82 */ /* 0x000e700000000800 */
[----:B------:R-:W1:Y:S01]  /*f47d0*/  LDC R236, c[0x0][0x228] ;  /* 0x00008a00ffec7b82 */ /* 0x000e620000000800 */
[----:B------:R-:W-:-:S02]  /*f47e0*/  ISETP.GE.AND P2, PT, R0, R199, PT ;  /* 0x000000c70000720c */ /* 0x000fc40003f46270 */
[----:B------:R-:W-:Y:S01]  /*f47f0*/  IADD3 R0, R16, R14, RZ ;  /* 0x0000000e10007210 */ /* 0x000fe20007ffe0ff */
[----:B------:R-:W-:-:S04]  /*f4800*/  VIADD R16, R10, 0x2e ;  /* 0x0000002e0a107836 */ /* 0x000fc80000000000 */
[----:B------:R-:W1:Y:S01]  /*f4810*/  LDC R237, c[0x0][0x228] ;  /* 0x00008a00ffed7b82 */ /* 0x000e620000000800 */
[----:B------:R-:W-:-:S07]  /*f4820*/  ISETP.LT.AND P5, PT, R15, R198, !P2 ;  /* 0x000000c60f00720c */ /* 0x000fce00057a1270 */
[----:B------:R-:W1:Y:S01]  /*f4830*/  LDC R239, c[0x0][0x228] ;  /* 0x00008a00ffef7b82 */ /* 0x000e620000000800 */
[----:B--2---:R2:W-:Y:S04]  /*f4840*/  @P3 STG.E desc[UR60][R196.64], R234 ;  /* 0x000000eac4003986 */ /* 0x0045e8000c10193c */
[----:B---3--:R3:W-:Y:S01]  /*f4850*/  @P0 STG.E desc[UR60][R232.64], R235 ;  /* 0x000000ebe8000986 */ /* 0x0087e2000c10193c */
[----:B------:R-:W-:Y:S02]  /*f4860*/  ISETP.LT.AND P0, PT, R11, R244, !P2 ;  /* 0x000000f40b00720c */ /* 0x000fe40005701270 */
[----:B------:R-:W-:Y:S01]  /*f4870*/  ISETP.LT.AND P3, PT, R13, R245, !P2 ;  /* 0x000000f50d00720c */ /* 0x000fe20005761270 */
[----:B--2---:R-:W2:Y:S01]  /*f4880*/  LDC.64 R196, c[0x0][0x228] ;  /* 0x00008a00ffc47b82 */ /* 0x004ea20000000a00 */
[C---:B---3--:R-:W-:Y:S01]  /*f4890*/  IMAD.WIDE R234, R0.reuse, 0x4, R2 ;  /* 0x0000000400ea7825 */ /* 0x048fe200078e0202 */
[----:B------:R-:W3:Y:S03]  /*f48a0*/  LDL.LU R245, [R1+0x144c] ;  /* 0x00144c0001f57983 */ /* 0x000ee60000300800 */
[----:B------:R-:W-:-:S04]  /*f48b0*/  IMAD.WIDE R232, R0, 0x4, R4 ;  /* 0x0000000400e87825 */ /* 0x000fc800078e0204 */
[----:B------:R-:W-:Y:S01]  /*f48c0*/  IMAD.WIDE R198, R0, 0x4, R6 ;  /* 0x0000000400c67825 */ /* 0x000fe200078e0206 */
[----:B------:R-:W3:Y:S01]  /*f48d0*/  LDC R244, c[0x0][0x228] ;  /* 0x00008a00fff47b82 */ /* 0x000ee20000000800 */
[----:B----4-:R4:W-:Y:S07]  /*f48e0*/  @P0 STG.E desc[UR60][R234.64], R238 ;  /* 0x000000eeea000986 */ /* 0x0109ee000c10193c */
[----:B----4-:R-:W4:Y:S01]  /*f48f0*/  LDC R238, c[0x0][0x22c] ;  /* 0x00008b00ffee7b82 */ /* 0x010f220000000800 */
[----:B------:R-:W-:-:S02]  /*f4900*/  ISETP.LT.AND P2, PT, R17, R246, !P2 ;  /* 0x000000f61100720c */ /* 0x000fc40005741270 */
[----:B------:R-:W3:Y:S01]  /*f4910*/  LDL.LU R246, [R1+0x184c] ;  /* 0x00184c0001f67983 */ /* 0x000ee20000300800 */
[----:B----4-:R-:W-:-:S03]  /*f4920*/  ISETP.GE.AND P0, PT, R16, R238, PT ;  /* 0x000000ee1000720c */ /* 0x010fc60003f06270 */
[----:B------:R-:W4:Y:S04]  /*f4930*/  LDL.LU R16, [R1+0x458] ;  /* 0x0004580001107983 */ /* 0x000f280000300800 */
[----:B------:R-:W2:Y:S04]  /*f4940*/  LDL.LU R238, [R1+0x58] ;  /* 0x0000580001ee7983 */ /* 0x000ea80000300800 */
[----:B------:R1:W-:Y:S02]  /*f4950*/  @P3 STG.E desc[UR60][R232.64], R247 ;  /* 0x000000f7e8003986 */ /* 0x0003e4000c10193c */
[----:B-1----:R-:W1:Y:S01]  /*f4960*/  LDC R247, c[0x0][0x228] ;  /* 0x00008a00fff77b82 */ /* 0x002e620000000800 */
[----:B------:R-:W-:Y:S01]  /*f4970*/  IMAD.WIDE R234, R0, 0x4, R8 ;  /* 0x0000000400ea7825 */ /* 0x000fe200078e0208 */
[----:B------:R-:W-:-:S02]  /*f4980*/  ISETP.LT.AND P4, PT, R13, R252, !P0 ;  /* 0x000000fc0d00720c */ /* 0x000fc40004781270 */
[----:B-1----:R-:W-:Y:S02]  /*f4990*/  ISETP.LT.AND P3, PT, R11, R247, !P0 ;  /* 0x000000f70b00720c */ /* 0x002fe40004761270 */
[----:B------:R-:W3:Y:S04]  /*f49a0*/  LDL.LU R247, [R1+0x104c] ;  /* 0x00104c0001f77983 */ /* 0x000ee80000300800 */
[----:B----4-:R1:W-:Y:S04]  /*f49b0*/  @P2 STG.E desc[UR60][R198.64], R16 ;  /* 0x00000010c6002986 */ /* 0x0103e8000c10193c */
[----:B--2---:R2:W-:Y:S01]  /*f49c0*/  @P5 STG.E desc[UR60][R234.64], R238 ;  /* 0x000000eeea005986 */ /* 0x0045e2000c10193c */
[----:B------:R-:W-:Y:S01]  /*f49d0*/  ISETP.LT.AND P5, PT, R17, R236, !P0 ;  /* 0x000000ec1100720c */ /* 0x000fe200047a1270 */
[----:B-1----:R-:W-:-:S02]  /*f49e0*/  VIADD R16, R10, 0x2f ;  /* 0x0000002f0a107836 */ /* 0x002fc40000000000 */
[----:B--2---:R-:W2:Y:S01]  /*f49f0*/  LDL.LU R238, [R1+0x85c] ;  /* 0x00085c0001ee7983 */ /* 0x004ea20000300800 */
[----:B------:R-:W-:Y:S01]  /*f4a00*/  IADD3 R0, R0, R14, RZ ;  /* 0x0000000e00007210 */ /* 0x000fe20007ffe0ff */
[----:B------:R-:W1:Y:S08]  /*f4a10*/  LDC R234, c[0x0][0x22c] ;  /* 0x00008b00ffea7b82 */ /* 0x000e700000000800 */
[----:B------:R-:W4:Y:S01]  /*f4a20*/  LDC R235, c[0x0][0x228] ;  /* 0x00008a00ffeb7b82 */ /* 0x000f220000000800 */
[----:B------:R-:W-:-:S07]  /*f4a30*/  ISETP.GE.AND P2, PT, R16, R197, PT ;  /* 0x000000c51000720c */ /* 0x000fce0003f46270 */
[----:B------:R-:W4:Y:S01]  /*f4a40*/  LDC R236, c[0x0][0x228] ;  /* 0x00008a00ffec7b82 */ /* 0x000f220000000800 */
[----:B------:R-:W4:Y:S01]  /*f4a50*/  LDL.LU R197, [R1+0x1c3c] ;  /* 0x001c3c0001c57983 */ /* 0x000f220000300800 */
[----:B------:R-:W-:-:S03]  /*f4a60*/  ISETP.LT.AND P0, PT, R15, R237, !P0 ;  /* 0x000000ed0f00720c */ /* 0x000fc60004701270 */
[----:B------:R-:W2:Y:S01]  /*f4a70*/  LDL.LU R237, [R1+0xc4c] ;  /* 0x000c4c0001ed7983 */ /* 0x000ea20000300800 */
[----:B------:R-:W-:-:S04]  /*f4a80*/  IMAD.WIDE R198, R0, 0x4, R2 ;  /* 0x0000000400c67825 */ /* 0x000fc800078e0202 */
[----:B------:R-:W-:Y:S01]  /*f4a90*/  IMAD.WIDE R232, R0, 0x4, R4 ;  /* 0x0000000400e87825 */ /* 0x000fe200078e0204 */
[----:B------:R-:W2:Y:S04]  /*f4aa0*/  LDL.LU R252, [R1+0x45c] ;  /* 0x00045c0001fc7983 */ /* 0x000ea80000300800 */
[----:B---3--:R3:W-:Y:S04]  /*f4ab0*/  @P3 STG.E desc[UR60][R198.64], R246 ;  /* 0x000000f6c6003986 */ /* 0x0087e8000c10193c */
[----:B------:R1:W-:Y:S01]  /*f4ac0*/  @P4 STG.E desc[UR60][R232.64], R245 ;  /* 0x000000f5e8004986 */ /* 0x0003e2000c10193c */
[----:B------:R-:W-:-:S02]  /*f4ad0*/  ISETP.LT.AND P4, PT, R11, R239, !P2 ;  /* 0x000000ef0b00720c */ /* 0x000fc40005781270 */
[----:B------:R-:W-:Y:S01]  /*f4ae0*/  ISETP.LT.AND P3, PT, R13, R244, !P2 ;  /* 0x000000f40d00720c */ /* 0x000fe20005761270 */
[----:B------:R-:W2:Y:S08]  /*f4af0*/  LDC R239, c[0x0][0x228] ;  /* 0x00008a00ffef7b82 */ /* 0x000eb00000000800 */
[----:B------:R-:W2:Y:S01]  /*f4b00*/  LDC R244, c[0x0][0x228] ;  /* 0x00008a00fff47b82 */ /* 0x000ea20000000800 */
[----:B---3--:R-:W3:Y:S01]  /*f4b10*/  LDL.LU R246, [R1+0x5c] ;  /* 0x00005c0001f67983 */ /* 0x008ee20000300800 */
[----:B------:R-:W-:-:S04]  /*f4b20*/  IMAD.WIDE R198, R0, 0x4, R6 ;  /* 0x0000000400c67825 */ /* 0x000fc800078e0206 */
[C---:B-1----:R-:W-:Y:S01]  /*f4b30*/  IMAD.WIDE R232, R0.reuse, 0x4, R8 ;  /* 0x0000000400e87825 */ /* 0x042fe200078e0208 */
[----:B------:R-:W-:-:S03]  /*f4b40*/  IADD3 R0, R0, R14, RZ ;  /* 0x0000000e00007210 */ /* 0x000fc60007ffe0ff */
[----:B------:R-:W-:Y:S01]  /*f4b50*/  VIADD R16, R10, 0x30 ;  /* 0x000000300a107836 */ /* 0x000fe20000000000 */
[----:B------:R-:W-:Y:S01]  /*f4b60*/  ISETP.LT.AND P6, PT, R15, R196, !P2 ;  /* 0x000000c40f00720c */ /* 0x000fe200057c1270 */
[----:B------:R-:W1:Y:S01]  /*f4b70*/  LDC R245, c[0x0][0x228] ;  /* 0x00008a00fff57b82 */ /* 0x000e620000000800 */
[----:B----4-:R4:W-:Y:S04]  /*f4b80*/  @P5 STG.E desc[UR60][R198.64], R197 ;  /* 0x000000c5c6005986 */ /* 0x0109e8000c10193c */
[----:B------:R1:W-:Y:S01]  /*f4b90*/  @P0 STG.E desc[UR60][R232.64], R247 ;  /* 0x000000f7e8000986 */ /* 0x0003e2000c10193c */
[----:B------:R-:W-:Y:S02]  /*f4ba0*/  ISETP.GE.AND P0, PT, R16, R234, PT ;  /* 0x000000ea1000720c */ /* 0x000fe40003f06270 */
[C---:B------:R-:W-:Y:S01]  /*f4bb0*/  IADD3 R16, R0.reuse, R14, RZ ;  /* 0x0000000e00107210 */ /* 0x040fe20007ffe0ff */
[----:B----4-:R-:W-:-:S04]  /*f4bc0*/  IMAD.WIDE R198, R0, 0x4, R2 ;  /* 0x0000000400c67825 */ /* 0x010fc800078e0202 */
[----:B-1----:R-:W-:Y:S01]  /*f4bd0*/  IMAD.WIDE R232, R0, 0x4, R4 ;  /* 0x0000000400e87825 */ /* 0x002fe200078e0204 */
[----:B------:R-:W4:Y:S04]  /*f4be0*/  LDL.LU R247, [R1+0x1450] ;  /* 0x0014500001f77983 */ /* 0x000f280000300800 */
[----:B--2---:R1:W-:Y:S04]  /*f4bf0*/  @P4 STG.E desc[UR60][R198.64], R237 ;  /* 0x000000edc6004986 */ /* 0x0043e8000c10193c */
[----:B------:R2:W-:Y:S01]  /*f4c00*/  @P3 STG.E desc[UR60][R232.64], R238 ;  /* 0x000000eee8003986 */ /* 0x0005e2000c10193c */
[----:B------:R-:W-:-:S02]  /*f4c10*/  ISETP.LT.AND P3, PT, R13, R239, !P0 ;  /* 0x000000ef0d00720c */ /* 0x000fc40004761270 */
[C---:B------:R-:W-:Y:S02]  /*f4c20*/  ISETP.LT.AND P4, PT, R17.reuse, R244, !P0 ;  /* 0x000000f41100720c */ /* 0x040fe40004781270 */
[----:B------:R-:W-:Y:S01]  /*f4c30*/  ISETP.LT.AND P2, PT, R17, R235, !P2 ;  /* 0x000000eb1100720c */ /* 0x000fe20005741270 */
[----:B------:R-:W4:Y:S01]  /*f4c40*/  LDC.64 R196, c[0x0][0x228] ;  /* 0x00008a00ffc47b82 */ /* 0x000f220000000a00 */
[----:B------:R-:W-:-:S07]  /*f4c50*/  ISETP.LT.AND P5, PT, R11, R236, !P0 ;  /* 0x000000ec0b00720c */ /* 0x000fce00047a1270 */
[----:B-1----:R-:W1:Y:S08]  /*f4c60*/  LDC R237, c[0x0][0x228] ;  /* 0x00008a00ffed7b82 */ /* 0x002e700000000800 */
[----:B------:R-:W1:Y:S01]  /*f4c70*/  LDC R236, c[0x0][0x228] ;  /* 0x00008a00ffec7b82 */ /* 0x000e620000000800 */
[----:B------:R-:W-:-:S07]  /*f4c80*/  IMAD.WIDE R198, R0, 0x4, R6 ;  /* 0x0000000400c67825 */ /* 0x000fce00078e0206 */
[----:B--2---:R-:W2:Y:S01]  /*f4c90*/  LDC R238, c[0x0][0x228] ;  /* 0x00008a00ffee7b82 */ /* 0x004ea20000000800 */
[----:B------:R-:W-:Y:S02]  /*f4ca0*/  IMAD.WIDE R232, R0, 0x4, R8 ;  /* 0x0000000400e87825 */ /* 0x000fe400078e0208 */
[----:B------:R-:W2:Y:S04]  /*f4cb0*/  LDL.LU R0, [R1+0x1c40] ;  /* 0x001c400001007983 */ /* 0x000ea80000300800 */
[----:B------:R-:W4:Y:S04]  /*f4cc0*/  LDL.LU R239, [R1+0x1050] ;  /* 0x0010500001ef7983 */ /* 0x000f280000300800 */
[----:B------:R-:W4:Y:S04]  /*f4cd0*/  LDL.LU R244, [R1+0x1850] ;  /* 0x0018500001f47983 */ /* 0x000f280000300800 */
[----:B------:R3:W-:Y:S04]  /*f4ce0*/  @P2 STG.E desc[UR60][R198.64], R252 ;  /* 0x000000fcc6002986 */ /* 0x0007e8000c10193c */
[----:B---3--:R3:W-:Y:S01]  /*f4cf0*/  @P6 STG.E desc[UR60][R232.64], R246 ;  /* 0x000000f6e8006986 */ /* 0x0087e2000c10193c */
[C---:B------:R-:W-:Y:S01]  /*f4d00*/  IMAD.WIDE R234, R16.reuse, 0x4, R2 ;  /* 0x0000000410ea7825 */ /* 0x040fe200078e0202 */
[----:B------:R-:W1:Y:S02]  /*f4d10*/  LDC.64 R198, c[0x0][0x228] ;  /* 0x00008a00ffc67b82 */ /* 0x000e640000000a00 */
[----:B---3--:R-:W3:Y:S01]  /*f4d20*/  LDL.LU R246, [R1+0xc50] ;  /* 0x000c500001f67983 */ /* 0x008ee20000300800 */
[----:B------:R-:W-:Y:S01]  /*f4d30*/  ISETP.LT.AND P0, PT, R15, R245, !P0 ;  /* 0x000000f50f00720c */ /* 0x000fe20004701270 */
[----:B------:R-:W-:-:S02]  /*f4d40*/  IMAD.WIDE R232, R16, 0x4, R4 ;  /* 0x0000000410e87825 */ /* 0x000fc400078e0204 */
[----:B------:R-:W3:Y:S02]  /*f4d50*/  LDL.LU R252, [R1+0x64] ;  /* 0x0000640001fc7983 */ /* 0x000ee40000300800 */
[----:B------:R-:W3:Y:S02]  /*f4d60*/  LDC R245, c[0x0][0x228] ;  /* 0x00008a00fff57b82 */ /* 0x000ee40000000800 */
[----:B--2---:R2:W-:Y:S04]  /*f4d70*/  @P5 STG.E desc[UR60][R234.64], R0 ;  /* 0x00000000ea005986 */ /* 0x0045e8000c10193c */
[----:B----4-:R4:W-:Y:S01]  /*f4d80*/  @P3 STG.E desc[UR60][R232.64], R244 ;  /* 0x000000f4e8003986 */ /* 0x0109e2000c10193c */
[----:B--2---:R-:W-:Y:S02]  /*f4d90*/  VIADD R0, R10, 0x31 ;  /* 0x000000310a007836 */ /* 0x004fe40000000000 */
[----:B------:R-:W-:-:S04]  /*f4da0*/  IMAD.WIDE R234, R16, 0x4, R6 ;  /* 0x0000000410ea7825 */ /* 0x000fc800078e0206 */
[----:B----4-:R-:W-:Y:S01]  /*f4db0*/  IMAD.WIDE R232, R16, 0x4, R8 ;  /* 0x0000000410e87825 */ /* 0x010fe200078e0208 */
[----:B------:R-:W2:Y:S01]  /*f4dc0*/  LDC R244, c[0x0][0x22c] ;  /* 0x00008b00fff47b82 */ /* 0x000ea20000000800 */
[----:B------:R-:W-:Y:S02]  /*f4dd0*/  ISETP.GE.AND P2, PT, R0, R197, PT ;  /* 0x000000c50000720c */ /* 0x000fe40003f46270 */
[----:B------:R-:W-:Y:S01]  /*f4de0*/  IADD3 R0, R16, R14, RZ ;  /* 0x0000000e10007210 */ /* 0x000fe20007ffe0ff */
[----:B------:R-:W-:Y:S01]  /*f4df0*/  VIADD R16, R10, 0x32 ;  /* 0x000000320a107836 */ /* 0x000fe20000000000 */
[----:B------:R4:W-:Y:S01]  /*f4e00*/  @P4 STG.E desc[UR60][R234.64], R247 ;  /* 0x000000f7ea004986 */ /* 0x0009e2000c10193c */
[----:B-1----:R-:W-:Y:S02]  /*f4e10*/  ISETP.LT.AND P4, PT, R13, R237, !P2 ;  /* 0x000000ed0d00720c */ /* 0x002fe40005781270 */
[----:B------:R-:W-:Y:S02]  /*f4e20*/  ISETP.LT.AND P5, PT, R11, R236, !P2 ;  /* 0x000000ec0b00720c */ /* 0x000fe400057a1270 */
[----:B------:R-:W-:Y:S01]  /*f4e30*/  ISETP.LT.AND P3, PT, R17, R238, !P2 ;  /* 0x000000ee1100720c */ /* 0x000fe20005761270 */
[----:B------:R1:W-:Y:S01]  /*f4e40*/  @P0 STG.E desc[UR60][R232.64], R239 ;  /* 0x000000efe8000986 */ /* 0x0003e2000c10193c */
[----:B------:R-:W-:-:S02]  /*f4e50*/  ISETP.LT.AND P2, PT, R15, R196, !P2 ;  /* 0x000000c40f00720c */ /* 0x000fc40005741270 */
[----:B------:R-:W-:Y:S01]  /*f4e60*/  ISETP.GE.AND P0, PT, R16, R199, PT ;  /* 0x000000c71000720c */ /* 0x000fe20003f06270 */
[----:B------:R-:W2:Y:S01]  /*f4e70*/  LDC R197, c[0x0][0x228] ;  /* 0x00008a00ffc57b82 */ /* 0x000ea20000000800 */
[----:B----4-:R-:W4:Y:S04]  /*f4e80*/  LDL.LU R247, [R1+0x1c44] ;  /* 0x001c440001f77983 */ /* 0x010f280000300800 */
[----:B------:R-:W4:Y:S04]  /*f4e90*/  LDL.LU R196, [R1+0x460] ;  /* 0x0004600001c47983 */ /* 0x000f280000300800 */
[----:B------:R-:W4:Y:S04]  /*f4ea0*/  LDL.LU R16, [R1+0x860] ;  /* 0x0008600001107983 */ /* 0x000f280000300800 */
[----:B------:R-:W4:Y:S01]  /*f4eb0*/  LDL.LU R199, [R1+0x60] ;  /* 0x0000600001c77983 */ /* 0x000f220000300800 */
[----:B-1----:R-:W-:-:S04]  /*f4ec0*/  IMAD.WIDE R232, R0, 0x4, R2 ;  /* 0x0000000400e87825 */ /* 0x002fc800078e0202 */
[----:B------:R-:W-:-:S04]  /*f4ed0*/  IMAD.WIDE R234, R0, 0x4, R4 ;  /* 0x0000000400ea7825 */ /* 0x000fc800078e0204 */
[C---:B------:R-:W-:Y:S01]  /*f4ee0*/  IMAD.WIDE R236, R0.reuse, 0x4, R6 ;  /* 0x0000000400ec7825 */ /* 0x040fe200078e0206 */
[----:B------:R-:W1:Y:S08]  /*f4ef0*/  LDC R239, c[0x0][0x228] ;  /* 0x00008a00ffef7b82 */ /* 0x000e700000000800 */
[----:B------:R-:W1:Y:S01]  /*f4f00*/  LDC R238, c[0x0][0x228] ;  /* 0x00008a00ffee7b82 */ /* 0x000e620000000800 */
[----:B---3--:R3:W-:Y:S07]  /*f4f10*/  @P5 STG.E desc[UR60][R232.64], R246 ;  /* 0x000000f6e8005986 */ /* 0x0087ee000c10193c */
[----:B---3--:R-:W3:Y:S01]  /*f4f20*/  LDC R246, c[0x0][0x228] ;  /* 0x00008a00fff67b82 */ /* 0x008ee20000000800 */
[----:B------:R-:W-:Y:S01]  /*f4f30*/  IMAD.WIDE R232, R0, 0x4, R8 ;  /* 0x0000000400e87825 */ /* 0x000fe200078e0208 */
[----:B---3--:R-:W-:-:S02]  /*f4f40*/  ISETP.LT.AND P6, PT, R11, R246, !P0 ;  /* 0x000000f60b00720c */ /* 0x008fc400047c1270 */
[----:B--2---:R-:W-:-:S04]  /*f4f50*/  ISETP.LT.AND P5, PT, R13, R197, !P0 ;  /* 0x000000c50d00720c */ /* 0x004fc800047a1270 */
[----:B------:R-:W2:Y:S01]  /*f4f60*/  LDC R246, c[0x0][0x228] ;  /* 0x00008a00fff67b82 */ /* 0x000ea20000000800 */
[----:B----4-:R3:W-:Y:S04]  /*f4f70*/  @P4 STG.E desc[UR60][R234.64], R16 ;  /* 0x00000010ea004986 */ /* 0x0107e8000c10193c */
[----:B------:R4:W-:Y:S04]  /*f4f80*/  @P3 STG.E desc[UR60][R236.64], R196 ;  /* 0x000000c4ec003986 */ /* 0x0009e8000c10193c */
[----:B------:R1:W-:Y:S01]  /*f4f90*/  @P2 STG.E desc[UR60][R232.64], R199 ;  /* 0x000000c7e8002986 */ /* 0x0003e2000c10193c */
[----:B---3--:R-:W-:Y:S01]  /*f4fa0*/  IADD3 R16, R0, R14, RZ ;  /* 0x0000000e00107210 */ /* 0x008fe20007ffe0ff */
[----:B----4-:R-:W-:Y:S01]  /*f4fb0*/  VIADD R196, R10, 0x33 ;  /* 0x000000330ac47836 */ /* 0x010fe20000000000 */
[----:B------:R-:W-:Y:S01]  /*f4fc0*/  ISETP.LT.AND P4, PT, R17, R245, !P0 ;  /* 0x000000f51100720c */ /* 0x000fe20004781270 */
[----:B------:R-:W3:Y:S08]  /*f4fd0*/  LDC R236, c[0x0][0x228] ;  /* 0x00008a00ffec7b82 */ /* 0x000ef00000000800 */
[----:B------:R-:W4:Y:S01]  /*f4fe0*/  LDC R237, c[0x0][0x228] ;  /* 0x00008a00ffed7b82 */ /* 0x000f220000000800 */
[----:B------:R-:W-:Y:S01]  /*f4ff0*/  IMAD.WIDE R234, R16, 0x4, R2 ;  /* 0x0000000410ea7825 */ /* 0x000fe200078e0202 */
[----:B------:R-:W-:-:S02]  /*f5000*/  ISETP.GE.AND P3, PT, R196, R244, PT ;  /* 0x000000f4c400720c */ /* 0x000fc40003f66270 */
[----:B------:R-:W-:Y:S01]  /*f5010*/  ISETP.LT.AND P0, PT, R15, R198, !P0 ;  /* 0x000000c60f00720c */ /* 0x000fe20004701270 */
[----:B------:R-:W2:Y:S04]  /*f5020*/  LDL.LU R244, [R1+0x1454] ;  /* 0x0014540001f47983 */ /* 0x000ea80000300800 */
[----:B------:R1:W-:Y:S02]  /*f5030*/  @P6 STG.E desc[UR60][R234.64], R247 ;  /* 0x000000f7ea006986 */ /* 0x0003e4000c10193c */
[C---:B-1----:R-:W-:Y:S01]  /*f5040*/  IMAD.WIDE R232, R16.reuse, 0x4, R6 ;  /* 0x0000000410e87825 */ /* 0x042fe200078e0206 */
[C---:B------:R-:W-:Y:S01]  /*f5050*/  IADD3 R0, R16.reuse, R14, RZ ;  /* 0x0000000e10007210 */ /* 0x040fe20007ffe0ff */
[----:B------:R-:W1:Y:S08]  /*f5060*/  LDC.64 R196, c[0x0][0x228] ;  /* 0x00008a00ffc47b82 */ /* 0x000e700000000a00 */
[----:B------:R-:W1:Y:S01]  /*f5070*/  LDC R245, c[0x0][0x228] ;  /* 0x00008a00fff57b82 */ /* 0x000e620000000800 */
[----:B------:R-:W3:Y:S01]  /*f5080*/  LDL.LU R235, [R1+0x1854] ;  /* 0x0018540001eb7983 */ /* 0x000ee20000300800 */
[----:B------:R-:W-:Y:S01]  /*f5090*/  IMAD.WIDE R198, R16, 0x4, R4 ;  /* 0x0000000410c67825 */ /* 0x000fe200078e0204 */
[----:B------:R-:W-:-:S02]  /*f50a0*/  ISETP.LT.AND P2, PT, R13, R239, !P3 ;  /* 0x000000ef0d00720c */ /* 0x000fc40005f41270 */
[----:B------:R-:W-:Y:S01]  /*f50b0*/  ISETP.LT.AND P6, PT, R11, R238, !P3 ;  /* 0x000000ee0b00720c */ /* 0x000fe20005fc1270 */
[----:B------:R-:W4:Y:S04]  /*f50c0*/  LDL.LU R239, [R1+0x864] ;  /* 0x0008640001ef7983 */ /* 0x000f280000300800 */
[----:B------:R-:W4:Y:S01]  /*f50d0*/  LDL.LU R238, [R1+0xc54] ;  /* 0x000c540001ee7983 */ /* 0x000f220000300800 */
[----:B------:R-:W1:Y:S03]  /*f50e0*/  LDC R247, c[0x0][0x228] ;  /* 0x00008a00fff77b82 */ /* 0x000e660000000800 */
[----:B---3--:R3:W-:Y:S04]  /*f50f0*/  @P5 STG.E desc[UR60][R198.64], R235 ;  /* 0x000000ebc6005986 */ /* 0x0087e8000c10193c */
[----:B--2---:R2:W-:Y:S01]  /*f5100*/  @P4 STG.E desc[UR60][R232.64], R244 ;  /* 0x000000f4e8004986 */ /* 0x0045e2000c10193c */
[----:B---3--:R-:W-:-:S03]  /*f5110*/  IMAD.WIDE R198, R16, 0x4, R8 ;  /* 0x0000000410c67825 */ /* 0x008fc600078e0208 */
[----:B--2---:R-:W2:Y:S04]  /*f5120*/  LDL.LU R244, [R1+0x1c48] ;  /* 0x001c480001f47983 */ /* 0x004ea80000300800 */
[----:B------:R-:W3:Y:S01]  /*f5130*/  LDL.LU R16, [R1+0x1054] ;  /* 0x0010540001107983 */ /* 0x000ee20000300800 */
[----:B------:R-:W-:-:S03]  /*f5140*/  ISETP.LT.AND P4, PT, R17, R236, !P3 ;  /* 0x000000ec1100720c */ /* 0x000fc60005f81270 */
[----:B------:R-:W2:Y:S01]  /*f5150*/  LDL.LU R236, [R1+0x464] ;  /* 0x0004640001ec7983 */ /* 0x000ea20000300800 */
[----:B----4-:R-:W-:Y:S01]  /*f5160*/  ISETP.LT.AND P3, PT, R15, R237, !P3 ;  /* 0x000000ed0f00720c */ /* 0x010fe20005f61270 */
[----:B------:R-:W-:-:S04]  /*f5170*/  IMAD.WIDE R232, R0, 0x4, R2 ;  /* 0x0000000400e87825 */ /* 0x000fc800078e0202 */
[----:B------:R-:W-:Y:S01]  /*f5180*/  IMAD.WIDE R234, R0, 0x4, R4 ;  /* 0x0000000400ea7825 */ /* 0x000fe200078e0204 */
[----:B------:R-:W4:Y:S01]  /*f5190*/  LDC R237, c[0x0][0x228] ;  /* 0x00008a00ffed7b82 */ /* 0x000f220000000800 */
[----:B---3--:R3:W-:Y:S04]  /*f51a0*/  @P0 STG.E desc[UR60][R198.64], R16 ;  /* 0x00000010c6000986 */ /* 0x0087e8000c10193c */
[----:B------:R1:W-:Y:S04]  /*f51b0*/  @P6 STG.E desc[UR60][R232.64], R238 ;  /* 0x000000eee8006986 */ /* 0x0003e8000c10193c */
[----:B------:R4:W-:Y:S01]  /*f51c0*/  @P2 STG.E desc[UR60][R234.64], R239 ;  /* 0x000000efea002986 */ /* 0x0009e2000c10193c */
[----:B---3--:R-:W-:-:S02]  /*f51d0*/  VIADD R16, R10, 0x34 ;  /* 0x000000340a107836 */ /* 0x008fc40000000000 */
[----:B------:R-:W-:-:S04]  /*f51e0*/  IMAD.WIDE R198, R0, 0x4, R6 ;  /* 0x0000000400c67825 */ /* 0x000fc800078e0206 */
[----:B-1----:R-:W-:Y:S01]  /*f51f0*/  IMAD.WIDE R232, R0, 0x4, R8 ;  /* 0x0000000400e87825 */ /* 0x002fe200078e0208 */
[----:B------:R-:W1:Y:S08]  /*f5200*/  LDC R238, c[0x0][0x228] ;  /* 0x00008a00ffee7b82 */ /* 0x000e700000000800 */
[----:B----4-:R-:W3:Y:S01]  /*f5210*/  LDC R239, c[0x0][0x228] ;  /* 0x00008a00ffef7b82 */ /* 0x010ee20000000800 */
[----:B------:R-:W-:-:S02]  /*f5220*/  ISETP.GE.AND P0, PT, R16, R197, PT ;  /* 0x000000c51000720c */ /* 0x000fc40003f06270 */
[----:B------:R-:W-:Y:S02]  /*f5230*/  IADD3 R0, R0, R14, RZ ;  /* 0x0000000e00007210 */ /* 0x000fe40007ffe0ff */
[----:B------:R-:W-:Y:S01]  /*f5240*/  ISETP.LT.AND P2, PT, R11, R245, !P0 ;  /* 0x000000f50b00720c */ /* 0x000fe20004741270 */
[----:B--2---:R2:W-:Y:S04]  /*f5250*/  @P4 STG.E desc[UR60][R198.64], R236 ;  /* 0x000000ecc6004986 */ /* 0x0045e8000c10193c */
[----:B------:R4:W-:Y:S01]  /*f5260*/  @P3 STG.E desc[UR60][R232.64], R252 ;  /* 0x000000fce8003986 */ /* 0x0009e2000c10193c */
[----:B------:R-:W-:Y:S02]  /*f5270*/  ISETP.LT.AND P3, PT, R17, R247, !P0 ;  /* 0x000000f71100720c */ /* 0x000fe40004761270 */
[----:B------:R-:W-:-:S02]  /*f5280*/  ISETP.LT.AND P4, PT, R13, R246, !P0 ;  /* 0x000000f60d00720c */ /* 0x000fc40004781270 */
[----:B------:R-:W-:Y:S01]  /*f5290*/  ISETP.LT.AND P0, PT, R15, R196, !P0 ;  /* 0x000000c40f00720c */ /* 0x000fe20004701270 */
[----:B------:R-:W-:-:S04]  /*f52a0*/  IMAD.WIDE R196, R0, 0x4, R2 ;  /* 0x0000000400c47825 */ /* 0x000fc800078e0202 */
[----:B------:R-:W-:Y:S02]  /*f52b0*/  VIADD R16, R10, 0x35 ;  /* 0x000000350a107836 */ /* 0x000fe40000000000 */
[C---:B------:R-:W-:Y:S01]  /*f52c0*/  IMAD.WIDE R234, R0.reuse, 0x4, R6 ;  /* 0x0000000400ea7825 */ /* 0x040fe200078e0206 */
[----:B------:R-:W1:Y:S08]  /*f52d0*/  LDC R247, c[0x0][0x228] ;  /* 0x00008a00fff77b82 */ /* 0x000e700000000800 */
[----:B--2---:R-:W2:Y:S08]  /*f52e0*/  LDC R236, c[0x0][0x228] ;  /* 0x00008a00ffec7b82 */ /* 0x004eb00000000800 */
[----:B------:R-:W2:Y:S08]  /*f52f0*/  LDC.64 R198, c[0x0][0x228] ;  /* 0x00008a00ffc67b82 */ /* 0x000eb00000000a00 */
[----:B------:R-:W2:Y:S01]  /*f5300*/  LDC R246, c[0x0][0x228] ;  /* 0x00008a00fff67b82 */ /* 0x000ea20000000800 */
[----:B------:R3:W-:Y:S04]  /*f5310*/  @P2 STG.E desc[UR60][R196.64], R244 ;  /* 0x000000f4c4002986 */ /* 0x0007e8000c10193c */
[----:B----4-:R-:W4:Y:S03]  /*f5320*/  LDL.LU R252, [R1+0x468] ;  /* 0x0004680001fc7983 */ /* 0x010f260000300800 */
[----:B------:R-:W4:Y:S01]  /*f5330*/  LDC R245, c[0x0][0x228] ;  /* 0x00008a00fff57b82 */ /* 0x000f220000000800 */
[----:B---3--:R-:W3:Y:S07]  /*f5340*/  LDL.LU R196, [R1+0x1858] ;  /* 0x0018580001c47983 */ /* 0x008eee0000300800 */
[----:B------:R-:W1:Y:S01]  /*f5350*/  LDC R244, c[0x0][0x22c] ;  /* 0x00008b00fff47b82 */ /* 0x000e620000000800 */
[----:B------:R-:W2:Y:S01]  /*f5360*/  LDL.LU R197, [R1+0x1458] ;  /* 0x0014580001c57983 */ /* 0x000ea20000300800 */
[----:B------:R-:W-:Y:S01]  /*f5370*/  IMAD.WIDE R232, R0, 0x4, R4 ;  /* 0x0000000400e87825 */ /* 0x000fe200078e0204 */
[----:B-1----:R-:W-:-:S02]  /*f5380*/  ISETP.GE.AND P2, PT, R16, R244, PT ;  /* 0x000000f41000720c */ /* 0x002fc40003f46270 */
[----:B------:R-:W4:Y:S04]  /*f5390*/  LDL.LU R16, [R1+0x1058] ;  /* 0x0010580001107983 */ /* 0x000f280000300800 */
[----:B------:R-:W4:Y:S01]  /*f53a0*/  LDL.LU R244, [R1+0x868] ;  /* 0x0008680001f47983 */ /* 0x000f220000300800 */
[----:B------:R-:W-:-:S03]  /*f53b0*/  ISETP.LT.AND P5, PT, R17, R239, !P2 ;  /* 0x000000ef1100720c */ /* 0x000fc600057a1270 */
[----:B---3--:R-:W-:Y:S01]  /*f53c0*/  @P4 STG.E desc[UR60][R232.64], R196 ;  /* 0x000000c4e8004986 */ /* 0x008fe2000c10193c */
[----:B------:R-:W-:-:S03]  /*f53d0*/  ISETP.LT.AND P4, PT, R13, R238, !P2 ;  /* 0x000000ee0d00720c */ /* 0x000fc60005781270 */
[----:B------:R-:W3:Y:S04]  /*f53e0*/  LDL.LU R238, [R1+0x68] ;  /* 0x0000680001ee7983 */ /* 0x000ee80000300800 */
[----:B------:R-:W3:Y:S04]  /*f53f0*/  LDL.LU R239, [R1+0xc58] ;  /* 0x000c580001ef7983 */ /* 0x000ee80000300800 */
[----:B--2---:R1:W-:Y:S01]  /*f5400*/  @P3 STG.E desc[UR60][R234.64], R197 ;  /* 0x000000c5ea003986 */ /* 0x0043e2000c10193c */
[----:B------:R-:W-:Y:S01]  /*f5410*/  ISETP.LT.AND P3, PT, R11, R237, !P2 ;  /* 0x000000ed0b00720c */ /* 0x000fe20005761270 */
[C---:B-1----:R-:W-:Y:S01]  /*f5420*/  IMAD.WIDE R196, R0.reuse, 0x4, R8 ;  /* 0x0000000400c47825 */ /* 0x042fe200078e0208 */
[----:B------:R-:W-:-:S04]  /*f5430*/  IADD3 R0, R0, R14, RZ ;  /* 0x0000000e00007210 */ /* 0x000fc80007ffe0ff */
[----:B----4-:R1:W-:Y:S01]  /*f5440*/  @P0 STG.E desc[UR60][R196.64], R16 ;  /* 0x00000010c4000986 */ /* 0x0103e2000c10193c */
[----:B------:R-:W-:Y:S01]  /*f5450*/  IMAD.WIDE R232, R0, 0x4, R2 ;  /* 0x0000000400e87825 */ /* 0x000fe200078e0202 */
[----:B------:R-:W-:-:S03]  /*f5460*/  ISETP.LT.AND P0, PT, R15, R236, !P2 ;  /* 0x000000ec0f00720c */ /* 0x000fc60005701270 */
[----:B------:R-:W-:Y:S01]  /*f5470*/  IMAD.WIDE R234, R0, 0x4, R4 ;  /* 0x0000000400ea7825 */ /* 0x000fe200078e0204 */
[----:B-1----:R-:W1:Y:S03]  /*f5480*/  LDC.64 R196, c[0x0][0x228] ;  /* 0x00008a00ffc47b82 */ /* 0x002e660000000a00 */
[----:B------:R-:W-:Y:S02]  /*f5490*/  VIADD R16, R10, 0x36 ;  /* 0x000000360a107836 */ /* 0x000fe40000000000 */
[----:B------:R-:W-:-:S03]  /*f54a0*/  IMAD.WIDE R236, R0, 0x4, R6 ;  /* 0x0000000400ec7825 */ /* 0x000fc600078e0206 */
[----:B------:R-:W-:Y:S02]  /*f54b0*/  ISETP.GE.AND P2, PT, R16, R199, PT ;  /* 0x000000c71000720c */ /* 0x000fe40003f46270 */
[----:B------:R-:W-:Y:S01]  /*f54c0*/  IADD3 R16, R0, R14, RZ ;  /* 0x0000000e00107210 */ /* 0x000fe20007ffe0ff */
[----:B---3--:R-:W-:Y:S04]  /*f54d0*/  @P3 STG.E desc[UR60][R232.64], R239 ;  /* 0x000000efe8003986 */ /* 0x008fe8000c10193c */
[----:B------:R2:W-:Y:S04]  /*f54e0*/  @P4 STG.E desc[UR60][R234.64], R244 ;  /* 0x000000f4ea004986 */ /* 0x0005e8000c10193c */
[----:B------:R3:W-:Y:S01]  /*f54f0*/  @P5 STG.E desc[UR60][R236.64], R252 ;  /* 0x000000fcec005986 */ /* 0x0007e2000c10193c */
[----:B------:R-:W-:-:S02]  /*f5500*/  ISETP.LT.AND P4, PT, R17, R247, !P2 ;  /* 0x000000f71100720c */ /* 0x000fc40005781270 */
[----:B------:R-:W-:Y:S02]  /*f5510*/  ISETP.LT.AND P5, PT, R13, R246, !P2 ;  /* 0x000000f60d00720c */ /* 0x000fe400057a1270 */
[----:B------:R-:W-:Y:S02]  /*f5520*/  ISETP.LT.AND P3, PT, R11, R245, !P2 ;  /* 0x000000f50b00720c */ /* 0x000fe40005761270 */
[----:B------:R-:W-:Y:S01]  /*f5530*/  ISETP.LT.AND P2, PT, R15, R198, !P2 ;  /* 0x000000c60f00720c */ /* 0x000fe20005741270 */
[----:B------:R-:W-:-:S04]  /*f5540*/  IMAD.WIDE R198, R0, 0x4, R8 ;  /* 0x0000000400c67825 */ /* 0x000fc800078e0208 */
[----:B------:R-:W-:Y:S01]  /*f5550*/  VIADD R0, R10, 0x37 ;  /* 0x000000370a007836 */ /* 0x000fe20000000000 */
[----:B------:R-:W4:Y:S08]  /*f5560*/  LDC R246, c[0x0][0x22c] ;  /* 0x00008b00fff67b82 */ /* 0x000f300000000800 */
[----:B--2---:R-:W2:Y:S08]  /*f5570*/  LDC R244, c[0x0][0x228] ;  /* 0x00008a00fff47b82 */ /* 0x004eb00000000800 */
[----:B------:R-:W4:Y:S01]  /*f5580*/  LDC R245, c[0x0][0x228] ;  /* 0x00008a00fff57b82 */ /* 0x000f220000000800 */
[----:B------:R1:W-:Y:S04]  /*f5590*/  @P0 STG.E desc[UR60][R198.64], R238 ;  /* 0x000000eec6000986 */ /* 0x0003e8000c10193c */
[----:B---3--:R-:W3:Y:S04]  /*f55a0*/  LDL.LU R252, [R1+0xc5c] ;  /* 0x000c5c0001fc7983 */ /* 0x008ee80000300800 */
[----:B------:R-:W4:Y:S01]  /*f55b0*/  LDL.LU R247, [R1+0x105c] ;  /* 0x00105c0001f77983 */ /* 0x000f220000300800 */
[----:B-1----:R-:W-:Y:S01]  /*f55c0*/  ISETP.GE.AND P0, PT, R0, R197, PT ;  /* 0x000000c50000720c */ /* 0x002fe20003f06270 */
[----:B------:R-:W1:Y:S02]  /*f55d0*/  LDC R239, c[0x0][0x228] ;  /* 0x00008a00ffef7b82 */ /* 0x000e640000000800 */
[----:B------:R-:W2:Y:S04]  /*f55e0*/  LDL.LU R198, [R1+0x185c] ;  /* 0x00185c0001c67983 */ /* 0x000ea80000300800 */
[----:B------:R-:W3:Y:S04]  /*f55f0*/  LDL.LU R199, [R1+0x145c] ;  /* 0x00145c0001c77983 */ /* 0x000ee80000300800 */
[----:B------:R-:W4:Y:S01]  /*f5600*/  LDL.LU R197, [R1+0x1c4c] ;  /* 0x001c4c0001c57983 */ /* 0x000f220000300800 */
[----:B------:R-:W1:Y:S01]  /*f5610*/  LDC R238, c[0x0][0x228] ;  /* 0x00008a00ffee7b82 */ /* 0x000e620000000800 */
[----:B------:R-:W-:-:S04]  /*f5620*/  IMAD.WIDE R232, R16, 0x4, R2 ;  /* 0x0000000410e87825 */ /* 0x000fc800078e0202 */
[----:B------:R-:W-:-:S04]  /*f5630*/  IMAD.WIDE R234, R16, 0x4, R4 ;  /* 0x0000000410ea7825 */ /* 0x000fc800078e0204 */
[C---:B------:R-:W-:Y:S01]  /*f5640*/  IMAD.WIDE R236, R16.reuse, 0x4, R6 ;  /* 0x0000000410ec7825 */ /* 0x040fe200078e0206 */
[----:B------:R-:W-:Y:S01]  /*f5650*/  IADD3 R0, R16, R14, RZ ;  /* 0x0000000e10007210 */ /* 0x000fe20007ffe0ff */
[----:B----4-:R-:W-:Y:S04]  /*f5660*/  @P3 STG.E desc[UR60][R232.64], R197 ;  /* 0x000000c5e8003986 */ /* 0x010fe8000c10193c */
[----:B--2---:R-:W-:Y:S01]  /*f5670*/  @P5 STG.E desc[UR60][R234.64], R198 ;  /* 0x000000c6ea005986 */ /* 0x004fe2000c10193c */
[----:B-1----:R-:W-:-:S03]  /*f5680*/  ISETP.LT.AND P3, PT, R11, R238, !P0 ;  /* 0x000000ee0b00720c */ /* 0x002fc60004761270 */
[----:B---3--:R1:W-:Y:S01]  /*f5690*/  @P4 STG.E desc[UR60][R236.64], R199 ;  /* 0x000000c7ec004986 */ /* 0x0083e2000c10193c */
[----:B------:R-:W-:Y:S01]  /*f56a0*/  ISETP.LT.AND P5, PT, R13, R244, !P0 ;  /* 0x000000f40d00720c */ /* 0x000fe200047a1270 */
[----:B------:R-:W2:Y:S02]  /*f56b0*/  LDC R238, c[0x0][0x228] ;  /* 0x00008a00ffee7b82 */ /* 0x000ea40000000800 */
[----:B------:R-:W3:Y:S01]  /*f56c0*/  LDL.LU R244, [R1+0x1860] ;  /* 0x0018600001f47983 */ /* 0x000ee20000300800 */
[----:B-1----:R-:W-:-:S04]  /*f56d0*/  IMAD.WIDE R198, R16, 0x4, R8 ;  /* 0x0000000410c67825 */ /* 0x002fc800078e0208 */
[----:B------:R-:W-:Y:S01]  /*f56e0*/  VIADD R16, R10, 0x38 ;  /* 0x000000380a107836 */ /* 0x000fe20000000000 */
[----:B------:R-:W1:Y:S08]  /*f56f0*/  LDC R236, c[0x0][0x228] ;  /* 0x00008a00ffec7b82 */ /* 0x000e700000000800 */
[----:B------:R-:W4:Y:S01]  /*f5700*/  LDC R237, c[0x0][0x228] ;  /* 0x00008a00ffed7b82 */ /* 0x000f220000000800 */
[----:B------:R2:W-:Y:S01]  /*f5710*/  @P2 STG.E desc[UR60][R198.64], R247 ;  /* 0x000000f7c6002986 */ /* 0x0005e2000c10193c */
[----:B------:R-:W-:-:S03]  /*f5720*/  ISETP.GE.AND P2, PT, R16, R246, PT ;  /* 0x000000f61000720c */ /* 0x000fc60003f46270 */
[----:B------:R-:W4:Y:S01]  /*f5730*/  LDL.LU R246, [R1+0x6c] ;  /* 0x00006c0001f67983 */ /* 0x000f220000300800 */
[----:B------:R-:W-:-:S03]  /*f5740*/  ISETP.LT.AND P4, PT, R17, R245, !P0 ;  /* 0x000000f51100720c */ /* 0x000fc60004781270 */
[----:B------:R-:W3:Y:S01]  /*f5750*/  LDL.LU R245, [R1+0x46c] ;  /* 0x00046c0001f57983 */ /* 0x000ee20000300800 */
[----:B--2---:R-:W-:-:S04]  /*f5760*/  IMAD.WIDE R198, R0, 0x4, R2 ;  /* 0x0000000400c67825 */ /* 0x004fc800078e0202 */
[----:B------:R-:W-:-:S04]  /*f5770*/  IMAD.WIDE R232, R0, 0x4, R6 ;  /* 0x0000000400e87825 */ /* 0x000fc800078e0206 */
[----:B------:R-:W-:Y:S01]  /*f5780*/  IMAD.WIDE R234, R0, 0x4, R8 ;  /* 0x0000000400ea7825 */ /* 0x000fe200078e0208 */
[----:B------:R-:W2:Y:S01]  /*f5790*/  LDC R247, c[0x0][0x228] ;  /* 0x00008a00fff77b82 */ /* 0x000ea20000000800 */
[----:B------:R1:W-:Y:S01]  /*f57a0*/  @P3 STG.E desc[UR60][R198.64], R252 ;  /* 0x000000fcc6003986 */ /* 0x0003e2000c10193c */
[----:B------:R-:W-:-:S03]  /*f57b0*/  ISETP.LT.AND P3, PT, R11, R239, !P2 ;  /* 0x000000ef0b00720c */ /* 0x000fc60005761270 */
[----:B------:R-:W2:Y:S01]  /*f57c0*/  LDL.LU R239, [R1+0x86c] ;  /* 0x00086c0001ef7983 */ /* 0x000ea20000300800 */
[----:B------:R-:W-:Y:S02]  /*f57d0*/  ISETP.LT.AND P0, PT, R15, R196, !P0 ;  /* 0x000000c40f00720c */ /* 0x000fe40004701270 */
[----:B------:R-:W4:Y:S01]  /*f57e0*/  LDC.64 R196, c[0x0][0x228] ;  /* 0x00008a00ffc47b82 */ /* 0x000f220000000a00 */
[C---:B-1----:R-:W-:Y:S01]  /*f57f0*/  IMAD.WIDE R198, R0.reuse, 0x4, R4 ;  /* 0x0000000400c67825 */ /* 0x042fe200078e0204 */
[----:B------:R-:W-:-:S03]  /*f5800*/  IADD3 R16, R0, R14, RZ ;  /* 0x0000000e00107210 */ /* 0x000fc60007ffe0ff */
[----:B------:R-:W-:-:S03]  /*f5810*/  VIADD R0, R10, 0x39 ;  /* 0x000000390a007836 */ /* 0x000fc60000000000 */
[----:B------:R-:W1:Y:S01]  /*f5820*/  LDC R252, c[0x0][0x228] ;  /* 0x00008a00fffc7b82 */ /* 0x000e620000000800 */
[----:B--2---:R2:W-:Y:S01]  /*f5830*/  @P5 STG.E desc[UR60][R198.64], R239 ;  /* 0x000000efc6005986 */ /* 0x0045e2000c10193c */
[----:B------:R-:W-:-:S03]  /*f5840*/  ISETP.LT.AND P5, PT, R13, R236, !P2 ;  /* 0x000000ec0d00720c */ /* 0x000fc600057a1270 */
[----:B------:R-:W2:Y:S04]  /*f5850*/  LDL.LU R236, [R1+0x1c60] ;  /* 0x001c600001ec7983 */ /* 0x000ea80000300800 */
[----:B---3--:R3:W-:Y:S01]  /*f5860*/  @P4 STG.E desc[UR60][R232.64], R245 ;  /* 0x000000f5e8004986 */ /* 0x0087e2000c10193c */
[----:B------:R-:W-:-:S03]  /*f5870*/  ISETP.LT.AND P4, PT, R15, R238, !P2 ;  /* 0x000000ee0f00720c */ /* 0x000fc60005781270 */
[----:B----4-:R4:W-:Y:S01]  /*f5880*/  @P0 STG.E desc[UR60][R234.64], R246 ;  /* 0x000000f6ea000986 */ /* 0x0109e2000c10193c */
[----:B------:R-:W-:-:S03]  /*f5890*/  ISETP.LT.AND P2, PT, R17, R237, !P2 ;  /* 0x000000ed1100720c */ /* 0x000fc60005741270 */
[----:B------:R-:W4:Y:S01]  /*f58a0*/  LDL.LU R237, [R1+0x1460] ;  /* 0x0014600001ed7983 */ /* 0x000f220000300800 */
[----:B------:R-:W-:Y:S01]  /*f58b0*/  ISETP.GE.AND P0, PT, R0, R197, PT ;  /* 0x000000c50000720c */ /* 0x000fe20003f06270 */
[----:B------:R-:W1:Y:S02]  /*f58c0*/  LDC R238, c[0x0][0x228] ;  /* 0x00008a00ffee7b82 */ /* 0x000e640000000800 */
[----:B------:R-:W4:Y:S04]  /*f58d0*/  LDL.LU R0, [R1+0x1c50] ;  /* 0x001c500001007983 */ /* 0x000f280000300800 */
[----:B------:R-:W4:Y:S01]  /*f58e0*/  LDL.LU R197, [R1+0xc60] ;  /* 0x000c600001c57983 */ /* 0x000f220000300800 */
[C---:B--2---:R-:W-:Y:S01]  /*f58f0*/  IMAD.WIDE R198, R16.reuse, 0x4, R2 ;  /* 0x0000000410c67825 */ /* 0x044fe200078e0202 */
[----:B---3--:R-:W2:Y:S08]  /*f5900*/  LDC R245, c[0x0][0x228] ;  /* 0x00008a00fff57b82 */ /* 0x008eb00000000800 */
[----:B----4-:R-:W3:Y:S08]  /*f5910*/  LDC R246, c[0x0][0x22c] ;  /* 0x00008b00fff67b82 */ /* 0x010ef00000000800 */
[----:B------:R-:W4:Y:S01]  /*f5920*/  LDC R239, c[0x0][0x228] ;  /* 0x00008a00ffef7b82 */ /* 0x000f220000000800 */
[----:B------:R1:W-:Y:S02]  /*f5930*/  @P3 STG.E desc[UR60][R198.64], R244 ;  /* 0x000000f4c6003986 */ /* 0x0003e4000c10193c */
[----:B-1----:R-:W-:-:S04]  /*f5940*/  IMAD.WIDE R198, R16, 0x4, R4 ;  /* 0x0000000410c67825 */ /* 0x002fc800078e0204 */
[----:B------:R-:W-:-:S04]  /*f5950*/  IMAD.WIDE R232, R16, 0x4, R6 ;  /* 0x0000000410e87825 */ /* 0x000fc800078e0206 */
[----:B------:R-:W-:Y:S01]  /*f5960*/  IMAD.WIDE R234, R16, 0x4, R8 ;  /* 0x0000000410ea7825 */ /* 0x000fe200078e0208 */
[----:B------:R-:W1:Y:S01]  /*f5970*/  LDC R244, c[0x0][0x228] ;  /* 0x00008a00fff47b82 */ /* 0x000e620000000800 */
[----:B------:R3:W-:Y:S07]  /*f5980*/  @P5 STG.E desc[UR60][R198.64], R236 ;  /* 0x000000ecc6005986 */ /* 0x0007ee000c10193c */
[----:B---3--:R-:W3:Y:S01]  /*f5990*/  LDC R236, c[0x0][0x228] ;  /* 0x00008a00ffec7b82 */ /* 0x008ee20000000800 */
[----:B------:R1:W-:Y:S04]  /*f59a0*/  @P2 STG.E desc[UR60][R232.64], R0 ;  /* 0x00000000e8002986 */ /* 0x0003e8000c10193c */
[----:B------:R2:W-:Y:S01]  /*f59b0*/  @P4 STG.E desc[UR60][R234.64], R237 ;  /* 0x000000edea004986 */ /* 0x0005e2000c10193c */
[----:B------:R-:W-:-:S02]  /*f59c0*/  ISETP.LT.AND P5, PT, R11, R252, !P0 ;  /* 0x000000fc0b00720c */ /* 0x000fc400047a1270 */
[----:B------:R-:W-:Y:S01]  /*f59d0*/  ISETP.LT.AND P2, PT, R17, R247, !P0 ;  /* 0x000000f71100720c */ /* 0x000fe20004741270 */
[----:B------:R-:W4:Y:S01]  /*f59e0*/  LDL.LU R252, [R1+0x470] ;  /* 0x0004700001fc7983 */ /* 0x000f220000300800 */
[----:B------:R-:W4:Y:S01]  /*f59f0*/  LDC.64 R198, c[0x0][0x228] ;  /* 0x00008a00ffc67b82 */ /* 0x000f220000000a00 */
[----:B------:R-:W-:-:S07]  /*f5a00*/  IADD3 R16, R16, R14, RZ ;  /* 0x0000000e10107210 */ /* 0x000fce0007ffe0ff */
[----:B------:R-:W4:Y:S01]  /*f5a10*/  LDC R247, c[0x0][0x228] ;  /* 0x00008a00fff77b82 */ /* 0x000f220000000800 */
[----:B-1----:R-:W-:-:S05]  /*f5a20*/  VIADD R0, R10, 0x3a ;  /* 0x0000003a0a007836 */ /* 0x002fca0000000000 */
[----:B------:R-:W-:Y:S02]  /*f5a30*/  ISETP.GE.AND P3, PT, R0, R246, PT ;  /* 0x000000f60000720c */ /* 0x000fe40003f66270 */
[----:B---3--:R-:W-:Y:S02]  /*f5a40*/  ISETP.LT.AND P4, PT, R13, R236, !P0 ;  /* 0x000000ec0d00720c */ /* 0x008fe40004781270 */
[----:B------:R-:W-:Y:S02]  /*f5a50*/  ISETP.LT.AND P0, PT, R15, R196, !P0 ;  /* 0x000000c40f00720c */ /* 0x000fe40004701270 */
[----:B------:R-:W3:Y:S04]  /*f5a60*/  LDL.LU R196, [R1+0x870] ;  /* 0x0008700001c47983 */ /* 0x000ee80000300800 */
[----:B------:R-:W4:Y:S01]  /*f5a70*/  LDL.LU R246, [R1+0x1060] ;  /* 0x0010600001f67983 */ /* 0x000f220000300800 */
[----:B------:R-:W-:-:S04]  /*f5a80*/  IMAD.WIDE R232, R16, 0x4, R2 ;  /* 0x0000000410e87825 */ /* 0x000fc800078e0202 */
[----:B--2---:R-:W-:-:S04]  /*f5a90*/  IMAD.WIDE R234, R16, 0x4, R4 ;  /* 0x0000000410ea7825 */ /* 0x004fc800078e0204 */
[C---:B------:R-:W-:Y:S01]  /*f5aa0*/  IMAD.WIDE R236, R16.reuse, 0x4, R6 ;  /* 0x0000000410ec7825 */ /* 0x040fe200078e0206 */
[----:B------:R-:W-:Y:S01]  /*f5ab0*/  IADD3 R0, R16, R14, RZ ;  /* 0x0000000e10007210 */ /* 0x000fe20007ffe0ff */
[----:B----4-:R1:W-:Y:S01]  /*f5ac0*/  @P5 STG.E desc[UR60][R232.64], R246 ;  /* 0x000000f6e8005986 */ /* 0x0103e2000c10193c */
[----:B------:R-:W-:Y:S01]  /*f5ad0*/  ISETP.LT.AND P5, PT, R11, R238, !P3 ;  /* 0x000000ee0b00720c */ /* 0x000fe20005fa1270 */
[----:B------:R-:W-:Y:S02]  /*f5ae0*/  VIADD R238, R10, 0x3b ;  /* 0x0000003b0aee7836 */ /* 0x000fe40000000000 */
[----:B---3--:R-:W-:Y:S01]  /*f5af0*/  @P4 STG.E desc[UR60][R234.64], R196 ;  /* 0x000000c4ea004986 */ /* 0x008fe2000c10193c */
[----:B------:R-:W-:-:S03]  /*f5b00*/  ISETP.LT.AND P4, PT, R15, R245, !P3 ;  /* 0x000000f50f00720c */ /* 0x000fc60005f81270 */
[----:B------:R2:W-:Y:S01]  /*f5b10*/  @P2 STG.E desc[UR60][R236.64], R197 ;  /* 0x000000c5ec002986 */ /* 0x0005e2000c10193c */
[----:B------:R-:W-:Y:S01]  /*f5b20*/  ISETP.GE.AND P2, PT, R238, R199, PT ;  /* 0x000000c7ee00720c */ /* 0x000fe20003f46270 */
[----:B-1----:R-:W-:Y:S02]  /*f5b30*/  IMAD.WIDE R232, R16, 0x4, R8 ;  /* 0x0000000410e87825 */ /* 0x002fe400078e0208 */
[----:B------:R-:W3:Y:S04]  /*f5b40*/  LDL.LU R246, [R1+0x874] ;  /* 0x0008740001f67983 */ /* 0x000ee80000300800 */
[----:B------:R-:W4:Y:S04]  /*f5b50*/  LDL.LU R245, [R1+0x1464] ;  /* 0x0014640001f57983 */ /* 0x000f280000300800 */
[----:B------:R-:W3:Y:S04]  /*f5b60*/  LDL.LU R16, [R1+0x1c54] ;  /* 0x001c540001107983 */ /* 0x000ee80000300800 */
[----:B------:R-:W4:Y:S04]  /*f5b70*/  LDL.LU R238, [R1+0x1c64] ;  /* 0x001c640001ee7983 */ /* 0x000f280000300800 */
[----:B------:R-:W3:Y:S04]  /*f5b80*/  LDL.LU R199, [R1+0x1064] ;  /* 0x0010640001c77983 */ /* 0x000ee80000300800 */
[----:B------:R1:W-:Y:S01]  /*f5b90*/  @P0 STG.E desc[UR60][R232.64], R252 ;  /* 0x000000fce8000986 */ /* 0x0003e2000c10193c */
[----:B--2---:R-:W2:Y:S03]  /*f5ba0*/  LDC.64 R196, c[0x0][0x228] ;  /* 0x00008a00ffc47b82 */ /* 0x004ea60000000a00 */
[----:B-1----:R-:W2:Y:S05]  /*f5bb0*/  LDL.LU R233, [R1+0x1864] ;  /* 0x0018640001e97983 */ /* 0x002eaa0000300800 */
[----:B------:R-:W1:Y:S01]  /*f5bc0*/  LDC R252, c[0x0][0x228] ;  /* 0x00008a00fffc7b82 */ /* 0x000e620000000800 */
[----:B------:R-:W-:-:S02]  /*f5bd0*/  ISETP.LT.AND P6, PT, R13, R239, !P3 ;  /* 0x000000ef0d00720c */ /* 0x000fc40005fc1270 */
[----:B------:R-:W-:Y:S01]  /*f5be0*/  ISETP.LT.AND P3, PT, R17, R244, !P3 ;  /* 0x000000f41100720c */ /* 0x000fe20005f61270 */
[----:B------:R-:W-:-:S04]  /*f5bf0*/  IMAD.WIDE R234, R0, 0x4, R2 ;  /* 0x0000000400ea7825 */ /* 0x000fc800078e0202 */
[----:B------:R-:W-:Y:S01]  /*f5c00*/  IMAD.WIDE R236, R0, 0x4, R4 ;  /* 0x0000000400ec7825 */ /* 0x000fe200078e0204 */
[----:B------:R-:W3:Y:S08]  /*f5c10*/  LDC R239, c[0x0][0x228] ;  /* 0x00008a00ffef7b82 */ /* 0x000ef00000000800 */
[----:B------:R-:W3:Y:S01]  /*f5c20*/  LDC R244, c[0x0][0x228] ;  /* 0x00008a00fff47b82 */ /* 0x000ee20000000800 */
[----:B--2---:R2:W-:Y:S04]  /*f5c30*/  @P5 STG.E desc[UR60][R234.64], R233 ;  /* 0x000000e9ea005986 */ /* 0x0045e8000c10193c */
[----:B----4-:R4:W-:Y:S01]  /*f5c40*/  @P6 STG.E desc[UR60][R236.64], R238 ;  /* 0x000000eeec006986 */ /* 0x0109e2000c10193c */
[----:B------:R-:W-:-:S02]  /*f5c50*/  ISETP.LT.AND P5, PT, R11, R247, !P2 ;  /* 0x000000f70b00720c */ /* 0x000fc400057a1270 */
[----:B-1----:R-:W-:Y:S01]  /*f5c60*/  ISETP.LT.AND P6, PT, R13, R252, !P2 ;  /* 0x000000fc0d00720c */ /* 0x002fe200057c1270 */
[----:B------:R-:W3:Y:S04]  /*f5c70*/  LDL.LU R247, [R1+0x474] ;  /* 0x0004740001f77983 */ /* 0x000ee80000300800 */
[----:B------:R-:W3:Y:S01]  /*f5c80*/  LDL.LU R252, [R1+0x1c68] ;  /* 0x001c680001fc7983 */ /* 0x000ee20000300800 */
[----:B--2---:R-:W-:-:S04]  /*f5c90*/  IMAD.WIDE R232, R0, 0x4, R6 ;  /* 0x0000000400e87825 */ /* 0x004fc800078e0206 */
[----:B------:R-:W-:Y:S01]  /*f5ca0*/  IMAD.WIDE R234, R0, 0x4, R8 ;  /* 0x0000000400ea7825 */ /* 0x000fe200078e0208 */
[----:B----4-:R-:W1:Y:S08]  /*f5cb0*/  LDC R237, c[0x0][0x228] ;  /* 0x00008a00ffed7b82 */ /* 0x010e700000000800 */
[----:B------:R-:W2:Y:S08]  /*f5cc0*/  LDC R238, c[0x0][0x228] ;  /* 0x00008a00ffee7b82 */ /* 0x000eb00000000800 */
[----:B------:R-:W4:Y:S01]  /*f5cd0*/  LDC R236, c[0x0][0x22c] ;  /* 0x00008b00ffec7b82 */ /* 0x000f220000000800 */
[----:B---3--:R3:W-:Y:S04]  /*f5ce0*/  @P3 STG.E desc[UR60][R232.64], R16 ;  /* 0x00000010e8003986 */ /* 0x0087e8000c10193c */
[----:B------:R3:W-:Y:S02]  /*f5cf0*/  @P4 STG.E desc[UR60][R234.64], R245 ;  /* 0x000000f5ea004986 */ /* 0x0007e4000c10193c */
[----:B---3--:R-:W-:-:S02]  /*f5d00*/  VIADD R16, R10, 0x3c ;  /* 0x0000003c0a107836 */ /* 0x008fc40000000000 */
[----:B------:R-:W3:Y:S03]  /*f5d10*/  LDL.LU R245, [R1+0x1c58] ;  /* 0x001c580001f57983 */ /* 0x000ee60000300800 */
[----:B------:R-:W-:Y:S02]  /*f5d20*/  ISETP.GE.AND P0, PT, R16, R197, PT ;  /* 0x000000c51000720c */ /* 0x000fe40003f06270 */
[----:B------:R-:W2:Y:S01]  /*f5d30*/  LDL.LU R197, [R1+0xc64] ;  /* 0x000c640001c57983 */ /* 0x000ea20000300800 */
[----:B------:R-:W-:Y:S02]  /*f5d40*/  IADD3 R0, R0, R14, RZ ;  /* 0x0000000e00007210 */ /* 0x000fe40007ffe0ff */
[----:B------:R-:W-:Y:S02]  /*f5d50*/  ISETP.LT.AND P3, PT, R17, R239, !P2 ;  /* 0x000000ef1100720c */ /* 0x000fe40005761270 */
[----:B------:R-:W-:-:S02]  /*f5d60*/  ISETP.LT.AND P2, PT, R15, R198, !P2 ;  /* 0x000000c60f00720c */ /* 0x000fc40005741270 */
[----:B------:R-:W-:Y:S01]  /*f5d70*/  ISETP.LT.AND P4, PT, R11, R244, !P0 ;  /* 0x000000f40b00720c */ /* 0x000fe20004781270 */
[----:B------:R-:W3:Y:S01]  /*f5d80*/  LDC R239, c[0x0][0x228] ;  /* 0x00008a00ffef7b82 */ /* 0x000ee20000000800 */
[----:B------:R-:W-:-:S04]  /*f5d90*/  IMAD.WIDE R232, R0, 0x4, R2 ;  /* 0x0000000400e87825 */ /* 0x000fc800078e0202 */
[----:B------:R-:W-:-:S03]  /*f5da0*/  IMAD.WIDE R234, R0, 0x4, R4 ;  /* 0x0000000400ea7825 */ /* 0x000fc600078e0204 */
[----:B------:R-:W3:Y:S01]  /*f5db0*/  LDC R244, c[0x0][0x228] ;  /* 0x00008a00fff47b82 */ /* 0x000ee20000000800 */
[----:B------:R1:W-:Y:S04]  /*f5dc0*/  @P5 STG.E desc[UR60][R232.64], R199 ;  /* 0x000000c7e8005986 */ /* 0x0003e8000c10193c */
[----:B------:R4:W-:Y:S01]  /*f5dd0*/  @P6 STG.E desc[UR60][R234.64], R246 ;  /* 0x000000f6ea006986 */ /* 0x0009e2000c10193c */
[----:B-1----:R-:W-:-:S04]  /*f5de0*/  IMAD.WIDE R198, R0, 0x4, R6 ;  /* 0x0000000400c67825 */ /* 0x002fc800078e0206 */
[C---:B------:R-:W-:Y:S01]  /*f5df0*/  IMAD.WIDE R232, R0.reuse, 0x4, R8 ;  /* 0x0000000400e87825 */ /* 0x040fe200078e0208 */
[----:B----4-:R-:W4:Y:S01]  /*f5e00*/  LDL.LU R246, [R1+0x1468] ;  /* 0x0014680001f67983 */ /* 0x010f220000300800 */
[----:B------:R-:W1:Y:S08]  /*f5e10*/  LDC R234, c[0x0][0x228] ;  /* 0x00008a00ffea7b82 */ /* 0x000e700000000800 */
[----:B------:R-:W1:Y:S01]  /*f5e20*/  LDC R235, c[0x0][0x228] ;  /* 0x00008a00ffeb7b82 */ /* 0x000e620000000800 */
[----:B--2---:R-:W-:Y:S04]  /*f5e30*/  @P3 STG.E desc[UR60][R198.64], R197 ;  /* 0x000000c5c6003986 */ /* 0x004fe8000c10193c */
[----:B------:R2:W-:Y:S04]  /*f5e40*/  @P2 STG.E desc[UR60][R232.64], R247 ;  /* 0x000000f7e8002986 */ /* 0x0005e8000c10193c */
[----:B--2---:R-:W2:Y:S01]  /*f5e50*/  LDL.LU R233, [R1+0x1868] ;  /* 0x0018680001e97983 */ /* 0x004ea20000300800 */
[----:B------:R-:W-:-:S02]  /*f5e60*/  IADD3 R0, R0, R14, RZ ;  /* 0x0000000e00007210 */ /* 0x000fc40007ffe0ff */
[----:B------:R-:W-:Y:S02]  /*f5e70*/  ISETP.LT.AND P5, PT, R13, R237, !P0 ;  /* 0x000000ed0d00720c */ /* 0x000fe400047a1270 */
[----:B------:R-:W-:Y:S01]  /*f5e80*/  ISETP.LT.AND P2, PT, R17, R238, !P0 ;  /* 0x000000ee1100720c */ /* 0x000fe20004741270 */
[----:B------:R-:W-:Y:S01]  /*f5e90*/  VIADD R16, R10, 0x3d ;  /* 0x0000003d0a107836 */ /* 0x000fe20000000000 */
[----:B------:R-:W4:Y:S01]  /*f5ea0*/  LDL.LU R247, [R1+0x1068] ;  /* 0x0010680001f77983 */ /* 0x000f220000300800 */
[----:B------:R-:W-:Y:S01]  /*f5eb0*/  IMAD.WIDE R198, R0, 0x4, R2 ;  /* 0x0000000400c67825 */ /* 0x000fe200078e0202 */
[----:B------:R-:W4:Y:S08]  /*f5ec0*/  LDC R238, c[0x0][0x228] ;  /* 0x00008a00ffee7b82 */ /* 0x000f300000000800 */
[----:B------:R-:W4:Y:S01]  /*f5ed0*/  LDC R237, c[0x0][0x228] ;  /* 0x00008a00ffed7b82 */ /* 0x000f220000000800 */
[----:B------:R-:W-:-:S02]  /*f5ee0*/  ISETP.GE.AND P3, PT, R16, R236, PT ;  /* 0x000000ec1000720c */ /* 0x000fc40003f66270 */
[----:B------:R-:W-:-:S05]  /*f5ef0*/  ISETP.LT.AND P0, PT, R15, R196, !P0 ;  /* 0x000000c40f00720c */ /* 0x000fca0004701270 */
[----:B------:R-:W4:Y:S08]  /*f5f00*/  LDC.64 R196, c[0x0][0x228] ;  /* 0x00008a00ffc47b82 */ /* 0x000f300000000a00 */
[----:B------:R-:W4:Y:S01]  /*f5f10*/  LDC R236, c[0x0][0x228] ;  /* 0x00008a00ffec7b82 */ /* 0x000f220000000800 */
[----:B--2---:R2:W-:Y:S01]  /*f5f20*/  @P4 STG.E desc[UR60][R198.64], R233 ;  /* 0x000000e9c6004986 */ /* 0x0045e2000c10193c */
[----:B---3--:R-:W-:Y:S01]  /*f5f30*/  ISETP.LT.AND P4, PT, R17, R244, !P3 ;  /* 0x000000f41100720c */ /* 0x008fe20005f81270 */
[----:B--2---:R-:W-:-:S04]  /*f5f40*/  IMAD.WIDE R232, R0, 0x4, R4 ;  /* 0x0000000400e87825 */ /* 0x004fc800078e0204 */
[C---:B------:R-:W-:Y:S01]  /*f5f50*/  IMAD.WIDE R198, R0.reuse, 0x4, R6 ;  /* 0x0000000400c67825 */ /* 0x040fe200078e0206 */
[----:B------:R2:W-:Y:S04]  /*f5f60*/  @P5 STG.E desc[UR60][R232.64], R252 ;  /* 0x000000fce8005986 */ /* 0x0005e8000c10193c */
[----:B------:R3:W-:Y:S01]  /*f5f70*/  @P2 STG.E desc[UR60][R198.64], R245 ;  /* 0x000000f5c6002986 */ /* 0x0007e2000c10193c */
[----:B-1----:R-:W-:Y:S02]  /*f5f80*/  ISETP.LT.AND P5, PT, R11, R234, !P3 ;  /* 0x000000ea0b00720c */ /* 0x002fe40005fa1270 */
[----:B------:R-:W-:Y:S02]  /*f5f90*/  ISETP.LT.AND P2, PT, R13, R235, !P3 ;  /* 0x000000eb0d00720c */ /* 0x000fe40005f41270 */
[----:B------:R-:W-:Y:S01]  /*f5fa0*/  ISETP.LT.AND P3, PT, R15, R239, !P3 ;  /* 0x000000ef0f00720c */ /* 0x000fe20005f61270 */
[----:B--2---:R-:W2:Y:S04]  /*f5fb0*/  LDL.LU R252, [R1+0x186c] ;  /* 0x00186c0001fc7983 */ /* 0x004ea80000300800 */
[----:B------:R-:W2:Y:S04]  /*f5fc0*/  LDL.LU R244, [R1+0xc68] ;  /* 0x000c680001f47983 */ /* 0x000ea80000300800 */
[----:B------:R-:W2:Y:S01]  /*f5fd0*/  LDL.LU R239, [R1+0x878] ;  /* 0x0008780001ef7983 */ /* 0x000ea20000300800 */
[C---:B------:R-:W-:Y:S01]  /*f5fe0*/  IMAD.WIDE R232, R0.reuse, 0x4, R8 ;  /* 0x0000000400e87825 */ /* 0x040fe200078e0208 */
[----:B------:R-:W-:-:S03]  /*f5ff0*/  IADD3 R0, R0, R14, RZ ;  /* 0x0000000e00007210 */ /* 0x000fc60007ffe0ff */
[----:B------:R-:W-:Y:S01]  /*f6000*/  VIADD R16, R10, 0x3e ;  /* 0x0000003e0a107836 */ /* 0x000fe20000000000 */
[----:B---3--:R-:W1:Y:S01]  /*f6010*/  LDC R245, c[0x0][0x22c] ;  /* 0x00008b00fff57b82 */ /* 0x008e620000000800 */
[----:B----4-:R3:W-:Y:S01]  /*f6020*/  @P0 STG.E desc[UR60][R232.64], R246 ;  /* 0x000000f6e8000986 */ /* 0x0107e2000c10193c */
[----:B------:R-:W-:-:S04]  /*f6030*/  IMAD.WIDE R198, R0, 0x4, R2 ;  /* 0x0000000400c67825 */ /* 0x000fc800078e0202 */
[----:B------:R-:W-:Y:S01]  /*f6040*/  IMAD.WIDE R234, R0, 0x4, R6 ;  /* 0x0000000400ea7825 */ /* 0x000fe200078e0206 */
[----:B------:R-:W-:Y:S01]  /*f6050*/  ISETP.GE.AND P0, PT, R16, R197, PT ;  /* 0x000000c51000720c */ /* 0x000fe20003f06270 */
[----:B------:R4:W-:Y:S02]  /*f6060*/  @P5 STG.E desc[UR60][R198.64], R247 ;  /* 0x000000f7c6005986 */ /* 0x0009e4000c10193c */
[C---:B---3--:R-:W-:Y:S01]  /*f6070*/  IMAD.WIDE R232, R0.reuse, 0x4, R4 ;  /* 0x0000000400e87825 */ /* 0x048fe200078e0204 */
[----:B------:R-:W-:Y:S02]  /*f6080*/  ISETP.LT.AND P5, PT, R15, R196, !P0 ;  /* 0x000000c40f00720c */ /* 0x000fe400047a1270 */
[----:B------:R-:W-:Y:S01]  /*f6090*/  ISETP.LT.AND P6, PT, R17, R238, !P0 ;  /* 0x000000ee1100720c */ /* 0x000fe200047c1270 */
[----:B------:R-:W3:Y:S08]  /*f60a0*/  LDC R246, c[0x0][0x228] ;  /* 0x00008a00fff67b82 */ /* 0x000ef00000000800 */
[----:B----4-:R-:W4:Y:S01]  /*f60b0*/  LDC R247, c[0x0][0x228] ;  /* 0x00008a00fff77b82 */ /* 0x010f220000000800 */
[C---:B------:R-:W-:Y:S01]  /*f60c0*/  IADD3 R16, R0.reuse, R14, RZ ;  /* 0x0000000e00107210 */ /* 0x040fe20007ffe0ff */
[----:B------:R-:W-:-:S06]  /*f60d0*/  IMAD.WIDE R198, R0, 0x4, R8 ;  /* 0x0000000400c67825 */ /* 0x000fcc00078e0208 */
[----:B------:R-:W4:Y:S08]  /*f60e0*/  LDC.64 R196, c[0x0][0x228] ;  /* 0x00008a00ffc47b82 */ /* 0x000f300000000a00 */
[----:B------:R-:W4:Y:S01]  /*f60f0*/  LDC R238, c[0x0][0x228] ;  /* 0x00008a00ffee7b82 */ /* 0x000f220000000800 */
[----:B--2---:R2:W-:Y:S04]  /*f6100*/  @P2 STG.E desc[UR60][R232.64], R239 ;  /* 0x000000efe8002986 */ /* 0x0045e8000c10193c */
[----:B------:R1:W-:Y:S01]  /*f6110*/  @P4 STG.E desc[UR60][R234.64], R244 ;  /* 0x000000f4ea004986 */ /* 0x0003e2000c10193c */
[----:B------:R-:W-:-:S02]  /*f6120*/  ISETP.LT.AND P4, PT, R11, R236, !P0 ;  /* 0x000000ec0b00720c */ /* 0x000fc40004781270 */
[----:B------:R-:W-:Y:S01]  /*f6130*/  ISETP.LT.AND P0, PT, R13, R237, !P0 ;  /* 0x000000ed0d00720c */ /* 0x000fe20004701270 */
[----:B------:R-:W4:Y:S08]  /*f6140*/  LDC R236, c[0x0][0x228] ;  /* 0x00008a00ffec7b82 */ /* 0x000f300000000800 */
[----:B--2---:R-:W2:Y:S01]  /*f6150*/  LDC R239, c[0x0][0x228] ;  /* 0x00008a00ffef7b82 */ /* 0x004ea20000000800 */
[----:B-1----:R-:W3:Y:S04]  /*f6160*/  LDL.LU R235, [R1+0x478] ;  /* 0x0004780001eb7983 */ /* 0x002ee80000300800 */
[----:B------:R-:W2:Y:S01]  /*f6170*/  LDL.LU R237, [R1+0x1c6c] ;  /* 0x001c6c0001ed7983 */ /* 0x000ea20000300800 */
[----:B------:R-:W-:-:S02]  /*f6180*/  VIADD R234, R10, 0x3f ;  /* 0x0000003f0aea7836 */ /* 0x000fc40000000000 */
[----:B------:R-:W-:Y:S01]  /*f6190*/  IMAD.WIDE R232, R16, 0x4, R2 ;  /* 0x0000000410e87825 */ /* 0x000fe200078e0202 */
[----:B------:R-:W2:Y:S01]  /*f61a0*/  LDL.LU R0, [R1+0x146c] ;  /* 0x00146c0001007983 */ /* 0x000ea20000300800 */
[----:B------:R-:W1:Y:S01]  /*f61b0*/  LDC R244, c[0x0][0x228] ;  /* 0x00008a00fff47b82 */ /* 0x000e620000000800 */
[----:B------:R-:W-:Y:S02]  /*f61c0*/  ISETP.GE.AND P2, PT, R234, R245, PT ;  /* 0x000000f5ea00720c */ /* 0x000fe40003f46270 */
[----:B------:R-:W2:Y:S04]  /*f61d0*/  LDL.LU R245, [R1+0x87c] ;  /* 0x00087c0001f57983 */ /* 0x000ea80000300800 */
[----:B---3--:R3:W-:Y:S04]  /*f61e0*/  @P3 STG.E desc[UR60][R198.64], R235 ;  /* 0x000000ebc6003986 */ /* 0x0087e8000c10193c */
[----:B------:R1:W-:Y:S01]  /*f61f0*/  @P4 STG.E desc[UR60][R232.64], R252 ;  /* 0x000000fce8004986 */ /* 0x0003e2000c10193c */
[----:B------:R-:W-:-:S02]  /*f6200*/  ISETP.LT.AND P3, PT, R11, R246, !P2 ;  /* 0x000000f60b00720c */ /* 0x000fc40005761270 */
[----:B----4-:R-:W-:Y:S01]  /*f6210*/  ISETP.LT.AND P4, PT, R13, R247, !P2 ;  /* 0x000000f70d00720c */ /* 0x010fe20005781270 */
[C---:B---3--:R-:W-:Y:S01]  /*f6220*/  IMAD.WIDE R198, R16.reuse, 0x4, R4 ;  /* 0x0000000410c67825 */ /* 0x048fe200078e0204 */
[----:B-1----:R-:W3:Y:S04]  /*f6230*/  LDL.LU R252, [R1+0x1c70] ;  /* 0x001c700001fc7983 */ /* 0x002ee80000300800 */
[----:B------:R-:W4:Y:S04]  /*f6240*/  LDL.LU R246, [R1+0x106c] ;  /* 0x00106c0001f67983 */ /* 0x000f280000300800 */
[----:B------:R-:W3:Y:S04]  /*f6250*/  LDL.LU R247, [R1+0x1070] ;  /* 0x0010700001f77983 */ /* 0x000ee80000300800 */
[----:B--2---:R1:W-:Y:S04]  /*f6260*/  @P0 STG.E desc[UR60][R198.64], R237 ;  /* 0x000000edc6000986 */ /* 0x0043e8000c10193c */
[----:B-1----:R-:W2:Y:S01]  /*f6270*/  LDL.LU R199, [R1+0x1c5c] ;  /* 0x001c5c0001c77983 */ /* 0x002ea20000300800 */
[----:B------:R-:W-:-:S04]  /*f6280*/  IMAD.WIDE R232, R16, 0x4, R6 ;  /* 0x0000000410e87825 */ /* 0x000fc800078e0206 */
[C---:B------:R-:W-:Y:S01]  /*f6290*/  IMAD.WIDE R234, R16.reuse, 0x4, R8 ;  /* 0x0000000410ea7825 */ /* 0x040fe200078e0208 */
[----:B------:R-:W-:Y:S01]  /*f62a0*/  IADD3 R16, R16, R14, RZ ;  /* 0x0000000e10107210 */ /* 0x000fe20007ffe0ff */
[----:B------:R-:W1:Y:S01]  /*f62b0*/  LDC R237, c[0x0][0x228] ;  /* 0x00008a00ffed7b82 */ /* 0x000e620000000800 */
[----:B--2---:R2:W-:Y:S04]  /*f62c0*/  @P6 STG.E desc[UR60][R232.64], R199 ;  /* 0x000000c7e8006986 */ /* 0x0045e8000c10193c */
[----:B------:R1:W-:Y:S01]  /*f62d0*/  @P5 STG.E desc[UR60][R234.64], R0 ;  /* 0x00000000ea005986 */ /* 0x0003e2000c10193c */
[----:B--2---:R-:W-:-:S04]  /*f62e0*/  IMAD.WIDE R198, R16, 0x4, R2 ;  /* 0x0000000410c67825 */ /* 0x004fc800078e0202 */
[----:B-1----:R-:W-:Y:S02]  /*f62f0*/  VIADD R0, R10, 0x40 ;  /* 0x000000400a007836 */ /* 0x002fe40000000000 */
[----:B------:R-:W-:-:S04]  /*f6300*/  IMAD.WIDE R232, R16, 0x4, R4 ;  /* 0x0000000410e87825 */ /* 0x000fc800078e0204 */
[----:B------:R-:W-:Y:S01]  /*f6310*/  IMAD.WIDE R234, R16, 0x4, R8 ;  /* 0x0000000410ea7825 */ /* 0x000fe200078e0208 */
[----:B----4-:R1:W-:Y:S01]  /*f6320*/  @P3 STG.E desc[UR60][R198.64], R246 ;  /* 0x000000f6c6003986 */ /* 0x0103e2000c10193c */
[----:B------:R-:W-:-:S03]  /*f6330*/  ISETP.GE.AND P0, PT, R0, R197, PT ;  /* 0x000000c50000720c */ /* 0x000fc60003f06270 */
[----:B------:R2:W-:Y:S04]  /*f6340*/  @P4 STG.E desc[UR60][R232.64], R245 ;  /* 0x000000f5e8004986 */ /* 0x0005e8000c10193c */
[----:B------:R-:W4:Y:S01]  /*f6350*/  LDL.LU R197, [R1+0x47c] ;  /* 0x00047c0001c57983 */ /* 0x000f220000300800 */
[C---:B------:R-:W-:Y:S02]  /*f6360*/  IADD3 R0, R16.reuse, R14, RZ ;  /* 0x0000000e10007210 */ /* 0x040fe40007ffe0ff */
[----:B------:R-:W-:Y:S01]  /*f6370*/  ISETP.LT.AND P5, PT, R15, R237, !P2 ;  /* 0x000000ed0f00720c */ /* 0x000fe200057a1270 */
[----:B-1----:R-:W1:Y:S01]  /*f6380*/  LDC.64 R198, c[0x0][0x228] ;  /* 0x00008a00ffc67b82 */ /* 0x002e620000000a00 */
[----:B------:R-:W-:Y:S01]  /*f6390*/  ISETP.LT.AND P6, PT, R11, R239, !P0 ;  /* 0x000000ef0b00720c */ /* 0x000fe200047c1270 */
[----:B--2---:R-:W-:Y:S01]  /*f63a0*/  IMAD.WIDE R232, R16, 0x4, R6 ;  /* 0x0000000410e87825 */ /* 0x004fe200078e0206 */
[C---:B------:R-:W-:Y:S01]  /*f63b0*/  ISETP.LT.AND P3, PT, R17.reuse, R236, !P0 ;  /* 0x000000ec1100720c */ /* 0x040fe20004761270 */
[----:B------:R-:W2:Y:S01]  /*f63c0*/  LDL.LU R16, [R1+0xc6c] ;  /* 0x000c6c0001107983 */ /* 0x000ea20000300800 */
[----:B------:R-:W-:-:S02]  /*f63d0*/  ISETP.LT.AND P2, PT, R17, R238, !P2 ;  /* 0x000000ee1100720c */ /* 0x000fc40005741270 */
[----:B------:R-:W-:Y:S01]  /*f63e0*/  ISETP.LT.AND P4, PT, R13, R244, !P0 ;  /* 0x000000f40d00720c */ /* 0x000fe20004781270 */
[----:B------:R-:W-:-:S04]  /*f63f0*/  IMAD.WIDE R236, R0, 0x4, R2 ;  /* 0x0000000400ec7825 */ /* 0x000fc800078e0202 */
[----:B------:R-:W-:Y:S01]  /*f6400*/  IMAD.WIDE R238, R0, 0x4, R4 ;  /* 0x0000000400ee7825 */ /* 0x000fe200078e0204 */
[----:B------:R-:W1:Y:S01]  /*f6410*/  LDC R244, c[0x0][0x228] ;  /* 0x00008a00fff47b82 */ /* 0x000e620000000800 */
[----:B------:R-:W-:-:S07]  /*f6420*/  ISETP.LT.AND P0, PT, R15, R196, !P0 ;  /* 0x000000c40f00720c */ /* 0x000fce0004701270 */
[----:B------:R-:W1:Y:S08]  /*f6430*/  LDC R245, c[0x0][0x228] ;  /* 0x00008a00fff57b82 */ /* 0x000e700000000800 */
[----:B------:R-:W1:Y:S01]  /*f6440*/  LDC R246, c[0x0][0x228] ;  /* 0x00008a00fff67b82 */ /* 0x000e620000000800 */
[----:B--2---:R-:W-:Y:S04]  /*f6450*/  @P2 STG.E desc[UR60][R232.64], R16 ;  /* 0x00000010e8002986 */ /* 0x004fe8000c10193c */
[----:B----4-:R2:W-:Y:S04]  /*f6460*/  @P5 STG.E desc[UR60][R234.64], R197 ;  /* 0x000000c5ea005986 */ /* 0x0105e8000c10193c */
[----:B--2---:R-:W2:Y:S04]  /*f6470*/  LDL.LU R234, [R1+0x1870] ;  /* 0x0018700001ea7983 */ /* 0x004ea80000300800 */
[----:B------:R-:W4:Y:S04]  /*f6480*/  LDL.LU R235, [R1+0x1470] ;  /* 0x0014700001eb7983 */ /* 0x000f280000300800 */
[----:B---3--:R3:W-:Y:S04]  /*f6490*/  @P6 STG.E desc[UR60][R236.64], R247 ;  /* 0x000000f7ec006986 */ /* 0x0087e8000c10193c */
[----:B------:R1:W-:Y:S04]  /*f64a0*/  @P4 STG.E desc[UR60][R238.64], R252 ;  /* 0x000000fcee004986 */ /* 0x0003e8000c10193c */
[----:B---3--:R-:W3:Y:S04]  /*f64b0*/  LDL.LU R247, [R1+0x880] ;  /* 0x0008800001f77983 */ /* 0x008ee80000300800 */
[----:B-1----:R-:W3:Y:S01]  /*f64c0*/  LDL.LU R238, [R1+0xc70] ;  /* 0x000c700001ee7983 */ /* 0x002ee20000300800 */
        /* <DEDUP_REMOVED lines=12> */
[----:B----4-:R4:W-:Y:S01]  /*f6590*/  @P0 STG.E desc[UR60][R232.64], R235 ;  /* 0x000000ebe8000986 */ /* 0x0109e2000c10193c */
[----:B------:R-:W-:Y:S02]  /*f65a0*/  ISETP.LT.AND P0, PT, R11, R244, !P2 ;  /* 0x000000f40b00720c */ /* 0x000fe40005701270 */
[----:B------:R-:W-:Y:S01]  /*f65b0*/  ISETP.LT.AND P3, PT, R13, R245, !P2 ;  /* 0x000000f50d00720c */ /* 0x000fe20005761270 */
[C---:B------:R-:W-:Y:S01]  /*f65c0*/  IMAD.WIDE R198, R0.reuse, 0x4, R4 ;  /* 0x0000000400c67825 */ /* 0x040fe200078e0204 */
[----:B------:R-:W3:Y:S01]  /*f65d0*/  LDL.LU R245, [R1+0x1c74] ;  /* 0x001c740001f57983 */ /* 0x000ee20000300800 */
[----:B--2---:R-:W2:Y:S02]  /*f65e0*/  LDC.64 R196, c[0x0][0x228] ;  /* 0x00008a00ffc47b82 */ /* 0x004ea40000000a00 */
[----:B----4-:R-:W-:-:S04]  /*f65f0*/  IMAD.WIDE R234, R0, 0x4, R2 ;  /* 0x0000000400ea7825 */ /* 0x010fc800078e0202 */
[----:B------:R-:W-:Y:S02]  /*f6600*/  IMAD.WIDE R232, R0, 0x4, R6 ;  /* 0x0000000400e87825 */ /* 0x000fe400078e0206 */
[----:B------:R-:W4:Y:S01]  /*f6610*/  LDC R244, c[0x0][0x228] ;  /* 0x00008a00fff47b82 */ /* 0x000f220000000800 */
[----:B---3--:R3:W-:Y:S07]  /*f6620*/  @P0 STG.E desc[UR60][R234.64], R238 ;  /* 0x000000eeea000986 */ /* 0x0087ee000c10193c */
[----:B---3--:R-:W3:Y:S01]  /*f6630*/  LDC R238, c[0x0][0x22c] ;  /* 0x00008b00ffee7b82 */ /* 0x008ee20000000800 */
[----:B------:R-:W-:-:S02]  /*f6640*/  ISETP.LT.AND P2, PT, R17, R246, !P2 ;  /* 0x000000f61100720c */ /* 0x000fc40005741270 */
[----:B------:R-:W4:Y:S01]  /*f6650*/  LDL.LU R246, [R1+0x1074] ;  /* 0x0010740001f67983 */ /* 0x000f220000300800 */
[----:B---3--:R-:W-:-:S03]  /*f6660*/  ISETP.GE.AND P0, PT, R16, R238, PT ;  /* 0x000000ee1000720c */ /* 0x008fc60003f06270 */
[----:B------:R-:W3:Y:S04]  /*f6670*/  LDL.LU R16, [R1+0x80] ;  /* 0x0000800001107983 */ /* 0x000ee80000300800 */
[----:B------:R-:W2:Y:S04]  /*f6680*/  LDL.LU R238, [R1+0x70] ;  /* 0x0000700001ee7983 */ /* 0x000ea80000300800 */
[----:B------:R1:W-:Y:S02]  /*f6690*/  @P3 STG.E desc[UR60][R198.64], R247 ;  /* 0x000000f7c6003986 */ /* 0x0003e4000c10193c */
[----:B-1----:R-:W1:Y:S01]  /*f66a0*/  LDC R247, c[0x0][0x228] ;  /* 0x00008a00fff77b82 */ /* 0x002e620000000800 */
[----:B------:R-:W-:Y:S01]  /*f66b0*/  IMAD.WIDE R234, R0, 0x4, R8 ;  /* 0x0000000400ea7825 */ /* 0x000fe200078e0208 */
[----:B------:R-:W-:-:S02]  /*f66c0*/  ISETP.LT.AND P4, PT, R13, R252, !P0 ;  /* 0x000000fc0d00720c */ /* 0x000fc40004781270 */
[----:B-1----:R-:W-:Y:S02]  /*f66d0*/  ISETP.LT.AND P3, PT, R11, R247, !P0 ;  /* 0x000000f70b00720c */ /* 0x002fe40004761270 */
[----:B------:R-:W4:Y:S04]  /*f66e0*/  LDL.LU R247, [R1+0x1474] ;  /* 0x0014740001f77983 */ /* 0x000f280000300800 */
[----:B------:R-:W4:Y:S04]  /*f66f0*/  LDL.LU R252, [R1+0x7c] ;  /* 0x00007c0001fc7983 */ /* 0x000f280000300800 */
[----:B---3--:R1:W-:Y:S04]  /*f6700*/  @P2 STG.E desc[UR60][R232.64], R16 ;  /* 0x00000010e8002986 */ /* 0x0083e8000c10193c */
[----:B--2---:R2:W-:Y:S01]  /*f6710*/  @P5 STG.E desc[UR60][R234.64], R238 ;  /* 0x000000eeea005986 */ /* 0x0045e2000c10193c */
[----:B-1----:R-:W-:-:S03]  /*f6720*/  VIADD R16, R10, 0x43 ;  /* 0x000000430a107836 */ /* 0x002fc60000000000 */
[----:B--2---:R-:W2:Y:S01]  /*f6730*/  LDL.LU R238, [R1+0x884] ;  /* 0x0008840001ee7983 */ /* 0x004ea20000300800 */
[----:B------:R-:W-:Y:S01]  /*f6740*/  IADD3 R0, R0, R14, RZ ;  /* 0x0000000e00007210 */ /* 0x000fe20007ffe0ff */
[----:B------:R-:W1:Y:S08]  /*f6750*/  LDC R234, c[0x0][0x22c] ;  /* 0x00008b00ffea7b82 */ /* 0x000e700000000800 */
[----:B------:R-:W3:Y:S01]  /*f6760*/  LDC R235, c[0x0][0x228] ;  /* 0x00008a00ffeb7b82 */ /* 0x000ee20000000800 */
[----:B------:R-:W-:-:S02]  /*f6770*/  ISETP.GE.AND P2, PT, R16, R197, PT ;  /* 0x000000c51000720c */ /* 0x000fc40003f46270 */
[----:B------:R-:W2:Y:S01]  /*f6780*/  LDL.LU R197, [R1+0x1874] ;  /* 0x0018740001c57983 */ /* 0x000ea20000300800 */
[----:B------:R-:W-:Y:S02]  /*f6790*/  ISETP.LT.AND P5, PT, R17, R236, !P0 ;  /* 0x000000ec1100720c */ /* 0x000fe400047a1270 */
[C---:B------:R-:W-:Y:S01]  /*f67a0*/  ISETP.LT.AND P0, PT, R15.reuse, R237, !P0 ;  /* 0x000000ed0f00720c */ /* 0x040fe20004701270 */
[C---:B------:R-:W-:Y:S01]  /*f67b0*/  IMAD.WIDE R198, R0.reuse, 0x4, R2 ;  /* 0x0000000400c67825 */ /* 0x040fe200078e0202 */
[----:B------:R-:W2:Y:S03]  /*f67c0*/  LDL.LU R237, [R1+0xc74] ;  /* 0x000c740001ed7983 */ /* 0x000ea60000300800 */
[C---:B------:R-:W-:Y:S01]  /*f67d0*/  IMAD.WIDE R232, R0.reuse, 0x4, R4 ;  /* 0x0000000400e87825 */ /* 0x040fe200078e0204 */
[----:B------:R-:W-:Y:S02]  /*f67e0*/  IADD3 R16, R0, R14, RZ ;  /* 0x0000000e00107210 */ /* 0x000fe40007ffe0ff */
[----:B------:R-:W-:Y:S01]  /*f67f0*/  ISETP.LT.AND P6, PT, R15, R196, !P2 ;  /* 0x000000c40f00720c */ /* 0x000fe200057c1270 */
[----:B----4-:R-:W-:Y:S04]  /*f6800*/  @P3 STG.E desc[UR60][R198.64], R246 ;  /* 0x000000f6c6003986 */ /* 0x010fe8000c10193c */
[----:B------:R4:W-:Y:S01]  /*f6810*/  @P4 STG.E desc[UR60][R232.64], R245 ;  /* 0x000000f5e8004986 */ /* 0x0009e2000c10193c */
[----:B------:R-:W-:-:S02]  /*f6820*/  ISETP.LT.AND P4, PT, R11, R239, !P2 ;  /* 0x000000ef0b00720c */ /* 0x000fc40005781270 */
[----:B------:R-:W-:Y:S01]  /*f6830*/  ISETP.LT.AND P3, PT, R13, R244, !P2 ;  /* 0x000000f40d00720c */ /* 0x000fe20005761270 */
[----:B------:R-:W1:Y:S08]  /*f6840*/  LDC R239, c[0x0][0x228] ;  /* 0x00008a00ffef7b82 */ /* 0x000e700000000800 */
[----:B------:R-:W1:Y:S08]  /*f6850*/  LDC R244, c[0x0][0x228] ;  /* 0x00008a00fff47b82 */ /* 0x000e700000000800 */
[----:B------:R-:W1:Y:S01]  /*f6860*/  LDC R236, c[0x0][0x228] ;  /* 0x00008a00ffec7b82 */ /* 0x000e620000000800 */
[----:B----4-:R-:W4:Y:S04]  /*f6870*/  LDL.LU R245, [R1+0x84] ;  /* 0x0000840001f57983 */ /* 0x010f280000300800 */
[----:B------:R-:W4:Y:S01]  /*f6880*/  LDL.LU R246, [R1+0x74] ;  /* 0x0000740001f67983 */ /* 0x000f220000300800 */
[----:B------:R-:W-:-:S04]  /*f6890*/  IMAD.WIDE R232, R0, 0x4, R6 ;  /* 0x0000000400e87825 */ /* 0x000fc800078e0206 */
[----:B------:R-:W-:-:S04]  /*f68a0*/  IMAD.WIDE R198, R0, 0x4, R8 ;  /* 0x0000000400c67825 */ /* 0x000fc800078e0208 */
[----:B------:R-:W-:Y:S01]  /*f68b0*/  VIADD R0, R10, 0x44 ;  /* 0x000000440a007836 */ /* 0x000fe20000000000 */
[----:B---3--:R-:W-:Y:S01]  /*f68c0*/  ISETP.LT.AND P2, PT, R17, R235, !P2 ;  /* 0x000000eb1100720c */ /* 0x008fe20005741270 */
[----:B--2---:R2:W-:Y:S04]  /*f68d0*/  @P5 STG.E desc[UR60][R232.64], R197 ;  /* 0x000000c5e8005986 */ /* 0x0045e8000c10193c */
[----:B------:R3:W-:Y:S01]  /*f68e0*/  @P0 STG.E desc[UR60][R198.64], R247 ;  /* 0x000000f7c6000986 */ /* 0x0007e2000c10193c */
[----:B-1----:R-:W-:Y:S02]  /*f68f0*/  ISETP.GE.AND P0, PT, R0, R234, PT ;  /* 0x000000ea0000720c */ /* 0x002fe40003f06270 */
[C---:B------:R-:W-:Y:S01]  /*f6900*/  IADD3 R0, R16.reuse, R14, RZ ;  /* 0x0000000e10007210 */ /* 0x040fe20007ffe0ff */
[----:B--2---:R-:W-:-:S04]  /*f6910*/  IMAD.WIDE R232, R16, 0x4, R4 ;  /* 0x0000000410e87825 */ /* 0x004fc800078e0204 */
[----:B---3--:R-:W-:Y:S01]  /*f6920*/  IMAD.WIDE R198, R16, 0x4, R2 ;  /* 0x0000000410c67825 */ /* 0x008fe200078e0202 */
[----:B------:R-:W2:Y:S01]  /*f6930*/  LDL.LU R247, [R1+0x1878] ;  /* 0x0018780001f77983 */ /* 0x000ea20000300800 */
[----:B------:R-:W1:Y:S03]  /*f6940*/  LDC.64 R196, c[0x0][0x228] ;  /* 0x00008a00ffc47b82 */ /* 0x000e660000000a00 */
[----:B------:R3:W-:Y:S04]  /*f6950*/  @P4 STG.E desc[UR60][R198.64], R237 ;  /* 0x000000edc6004986 */ /* 0x0007e8000c10193c */
[----:B------:R3:W-:Y:S01]  /*f6960*/  @P3 STG.E desc[UR60][R232.64], R238 ;  /* 0x000000eee8003986 */ /* 0x0007e2000c10193c */
[----:B------:R-:W-:-:S02]  /*f6970*/  ISETP.LT.AND P3, PT, R13, R239, !P0 ;  /* 0x000000ef0d00720c */ /* 0x000fc40004761270 */
[----:B------:R-:W-:Y:S01]  /*f6980*/  ISETP.LT.AND P4, PT, R17, R244, !P0 ;  /* 0x000000f41100720c */ /* 0x000fe20004781270 */
[----:B---3--:R-:W-:-:S04]  /*f6990*/  IMAD.WIDE R198, R16, 0x4, R6 ;  /* 0x0000000410c67825 */ /* 0x008fc800078e0206 */
[----:B------:R-:W-:Y:S01]  /*f69a0*/  IMAD.WIDE R232, R16, 0x4, R8 ;  /* 0x0000000410e87825 */ /* 0x000fe200078e0208 */
[----:B------:R-:W-:Y:S01]  /*f69b0*/  ISETP.LT.AND P5, PT, R11, R236, !P0 ;  /* 0x000000ec0b00720c */ /* 0x000fe200047a1270 */
[----:B------:R-:W3:Y:S04]  /*f69c0*/  LDL.LU R16, [R1+0x1078] ;  /* 0x0010780001107983 */ /* 0x000ee80000300800 */
[----:B------:R-:W2:Y:S04]  /*f69d0*/  LDL.LU R239, [R1+0x1478] ;  /* 0x0014780001ef7983 */ /* 0x000ea80000300800 */
[----:B------:R-:W2:Y:S04]  /*f69e0*/  LDL.LU R244, [R1+0x1c78] ;  /* 0x001c780001f47983 */ /* 0x000ea80000300800 */
[----:B----4-:R4:W-:Y:S04]  /*f69f0*/  @P2 STG.E desc[UR60][R198.64], R245 ;  /* 0x000000f5c6002986 */ /* 0x0109e8000c10193c */
[----:B------:R1:W-:Y:S01]  /*f6a00*/  @P6 STG.E desc[UR60][R232.64], R246 ;  /* 0x000000f6e8006986 */ /* 0x0003e2000c10193c */
[----:B------:R-:W2:Y:S08]  /*f6a10*/  LDC R237, c[0x0][0x228] ;  /* 0x00008a00ffed7b82 */ /* 0x000eb00000000800 */
[----:B------:R-:W2:Y:S08]  /*f6a20*/  LDC R236, c[0x0][0x228] ;  /* 0x00008a00ffec7b82 */ /* 0x000eb00000000800 */
[----:B------:R-:W2:Y:S08]  /*f6a30*/  LDC R238, c[0x0][0x228] ;  /* 0x00008a00ffee7b82 */ /* 0x000eb00000000800 */
[----:B----4-:R-:W4:Y:S01]  /*f6a40*/  LDC R245, c[0x0][0x228] ;  /* 0x00008a00fff57b82 */ /* 0x010f220000000800 */
[----:B-1----:R-:W2:Y:S07]  /*f6a50*/  LDL.LU R246, [R1+0xc78] ;  /* 0x000c780001f67983 */ /* 0x002eae0000300800 */
[----:B------:R-:W1:Y:S01]  /*f6a60*/  LDC.64 R198, c[0x0][0x228] ;  /* 0x00008a00ffc67b82 */ /* 0x000e620000000a00 */
[----:B------:R-:W-:-:S04]  /*f6a70*/  IMAD.WIDE R234, R0, 0x4, R2 ;  /* 0x0000000400ea7825 */ /* 0x000fc800078e0202 */
[----:B------:R-:W-:Y:S01]  /*f6a80*/  IMAD.WIDE R232, R0, 0x4, R4 ;  /* 0x0000000400e87825 */ /* 0x000fe200078e0204 */
[----:B----4-:R-:W-:Y:S02]  /*f6a90*/  ISETP.LT.AND P0, PT, R15, R245, !P0 ;  /* 0x000000f50f00720c */ /* 0x010fe40004701270 */
[----:B------:R-:W4:Y:S01]  /*f6aa0*/  LDC R245, c[0x0][0x228] ;  /* 0x00008a00fff57b82 */ /* 0x000f220000000800 */
[----:B---3--:R3:W-:Y:S04]  /*f6ab0*/  @P5 STG.E desc[UR60][R234.64], R16 ;  /* 0x00000010ea005986 */ /* 0x0087e8000c10193c */
[----:B--2---:R2:W-:Y:S01]  /*f6ac0*/  @P3 STG.E desc[UR60][R232.64], R244 ;  /* 0x000000f4e8003986 */ /* 0x0045e2000c10193c */
[----:B---3--:R-:W-:Y:S02]  /*f6ad0*/  VIADD R16, R10, 0x45 ;  /* 0x000000450a107836 */ /* 0x008fe40000000000 */
[----:B------:R-:W-:-:S04]  /*f6ae0*/  IMAD.WIDE R234, R0, 0x4, R6 ;  /* 0x0000000400ea7825 */ /* 0x000fc800078e0206 */
[----:B--2---:R-:W-:Y:S01]  /*f6af0*/  IMAD.WIDE R232, R0, 0x4, R8 ;  /* 0x0000000400e87825 */ /* 0x004fe200078e0208 */
[----:B------:R-:W2:Y:S01]  /*f6b00*/  LDC R244, c[0x0][0x22c] ;  /* 0x00008b00fff47b82 */ /* 0x000ea20000000800 */
[----:B------:R-:W-:Y:S02]  /*f6b10*/  ISETP.GE.AND P2, PT, R16, R197, PT ;  /* 0x000000c51000720c */ /* 0x000fe40003f46270 */
[----:B------:R-:W-:Y:S01]  /*f6b20*/  VIADD R16, R10, 0x46 ;  /* 0x000000460a107836 */ /* 0x000fe20000000000 */
[----:B------:R-:W-:Y:S04]  /*f6b30*/  @P4 STG.E desc[UR60][R234.64], R247 ;  /* 0x000000f7ea004986 */ /* 0x000fe8000c10193c */
[----:B------:R3:W-:Y:S01]  /*f6b40*/  @P0 STG.E desc[UR60][R232.64], R239 ;  /* 0x000000efe8000986 */ /* 0x0007e2000c10193c */
[----:B------:R-:W-:-:S02]  /*f6b50*/  ISETP.LT.AND P4, PT, R13, R237, !P2 ;  /* 0x000000ed0d00720c */ /* 0x000fc40005781270 */
[----:B------:R-:W-:Y:S02]  /*f6b60*/  ISETP.LT.AND P5, PT, R11, R236, !P2 ;  /* 0x000000ec0b00720c */ /* 0x000fe400057a1270 */
[----:B------:R-:W-:Y:S02]  /*f6b70*/  ISETP.LT.AND P3, PT, R17, R238, !P2 ;  /* 0x000000ee1100720c */ /* 0x000fe40005761270 */
[----:B------:R-:W-:Y:S02]  /*f6b80*/  ISETP.LT.AND P2, PT, R15, R196, !P2 ;  /* 0x000000c40f00720c */ /* 0x000fe40005741270 */
[----:B-1----:R-:W-:Y:S02]  /*f6b90*/  ISETP.GE.AND P0, PT, R16, R199, PT ;  /* 0x000000c71000720c */ /* 0x002fe40003f06270 */
[----:B------:R-:W-:Y:S01]  /*f6ba0*/  IADD3 R0, R0, R14, RZ ;  /* 0x0000000e00007210 */ /* 0x000fe20007ffe0ff */
[----:B------:R-:W1:Y:S08]  /*f6bb0*/  LDC R197, c[0x0][0x228] ;  /* 0x00008a00ffc57b82 */ /* 0x000e700000000800 */
[----:B---3--:R-:W3:Y:S08]  /*f6bc0*/  LDC R239, c[0x0][0x228] ;  /* 0x00008a00ffef7b82 */ /* 0x008ef00000000800 */
[----:B------:R-:W3:Y:S01]  /*f6bd0*/  LDC R238, c[0x0][0x228] ;  /* 0x00008a00ffee7b82 */ /* 0x000ee20000000800 */
[----:B------:R-:W3:Y:S04]  /*f6be0*/  LDL.LU R247, [R1+0x107c] ;  /* 0x00107c0001f77983 */ /* 0x000ee80000300800 */
[----:B------:R-:W4:Y:S04]  /*f6bf0*/  LDL.LU R196, [R1+0x88] ;  /* 0x0000880001c47983 */ /* 0x000f280000300800 */
[----:B------:R-:W2:Y:S04]  /*f6c00*/  LDL.LU R16, [R1+0x888] ;  /* 0x0008880001107983 */ /* 0x000ea80000300800 */
[----:B------:R-:W3:Y:S01]  /*f6c10*/  LDL.LU R199, [R1+0x78] ;  /* 0x0000780001c77983 */ /* 0x000ee20000300800 */
[----:B------:R-:W-:-:S05]  /*f6c20*/  IMAD.WIDE R232, R0, 0x4, R2 ;  /* 0x0000000400e87825 */ /* 0x000fca00078e0202 */
[----:B------:R1:W-:Y:S02]  /*f6c30*/  @P5 STG.E desc[UR60][R232.64], R246 ;  /* 0x000000f6e8005986 */ /* 0x0003e4000c10193c */
[----:B-1----:R-:W1:Y:S01]  /*f6c40*/  LDC R246, c[0x0][0x228] ;  /* 0x00008a00fff67b82 */ /* 0x002e620000000800 */
[----:B------:R-:W-:-:S04]  /*f6c50*/  IMAD.WIDE R234, R0, 0x4, R4 ;  /* 0x0000000400ea7825 */ /* 0x000fc800078e0204 */
[----:B------:R-:W-:-:S04]  /*f6c60*/  IMAD.WIDE R236, R0, 0x4, R6 ;  /* 0x0000000400ec7825 */ /* 0x000fc800078e0206 */
[C---:B------:R-:W-:Y:S01]  /*f6c70*/  IMAD.WIDE R232, R0.reuse, 0x4, R8 ;  /* 0x0000000400e87825 */ /* 0x040fe200078e0208 */
[----:B-1----:R-:W-:Y:S02]  /*f6c80*/  ISETP.LT.AND P6, PT, R11, R246, !P0 ;  /* 0x000000f60b00720c */ /* 0x002fe400047c1270 */
[----:B------:R-:W-:Y:S01]  /*f6c90*/  ISETP.LT.AND P5, PT, R13, R197, !P0 ;  /* 0x000000c50d00720c */ /* 0x000fe200047a1270 */
[----:B------:R-:W1:Y:S01]  /*f6ca0*/  LDC R246, c[0x0][0x228] ;  /* 0x00008a00fff67b82 */ /* 0x000e620000000800 */
[----:B--2---:R2:W-:Y:S04]  /*f6cb0*/  @P4 STG.E desc[UR60][R234.64], R16 ;  /* 0x00000010ea004986 */ /* 0x0045e8000c10193c */
[----:B----4-:R4:W-:Y:S04]  /*f6cc0*/  @P3 STG.E desc[UR60][R236.64], R196 ;  /* 0x000000c4ec003986 */ /* 0x0109e8000c10193c */
[----:B---3--:R3:W-:Y:S01]  /*f6cd0*/  @P2 STG.E desc[UR60][R232.64], R199 ;  /* 0x000000c7e8002986 */ /* 0x0087e2000c10193c */
[----:B--2---:R-:W-:Y:S01]  /*f6ce0*/  IADD3 R16, R0, R14, RZ ;  /* 0x0000000e00107210 */ /* 0x004fe20007ffe0ff */
[----:B----4-:R-:W-:Y:S01]  /*f6cf0*/  VIADD R196, R10, 0x47 ;  /* 0x000000470ac47836 */ /* 0x010fe20000000000 */
[----:B------:R-:W-:Y:S01]  /*f6d00*/  ISETP.LT.AND P4, PT, R17, R245, !P0 ;  /* 0x000000f51100720c */ /* 0x000fe20004781270 */
[----:B------:R-:W2:Y:S08]  /*f6d10*/  LDC R236, c[0x0][0x228] ;  /* 0x00008a00ffec7b82 */ /* 0x000eb00000000800 */
[----:B------:R-:W4:Y:S01]  /*f6d20*/  LDC R237, c[0x0][0x228] ;  /* 0x00008a00ffed7b82 */ /* 0x000f220000000800 */
[----:B------:R-:W-:Y:S01]  /*f6d30*/  IMAD.WIDE R234, R16, 0x4, R2 ;  /* 0x0000000410ea7825 */ /* 0x000fe200078e0202 */
[----:B------:R-:W-:-:S02]  /*f6d40*/  ISETP.GE.AND P3, PT, R196, R244, PT ;  /* 0x000000f4c400720c */ /* 0x000fc40003f66270 */
[----:B------:R-:W-:Y:S01]  /*f6d50*/  ISETP.LT.AND P0, PT, R15, R198, !P0 ;  /* 0x000000c60f00720c */ /* 0x000fe20004701270 */
[----:B------:R-:W2:Y:S04]  /*f6d60*/  LDL.LU R244, [R1+0x187c] ;  /* 0x00187c0001f47983 */ /* 0x000ea80000300800 */
[----:B------:R1:W-:Y:S01]  /*f6d70*/  @P6 STG.E desc[UR60][R234.64], R247 ;  /* 0x000000f7ea006986 */ /* 0x0003e2000c10193c */
[C---:B---3--:R-:W-:Y:S01]  /*f6d80*/  IMAD.WIDE R232, R16.reuse, 0x4, R4 ;  /* 0x0000000410e87825 */ /* 0x048fe200078e0204 */
[C---:B------:R-:W-:Y:S01]  /*f6d90*/  IADD3 R0, R16.reuse, R14, RZ ;  /* 0x0000000e10007210 */ /* 0x040fe20007ffe0ff */
[----:B------:R-:W3:Y:S08]  /*f6da0*/  LDC.64 R196, c[0x0][0x228] ;  /* 0x00008a00ffc47b82 */ /* 0x000ef00000000a00 */
[----:B------:R-:W3:Y:S01]  /*f6db0*/  LDC R245, c[0x0][0x228] ;  /* 0x00008a00fff57b82 */ /* 0x000ee20000000800 */
[----:B-1----:R-:W4:Y:S01]  /*f6dc0*/  LDL.LU R235, [R1+0x1c7c] ;  /* 0x001c7c0001eb7983 */ /* 0x002f220000300800 */
[----:B------:R-:W-:Y:S01]  /*f6dd0*/  IMAD.WIDE R198, R16, 0x4, R6 ;  /* 0x0000000410c67825 */ /* 0x000fe200078e0206 */
[----:B------:R-:W-:-:S02]  /*f6de0*/  ISETP.LT.AND P2, PT, R13, R239, !P3 ;  /* 0x000000ef0d00720c */ /* 0x000fc40005f41270 */
[----:B------:R-:W-:Y:S01]  /*f6df0*/  ISETP.LT.AND P6, PT, R11, R238, !P3 ;  /* 0x000000ee0b00720c */ /* 0x000fe20005fc1270 */
[----:B------:R-:W3:Y:S04]  /*f6e00*/  LDL.LU R239, [R1+0x88c] ;  /* 0x00088c0001ef7983 */ /* 0x000ee80000300800 */
[----:B------:R-:W3:Y:S01]  /*f6e10*/  LDL.LU R238, [R1+0xc7c] ;  /* 0x000c7c0001ee7983 */ /* 0x000ee20000300800 */
[----:B------:R-:W1:Y:S03]  /*f6e20*/  LDC R247, c[0x0][0x228] ;  /* 0x00008a00fff77b82 */ /* 0x000e660000000800 */
[----:B----4-:R-:W-:Y:S04]  /*f6e30*/  @P5 STG.E desc[UR60][R232.64], R235 ;  /* 0x000000ebe8005986 */ /* 0x010fe8000c10193c */
[----:B--2---:R2:W-:Y:S04]  /*f6e40*/  @P4 STG.E desc[UR60][R198.64], R244 ;  /* 0x000000f4c6004986 */ /* 0x0045e8000c10193c */
[----:B--2---:R-:W2:Y:S01]  /*f6e50*/  LDL.LU R244, [R1+0x1880] ;  /* 0x0018800001f47983 */ /* 0x004ea20000300800 */
[----:B------:R-:W-:-:S03]  /*f6e60*/  IMAD.WIDE R198, R16, 0x4, R8 ;  /* 0x0000000410c67825 */ /* 0x000fc600078e0208 */
[----:B------:R-:W4:Y:S01]  /*f6e70*/  LDL.LU R16, [R1+0x147c] ;  /* 0x00147c0001107983 */ /* 0x000f220000300800 */
[----:B------:R-:W-:-:S03]  /*f6e80*/  ISETP.LT.AND P4, PT, R17, R236, !P3 ;  /* 0x000000ec1100720c */ /* 0x000fc60005f81270 */
[----:B------:R-:W2:Y:S01]  /*f6e90*/  LDL.LU R236, [R1+0x8c] ;  /* 0x00008c0001ec7983 */ /* 0x000ea20000300800 */
[----:B------:R-:W-:Y:S01]  /*f6ea0*/  ISETP.LT.AND P3, PT, R15, R237, !P3 ;  /* 0x000000ed0f00720c */ /* 0x000fe20005f61270 */
[----:B------:R-:W-:-:S04]  /*f6eb0*/  IMAD.WIDE R232, R0, 0x4, R2 ;  /* 0x0000000400e87825 */ /* 0x000fc800078e0202 */
[----:B------:R-:W-:Y:S01]  /*f6ec0*/  IMAD.WIDE R234, R0, 0x4, R4 ;  /* 0x0000000400ea7825 */ /* 0x000fe200078e0204 */
[----:B------:R-:W1:Y:S01]  /*f6ed0*/  LDC R237, c[0x0][0x228] ;  /* 0x00008a00ffed7b82 */ /* 0x000e620000000800 */
[----:B----4-:R4:W-:Y:S04]  /*f6ee0*/  @P0 STG.E desc[UR60][R198.64], R16 ;  /* 0x00000010c6000986 */ /* 0x0109e8000c10193c */
[----:B---3--:R3:W-:Y:S04]  /*f6ef0*/  @P6 STG.E desc[UR60][R232.64], R238 ;  /* 0x000000eee8006986 */ /* 0x0087e8000c10193c */
[----:B------:R1:W-:Y:S01]  /*f6f00*/  @P2 STG.E desc[UR60][R234.64], R239 ;  /* 0x000000efea002986 */ /* 0x0003e2000c10193c */
[----:B----4-:R-:W-:-:S02]  /*f6f10*/  VIADD R16, R10, 0x48 ;  /* 0x000000480a107836 */ /* 0x010fc40000000000 */
[----:B------:R-:W-:-:S04]  /*f6f20*/  IMAD.WIDE R198, R0, 0x4, R6 ;  /* 0x0000000400c67825 */ /* 0x000fc800078e0206 */
[----:B---3--:R-:W-:Y:S01]  /*f6f30*/  IMAD.WIDE R232, R0, 0x4, R8 ;  /* 0x0000000400e87825 */ /* 0x008fe200078e0208 */
[----:B------:R-:W3:Y:S08]  /*f6f40*/  LDC R238, c[0x0][0x228] ;  /* 0x00008a00ffee7b82 */ /* 0x000ef00000000800 */
[----:B-1----:R-:W1:Y:S01]  /*f6f50*/  LDC R239, c[0x0][0x228] ;  /* 0x00008a00ffef7b82 */ /* 0x002e620000000800 */
        /* <DEDUP_REMOVED lines=11> */
[----:B------:R-:W3:Y:S08]  /*f7010*/  LDC R247, c[0x0][0x228] ;  /* 0x00008a00fff77b82 */ /* 0x000ef00000000800 */
[----:B--2---:R-:W2:Y:S08]  /*f7020*/  LDC R236, c[0x0][0x228] ;  /* 0x00008a00ffec7b82 */ /* 0x004eb00000000800 */
[----:B------:R-:W2:Y:S08]  /*f7030*/  LDC.64 R198, c[0x0][0x228] ;  /* 0x00008a00ffc67b82 */ /* 0x000eb00000000a00 */
[----:B------:R-:W2:Y:S01]  /*f7040*/  LDC R246, c[0x0][0x228] ;  /* 0x00008a00fff67b82 */ /* 0x000ea20000000800 */
[----:B------:R1:W-:Y:S04]  /*f7050*/  @P2 STG.E desc[UR60][R196.64], R244 ;  /* 0x000000f4c4002986 */ /* 0x0003e8000c10193c */
[----:B----4-:R-:W4:Y:S03]  /*f7060*/  LDL.LU R252, [R1+0x480] ;  /* 0x0004800001fc7983 */ /* 0x010f260000300800 */
[----:B------:R-:W4:Y:S01]  /*f7070*/  LDC R245, c[0x0][0x228] ;  /* 0x00008a00fff57b82 */ /* 0x000f220000000800 */
[----:B-1----:R-:W3:Y:S07]  /*f7080*/  LDL.LU R196, [R1+0x1480] ;  /* 0x0014800001c47983 */ /* 0x002eee0000300800 */
[----:B------:R-:W1:Y:S01]  /*f7090*/  LDC R244, c[0x0][0x22c] ;  /* 0x00008b00fff47b82 */ /* 0x000e620000000800 */
[----:B------:R-:W-:Y:S01]  /*f70a0*/  IMAD.WIDE R232, R0, 0x4, R4 ;  /* 0x0000000400e87825 */ /* 0x000fe200078e0204 */
[----:B------:R-:W2:Y:S01]  /*f70b0*/  LDL.LU R197, [R1+0x1c80] ;  /* 0x001c800001c57983 */ /* 0x000ea20000300800 */
[----:B-1----:R-:W-:-:S03]  /*f70c0*/  ISETP.GE.AND P2, PT, R16, R244, PT ;  /* 0x000000f41000720c */ /* 0x002fc60003f46270 */
[----:B------:R-:W4:Y:S01]  /*f70d0*/  LDL.LU R244, [R1+0x890] ;  /* 0x0008900001f47983 */ /* 0x000f220000300800 */
[----:B------:R-:W-:-:S03]  /*f70e0*/  ISETP.LT.AND P5, PT, R17, R239, !P2 ;  /* 0x000000ef1100720c */ /* 0x000fc600057a1270 */
[----:B---3--:R1:W-:Y:S01]  /*f70f0*/  @P4 STG.E desc[UR60][R232.64], R196 ;  /* 0x000000c4e8004986 */ /* 0x0083e2000c10193c */
[----:B------:R-:W-:-:S03]  /*f7100*/  ISETP.LT.AND P4, PT, R13, R238, !P2 ;  /* 0x000000ee0d00720c */ /* 0x000fc60005781270 */
[----:B-1----:R-:W3:Y:S04]  /*f7110*/  LDL.LU R233, [R1+0x1080] ;  /* 0x0010800001e97983 */ /* 0x002ee80000300800 */
[----:B------:R-:W4:Y:S04]  /*f7120*/  LDL.LU R238, [R1+0x90] ;  /* 0x0000900001ee7983 */ /* 0x000f280000300800 */
[----:B------:R-:W4:Y:S04]  /*f7130*/  LDL.LU R239, [R1+0xc80] ;  /* 0x000c800001ef7983 */ /* 0x000f280000300800 */
[----:B--2---:R1:W-:Y:S01]  /*f7140*/  @P3 STG.E desc[UR60][R234.64], R197 ;  /* 0x000000c5ea003986 */ /* 0x0043e2000c10193c */
[----:B------:R-:W-:-:S02]  /*f7150*/  ISETP.LT.AND P3, PT, R11, R237, !P2 ;  /* 0x000000ed0b00720c */ /* 0x000fc40005761270 */
[C---:B------:R-:W-:Y:S01]  /*f7160*/  IADD3 R16, R0.reuse, R14, RZ ;  /* 0x0000000e00107210 */ /* 0x040fe20007ffe0ff */
[----:B-1----:R-:W-:-:S04]  /*f7170*/  IMAD.WIDE R196, R0, 0x4, R8 ;  /* 0x0000000400c47825 */ /* 0x002fc800078e0208 */
[----:B------:R-:W-:Y:S02]  /*f7180*/  VIADD R0, R10, 0x4a ;  /* 0x0000004a0a007836 */ /* 0x000fe40000000000 */
[C---:B------:R-:W-:Y:S01]  /*f7190*/  IMAD.WIDE R234, R16.reuse, 0x4, R4 ;  /* 0x0000000410ea7825 */ /* 0x040fe200078e0204 */
[----:B---3--:R1:W-:Y:S01]  /*f71a0*/  @P0 STG.E desc[UR60][R196.64], R233 ;  /* 0x000000e9c4000986 */ /* 0x0083e2000c10193c */
[----:B------:R-:W-:Y:S02]  /*f71b0*/  ISETP.LT.AND P0, PT, R15, R236, !P2 ;  /* 0x000000ec0f00720c */ /* 0x000fe40005701270 */
[C---:B------:R-:W-:Y:S01]  /*f71c0*/  IMAD.WIDE R236, R16.reuse, 0x4, R6 ;  /* 0x0000000410ec7825 */ /* 0x040fe200078e0206 */
[----:B-1----:R-:W1:Y:S03]  /*f71d0*/  LDC.64 R196, c[0x0][0x228] ;  /* 0x00008a00ffc47b82 */ /* 0x002e660000000a00 */
[----:B------:R-:W-:Y:S01]  /*f71e0*/  IMAD.WIDE R232, R16, 0x4, R2 ;  /* 0x0000000410e87825 */ /* 0x000fe200078e0202 */
[----:B------:R-:W-:-:S04]  /*f71f0*/  ISETP.GE.AND P2, PT, R0, R199, PT ;  /* 0x000000c70000720c */ /* 0x000fc80003f46270 */
[----:B----4-:R-:W-:Y:S04]  /*f7200*/  @P3 STG.E desc[UR60][R232.64], R239 ;  /* 0x000000efe8003986 */ /* 0x010fe8000c10193c */
[----:B------:R2:W-:Y:S04]  /*f7210*/  @P4 STG.E desc[UR60][R234.64], R244 ;  /* 0x000000f4ea004986 */ /* 0x0005e8000c10193c */
[----:B------:R3:W-:Y:S01]  /*f7220*/  @P5 STG.E desc[UR60][R236.64], R252 ;  /* 0x000000fcec005986 */ /* 0x0007e2000c10193c */
[----:B------:R-:W-:Y:S02]  /*f7230*/  ISETP.LT.AND P4, PT, R17, R247, !P2 ;  /* 0x000000f71100720c */ /* 0x000fe40005781270 */
[----:B------:R-:W-:-:S02]  /*f7240*/  ISETP.LT.AND P5, PT, R13, R246, !P2 ;  /* 0x000000f60d00720c */ /* 0x000fc400057a1270 */
[----:B------:R-:W-:Y:S02]  /*f7250*/  ISETP.LT.AND P3, PT, R11, R245, !P2 ;  /* 0x000000f50b00720c */ /* 0x000fe40005761270 */
[----:B------:R-:W-:Y:S01]  /*f7260*/  ISETP.LT.AND P2, PT, R15, R198, !P2 ;  /* 0x000000c60f00720c */ /* 0x000fe20005741270 */
[C---:B------:R-:W-:Y:S01]  /*f7270*/  IMAD.WIDE R198, R16.reuse, 0x4, R8 ;  /* 0x0000000410c67825 */ /* 0x040fe200078e0208 */
[----:B------:R-:W-:-:S03]  /*f7280*/  IADD3 R0, R16, R14, RZ ;  /* 0x0000000e10007210 */ /* 0x000fc60007ffe0ff */
[----:B------:R-:W-:Y:S01]  /*f7290*/  VIADD R16, R10, 0x4b ;  /* 0x0000004b0a107836 */ /* 0x000fe20000000000 */
[----:B------:R-:W4:Y:S08]  /*f72a0*/  LDC R246, c[0x0][0x22c] ;  /* 0x00008b00fff67b82 */ /* 0x000f300000000800 */
[----:B--2---:R-:W2:Y:S01]  /*f72b0*/  LDC R244, c[0x0][0x228] ;  /* 0x00008a00fff47b82 */ /* 0x004ea20000000800 */
[----:B------:R1:W-:Y:S04]  /*f72c0*/  @P0 STG.E desc[UR60][R198.64], R238 ;  /* 0x000000eec6000986 */ /* 0x0003e8000c10193c */
[----:B---3--:R-:W3:Y:S04]  /*f72d0*/  LDL.LU R252, [R1+0xc84] ;  /* 0x000c840001fc7983 */ /* 0x008ee80000300800 */
[----:B------:R-:W4:Y:S01]  /*f72e0*/  LDL.LU R247, [R1+0x1084] ;  /* 0x0010840001f77983 */ /* 0x000f220000300800 */
[----:B------:R-:W4:Y:S08]  /*f72f0*/  LDC R245, c[0x0][0x228] ;  /* 0x00008a00fff57b82 */ /* 0x000f300000000800 */
[----:B------:R-:W3:Y:S01]  /*f7300*/  LDC R239, c[0x0][0x228] ;  /* 0x00008a00ffef7b82 */ /* 0x000ee20000000800 */
[----:B-1----:R-:W-:Y:S01]  /*f7310*/  ISETP.GE.AND P0, PT, R16, R197, PT ;  /* 0x000000c51000720c */ /* 0x002fe20003f06270 */
        /* <DEDUP_REMOVED lines=17> */
[----:B------:R-:W1:Y:S01]  /*f7430*/  LDC R236, c[0x0][0x228] ;  /* 0x00008a00ffec7b82 */ /* 0x000e620000000800 */
[----:B------:R-:W-:-:S07]  /*f7440*/  IMAD.WIDE R232, R16, 0x4, R4 ;  /* 0x0000000410e87825 */ /* 0x000fce00078e0204 */
[----:B------:R-:W4:Y:S01]  /*f7450*/  LDC R237, c[0x0][0x228] ;  /* 0x00008a00ffed7b82 */ /* 0x000f220000000800 */
[----:B------:R2:W-:Y:S01]  /*f7460*/  @P2 STG.E desc[UR60][R198.64], R247 ;  /* 0x000000f7c6002986 */ /* 0x0005e2000c10193c */
[----:B------:R-:W-:-:S03]  /*f7470*/  ISETP.GE.AND P2, PT, R0, R246, PT ;  /* 0x000000f60000720c */ /* 0x000fc60003f46270 */
[----:B------:R-:W4:Y:S01]  /*f7480*/  LDL.LU R246, [R1+0x94] ;  /* 0x0000940001f67983 */ /* 0x000f220000300800 */
[----:B------:R-:W-:-:S03]  /*f7490*/  ISETP.LT.AND P4, PT, R17, R245, !P0 ;  /* 0x000000f51100720c */ /* 0x000fc60004781270 */
[----:B------:R-:W3:Y:S01]  /*f74a0*/  LDL.LU R245, [R1+0x484] ;  /* 0x0004840001f57983 */ /* 0x000ee20000300800 */
[----:B--2---:R-:W-:-:S04]  /*f74b0*/  IMAD.WIDE R198, R16, 0x4, R2 ;  /* 0x0000000410c67825 */ /* 0x004fc800078e0202 */
[----:B------:R-:W-:Y:S01]  /*f74c0*/  IMAD.WIDE R234, R16, 0x4, R6 ;  /* 0x0000000410ea7825 */ /* 0x000fe200078e0206 */
[----:B------:R-:W2:Y:S01]  /*f74d0*/  LDC R247, c[0x0][0x228] ;  /* 0x00008a00fff77b82 */ /* 0x000ea20000000800 */
[----:B------:R1:W-:Y:S01]  /*f74e0*/  @P3 STG.E desc[UR60][R198.64], R252 ;  /* 0x000000fcc6003986 */ /* 0x0003e2000c10193c */
[----:B------:R-:W-:-:S03]  /*f74f0*/  ISETP.LT.AND P3, PT, R11, R239, !P2 ;  /* 0x000000ef0b00720c */ /* 0x000fc60005761270 */
[----:B------:R-:W2:Y:S01]  /*f7500*/  LDL.LU R239, [R1+0x894] ;  /* 0x0008940001ef7983 */ /* 0x000ea20000300800 */
[----:B------:R-:W-:Y:S02]  /*f7510*/  ISETP.LT.AND P0, PT, R15, R196, !P0 ;  /* 0x000000c40f00720c */ /* 0x000fe40004701270 */
[----:B------:R-:W4:Y:S01]  /*f7520*/  LDC.64 R196, c[0x0][0x228] ;  /* 0x00008a00ffc47b82 */ /* 0x000f220000000a00 */
[----:B------:R-:W-:-:S07]  /*f7530*/  IADD3 R0, R16, R14, RZ ;  /* 0x0000000e10007210 */ /* 0x000fce0007ffe0ff */
[----:B-1----:R-:W1:Y:S01]  /*f7540*/  LDC R252, c[0x0][0x228] ;  /* 0x00008a00fffc7b82 */ /* 0x002e620000000800 */
[----:B------:R-:W-:-:S04]  /*f7550*/  IMAD.WIDE R198, R16, 0x4, R8 ;  /* 0x0000000410c67825 */ /* 0x000fc800078e0208 */
[----:B------:R-:W-:Y:S01]  /*f7560*/  VIADD R16, R10, 0x4d ;  /* 0x0000004d0a107836 */ /* 0x000fe20000000000 */
        /* <DEDUP_REMOVED lines=16> */
[C---:B------:R-:W-:Y:S01]  /*f7670*/  IMAD.WIDE R198, R0.reuse, 0x4, R4 ;  /* 0x0000000400c67825 */ /* 0x040fe200078e0204 */
[----:B------:R1:W-:Y:S03]  /*f7680*/  @P3 STG.E desc[UR60][R232.64], R244 ;  /* 0x000000f4e8003986 */ /* 0x0003e6000c10193c */
[----:B------:R-:W-:-:S04]  /*f7690*/  IMAD.WIDE R234, R0, 0x4, R8 ;  /* 0x0000000400ea7825 */ /* 0x000fc800078e0208 */
[----:B-1----:R-:W-:Y:S01]  /*f76a0*/  IMAD.WIDE R232, R0, 0x4, R6 ;  /* 0x0000000400e87825 */ /* 0x002fe200078e0206 */
        /* <DEDUP_REMOVED lines=8> */
[----:B------:R-:W4:Y:S08]  /*f7730*/  LDC.64 R198, c[0x0][0x228] ;  /* 0x00008a00ffc67b82 */ /* 0x000f300000000a00 */
[----:B------:R-:W4:Y:S01]  /*f7740*/  LDC R247, c[0x0][0x228] ;  /* 0x00008a00fff77b82 */ /* 0x000f220000000800 */
[----:B-1----:R-:W-:Y:S01]  /*f7750*/  IADD3 R16, R0, R14, RZ ;  /* 0x0000000e00107210 */ /* 0x002fe20007ffe0ff */
[----:B------:R-:W-:-:S05]  /*f7760*/  VIADD R0, R10, 0x4e ;  /* 0x0000004e0a007836 */ /* 0x000fca0000000000 */
        /* <DEDUP_REMOVED lines=34> */
[----:B-1----:R-:W-:-:S02]  /*f7990*/  ISETP.LT.AND P6, PT, R13, R252, !P2 ;  /* 0x000000fc0d00720c */ /* 0x002fc400057c1270 */
[----:B------:R-:W-:Y:S01]  /*f79a0*/  ISETP.LT.AND P5, PT, R11, R247, !P2 ;  /* 0x000000f70b00720c */ /* 0x000fe200057a1270 */
        /* <DEDUP_REMOVED lines=44> */
[----:B---3--:R-:W-:-:S03]  /*f7c70*/  ISETP.LT.AND P4, PT, R17, R244, !P3 ;  /* 0x000000f41100720c */ /* 0x008fc60005f81270 */
[----:B------:R-:W3:Y:S01]  /*f7c80*/  LDL.LU R244, [R1+0x490] ;  /* 0x0004900001f47983 */ /* 0x000ee20000300800 */
[----:B--2---:R-:W-:-:S04]  /*f7c90*/  IMAD.WIDE R232, R0, 0x4, R4 ;  /* 0x0000000400e87825 */ /* 0x004fc800078e0204 */
[----:B------:R-:W-:Y:S01]  /*f7ca0*/  IMAD.WIDE R198, R0, 0x4, R6 ;  /* 0x0000000400c67825 */ /* 0x000fe200078e0206 */
[----:B------:R2:W-:Y:S04]  /*f7cb0*/  @P5 STG.E desc[UR60][R232.64], R247 ;  /* 0x000000f7e8005986 */ /* 0x0005e8000c10193c */
[----:B------:R4:W-:Y:S01]  /*f7cc0*/  @P2 STG.E desc[UR60][R198.64], R245 ;  /* 0x000000f5c6002986 */ /* 0x0009e2000c10193c */
[----:B-1----:R-:W-:Y:S02]  /*f7cd0*/  ISETP.LT.AND P5, PT, R11, R234, !P3 ;  /* 0x000000ea0b00720c */ /* 0x002fe40005fa1270 */
[----:B------:R-:W-:Y:S02]  /*f7ce0*/  ISETP.LT.AND P2, PT, R13, R235, !P3 ;  /* 0x000000eb0d00720c */ /* 0x000fe40005f41270 */
[----:B------:R-:W-:-:S02]  /*f7cf0*/  ISETP.LT.AND P3, PT, R15, R239, !P3 ;  /* 0x000000ef0f00720c */ /* 0x000fc40005f61270 */
[----:B------:R-:W3:Y:S01]  /*f7d00*/  LDL.LU R239, [R1+0x4a0] ;  /* 0x0004a00001ef7983 */ /* 0x000ee20000300800 */
[----:B------:R-:W-:Y:S02]  /*f7d10*/  VIADD R16, R10, 0x52 ;  /* 0x000000520a107836 */ /* 0x000fe40000000000 */
[C---:B--2---:R-:W-:Y:S01]  /*f7d20*/  IMAD.WIDE R232, R0.reuse, 0x4, R8 ;  /* 0x0000000400e87825 */ /* 0x044fe200078e0208 */
[----:B------:R-:W-:Y:S01]  /*f7d30*/  IADD3 R0, R0, R14, RZ ;  /* 0x0000000e00007210 */ /* 0x000fe20007ffe0ff */
[----:B----4-:R-:W1:Y:S08]  /*f7d40*/  LDC R245, c[0x0][0x22c] ;  /* 0x00008b00fff57b82 */ /* 0x010e700000000800 */
[----:B------:R-:W2:Y:S01]  /*f7d50*/  LDC R247, c[0x0][0x228] ;  /* 0x00008a00fff77b82 */ /* 0x000ea20000000800 */
[----:B------:R4:W-:Y:S01]  /*f7d60*/  @P0 STG.E desc[UR60][R232.64], R246 ;  /* 0x000000f6e8000986 */ /* 0x0009e2000c10193c */
[----:B------:R-:W-:-:S04]  /*f7d70*/  IMAD.WIDE R198, R0, 0x4, R2 ;  /* 0x0000000400c67825 */ /* 0x000fc800078e0202 */
[----:B------:R-:W-:Y:S01]  /*f7d80*/  IMAD.WIDE R234, R0, 0x4, R6 ;  /* 0x0000000400ea7825 */ /* 0x000fe200078e0206 */
[----:B------:R-:W-:Y:S01]  /*f7d90*/  ISETP.GE.AND P0, PT, R16, R197, PT ;  /* 0x000000c51000720c */ /* 0x000fe20003f06270 */
[----:B------:R4:W-:Y:S02]  /*f7da0*/  @P5 STG.E desc[UR60][R198.64], R252 ;  /* 0x000000fcc6005986 */ /* 0x0009e4000c10193c */
[C---:B----4-:R-:W-:Y:S01]  /*f7db0*/  IMAD.WIDE R232, R0.reuse, 0x4, R4 ;  /* 0x0000000400e87825 */ /* 0x050fe200078e0204 */
[----:B------:R-:W4:Y:S01]  /*f7dc0*/  LDC R246, c[0x0][0x228] ;  /* 0x00008a00fff67b82 */ /* 0x000f220000000800 */
[----:B------:R-:W2:Y:S01]  /*f7dd0*/  LDL.LU R252, [R1+0x10a4] ;  /* 0x0010a40001fc7983 */ /* 0x000ea20000300800 */
[----:B------:R-:W-:Y:S02]  /*f7de0*/  ISETP.LT.AND P5, PT, R15, R196, !P0 ;  /* 0x000000c40f00720c */ /* 0x000fe400047a1270 */
[----:B------:R-:W-:Y:S02]  /*f7df0*/  ISETP.LT.AND P6, PT, R17, R238, !P0 ;  /* 0x000000ee1100720c */ /* 0x000fe400047c1270 */
[C---:B------:R-:W-:Y:S01]  /*f7e00*/  IADD3 R16, R0.reuse, R14, RZ ;  /* 0x0000000e00107210 */ /* 0x040fe20007ffe0ff */
[----:B------:R-:W-:Y:S01]  /*f7e10*/  IMAD.WIDE R196, R0, 0x4, R8 ;  /* 0x0000000400c47825 */ /* 0x000fe200078e0208 */
[----:B------:R-:W2:Y:S08]  /*f7e20*/  LDC.64 R198, c[0x0][0x228] ;  /* 0x00008a00ffc67b82 */ /* 0x000eb00000000a00 */
[----:B------:R-:W2:Y:S01]  /*f7e30*/  LDC R238, c[0x0][0x228] ;  /* 0x00008a00ffee7b82 */ /* 0x000ea20000000800 */
[----:B---3--:R3:W-:Y:S04]  /*f7e40*/  @P2 STG.E desc[UR60][R232.64], R239 ;  /* 0x000000efe8002986 */ /* 0x0087e8000c10193c */
[----:B------:R1:W-:Y:S01]  /*f7e50*/  @P4 STG.E desc[UR60][R234.64], R244 ;  /* 0x000000f4ea004986 */ /* 0x0003e2000c10193c */
[----:B------:R-:W-:-:S02]  /*f7e60*/  ISETP.LT.AND P4, PT, R11, R236, !P0 ;  /* 0x000000ec0b00720c */ /* 0x000fc40004781270 */
[----:B------:R-:W-:Y:S01]  /*f7e70*/  ISETP.LT.AND P0, PT, R13, R237, !P0 ;  /* 0x000000ed0d00720c */ /* 0x000fe20004701270 */
[----:B---3--:R-:W3:Y:S01]  /*f7e80*/  LDC R239, c[0x0][0x228] ;  /* 0x00008a00ffef7b82 */ /* 0x008ee20000000800 */
[----:B-1----:R-:W4:Y:S04]  /*f7e90*/  LDL.LU R235, [R1+0x1494] ;  /* 0x0014940001eb7983 */ /* 0x002f280000300800 */
[----:B------:R-:W2:Y:S04]  /*f7ea0*/  LDL.LU R236, [R1+0xa0] ;  /* 0x0000a00001ec7983 */ /* 0x000ea80000300800 */
[----:B------:R-:W3:Y:S04]  /*f7eb0*/  LDL.LU R237, [R1+0x1094] ;  /* 0x0010940001ed7983 */ /* 0x000ee80000300800 */
[----:B------:R-:W3:Y:S01]  /*f7ec0*/  LDL.LU R0, [R1+0x1894] ;  /* 0x0018940001007983 */ /* 0x000ee20000300800 */
[----:B------:R-:W-:-:S04]  /*f7ed0*/  IMAD.WIDE R232, R16, 0x4, R2 ;  /* 0x0000000410e87825 */ /* 0x000fc800078e0202 */
[----:B------:R-:W-:Y:S01]  /*f7ee0*/  VIADD R234, R10, 0x53 ;  /* 0x000000530aea7836 */ /* 0x000fe20000000000 */
[----:B------:R-:W1:Y:S04]  /*f7ef0*/  LDC R244, c[0x0][0x228] ;  /* 0x00008a00fff47b82 */ /* 0x000e680000000800 */
[----:B------:R-:W-:Y:S02]  /*f7f00*/  ISETP.GE.AND P2, PT, R234, R245, PT ;  /* 0x000000f5ea00720c */ /* 0x000fe40003f46270 */
[----:B------:R-:W3:Y:S04]  /*f7f10*/  LDL.LU R245, [R1+0x1498] ;  /* 0x0014980001f57983 */ /* 0x000ee80000300800 */
[----:B--2---:R2:W-:Y:S04]  /*f7f20*/  @P3 STG.E desc[UR60][R196.64], R236 ;  /* 0x000000ecc4003986 */ /* 0x0045e8000c10193c */
[----:B----4-:R4:W-:Y:S01]  /*f7f30*/  @P4 STG.E desc[UR60][R232.64], R235 ;  /* 0x000000ebe8004986 */ /* 0x0109e2000c10193c */
[----:B------:R-:W-:-:S02]  /*f7f40*/  ISETP.LT.AND P3, PT, R11, R246, !P2 ;  /* 0x000000f60b00720c */ /* 0x000fc40005761270 */
[----:B------:R-:W-:Y:S01]  /*f7f50*/  ISETP.LT.AND P4, PT, R13, R247, !P2 ;  /* 0x000000f70d00720c */ /* 0x000fe20005781270 */
[----:B------:R-:W3:Y:S04]  /*f7f60*/  LDL.LU R246, [R1+0xa4] ;  /* 0x0000a40001f67983 */ /* 0x000ee80000300800 */
[----:B------:R-:W3:Y:S01]  /*f7f70*/  LDL.LU R247, [R1+0x4a4] ;  /* 0x0004a40001f77983 */ /* 0x000ee20000300800 */
[----:B--2---:R-:W-:-:S04]  /*f7f80*/  IMAD.WIDE R196, R16, 0x4, R4 ;  /* 0x0000000410c47825 */ /* 0x004fc800078e0204 */
[----:B----4-:R-:W-:-:S04]  /*f7f90*/  IMAD.WIDE R232, R16, 0x4, R6 ;  /* 0x0000000410e87825 */ /* 0x010fc800078e0206 */
[----:B------:R-:W-:Y:S01]  /*f7fa0*/  IMAD.WIDE R234, R16, 0x4, R8 ;  /* 0x0000000410ea7825 */ /* 0x000fe200078e0208 */
[----:B------:R-:W2:Y:S01]  /*f7fb0*/  LDC R236, c[0x0][0x228] ;  /* 0x00008a00ffec7b82 */ /* 0x000ea20000000800 */
[----:B---3--:R3:W-:Y:S04]  /*f7fc0*/  @P0 STG.E desc[UR60][R196.64], R237 ;  /* 0x000000edc4000986 */ /* 0x0087e8000c10193c */
[----:B------:R4:W-:Y:S04]  /*f7fd0*/  @P6 STG.E desc[UR60][R232.64], R0 ;  /* 0x00000000e8006986 */ /* 0x0009e8000c10193c */
[----:B------:R1:W-:Y:S01]  /*f7fe0*/  @P5 STG.E desc[UR60][R234.64], R252 ;  /* 0x000000fcea005986 */ /* 0x0003e2000c10193c */
[----:B---3--:R-:W3:Y:S01]  /*f7ff0*/  LDC R237, c[0x0][0x228] ;  /* 0x00008a00ffed7b82 */ /* 0x008ee20000000800 */
[----:B----4-:R-:W-:-:S02]  /*f8000*/  VIADD R0, R10, 0x54 ;  /* 0x000000540a007836 */ /* 0x010fc40000000000 */
[----:B-1----:R-:W4:Y:S04]  /*f8010*/  LDL.LU R235, [R1+0xc94] ;  /* 0x000c940001eb7983 */ /* 0x002f280000300800 */
[----:B------:R-:W2:Y:S01]  /*f8020*/  LDL.LU R252, [R1+0x10a8] ;  /* 0x0010a80001fc7983 */ /* 0x000ea20000300800 */
[----:B------:R-:W-:-:S03]  /*f8030*/  ISETP.GE.AND P0, PT, R0, R199, PT ;  /* 0x000000c70000720c */ /* 0x000fc60003f06270 */
[----:B------:R-:W2:Y:S01]  /*f8040*/  LDL.LU R199, [R1+0x494] ;  /* 0x0004940001c77983 */ /* 0x000ea20000300800 */
[----:B------:R-:W-:Y:S02]  /*f8050*/  IADD3 R16, R16, R14, RZ ;  /* 0x0000000e10107210 */ /* 0x000fe40007ffe0ff */
[----:B------:R-:W-:Y:S02]  /*f8060*/  ISETP.LT.AND P6, PT, R11, R239, !P0 ;  /* 0x000000ef0b00720c */ /* 0x000fe400047c1270 */
[----:B------:R-:W1:Y:S01]  /*f8070*/  LDC R239, c[0x0][0x228] ;  /* 0x00008a00ffef7b82 */ /* 0x000e620000000800 */
[----:B------:R-:W-:-:S04]  /*f8080*/  IMAD.WIDE R196, R16, 0x4, R2 ;  /* 0x0000000410c47825 */ /* 0x000fc800078e0202 */
[C---:B------:R-:W-:Y:S01]  /*f8090*/  IMAD.WIDE R232, R16.reuse, 0x4, R4 ;  /* 0x0000000410e87825 */ /* 0x040fe200078e0204 */
[----:B------:R-:W-:Y:S02]  /*f80a0*/  IADD3 R0, R16, R14, RZ ;  /* 0x0000000e10007210 */ /* 0x000fe40007ffe0ff */
[----:B---3--:R-:W-:Y:S02]  /*f80b0*/  ISETP.LT.AND P5, PT, R15, R237, !P2 ;  /* 0x000000ed0f00720c */ /* 0x008fe400057a1270 */
[----:B------:R-:W-:Y:S02]  /*f80c0*/  ISETP.LT.AND P2, PT, R17, R238, !P2 ;  /* 0x000000ee1100720c */ /* 0x000fe40005741270 */
[----:B------:R-:W3:Y:S01]  /*f80d0*/  LDC R238, c[0x0][0x228] ;  /* 0x00008a00ffee7b82 */ /* 0x000ee20000000800 */
[----:B----4-:R4:W-:Y:S04]  /*f80e0*/  @P3 STG.E desc[UR60][R196.64], R235 ;  /* 0x000000ebc4003986 */ /* 0x0109e8000c10193c */
[----:B------:R1:W-:Y:S01]  /*f80f0*/  @P4 STG.E desc[UR60][R232.64], R247 ;  /* 0x000000f7e8004986 */ /* 0x0003e2000c10193c */
[----:B--2---:R-:W-:Y:S01]  /*f8100*/  ISETP.LT.AND P4, PT, R13, R236, !P0 ;  /* 0x000000ec0d00720c */ /* 0x004fe20004781270 */
[----:B------:R-:W-:-:S04]  /*f8110*/  IMAD.WIDE R236, R0, 0x4, R2 ;  /* 0x0000000400ec7825 */ /* 0x000fc800078e0202 */
[----:B----4-:R-:W-:-:S04]  /*f8120*/  IMAD.WIDE R234, R16, 0x4, R8 ;  /* 0x0000000410ea7825 */ /* 0x010fc800078e0208 */
[----:B-1----:R-:W-:Y:S01]  /*f8130*/  IMAD.WIDE R232, R16, 0x4, R6 ;  /* 0x0000000410e87825 */ /* 0x002fe200078e0206 */
[----:B------:R-:W-:Y:S01]  /*f8140*/  ISETP.LT.AND P3, PT, R17, R244, !P0 ;  /* 0x000000f41100720c */ /* 0x000fe20004761270 */
[----:B------:R-:W1:Y:S08]  /*f8150*/  LDC.64 R196, c[0x0][0x228] ;  /* 0x00008a00ffc47b82 */ /* 0x000e700000000a00 */
[----:B------:R-:W2:Y:S01]  /*f8160*/  LDC R247, c[0x0][0x228] ;  /* 0x00008a00fff77b82 */ /* 0x000ea20000000800 */
[----:B------:R-:W-:Y:S04]  /*f8170*/  @P2 STG.E desc[UR60][R232.64], R199 ;  /* 0x000000c7e8002986 */ /* 0x000fe8000c10193c */
[----:B------:R-:W-:Y:S04]  /*f8180*/  @P5 STG.E desc[UR60][R234.64], R246 ;  /* 0x000000f6ea005986 */ /* 0x000fe8000c10193c */
[----:B------:R4:W-:Y:S01]  /*f8190*/  @P6 STG.E desc[UR60][R236.64], R245 ;  /* 0x000000f5ec006986 */ /* 0x0009e2000c10193c */
[----:B------:R-:W2:Y:S03]  /*f81a0*/  LDC R244, c[0x0][0x22c] ;  /* 0x00008b00fff47b82 */ /* 0x000ea60000000800 */
[----:B----4-:R-:W4:Y:S04]  /*f81b0*/  LDL.LU R236, [R1+0x1098] ;  /* 0x0010980001ec7983 */ /* 0x010f280000300800 */
[----:B------:R-:W3:Y:S01]  /*f81c0*/  LDL.LU R237, [R1+0x1898] ;  /* 0x0018980001ed7983 */ /* 0x000ee20000300800 */
[----:B------:R-:W-:Y:S01]  /*f81d0*/  ISETP.LT.AND P0, PT, R15, R198, !P0 ;  /* 0x000000c60f00720c */ /* 0x000fe20004701270 */
[----:B------:R-:W-:-:S04]  /*f81e0*/  IMAD.WIDE R198, R0, 0x4, R4 ;  /* 0x0000000400c67825 */ /* 0x000fc800078e0204 */
[----:B------:R-:W-:-:S04]  /*f81f0*/  IMAD.WIDE R232, R0, 0x4, R6 ;  /* 0x0000000400e87825 */ /* 0x000fc800078e0206 */
[----:B------:R-:W-:Y:S01]  /*f8200*/  IMAD.WIDE R234, R0, 0x4, R8 ;  /* 0x0000000400ea7825 */ /* 0x000fe200078e0208 */
[----:B------:R-:W2:Y:S01]  /*f8210*/  LDL.LU R246, [R1+0x4a8] ;  /* 0x0004a80001f67983 */ /* 0x000ea20000300800 */
[----:B------:R-:W2:Y:S02]  /*f8220*/  LDC R245, c[0x0][0x228] ;  /* 0x00008a00fff57b82 */ /* 0x000ea40000000800 */
[----:B------:R-:W-:-:S05]  /*f8230*/  VIADD R16, R10, 0x55 ;  /* 0x000000550a107836 */ /* 0x000fca0000000000 */
[----:B-1----:R-:W-:Y:S01]  /*f8240*/  ISETP.GE.AND P2, PT, R16, R197, PT ;  /* 0x000000c51000720c */ /* 0x002fe20003f46270 */
[----:B----4-:R1:W-:Y:S04]  /*f8250*/  @P4 STG.E desc[UR60][R198.64], R236 ;  /* 0x000000ecc6004986 */ /* 0x0103e8000c10193c */
[----:B---3--:R-:W-:Y:S04]  /*f8260*/  @P3 STG.E desc[UR60][R232.64], R237 ;  /* 0x000000ede8003986 */ /* 0x008fe8000c10193c */
[----:B------:R3:W-:Y:S01]  /*f8270*/  @P0 STG.E desc[UR60][R234.64], R252 ;  /* 0x000000fcea000986 */ /* 0x0007e2000c10193c */
[----:B------:R-:W-:Y:S01]  /*f8280*/  IMAD.IADD R0, R0, 0x1, R14 ;  /* 0x0000000100007824 */ /* 0x000fe200078e020e */
[----:B------:R-:W-:-:S02]  /*f8290*/  IADD3 R16, R10, 0x56, RZ ;  /* 0x000000560a107810 */ /* 0x000fc40007ffe0ff */
[----:B------:R-:W-:Y:S02]  /*f82a0*/  ISETP.LT.AND P4, PT, R13, R239, !P2 ;  /* 0x000000ef0d00720c */ /* 0x000fe40005781270 */
[----:B------:R-:W-:Y:S01]  /*f82b0*/  ISETP.LT.AND P5, PT, R15, R196, !P2 ;  /* 0x000000c40f00720c */ /* 0x000fe200057a1270 */
[----:B-1----:R-:W1:Y:S08]  /*f82c0*/  LDC.64 R198, c[0x0][0x228] ;  /* 0x00008a00ffc67b82 */ /* 0x002e700000000a00 */
[----:B------:R-:W4:Y:S01]  /*f82d0*/  LDC R236, c[0x0][0x228] ;  /* 0x00008a00ffec7b82 */ /* 0x000f220000000800 */
[----:B---3--:R-:W3:Y:S01]  /*f82e0*/  LDL.LU R235, [R1+0xc98] ;  /* 0x000c980001eb7983 */ /* 0x008ee20000300800 */
[----:B------:R-:W-:Y:S01]  /*f82f0*/  ISETP.LT.AND P3, PT, R11, R238, !P2 ;  /* 0x000000ee0b00720c */ /* 0x000fe20005761270 */
[----:B------:R-:W-:Y:S01]  /*f8300*/  IMAD.WIDE R232, R0, 0x4, R2 ;  /* 0x0000000400e87825 */ /* 0x000fe200078e0202 */
[----:B--2---:R-:W-:-:S02]  /*f8310*/  ISETP.LT.AND P0, PT, R17, R247, !P2 ;  /* 0x000000f71100720c */ /* 0x004fc40005701270 */
[----:B------:R-:W-:Y:S01]  /*f8320*/  ISETP.GE.AND P2, PT, R16, R244, PT ;  /* 0x000000f41000720c */ /* 0x000fe20003f46270 */
[----:B------:R-:W2:Y:S04]  /*f8330*/  LDL.LU R252, [R1+0x109c] ;  /* 0x00109c0001fc7983 */ /* 0x000ea80000300800 */
[----:B------:R-:W2:Y:S04]  /*f8340*/  LDL.LU R247, [R1+0x149c] ;  /* 0x00149c0001f77983 */ /* 0x000ea80000300800 */
[----:B------:R-:W2:Y:S01]  /*f8350*/  LDL.LU R16, [R1+0xa8] ;  /* 0x0000a80001107983 */ /* 0x000ea20000300800 */
[----:B------:R-:W-:Y:S01]  /*f8360*/  IMAD.WIDE R196, R0, 0x4, R4 ;  /* 0x0000000400c47825 */ /* 0x000fe200078e0204 */
[----:B------:R-:W1:Y:S08]  /*f8370*/  LDC R239, c[0x0][0x228] ;  /* 0x00008a00ffef7b82 */ /* 0x000e700000000800 */
[----:B------:R-:W2:Y:S08]  /*f8380*/  LDC R244, c[0x0][0x228] ;  /* 0x00008a00fff47b82 */ /* 0x000eb00000000800 */
[----:B------:R-:W2:Y:S08]  /*f8390*/  LDC R238, c[0x0][0x228] ;  /* 0x00008a00ffee7b82 */ /* 0x000eb00000000800 */
[----:B------:R-:W2:Y:S01]  /*f83a0*/  LDC R237, c[0x0][0x228] ;  /* 0x00008a00ffed7b82 */ /* 0x000ea20000000800 */
[----:B---3--:R-:W-:Y:S01]  /*f83b0*/  @P3 STG.E desc[UR60][R232.64], R235 ;  /* 0x000000ebe8003986 */ /* 0x008fe2000c10193c */
[----:B------:R-:W-:-:S03]  /*f83c0*/  ISETP.LT.AND P3, PT, R11, R245, !P2 ;  /* 0x000000f50b00720c */ /* 0x000fc60005761270 */
[----:B------:R-:W3:Y:S04]  /*f83d0*/  LDL.LU R245, [R1+0x498] ;  /* 0x0004980001f57983 */ /* 0x000ee80000300800 */
[----:B------:R4:W-:Y:S02]  /*f83e0*/  @P4 STG.E desc[UR60][R196.64], R246 ;  /* 0x000000f6c4004986 */ /* 0x0009e4000c10193c */
[----:B----4-:R-:W4:Y:S01]  /*f83f0*/  LDC R246, c[0x0][0x228] ;  /* 0x00008a00fff67b82 */ /* 0x010f220000000800 */
[----:B------:R-:W-:-:S04]  /*f8400*/  IMAD.WIDE R232, R0, 0x4, R6 ;  /* 0x0000000400e87825 */ /* 0x000fc800078e0206 */
[C---:B------:R-:W-:Y:S01]  /*f8410*/  IMAD.WIDE R234, R0.reuse, 0x4, R8 ;  /* 0x0000000400ea7825 */ /* 0x040fe200078e0208 */
[----:B------:R-:W-:-:S05]  /*f8420*/  IADD3 R0, R0, R14, RZ ;  /* 0x0000000e00007210 */ /* 0x000fca0007ffe0ff */
[----:B------:R-:W-:Y:S01]  /*f8430*/  IMAD.WIDE R196, R0, 0x4, R2 ;  /* 0x0000000400c47825 */ /* 0x000fe200078e0202 */
[----:B------:R-:W-:Y:S02]  /*f8440*/  ISETP.LT.AND P6, PT, R15, R236, !P2 ;  /* 0x000000ec0f00720c */ /* 0x000fe400057c1270 */
[----:B----4-:R-:W-:Y:S02]  /*f8450*/  ISETP.LT.AND P4, PT, R13, R246, !P2 ;  /* 0x000000f60d00720c */ /* 0x010fe40005781270 */
[----:B-1----:R-:W-:Y:S01]  /*f8460*/  ISETP.LT.AND P2, PT, R17, R239, !P2 ;  /* 0x000000ef1100720c */ /* 0x002fe20005741270 */
[----:B------:R-:W1:Y:S01]  /*f8470*/  LDC R246, c[0x0][0x228] ;  /* 0x00008a00fff67b82 */ /* 0x000e620000000800 */
[----:B------:R-:W4:Y:S04]  /*f8480*/  LDL.LU R239, [R1+0x10ac] ;  /* 0x0010ac0001ef7983 */ /* 0x000f280000300800 */
[----:B---3--:R3:W-:Y:S04]  /*f8490*/  @P0 STG.E desc[UR60][R232.64], R245 ;  /* 0x000000f5e8000986 */ /* 0x0087e8000c10193c */
[----:B--2---:R2:W-:Y:S04]  /*f84a0*/  @P5 STG.E desc[UR60][R234.64], R16 ;  /* 0x00000010ea005986 */ /* 0x0045e8000c10193c */
[----:B------:R1:W-:Y:S01]  /*f84b0*/  @P3 STG.E desc[UR60][R196.64], R247 ;  /* 0x000000f7c4003986 */ /* 0x0003e2000c10193c */
[----:B---3--:R-:W3:Y:S01]  /*f84c0*/  LDC R245, c[0x0][0x228] ;  /* 0x00008a00fff57b82 */ /* 0x008ee20000000800 */
[----:B--2---:R-:W-:-:S02]  /*f84d0*/  VIADD R16, R10, 0x57 ;  /* 0x000000570a107836 */ /* 0x004fc40000000000 */
[----:B------:R-:W-:-:S05]  /*f84e0*/  IMAD.WIDE R232, R0, 0x4, R4 ;  /* 0x0000000400e87825 */ /* 0x000fca00078e0204 */
[----:B-1----:R-:W1:Y:S08]  /*f84f0*/  LDC.64 R196, c[0x0][0x228] ;  /* 0x00008a00ffc47b82 */ /* 0x002e700000000a00 */
[----:B------:R-:W2:Y:S01]  /*f8500*/  LDC R247, c[0x0][0x228] ;  /* 0x00008a00fff77b82 */ /* 0x000ea20000000800 */
[----:B------:R-:W-:Y:S01]  /*f8510*/  ISETP.GE.AND P0, PT, R16, R199, PT ;  /* 0x000000c71000720c */ /* 0x000fe20003f06270 */
[----:B------:R3:W-:Y:S03]  /*f8520*/  @P4 STG.E desc[UR60][R232.64], R252 ;  /* 0x000000fce8004986 */ /* 0x0007e6000c10193c */
[----:B------:R-:W-:-:S02]  /*f8530*/  ISETP.LT.AND P4, PT, R17, R244, !P0 ;  /* 0x000000f41100720c */ /* 0x000fc40004781270 */
[----:B------:R-:W4:Y:S01]  /*f8540*/  LDL.LU R244, [R1+0x189c] ;  /* 0x00189c0001f47983 */ /* 0x000f220000300800 */
[----:B------:R-:W-:Y:S01]  /*f8550*/  ISETP.LT.AND P3, PT, R15, R198, !P0 ;  /* 0x000000c60f00720c */ /* 0x000fe20004761270 */
[----:B------:R-:W-:-:S04]  /*f8560*/  IMAD.WIDE R198, R0, 0x4, R6 ;  /* 0x0000000400c67825 */ /* 0x000fc800078e0206 */
[C---:B------:R-:W-:Y:S02]  /*f8570*/  IMAD.IADD R16, R0.reuse, 0x1, R14 ;  /* 0x0000000100107824 */ /* 0x040fe400078e020e */
[----:B---3--:R-:W-:Y:S01]  /*f8580*/  IMAD.WIDE R232, R0, 0x4, R8 ;  /* 0x0000000400e87825 */ /* 0x008fe200078e0208 */
[----:B------:R-:W-:Y:S01]  /*f8590*/  ISETP.LT.AND P5, PT, R13, R238, !P0 ;  /* 0x000000ee0d00720c */ /* 0x000fe200047a1270 */
[----:B------:R-:W3:Y:S01]  /*f85a0*/  LDL.LU R0, [R1+0x4ac] ;  /* 0x0004ac0001007983 */ /* 0x000ee20000300800 */
[----:B------:R-:W-:Y:S01]  /*f85b0*/  ISETP.LT.AND P0, PT, R11, R237, !P0 ;  /* 0x000000ed0b00720c */ /* 0x000fe20004701270 */
[----:B------:R-:W2:Y:S02]  /*f85c0*/  LDC R252, c[0x0][0x228] ;  /* 0x00008a00fffc7b82 */ /* 0x000ea40000000800 */
[----:B----4-:R4:W-:Y:S04]  /*f85d0*/  @P2 STG.E desc[UR60][R198.64], R244 ;  /* 0x000000f4c6002986 */ /* 0x0109e8000c10193c */
[----:B----4-:R-:W4:Y:S02]  /*f85e0*/  LDL.LU R199, [R1+0xc9c] ;  /* 0x000c9c0001c77983 */ /* 0x010f240000300800 */
[----:B------:R-:W1:Y:S01]  /*f85f0*/  LDC R198, c[0x0][0x22c] ;  /* 0x00008b00ffc67b82 */ /* 0x000e620000000800 */
[----:B------:R-:W-:Y:S01]  /*f8600*/  IADD3 R238, R10, 0x58, RZ ;  /* 0x000000580aee7810 */ /* 0x000fe20007ffe0ff */
[----:B------:R-:W-:-:S04]  /*f8610*/  IMAD.WIDE R234, R16, 0x4, R2 ;  /* 0x0000000410ea7825 */ /* 0x000fc800078e0202 */
[----:B------:R-:W-:Y:S01]  /*f8620*/  IMAD.WIDE R236, R16, 0x4, R4 ;  /* 0x0000000410ec7825 */ /* 0x000fe200078e0204 */
[----:B------:R2:W-:Y:S01]  /*f8630*/  @P6 STG.E desc[UR60][R232.64], R239 ;  /* 0x000000efe8006986 */ /* 0x0005e2000c10193c */
[----:B------:R-:W3:Y:S08]  /*f8640*/  LDC R244, c[0x0][0x228] ;  /* 0x00008a00fff47b82 */ /* 0x000ef00000000800 */
[----:B--2---:R-:W2:Y:S01]  /*f8650*/  LDC R239, c[0x0][0x228] ;  /* 0x00008a00ffef7b82 */ /* 0x004ea20000000800 */
[----:B-1----:R-:W-:-:S02]  /*f8660*/  ISETP.GE.AND P2, PT, R238, R198, PT ;  /* 0x000000c6ee00720c */ /* 0x002fc40003f46270 */
[----:B------:R-:W2:Y:S04]  /*f8670*/  LDL.LU R238, [R1+0x18a0] ;  /* 0x0018a00001ee7983 */ /* 0x000ea80000300800 */
[----:B----4-:R1:W-:Y:S04]  /*f8680*/  @P0 STG.E desc[UR60][R234.64], R199 ;  /* 0x000000c7ea000986 */ /* 0x0103e8000c10193c */
[----:B---3--:R3:W-:Y:S04]  /*f8690*/  @P5 STG.E desc[UR60][R236.64], R0 ;  /* 0x00000000ec005986 */ /* 0x0087e8000c10193c */
[----:B-1----:R-:W4:Y:S04]  /*f86a0*/  LDL.LU R234, [R1+0xac] ;  /* 0x0000ac0001ea7983 */ /* 0x002f280000300800 */
[----:B------:R-:W4:Y:S04]  /*f86b0*/  LDL.LU R235, [R1+0x1c90] ;  /* 0x001c900001eb7983 */ /* 0x000f280000300800 */
[----:B---3--:R-:W3:Y:S01]  /*f86c0*/  LDL.LU R237, [R1+0x49c] ;  /* 0x00049c0001ed7983 */ /* 0x008ee20000300800 */
[----:B------:R-:W-:Y:S01]  /*f86d0*/  IMAD.WIDE R198, R16, 0x4, R6 ;  /* 0x0000000410c67825 */ /* 0x000fe200078e0206 */
[----:B--2---:R-:W-:-:S03]  /*f86e0*/  ISETP.LT.AND P5, PT, R11, R239, !P2 ;  /* 0x000000ef0b00720c */ /* 0x004fc600057a1270 */
[C---:B------:R-:W-:Y:S01]  /*f86f0*/  IMAD.WIDE R232, R16.reuse, 0x4, R8 ;  /* 0x0000000410e87825 */ /* 0x040fe200078e0208 */
[----:B------:R-:W-:-:S03]  /*f8700*/  IADD3 R0, R16, R14, RZ ;  /* 0x0000000e10007210 */ /* 0x000fc60007ffe0ff */
[----:B------:R-:W-:Y:S01]  /*f8710*/  VIADD R16, R10, 0x59 ;  /* 0x000000590a107836 */ /* 0x000fe20000000000 */
[----:B------:R-:W2:Y:S04]  /*f8720*/  LDL.LU R239, [R1+0x8a0] ;  /* 0x0008a00001ef7983 */ /* 0x000ea80000300800 */
[----:B------:R-:W-:Y:S02]  /*f8730*/  ISETP.GE.AND P0, PT, R16, R197, PT ;  /* 0x000000c51000720c */ /* 0x000fe40003f06270 */
[----:B------:R-:W2:Y:S04]  /*f8740*/  LDL.LU R16, [R1+0xca0] ;  /* 0x000ca00001107983 */ /* 0x000ea80000300800 */
[----:B------:R-:W2:Y:S04]  /*f8750*/  LDL.LU R197, [R1+0x10b0] ;  /* 0x0010b00001c57983 */ /* 0x000ea80000300800 */
[----:B---3--:R1:W-:Y:S04]  /*f8760*/  @P4 STG.E desc[UR60][R198.64], R237 ;  /* 0x000000edc6004986 */ /* 0x0083e8000c10193c */
[----:B----4-:R3:W-:Y:S01]  /*f8770*/  @P3 STG.E desc[UR60][R232.64], R234 ;  /* 0x000000eae8003986 */ /* 0x0107e2000c10193c */
[----:B------:R-:W-:-:S02]  /*f8780*/  ISETP.LT.AND P3, PT, R13, R244, !P2 ;  /* 0x000000f40d00720c */ /* 0x000fc40005761270 */
[----:B------:R-:W-:Y:S02]  /*f8790*/  ISETP.LT.AND P4, PT, R17, R246, !P2 ;  /* 0x000000f61100720c */ /* 0x000fe40005781270 */
[----:B------:R-:W-:Y:S01]  /*f87a0*/  ISETP.LT.AND P2, PT, R15, R247, !P2 ;  /* 0x000000f70f00720c */ /* 0x000fe20005741270 */
[----:B------:R-:W4:Y:S01]  /*f87b0*/  LDC R244, c[0x0][0x228] ;  /* 0x00008a00fff47b82 */ /* 0x000f220000000800 */
[----:B------:R-:W4:Y:S07]  /*f87c0*/  LDL.LU R247, [R1+0xb0] ;  /* 0x0000b00001f77983 */ /* 0x000f2e0000300800 */
[----:B-1----:R-:W1:Y:S01]  /*f87d0*/  LDC.64 R198, c[0x0][0x228] ;  /* 0x00008a00ffc67b82 */ /* 0x002e620000000a00 */
[----:B------:R-:W-:-:S07]  /*f87e0*/  ISETP.LT.AND P6, PT, R11, R245, !P0 ;  /* 0x000000f50b00720c */ /* 0x000fce00047c1270 */
[----:B------:R-:W4:Y:S01]  /*f87f0*/  LDC R245, c[0x0][0x228] ;  /* 0x00008a00fff57b82 */ /* 0x000f220000000800 */
[----:B---3--:R-:W-:-:S04]  /*f8800*/  IMAD.WIDE R232, R0, 0x4, R2 ;  /* 0x0000000400e87825 */ /* 0x008fc800078e0202 */
[----:B------:R-:W-:-:S03]  /*f8810*/  IMAD.WIDE R236, R0, 0x4, R8 ;  /* 0x0000000400ec7825 */ /* 0x000fc600078e0208 */
[----:B------:R-:W3:Y:S01]  /*f8820*/  LDC R246, c[0x0][0x228] ;  /* 0x00008a00fff67b82 */ /* 0x000ee20000000800 */
[----:B------:R2:W-:Y:S01]  /*f8830*/  @P5 STG.E desc[UR60][R232.64], R235 ;  /* 0x000000ebe8005986 */ /* 0x0005e2000c10193c */
[----:B------:R-:W-:-:S03]  /*f8840*/  ISETP.LT.AND P5, PT, R13, R252, !P0 ;  /* 0x000000fc0d00720c */ /* 0x000fc600047a1270 */
[----:B------:R-:W3:Y:S01]  /*f8850*/  LDL.LU R252, [R1+0x4b0] ;  /* 0x0004b00001fc7983 */ /* 0x000ee20000300800 */
[----:B--2---:R-:W-:-:S05]  /*f8860*/  IMAD.WIDE R232, R0, 0x4, R4 ;  /* 0x0000000400e87825 */ /* 0x004fca00078e0204 */
[----:B------:R2:W-:Y:S04]  /*f8870*/  @P3 STG.E desc[UR60][R232.64], R238 ;  /* 0x000000eee8003986 */ /* 0x0005e8000c10193c */
[----:B--2---:R-:W2:Y:S01]  /*f8880*/  LDL.LU R233, [R1+0x14a0] ;  /* 0x0014a00001e97983 */ /* 0x004ea20000300800 */
[----:B------:R-:W1:Y:S01]  /*f8890*/  LDC R238, c[0x0][0x228] ;  /* 0x00008a00ffee7b82 */ /* 0x000e620000000800 */
[C---:B------:R-:W-:Y:S01]  /*f88a0*/  IMAD.WIDE R234, R0.reuse, 0x4, R6 ;  /* 0x0000000400ea7825 */ /* 0x040fe200078e0206 */
[----:B------:R-:W-:-:S04]  /*f88b0*/  IADD3 R0, R0, R14, RZ ;  /* 0x0000000e00007210 */ /* 0x000fc80007ffe0ff */
[----:B--2---:R-:W-:Y:S04]  /*f88c0*/  @P4 STG.E desc[UR60][R234.64], R233 ;  /* 0x000000e9ea004986 */ /* 0x004fe8000c10193c */
[----:B------:R2:W-:Y:S04]  /*f88d0*/  @P2 STG.E desc[UR60][R236.64], R16 ;  /* 0x00000010ec002986 */ /* 0x0005e8000c10193c */
[----:B--2---:R-:W2:Y:S01]  /*f88e0*/  LDL.LU R236, [R1+0x1c94] ;  /* 0x001c940001ec7983 */ /* 0x004ea20000300800 */
[----:B-1----:R-:W-:Y:S01]  /*f88f0*/  ISETP.LT.AND P2, PT, R17, R238, !P0 ;  /* 0x000000ee1100720c */ /* 0x002fe20004741270 */
[----:B------:R-:W-:-:S04]  /*f8900*/  IMAD.WIDE R232, R0, 0x4, R2 ;  /* 0x0000000400e87825 */ /* 0x000fc800078e0202 */
[----:B------:R-:W-:Y:S02]  /*f8910*/  VIADD R16, R10, 0x5a ;  /* 0x0000005a0a107836 */ /* 0x000fe40000000000 */
[----:B------:R-:W-:Y:S01]  /*f8920*/  IMAD.WIDE R234, R0, 0x4, R4 ;  /* 0x0000000400ea7825 */ /* 0x000fe200078e0204 */
[----:B------:R-:W-:Y:S01]  /*f8930*/  ISETP.LT.AND P0, PT, R15, R196, !P0 ;  /* 0x000000c40f00720c */ /* 0x000fe20004701270 */
[----:B------:R-:W1:Y:S01]  /*f8940*/  LDC R238, c[0x0][0x228] ;  /* 0x00008a00ffee7b82 */ /* 0x000e620000000800 */
[----:B------:R3:W-:Y:S01]  /*f8950*/  @P6 STG.E desc[UR60][R232.64], R197 ;  /* 0x000000c5e8006986 */ /* 0x0007e2000c10193c */
[----:B------:R-:W-:-:S03]  /*f8960*/  ISETP.GE.AND P6, PT, R16, R199, PT ;  /* 0x000000c71000720c */ /* 0x000fc60003fc6270 */
[----:B------:R3:W-:Y:S01]  /*f8970*/  @P5 STG.E desc[UR60][R234.64], R239 ;  /* 0x000000efea005986 */ /* 0x0007e2000c10193c */
[----:B----4-:R-:W-:-:S03]  /*f8980*/  ISETP.LT.AND P3, PT, R11, R244, !P6 ;  /* 0x000000f40b00720c */ /* 0x010fc60007761270 */
[----:B------:R-:W4:Y:S01]  /*f8990*/  LDL.LU R244, [R1+0x14a4] ;  /* 0x0014a40001f47983 */ /* 0x000f220000300800 */
[----:B---3--:R-:W-:-:S04]  /*f89a0*/  IMAD.WIDE R196, R0, 0x4, R6 ;  /* 0x0000000400c47825 */ /* 0x008fc800078e0206 */
[----:B------:R-:W-:Y:S01]  /*f89b0*/  IMAD.WIDE R232, R0, 0x4, R8 ;  /* 0x0000000400e87825 */ /* 0x000fe200078e0208 */
[----:B------:R-:W3:Y:S03]  /*f89c0*/  LDC R234, c[0x0][0x22c] ;  /* 0x00008b00ffea7b82 */ /* 0x000ee60000000800 */
[----:B------:R-:W-:-:S05]  /*f89d0*/  VIADD R16, R10, 0x5b ;  /* 0x0000005b0a107836 */ /* 0x000fca0000000000 */
[----:B------:R-:W1:Y:S01]  /*f89e0*/  LDC R235, c[0x0][0x228] ;  /* 0x00008a00ffeb7b82 */ /* 0x000e620000000800 */
[----:B------:R3:W-:Y:S01]  /*f89f0*/  @P2 STG.E desc[UR60][R196.64], R252 ;  /* 0x000000fcc4002986 */ /* 0x0007e2000c10193c */
[----:B------:R-:W-:-:S06]  /*f8a00*/  ISETP.LT.AND P2, PT, R13, R245, !P6 ;  /* 0x000000f50d00720c */ /* 0x000fcc0007741270 */
[----:B------:R-:W1:Y:S01]  /*f8a10*/  LDC R239, c[0x0][0x228] ;  /* 0x00008a00ffef7b82 */ /* 0x000e620000000800 */
[----:B---3--:R-:W3:Y:S04]  /*f8a20*/  LDL.LU R252, [R1+0xca4] ;  /* 0x000ca40001fc7983 */ /* 0x008ee80000300800 */
[----:B------:R-:W4:Y:S01]  /*f8a30*/  LDL.LU R245, [R1+0x18a4] ;  /* 0x0018a40001f57983 */ /* 0x000f220000300800 */
[----:B------:R-:W-:-:S03]  /*f8a40*/  IADD3 R0, R0, R14, RZ ;  /* 0x0000000e00007210 */ /* 0x000fc60007ffe0ff */
[----:B------:R1:W-:Y:S04]  /*f8a50*/  @P0 STG.E desc[UR60][R232.64], R247 ;  /* 0x000000f7e8000986 */ /* 0x0003e8000c10193c */
[----:B------:R-:W3:Y:S01]  /*f8a60*/  LDL.LU R237, [R1+0x10b4] ;  /* 0x0010b40001ed7983 */ /* 0x000ee20000300800 */
[C---:B------:R-:W-:Y:S01]  /*f8a70*/  IMAD.WIDE R196, R0.reuse, 0x4, R2 ;  /* 0x0000000400c47825 */ /* 0x040fe200078e0202 */
[----:B------:R-:W-:Y:S01]  /*f8a80*/  ISETP.LT.AND P0, PT, R17, R246, !P6 ;  /* 0x000000f61100720c */ /* 0x000fe20007701270 */
[----:B-1----:R-:W1:Y:S01]  /*f8a90*/  LDC.64 R232, c[0x0][0x228] ;  /* 0x00008a00ffe87b82 */ /* 0x002e620000000a00 */
[----:B------:R-:W-:Y:S01]  /*f8aa0*/  ISETP.LT.AND P6, PT, R15, R198, !P6 ;  /* 0x000000c60f00720c */ /* 0x000fe200077c1270 */
[C---:B------:R-:W-:Y:S01]  /*f8ab0*/  IMAD.WIDE R198, R0.reuse, 0x4, R4 ;  /* 0x0000000400c67825 */ /* 0x040fe200078e0204 */
[----:B------:R-:W3:Y:S05]  /*f8ac0*/  LDL.LU R247, [R1+0x4b4] ;  /* 0x0004b40001f77983 */ /* 0x000eea0000300800 */
[----:B------:R-:W1:Y:S01]  /*f8ad0*/  LDC R246, c[0x0][0x228] ;  /* 0x00008a00fff67b82 */ /* 0x000e620000000800 */
[----:B--2---:R2:W-:Y:S07]  /*f8ae0*/  @P3 STG.E desc[UR60][R196.64], R236 ;  /* 0x000000ecc4003986 */ /* 0x0045ee000c10193c */
[----:B--2---:R-:W2:Y:S01]  /*f8af0*/  LDC R236, c[0x0][0x22c] ;  /* 0x00008b00ffec7b82 */ /* 0x004ea20000000800 */
[----:B------:R-:W-:Y:S01]  /*f8b00*/  IMAD.WIDE R196, R0, 0x4, R6 ;  /* 0x0000000400c47825 */ /* 0x000fe200078e0206 */
[----:B--2---:R-:W-:-:S02]  /*f8b10*/  ISETP.GE.AND P4, PT, R16, R236, PT ;  /* 0x000000ec1000720c */ /* 0x004fc40003f86270 */
[----:B------:R-:W-:Y:S01]  /*f8b20*/  IADD3 R16, R10, 0xf5, RZ ;  /* 0x000000f50a107810 */ /* 0x000fe20007ffe0ff */
[----:B----4-:R2:W-:Y:S04]  /*f8b30*/  @P2 STG.E desc[UR60][R198.64], R245 ;  /* 0x000000f5c6002986 */ /* 0x0105e8000c10193c */
[----:B------:R4:W-:Y:S01]  /*f8b40*/  @P0 STG.E desc[UR60][R196.64], R244 ;  /* 0x000000f4c4000986 */ /* 0x0009e2000c10193c */
[----:B------:R-:W1:Y:S01]  /*f8b50*/  LDC R236, c[0x0][0x228] ;  /* 0x00008a00ffec7b82 */ /* 0x000e620000000800 */
[----:B------:R-:W-:Y:S02]  /*f8b60*/  ISETP.GE.AND P2, PT, R16, R234, PT ;  /* 0x000000ea1000720c */ /* 0x000fe40003f46270 */
[----:B------:R-:W3:Y:S01]  /*f8b70*/  LDL.LU R16, [R1+0x8a4] ;  /* 0x0008a40001107983 */ /* 0x000ee20000300800 */
[----:B--2---:R-:W-:-:S02]  /*f8b80*/  VIADD R198, R10, 0x5c ;  /* 0x0000005c0ac67836 */ /* 0x004fc40000000000 */
[C---:B----4-:R-:W-:Y:S02]  /*f8b90*/  IMAD.WIDE R196, R0.reuse, 0x4, R8 ;  /* 0x0000000400c47825 */ /* 0x050fe400078e0208 */
[----:B------:R-:W2:Y:S01]  /*f8ba0*/  LDC R244, c[0x0][0x22c] ;  /* 0x00008b00fff47b82 */ /* 0x000ea20000000800 */
[----:B------:R-:W-:Y:S02]  /*f8bb0*/  ISETP.LT.AND P5, PT, R11, R235, !P4 ;  /* 0x000000eb0b00720c */ /* 0x000fe400067a1270 */
[----:B------:R-:W-:Y:S02]  /*f8bc0*/  ISETP.LT.AND P3, PT, R13, R238, !P4 ;  /* 0x000000ee0d00720c */ /* 0x000fe40006761270 */
[----:B------:R-:W-:Y:S01]  /*f8bd0*/  IADD3 R0, R0, R14, RZ ;  /* 0x0000000e00007210 */ /* 0x000fe20007ffe0ff */
[----:B---3--:R3:W-:Y:S01]  /*f8be0*/  @P6 STG.E desc[UR60][R196.64], R252 ;  /* 0x000000fcc4006986 */ /* 0x0087e2000c10193c */
[----:B-1----:R-:W-:Y:S02]  /*f8bf0*/  ISETP.GE.AND P6, PT, R198, R233, PT ;  /* 0x000000e9c600720c */ /* 0x002fe40003fc6270 */
[----:B------:R-:W-:Y:S01]  /*f8c00*/  ISETP.LT.AND P0, PT, R17, R239, !P4 ;  /* 0x000000ef1100720c */ /* 0x000fe20006701270 */
[----:B------:R-:W1:Y:S08]  /*f8c10*/  LDC R238, c[0x0][0x228] ;  /* 0x00008a00ffee7b82 */ /* 0x000e700000000800 */
[----:B------:R-:W4:Y:S01]  /*f8c20*/  LDC R245, c[0x0][0x228] ;  /* 0x00008a00fff57b82 */ /* 0x000f220000000800 */
[----:B---3--:R-:W3:Y:S04]  /*f8c30*/  LDL.LU R252, [R1+0x14a8] ;  /* 0x0014a80001fc7983 */ /* 0x008ee80000300800 */
[----:B------:R-:W2:Y:S01]  /*f8c40*/  LDL.LU R233, [R1+0xb4] ;  /* 0x0000b40001e97983 */ /* 0x000ea20000300800 */
[----:B------:R-:W-:Y:S01]  /*f8c50*/  ISETP.LT.AND P4, PT, R15, R246, !P4 ;  /* 0x000000f60f00720c */ /* 0x000fe20006781270 */
[----:B------:R-:W-:-:S04]  /*f8c60*/  IMAD.WIDE R196, R0, 0x4, R2 ;  /* 0x0000000400c47825 */ /* 0x000fc800078e0202 */
[----:B------:R-:W-:-:S04]  /*f8c70*/  IMAD.WIDE R198, R0, 0x4, R4 ;  /* 0x0000000400c67825 */ /* 0x000fc800078e0204 */
[C---:B------:R-:W-:Y:S01]  /*f8c80*/  IMAD.WIDE R234, R0.reuse, 0x4, R6 ;  /* 0x0000000400ea7825 */ /* 0x040fe200078e0206 */
[----:B------:R-:W4:Y:S04]  /*f8c90*/  LDL.LU R246, [R1+0x18a8] ;  /* 0x0018a80001f67983 */ /* 0x000f280000300800 */
[----:B------:R1:W-:Y:S01]  /*f8ca0*/  @P5 STG.E desc[UR60][R196.64], R237 ;  /* 0x000000edc4005986 */ /* 0x0003e2000c10193c */
[----:B------:R-:W3:Y:S08]  /*f8cb0*/  LDC R239, c[0x0][0x228] ;  /* 0x00008a00ffef7b82 */ /* 0x000ef00000000800 */
[----:B-1----:R-:W1:Y:S08]  /*f8cc0*/  LDC R237, c[0x0][0x228] ;  /* 0x00008a00ffed7b82 */ /* 0x002e700000000800 */
[----:B------:R-:W3:Y:S01]  /*f8cd0*/  LDC.64 R196, c[0x0][0x228] ;  /* 0x00008a00ffc47b82 */ /* 0x000ee20000000a00 */
[----:B------:R1:W-:Y:S04]  /*f8ce0*/  @P3 STG.E desc[UR60][R198.64], R16 ;  /* 0x00000010c6003986 */ /* 0x0003e8000c10193c */
[----:B------:R1:W-:Y:S02]  /*f8cf0*/  @P0 STG.E desc[UR60][R234.64], R247 ;  /* 0x000000f7ea000986 */ /* 0x0003e4000c10193c */
[----:B-1----:R-:W-:-:S04]  /*f8d00*/  IMAD.WIDE R198, R0, 0x4, R8 ;  /* 0x0000000400c67825 */ /* 0x002fc800078e0208 */
[----:B------:R-:W-:Y:S01]  /*f8d10*/  VIADD R16, R10, 0x5d ;  /* 0x0000005d0a107836 */ /* 0x000fe20000000000 */
[----:B------:R-:W3:Y:S04]  /*f8d20*/  LDL.LU R247, [R1+0xca8] ;  /* 0x000ca80001f77983 */ /* 0x000ee80000300800 */
[----:B--2---:R1:W-:Y:S01]  /*f8d30*/  @P4 STG.E desc[UR60][R198.64], R233 ;  /* 0x000000e9c6004986 */ /* 0x0043e2000c10193c */
[----:B------:R-:W-:-:S03]  /*f8d40*/  ISETP.GE.AND P4, PT, R16, R244, PT ;  /* 0x000000f41000720c */ /* 0x000fc60003f86270 */
[----:B------:R-:W2:Y:S01]  /*f8d50*/  LDL.LU R16, [R1+0x1c98] ;  /* 0x001c980001107983 */ /* 0x000ea20000300800 */
[----:B------:R-:W-:Y:S02]  /*f8d60*/  ISETP.LT.AND P3, PT, R11, R236, !P6 ;  /* 0x000000ec0b00720c */ /* 0x000fe40007761270 */
[----:B------:R-:W-:Y:S02]  /*f8d70*/  ISETP.LT.AND P0, PT, R13, R237, !P6 ;  /* 0x000000ed0d00720c */ /* 0x000fe40007701270 */
[----:B------:R-:W-:Y:S02]  /*f8d80*/  IADD3 R0, R0, R14, RZ ;  /* 0x0000000e00007210 */ /* 0x000fe40007ffe0ff */
[----:B------:R-:W-:Y:S02]  /*f8d90*/  ISETP.LT.AND P5, PT, R17, R238, !P6 ;  /* 0x000000ee1100720c */ /* 0x000fe400077a1270 */
[----:B------:R-:W-:Y:S01]  /*f8da0*/  ISETP.LT.AND P6, PT, R15, R232, !P6 ;  /* 0x000000e80f00720c */ /* 0x000fe200077c1270 */
[----:B------:R-:W3:Y:S01]  /*f8db0*/  LDL.LU R244, [R1+0x10b8] ;  /* 0x0010b80001f47983 */ /* 0x000ee20000300800 */
[----:B------:R-:W3:Y:S01]  /*f8dc0*/  LDC R236, c[0x0][0x228] ;  /* 0x00008a00ffec7b82 */ /* 0x000ee20000000800 */
[----:B------:R-:W-:-:S04]  /*f8dd0*/  IMAD.WIDE R234, R0, 0x4, R6 ;  /* 0x0000000400ea7825 */ /* 0x000fc800078e0206 */
[----:B-1----:R-:W-:-:S04]  /*f8de0*/  IMAD.WIDE R198, R0, 0x4, R2 ;  /* 0x0000000400c67825 */ /* 0x002fc800078e0202 */
[----:B------:R-:W-:Y:S01]  /*f8df0*/  IMAD.WIDE R232, R0, 0x4, R4 ;  /* 0x0000000400e87825 */ /* 0x000fe200078e0204 */
[----:B------:R-:W1:Y:S08]  /*f8e00*/  LDC R237, c[0x0][0x228] ;  /* 0x00008a00ffed7b82 */ /* 0x000e700000000800 */
[----:B------:R-:W1:Y:S01]  /*f8e10*/  LDC R238, c[0x0][0x228] ;  /* 0x00008a00ffee7b82 */ /* 0x000e620000000800 */
[----:B--2---:R2:W-:Y:S04]  /*f8e20*/  @P3 STG.E desc[UR60][R198.64], R16 ;  /* 0x00000010c6003986 */ /* 0x0045e8000c10193c */
[----:B----4-:R4:W-:Y:S01]  /*f8e30*/  @P0 STG.E desc[UR60][R232.64], R246 ;  /* 0x000000f6e8000986 */ /* 0x0109e2000c10193c */
[----:B------:R-:W-:-:S03]  /*f8e40*/  ISETP.LT.AND P3, PT, R13, R245, !P4 ;  /* 0x000000f50d00720c */ /* 0x000fc60006761270 */
[----:B---3--:R3:W-:Y:S04]  /*f8e50*/  @P5 STG.E desc[UR60][R234.64], R252 ;  /* 0x000000fcea005986 */ /* 0x0087e8000c10193c */
[----:B------:R-:W3:Y:S01]  /*f8e60*/  LDL.LU R245, [R1+0x4b8] ;  /* 0x0004b80001f57983 */ /* 0x000ee20000300800 */
[----:B--2---:R-:W-:Y:S02]  /*f8e70*/  VIADD R16, R10, 0x5e ;  /* 0x0000005e0a107836 */ /* 0x004fe40000000000 */
[----:B----4-:R-:W-:Y:S01]  /*f8e80*/  IMAD.WIDE R232, R0, 0x4, R8 ;  /* 0x0000000400e87825 */ /* 0x010fe200078e0208 */
[----:B------:R-:W2:Y:S01]  /*f8e90*/  LDC.64 R198, c[0x0][0x228] ;  /* 0x00008a00ffc67b82 */ /* 0x000ea20000000a00 */
[----:B---3--:R-:W3:Y:S04]  /*f8ea0*/  LDL.LU R252, [R1+0x1c9c] ;  /* 0x001c9c0001fc7983 */ /* 0x008ee80000300800 */
[----:B------:R4:W-:Y:S01]  /*f8eb0*/  @P6 STG.E desc[UR60][R232.64], R247 ;  /* 0x000000f7e8006986 */ /* 0x0009e2000c10193c */
[----:B------:R-:W-:-:S03]  /*f8ec0*/  ISETP.GE.AND P6, PT, R16, R197, PT ;  /* 0x000000c51000720c */ /* 0x000fc60003fc6270 */
[----:B------:R-:W2:Y:S04]  /*f8ed0*/  LDL.LU R16, [R1+0x8a8] ;  /* 0x0008a80001107983 */ /* 0x000ea80000300800 */
[----:B------:R-:W3:Y:S01]  /*f8ee0*/  LDL.LU R197, [R1+0xb8] ;  /* 0x0000b80001c57983 */ /* 0x000ee20000300800 */
[----:B------:R-:W-:Y:S02]  /*f8ef0*/  ISETP.LT.AND P0, PT, R11, R239, !P4 ;  /* 0x000000ef0b00720c */ /* 0x000fe40006701270 */
[----:B------:R-:W-:Y:S02]  /*f8f00*/  ISETP.LT.AND P5, PT, R17, R236, !P4 ;  /* 0x000000ec1100720c */ /* 0x000fe400067a1270 */
[----:B------:R-:W-:Y:S02]  /*f8f10*/  IADD3 R0, R0, R14, RZ ;  /* 0x0000000e00007210 */ /* 0x000fe40007ffe0ff */
[----:B-1----:R-:W-:Y:S01]  /*f8f20*/  ISETP.LT.AND P4, PT, R15, R237, !P4 ;  /* 0x000000ed0f00720c */ /* 0x002fe20006781270 */
[----:B------:R-:W1:Y:S08]  /*f8f30*/  LDC R239, c[0x0][0x228] ;  /* 0x00008a00ffef7b82 */ /* 0x000e700000000800 */
[----:B------:R-:W1:Y:S08]  /*f8f40*/  LDC R246, c[0x0][0x228] ;  /* 0x00008a00fff67b82 */ /* 0x000e700000000800 */
[----:B----4-:R-:W4:Y:S01]  /*f8f50*/  LDC R247, c[0x0][0x228] ;  /* 0x00008a00fff77b82 */ /* 0x010f220000000800 */
[----:B------:R-:W-:-:S04]  /*f8f60*/  IMAD.WIDE R234, R0, 0x4, R4 ;  /* 0x0000000400ea7825 */ /* 0x000fc800078e0204 */
[----:B------:R-:W-:-:S04]  /*f8f70*/  IMAD.WIDE R232, R0, 0x4, R2 ;  /* 0x0000000400e87825 */ /* 0x000fc800078e0202 */
[C---:B------:R-:W-:Y:S01]  /*f8f80*/  IMAD.WIDE R236, R0.reuse, 0x4, R6 ;  /* 0x0000000400ec7825 */ /* 0x040fe200078e0206 */
[----:B------:R1:W-:Y:S03]  /*f8f90*/  @P0 STG.E desc[UR60][R232.64], R244 ;  /* 0x000000f4e8000986 */ /* 0x0003e6000c10193c */
[----:B-1----:R-:W-:Y:S01]  /*f8fa0*/  IMAD.WIDE R232, R0, 0x4, R8 ;  /* 0x0000000400e87825 */ /* 0x002fe200078e0208 */
[----:B------:R-:W1:Y:S01]  /*f8fb0*/  LDC R244, c[0x0][0x228] ;  /* 0x00008a00fff47b82 */ /* 0x000e620000000800 */
[----:B--2---:R2:W-:Y:S04]  /*f8fc0*/  @P3 STG.E desc[UR60][R234.64], R16 ;  /* 0x00000010ea003986 */ /* 0x0045e8000c10193c */
[----:B------:R4:W-:Y:S04]  /*f8fd0*/  @P5 STG.E desc[UR60][R236.64], R245 ;  /* 0x000000f5ec005986 */ /* 0x0009e8000c10193c */
[----:B---3--:R3:W-:Y:S01]  /*f8fe0*/  @P4 STG.E desc[UR60][R232.64], R197 ;  /* 0x000000c5e8004986 */ /* 0x0087e2000c10193c */
[----:B--2---:R-:W-:-:S03]  /*f8ff0*/  VIADD R16, R10, 0x5f ;  /* 0x0000005f0a107836 */ /* 0x004fc60000000000 */
[----:B----4-:R-:W2:Y:S04]  /*f9000*/  LDL.LU R236, [R1+0x18ac] ;  /* 0x0018ac0001ec7983 */ /* 0x010ea80000300800 */
[----:B------:R-:W4:Y:S01]  /*f9010*/  LDL.LU R237, [R1+0x14ac] ;  /* 0x0014ac0001ed7983 */ /* 0x000f220000300800 */
[----:B------:R-:W-:Y:S01]  /*f9020*/  ISETP.LT.AND P3, PT, R11, R238, !P6 ;  /* 0x000000ee0b00720c */ /* 0x000fe20007761270 */
[----:B------:R-:W4:Y:S01]  /*f9030*/  LDC R245, c[0x0][0x22c] ;  /* 0x00008b00fff57b82 */ /* 0x000f220000000800 */
[----:B------:R-:W-:-:S07]  /*f9040*/  ISETP.GE.AND P4, PT, R16, R199, PT ;  /* 0x000000c71000720c */ /* 0x000fce0003f86270 */
[----:B------:R-:W4:Y:S01]  /*f9050*/  LDC R238, c[0x0][0x228] ;  /* 0x00008a00ffee7b82 */ /* 0x000f220000000800 */
[----:B------:R-:W4:Y:S01]  /*f9060*/  LDL.LU R199, [R1+0xcac] ;  /* 0x000cac0001c77983 */ /* 0x000f220000300800 */
[----:B-1----:R-:W-:Y:S02]  /*f9070*/  ISETP.LT.AND P0, PT, R13, R244, !P6 ;  /* 0x000000f40d00720c */ /* 0x002fe40007701270 */
[----:B------:R-:W-:Y:S02]  /*f9080*/  IADD3 R0, R0, R14, RZ ;  /* 0x0000000e00007210 */ /* 0x000fe40007ffe0ff */
[----:B------:R-:W-:Y:S02]  /*f9090*/  ISETP.LT.AND P5, PT, R17, R239, !P6 ;  /* 0x000000ef1100720c */ /* 0x000fe400077a1270 */
[----:B------:R-:W-:Y:S01]  /*f90a0*/  ISETP.LT.AND P6, PT, R15, R196, !P6 ;  /* 0x000000c40f00720c */ /* 0x000fe200077c1270 */
[----:B------:R-:W-:Y:S01]  /*f90b0*/  VIADD R16, R10, 0x60 ;  /* 0x000000600a107836 */ /* 0x000fe20000000000 */
[----:B------:R-:W1:Y:S01]  /*f90c0*/  LDC R244, c[0x0][0x228] ;  /* 0x00008a00fff47b82 */ /* 0x000e620000000800 */
[----:B---3--:R-:W-:-:S04]  /*f90d0*/  IMAD.WIDE R196, R0, 0x4, R2 ;  /* 0x0000000400c47825 */ /* 0x008fc800078e0202 */
[----:B------:R-:W-:-:S04]  /*f90e0*/  IMAD.WIDE R232, R0, 0x4, R4 ;  /* 0x0000000400e87825 */ /* 0x000fc800078e0204 */
[----:B------:R-:W-:Y:S01]  /*f90f0*/  IMAD.WIDE R234, R0, 0x4, R6 ;  /* 0x0000000400ea7825 */ /* 0x000fe200078e0206 */
[----:B------:R-:W3:Y:S01]  /*f9100*/  LDC R239, c[0x0][0x228] ;  /* 0x00008a00ffef7b82 */ /* 0x000ee20000000800 */
[----:B------:R1:W-:Y:S04]  /*f9110*/  @P3 STG.E desc[UR60][R196.64], R252 ;  /* 0x000000fcc4003986 */ /* 0x0003e8000c10193c */
[----:B-1----:R-:W3:Y:S03]  /*f9120*/  LDL.LU R252, [R1+0xbc] ;  /* 0x0000bc0001fc7983 */ /* 0x002ee60000300800 */
[----:B------:R-:W1:Y:S01]  /*f9130*/  LDC.64 R196, c[0x0][0x228] ;  /* 0x00008a00ffc47b82 */ /* 0x000e620000000a00 */
[----:B--2---:R2:W-:Y:S04]  /*f9140*/  @P0 STG.E desc[UR60][R232.64], R236 ;  /* 0x000000ece8000986 */ /* 0x0045e8000c10193c */
[----:B----4-:R4:W-:Y:S01]  /*f9150*/  @P5 STG.E desc[UR60][R234.64], R237 ;  /* 0x000000edea005986 */ /* 0x0109e2000c10193c */
[----:B------:R-:W-:-:S03]  /*f9160*/  ISETP.LT.AND P5, PT, R17, R238, !P4 ;  /* 0x000000ee1100720c */ /* 0x000fc600067a1270 */
[----:B------:R-:W3:Y:S01]  /*f9170*/  LDL.LU R238, [R1+0x4bc] ;  /* 0x0004bc0001ee7983 */ /* 0x000ee20000300800 */
[----:B--2---:R-:W-:Y:S01]  /*f9180*/  IMAD.WIDE R232, R0, 0x4, R8 ;  /* 0x0000000400e87825 */ /* 0x004fe200078e0208 */
[----:B------:R-:W2:Y:S08]  /*f9190*/  LDC R236, c[0x0][0x228] ;  /* 0x00008a00ffec7b82 */ /* 0x000eb00000000800 */
[----:B----4-:R-:W4:Y:S01]  /*f91a0*/  LDC R237, c[0x0][0x228] ;  /* 0x00008a00ffed7b82 */ /* 0x010f220000000800 */
[----:B------:R1:W-:Y:S01]  /*f91b0*/  @P6 STG.E desc[UR60][R232.64], R199 ;  /* 0x000000c7e8006986 */ /* 0x0003e2000c10193c */
[----:B------:R-:W-:-:S03]  /*f91c0*/  ISETP.GE.AND P6, PT, R16, R245, PT ;  /* 0x000000f51000720c */ /* 0x000fc60003fc6270 */
[----:B------:R-:W2:Y:S04]  /*f91d0*/  LDL.LU R16, [R1+0x10bc] ;  /* 0x0010bc0001107983 */ /* 0x000ea80000300800 */
[----:B------:R-:W4:Y:S01]  /*f91e0*/  LDL.LU R245, [R1+0x8ac] ;  /* 0x0008ac0001f57983 */ /* 0x000f220000300800 */
[----:B------:R-:W-:Y:S02]  /*f91f0*/  ISETP.LT.AND P0, PT, R11, R246, !P4 ;  /* 0x000000f60b00720c */ /* 0x000fe40006701270 */
[----:B------:R-:W-:Y:S02]  /*f9200*/  ISETP.LT.AND P3, PT, R13, R247, !P4 ;  /* 0x000000f70d00720c */ /* 0x000fe40006761270 */
[----:B------:R-:W-:Y:S02]  /*f9210*/  IADD3 R0, R0, R14, RZ ;  /* 0x0000000e00007210 */ /* 0x000fe40007ffe0ff */
[----:B------:R-:W-:Y:S01]  /*f9220*/  ISETP.LT.AND P4, PT, R15, R198, !P4 ;  /* 0x000000c60f00720c */ /* 0x000fe20006781270 */
[----:B------:R-:W3:Y:S08]  /*f9230*/  LDC R247, c[0x0][0x228] ;  /* 0x00008a00fff77b82 */ /* 0x000ef00000000800 */
[----:B------:R-:W3:Y:S01]  /*f9240*/  LDC R246, c[0x0][0x228] ;  /* 0x00008a00fff67b82 */ /* 0x000ee20000000800 */
[----:B-1----:R-:W-:-:S04]  /*f9250*/  IMAD.WIDE R198, R0, 0x4, R2 ;  /* 0x0000000400c67825 */ /* 0x002fc800078e0202 */
[----:B------:R-:W-:-:S04]  /*f9260*/  IMAD.WIDE R232, R0, 0x4, R4 ;  /* 0x0000000400e87825 */ /* 0x000fc800078e0204 */
[----:B------:R-:W-:Y:S01]  /*f9270*/  IMAD.WIDE R234, R0, 0x4, R6 ;  /* 0x0000000400ea7825 */ /* 0x000fe200078e0206 */
[----:B--2---:R1:W-:Y:S04]  /*f9280*/  @P0 STG.E desc[UR60][R198.64], R16 ;  /* 0x00000010c6000986 */ /* 0x0043e8000c10193c */
[----:B----4-:R-:W-:Y:S04]  /*f9290*/  @P3 STG.E desc[UR60][R232.64], R245 ;  /* 0x000000f5e8003986 */ /* 0x010fe8000c10193c */
[----:B---3--:R2:W-:Y:S01]  /*f92a0*/  @P5 STG.E desc[UR60][R234.64], R238 ;  /* 0x000000eeea005986 */ /* 0x0085e2000c10193c */
[----:B------:R-:W-:-:S03]  /*f92b0*/  ISETP.LT.AND P5, PT, R17, R236, !P6 ;  /* 0x000000ec1100720c */ /* 0x000fc600077a1270 */
[----:B------:R-:W3:Y:S01]  /*f92c0*/  LDL.LU R236, [R1+0x14b0] ;  /* 0x0014b00001ec7983 */ /* 0x000ee20000300800 */
[----:B-1----:R-:W-:-:S04]  /*f92d0*/  IMAD.WIDE R198, R0, 0x4, R8 ;  /* 0x0000000400c67825 */ /* 0x002fc800078e0208 */
[----:B------:R-:W-:Y:S01]  /*f92e0*/  VIADD R16, R10, 0x61 ;  /* 0x000000610a107836 */ /* 0x000fe20000000000 */
[----:B------:R-:W-:Y:S02]  /*f92f0*/  ISETP.LT.AND P0, PT, R13, R244, !P6 ;  /* 0x000000f40d00720c */ /* 0x000fe40007701270 */
[----:B------:R-:W-:Y:S01]  /*f9300*/  ISETP.LT.AND P3, PT, R11, R239, !P6 ;  /* 0x000000ef0b00720c */ /* 0x000fe20007761270 */
[----:B--2---:R-:W1:Y:S01]  /*f9310*/  LDC R238, c[0x0][0x228] ;  /* 0x00008a00ffee7b82 */ /* 0x004e620000000800 */
[----:B------:R2:W-:Y:S01]  /*f9320*/  @P4 STG.E desc[UR60][R198.64], R252 ;  /* 0x000000fcc6004986 */ /* 0x0005e2000c10193c */
[----:B------:R-:W-:Y:S02]  /*f9330*/  ISETP.GE.AND P4, PT, R16, R197, PT ;  /* 0x000000c51000720c */ /* 0x000fe40003f86270 */
[----:B------:R-:W-:-:S04]  /*f9340*/  ISETP.LT.AND P6, PT, R15, R237, !P6 ;  /* 0x000000ed0f00720c */ /* 0x000fc800077c1270 */
[----:B------:R-:W4:Y:S01]  /*f9350*/  LDC R244, c[0x0][0x22c] ;  /* 0x00008b00fff47b82 */ /* 0x000f220000000800 */
[----:B------:R-:W-:-:S07]  /*f9360*/  IADD3 R0, R0, R14, RZ ;  /* 0x0000000e00007210 */ /* 0x000fce0007ffe0ff */
[----:B------:R-:W1:Y:S08]  /*f9370*/  LDC R245, c[0x0][0x228] ;  /* 0x00008a00fff57b82 */ /* 0x000e700000000800 */
[----:B------:R-:W1:Y:S01]  /*f9380*/  LDC R239, c[0x0][0x228] ;  /* 0x00008a00ffef7b82 */ /* 0x000e620000000800 */
[----:B--2---:R-:W2:Y:S04]  /*f9390*/  LDL.LU R252, [R1+0x4c0] ;  /* 0x0004c00001fc7983 */ /* 0x004ea80000300800 */
[----:B------:R-:W4:Y:S04]  /*f93a0*/  LDL.LU R16, [R1+0x18b0] ;  /* 0x0018b00001107983 */ /* 0x000f280000300800 */
[----:B------:R-:W2:Y:S04]  /*f93b0*/  LDL.LU R197, [R1+0xcb0] ;  /* 0x000cb00001c57983 */ /* 0x000ea80000300800 */
[----:B------:R-:W3:Y:S01]  /*f93c0*/  LDL.LU R237, [R1+0x1ca0] ;  /* 0x001ca00001ed7983 */ /* 0x000ee20000300800 */
[----:B------:R-:W-:-:S04]  /*f93d0*/  IMAD.WIDE R198, R0, 0x4, R2 ;  /* 0x0000000400c67825 */ /* 0x000fc800078e0202 */
[----:B------:R-:W-:-:S04]  /*f93e0*/  IMAD.WIDE R232, R0, 0x4, R4 ;  /* 0x0000000400e87825 */ /* 0x000fc800078e0204 */
[----:B------:R-:W-:Y:S01]  /*f93f0*/  IMAD.WIDE R234, R0, 0x4, R6 ;  /* 0x0000000400ea7825 */ /* 0x000fe200078e0206 */
[----:B---3--:R3:W-:Y:S04]  /*f9400*/  @P3 STG.E desc[UR60][R198.64], R237 ;  /* 0x000000edc6003986 */ /* 0x0087e8000c10193c */
[----:B----4-:R4:W-:Y:S01]  /*f9410*/  @P0 STG.E desc[UR60][R232.64], R16 ;  /* 0x00000010e8000986 */ /* 0x0109e2000c10193c */
[----:B------:R-:W-:-:S03]  /*f9420*/  ISETP.LT.AND P3, PT, R13, R247, !P4 ;  /* 0x000000f70d00720c */ /* 0x000fc60006761270 */
[----:B------:R1:W-:Y:S04]  /*f9430*/  @P5 STG.E desc[UR60][R234.64], R236 ;  /* 0x000000ecea005986 */ /* 0x0003e8000c10193c */
[----:B------:R-:W2:Y:S01]  /*f9440*/  LDL.LU R247, [R1+0xc0] ;  /* 0x0000c00001f77983 */ /* 0x000ea20000300800 */
[----:B------:R-:W-:-:S03]  /*f9450*/  ISETP.LT.AND P0, PT, R11, R246, !P4 ;  /* 0x000000f60b00720c */ /* 0x000fc60006701270 */
[----:B------:R-:W2:Y:S01]  /*f9460*/  LDL.LU R246, [R1+0x8b0] ;  /* 0x0008b00001f67983 */ /* 0x000ea20000300800 */
[----:B---3--:R-:W3:Y:S01]  /*f9470*/  LDC.64 R198, c[0x0][0x228] ;  /* 0x00008a00ffc67b82 */ /* 0x008ee20000000a00 */
[----:B----4-:R-:W-:-:S04]  /*f9480*/  IMAD.WIDE R232, R0, 0x4, R8 ;  /* 0x0000000400e87825 */ /* 0x010fc800078e0208 */
[----:B------:R-:W-:-:S03]  /*f9490*/  VIADD R16, R10, 0x62 ;  /* 0x000000620a107836 */ /* 0x000fc60000000000 */
[----:B-1----:R-:W1:Y:S08]  /*f94a0*/  LDC R236, c[0x0][0x228] ;  /* 0x00008a00ffec7b82 */ /* 0x002e700000000800 */
[----:B------:R-:W4:Y:S01]  /*f94b0*/  LDC R237, c[0x0][0x228] ;  /* 0x00008a00ffed7b82 */ /* 0x000f220000000800 */
[----:B--2---:R2:W-:Y:S01]  /*f94c0*/  @P6 STG.E desc[UR60][R232.64], R197 ;  /* 0x000000c5e8006986 */ /* 0x0045e2000c10193c */
[----:B------:R-:W-:-:S03]  /*f94d0*/  ISETP.GE.AND P6, PT, R16, R244, PT ;  /* 0x000000f41000720c */ /* 0x000fc60003fc6270 */
[----:B------:R-:W3:Y:S01]  /*f94e0*/  LDL.LU R16, [R1+0x10c0] ;  /* 0x0010c00001107983 */ /* 0x000ee20000300800 */
[----:B------:R-:W-:Y:S02]  /*f94f0*/  IADD3 R0, R0, R14, RZ ;  /* 0x0000000e00007210 */ /* 0x000fe40007ffe0ff */
[----:B------:R-:W-:Y:S02]  /*f9500*/  ISETP.LT.AND P5, PT, R17, R238, !P4 ;  /* 0x000000ee1100720c */ /* 0x000fe400067a1270 */
[----:B------:R-:W-:Y:S01]  /*f9510*/  ISETP.LT.AND P4, PT, R15, R196, !P4 ;  /* 0x000000c40f00720c */ /* 0x000fe20006781270 */
[----:B------:R-:W4:Y:S01]  /*f9520*/  LDL.LU R244, [R1+0x1ca4] ;  /* 0x001ca40001f47983 */ /* 0x000f220000300800 */
[----:B------:R-:W4:Y:S01]  /*f9530*/  LDC R238, c[0x0][0x228] ;  /* 0x00008a00ffee7b82 */ /* 0x000f220000000800 */
[----:B--2---:R-:W-:-:S04]  /*f9540*/  IMAD.WIDE R196, R0, 0x4, R2 ;  /* 0x0000000400c47825 */ /* 0x004fc800078e0202 */
[----:B------:R-:W-:-:S04]  /*f9550*/  IMAD.WIDE R232, R0, 0x4, R4 ;  /* 0x0000000400e87825 */ /* 0x000fc800078e0204 */
[----:B------:R-:W-:Y:S01]  /*f9560*/  IMAD.WIDE R234, R0, 0x4, R6 ;  /* 0x0000000400ea7825 */ /* 0x000fe200078e0206 */
[----:B---3--:R2:W-:Y:S04]  /*f9570*/  @P0 STG.E desc[UR60][R196.64], R16 ;  /* 0x00000010c4000986 */ /* 0x0085e8000c10193c */
[----:B------:R3:W-:Y:S01]  /*f9580*/  @P3 STG.E desc[UR60][R232.64], R246 ;  /* 0x000000f6e8003986 */ /* 0x0007e2000c10193c */
[----:B------:R-:W-:-:S03]  /*f9590*/  ISETP.LT.AND P0, PT, R13, R245, !P6 ;  /* 0x000000f50d00720c */ /* 0x000fc60007701270 */
[----:B------:R1:W-:Y:S04]  /*f95a0*/  @P5 STG.E desc[UR60][R234.64], R252 ;  /* 0x000000fcea005986 */ /* 0x0003e8000c10193c */
[----:B------:R-:W4:Y:S01]  /*f95b0*/  LDL.LU R245, [R1+0x14b4] ;  /* 0x0014b40001f57983 */ /* 0x000f220000300800 */
[----:B--2---:R-:W-:Y:S02]  /*f95c0*/  VIADD R16, R10, 0x63 ;  /* 0x000000630a107836 */ /* 0x004fe40000000000 */
[----:B---3--:R-:W-:Y:S01]  /*f95d0*/  IMAD.WIDE R232, R0, 0x4, R8 ;  /* 0x0000000400e87825 */ /* 0x008fe200078e0208 */
[----:B------:R-:W2:Y:S01]  /*f95e0*/  LDC.64 R196, c[0x0][0x228] ;  /* 0x00008a00ffc47b82 */ /* 0x000ea20000000a00 */
[----:B-1----:R-:W3:Y:S04]  /*f95f0*/  LDL.LU R252, [R1+0x10c4] ;  /* 0x0010c40001fc7983 */ /* 0x002ee80000300800 */
[----:B------:R1:W-:Y:S01]  /*f9600*/  @P4 STG.E desc[UR60][R232.64], R247 ;  /* 0x000000f7e8004986 */ /* 0x0003e2000c10193c */
[----:B------:R-:W-:-:S03]  /*f9610*/  ISETP.GE.AND P4, PT, R16, R199, PT ;  /* 0x000000c71000720c */ /* 0x000fc60003f86270 */
[----:B------:R-:W2:Y:S04]  /*f9620*/  LDL.LU R16, [R1+0x18b4] ;  /* 0x0018b40001107983 */ /* 0x000ea80000300800 */
[----:B------:R-:W3:Y:S01]  /*f9630*/  LDL.LU R199, [R1+0xcb4] ;  /* 0x000cb40001c77983 */ /* 0x000ee20000300800 */
[----:B------:R-:W-:Y:S02]  /*f9640*/  ISETP.LT.AND P3, PT, R11, R239, !P6 ;  /* 0x000000ef0b00720c */ /* 0x000fe40007761270 */
[----:B------:R-:W-:Y:S02]  /*f9650*/  ISETP.LT.AND P5, PT, R17, R236, !P6 ;  /* 0x000000ec1100720c */ /* 0x000fe400077a1270 */
[----:B------:R-:W-:Y:S02]  /*f9660*/  IADD3 R0, R0, R14, RZ ;  /* 0x0000000e00007210 */ /* 0x000fe40007ffe0ff */
[----:B----4-:R-:W-:Y:S01]  /*f9670*/  ISETP.LT.AND P6, PT, R15, R237, !P6 ;  /* 0x000000ed0f00720c */ /* 0x010fe200077c1270 */
[----:B------:R-:W4:Y:S08]  /*f9680*/  LDC R239, c[0x0][0x228] ;  /* 0x00008a00ffef7b82 */ /* 0x000f300000000800 */
[----:B------:R-:W4:Y:S08]  /*f9690*/  LDC R246, c[0x0][0x228] ;  /* 0x00008a00fff67b82 */ /* 0x000f300000000800 */
[----:B-1----:R-:W1:Y:S01]  /*f96a0*/  LDC R247, c[0x0][0x228] ;  /* 0x00008a00fff77b82 */ /* 0x002e620000000800 */
        /* <DEDUP_REMOVED lines=10> */
[----:B-1----:R-:W2:Y:S04]  /*f9750*/  LDL.LU R236, [R1+0x8b4] ;  /* 0x0008b40001ec7983 */ /* 0x002ea80000300800 */
[----:B------:R-:W2:Y:S01]  /*f9760*/  LDL.LU R237, [R1+0x4c4] ;  /* 0x0004c40001ed7983 */ /* 0x000ea20000300800 */
[----:B------:R-:W-:Y:S01]  /*f9770*/  ISETP.LT.AND P0, PT, R11, R238, !P4 ;  /* 0x000000ee0b00720c */ /* 0x000fe20006701270 */
[----:B------:R-:W1:Y:S01]  /*f9780*/  LDC R245, c[0x0][0x22c] ;  /* 0x00008b00fff57b82 */ /* 0x000e620000000800 */
[----:B------:R-:W-:-:S07]  /*f9790*/  ISETP.GE.AND P6, PT, R16, R197, PT ;  /* 0x000000c51000720c */ /* 0x000fce0003fc6270 */
[----:B------:R-:W1:Y:S01]  /*f97a0*/  LDC R238, c[0x0][0x228] ;  /* 0x00008a00ffee7b82 */ /* 0x000e620000000800 */
[----:B------:R-:W2:Y:S01]  /*f97b0*/  LDL.LU R197, [R1+0xc4] ;  /* 0x0000c40001c57983 */ /* 0x000ea20000300800 */
[----:B------:R-:W-:Y:S02]  /*f97c0*/  ISETP.LT.AND P3, PT, R13, R244, !P4 ;  /* 0x000000f40d00720c */ /* 0x000fe40006761270 */
[----:B------:R-:W-:Y:S02]  /*f97d0*/  IADD3 R0, R0, R14, RZ ;  /* 0x0000000e00007210 */ /* 0x000fe40007ffe0ff */
[----:B----4-:R-:W-:Y:S02]  /*f97e0*/  ISETP.LT.AND P5, PT, R17, R239, !P4 ;  /* 0x000000ef1100720c */ /* 0x010fe400067a1270 */
[----:B------:R-:W-:Y:S01]  /*f97f0*/  ISETP.LT.AND P4, PT, R15, R198, !P4 ;  /* 0x000000c60f00720c */ /* 0x000fe20006781270 */
[----:B------:R-:W-:Y:S01]  /*f9800*/  VIADD R16, R10, 0x65 ;  /* 0x000000650a107836 */ /* 0x000fe20000000000 */
[----:B------:R-:W4:Y:S01]  /*f9810*/  LDC R244, c[0x0][0x228] ;  /* 0x00008a00fff47b82 */ /* 0x000f220000000800 */
[----:B---3--:R-:W-:-:S04]  /*f9820*/  IMAD.WIDE R198, R0, 0x4, R2 ;  /* 0x0000000400c67825 */ /* 0x008fc800078e0202 */
[----:B------:R-:W-:-:S04]  /*f9830*/  IMAD.WIDE R232, R0, 0x4, R4 ;  /* 0x0000000400e87825 */ /* 0x000fc800078e0204 */
[----:B------:R-:W-:Y:S01]  /*f9840*/  IMAD.WIDE R234, R0, 0x4, R6 ;  /* 0x0000000400ea7825 */ /* 0x000fe200078e0206 */
[----:B------:R-:W3:Y:S01]  /*f9850*/  LDC R239, c[0x0][0x228] ;  /* 0x00008a00ffef7b82 */ /* 0x000ee20000000800 */
[----:B------:R1:W-:Y:S04]  /*f9860*/  @P0 STG.E desc[UR60][R198.64], R252 ;  /* 0x000000fcc6000986 */ /* 0x0003e8000c10193c */
[----:B-1----:R-:W4:Y:S03]  /*f9870*/  LDL.LU R252, [R1+0xcb8] ;  /* 0x000cb80001fc7983 */ /* 0x002f260000300800 */
[----:B------:R-:W1:Y:S01]  /*f9880*/  LDC.64 R198, c[0x0][0x228] ;  /* 0x00008a00ffc67b82 */ /* 0x000e620000000a00 */
[----:B--2---:R2:W-:Y:S04]  /*f9890*/  @P3 STG.E desc[UR60][R232.64], R236 ;  /* 0x000000ece8003986 */ /* 0x0045e8000c10193c */
[----:B------:R3:W-:Y:S01]  /*f98a0*/  @P5 STG.E desc[UR60][R234.64], R237 ;  /* 0x000000edea005986 */ /* 0x0007e2000c10193c */
[----:B------:R-:W-:-:S03]  /*f98b0*/  ISETP.LT.AND P5, PT, R17, R238, !P6 ;  /* 0x000000ee1100720c */ /* 0x000fc600077a1270 */
[----:B------:R-:W4:Y:S01]  /*f98c0*/  LDL.LU R238, [R1+0x14b8] ;  /* 0x0014b80001ee7983 */ /* 0x000f220000300800 */
[----:B--2---:R-:W-:Y:S01]  /*f98d0*/  IMAD.WIDE R232, R0, 0x4, R8 ;  /* 0x0000000400e87825 */ /* 0x004fe200078e0208 */
[----:B------:R-:W2:Y:S08]  /*f98e0*/  LDC R236, c[0x0][0x228] ;  /* 0x00008a00ffec7b82 */ /* 0x000eb00000000800 */
[----:B---3--:R-:W3:Y:S01]  /*f98f0*/  LDC R237, c[0x0][0x228] ;  /* 0x00008a00ffed7b82 */ /* 0x008ee20000000800 */
[----:B------:R1:W-:Y:S01]  /*f9900*/  @P4 STG.E desc[UR60][R232.64], R197 ;  /* 0x000000c5e8004986 */ /* 0x0003e2000c10193c */
[----:B------:R-:W-:-:S03]  /*f9910*/  ISETP.GE.AND P4, PT, R16, R245, PT ;  /* 0x000000f51000720c */ /* 0x000fc60003f86270 */
[----:B------:R-:W2:Y:S04]  /*f9920*/  LDL.LU R16, [R1+0x1ca8] ;  /* 0x001ca80001107983 */ /* 0x000ea80000300800 */
[----:B------:R-:W3:Y:S01]  /*f9930*/  LDL.LU R245, [R1+0x18b8] ;  /* 0x0018b80001f57983 */ /* 0x000ee20000300800 */
[----:B------:R-:W-:Y:S02]  /*f9940*/  ISETP.LT.AND P3, PT, R11, R246, !P6 ;  /* 0x000000f60b00720c */ /* 0x000fe40007761270 */
[----:B------:R-:W-:Y:S02]  /*f9950*/  ISETP.LT.AND P0, PT, R13, R247, !P6 ;  /* 0x000000f70d00720c */ /* 0x000fe40007701270 */
[----:B------:R-:W-:Y:S02]  /*f9960*/  IADD3 R0, R0, R14, RZ ;  /* 0x0000000e00007210 */ /* 0x000fe40007ffe0ff */
[----:B------:R-:W-:Y:S01]  /*f9970*/  ISETP.LT.AND P6, PT, R15, R196, !P6 ;  /* 0x000000c40f00720c */ /* 0x000fe200077c1270 */
[----:B------:R-:W4:Y:S08]  /*f9980*/  LDC R246, c[0x0][0x228] ;  /* 0x00008a00fff67b82 */ /* 0x000f300000000800 */
[----:B------:R-:W4:Y:S01]  /*f9990*/  LDC R247, c[0x0][0x228] ;  /* 0x00008a00fff77b82 */ /* 0x000f220000000800 */
[----:B-1----:R-:W-:-:S04]  /*f99a0*/  IMAD.WIDE R196, R0, 0x4, R2 ;  /* 0x0000000400c47825 */ /* 0x002fc800078e0202 */
[----:B------:R-:W-:-:S04]  /*f99b0*/  IMAD.WIDE R232, R0, 0x4, R4 ;  /* 0x0000000400e87825 */ /* 0x000fc800078e0204 */
[----:B------:R-:W-:Y:S01]  /*f99c0*/  IMAD.WIDE R234, R0, 0x4, R6 ;  /* 0x0000000400ea7825 */ /* 0x000fe200078e0206 */
[----:B--2---:R1:W-:Y:S04]  /*f99d0*/  @P3 STG.E desc[UR60][R196.64], R16 ;  /* 0x00000010c4003986 */ /* 0x0043e8000c10193c */
[----:B---3--:R2:W-:Y:S04]  /*f99e0*/  @P0 STG.E desc[UR60][R232.64], R245 ;  /* 0x000000f5e8000986 */ /* 0x0085e8000c10193c */
[----:B----4-:R3:W-:Y:S01]  /*f99f0*/  @P5 STG.E desc[UR60][R234.64], R238 ;  /* 0x000000eeea005986 */ /* 0x0107e2000c10193c */
[----:B------:R-:W-:-:S03]  /*f9a00*/  ISETP.LT.AND P5, PT, R17, R236, !P4 ;  /* 0x000000ec1100720c */ /* 0x000fc600067a1270 */
[----:B------:R-:W4:Y:S01]  /*f9a10*/  LDL.LU R236, [R1+0x4c8] ;  /* 0x0004c80001ec7983 */ /* 0x000f220000300800 */
[----:B-1----:R-:W-:-:S04]  /*f9a20*/  IMAD.WIDE R196, R0, 0x4, R8 ;  /* 0x0000000400c47825 */ /* 0x002fc800078e0208 */
[----:B------:R-:W-:Y:S01]  /*f9a30*/  VIADD R16, R10, 0x66 ;  /* 0x000000660a107836 */ /* 0x000fe20000000000 */
[----:B--2---:R-:W2:Y:S04]  /*f9a40*/  LDL.LU R245, [R1+0x1cac] ;  /* 0x001cac0001f57983 */ /* 0x004ea80000300800 */
[----:B------:R1:W-:Y:S01]  /*f9a50*/  @P6 STG.E desc[UR60][R196.64], R252 ;  /* 0x000000fcc4006986 */ /* 0x0003e2000c10193c */
[----:B------:R-:W-:Y:S02]  /*f9a60*/  ISETP.LT.AND P3, PT, R13, R244, !P4 ;  /* 0x000000f40d00720c */ /* 0x000fe40006761270 */
[----:B------:R-:W-:Y:S02]  /*f9a70*/  ISETP.LT.AND P0, PT, R11, R239, !P4 ;  /* 0x000000ef0b00720c */ /* 0x000fe40006701270 */
[----:B------:R-:W-:-:S02]  /*f9a80*/  ISETP.GE.AND P6, PT, R16, R199, PT ;  /* 0x000000c71000720c */ /* 0x000fc40003fc6270 */
[----:B------:R-:W-:Y:S01]  /*f9a90*/  ISETP.LT.AND P4, PT, R15, R237, !P4 ;  /* 0x000000ed0f00720c */ /* 0x000fe20006781270 */
[----:B------:R-:W4:Y:S01]  /*f9aa0*/  LDC R244, c[0x0][0x22c] ;  /* 0x00008b00fff47b82 */ /* 0x000f220000000800 */
[----:B------:R-:W-:-:S07]  /*f9ab0*/  IADD3 R0, R0, R14, RZ ;  /* 0x0000000e00007210 */ /* 0x000fce0007ffe0ff */
[----:B---3--:R-:W3:Y:S08]  /*f9ac0*/  LDC R238, c[0x0][0x228] ;  /* 0x00008a00ffee7b82 */ /* 0x008ef00000000800 */
[----:B------:R-:W2:Y:S01]  /*f9ad0*/  LDC R239, c[0x0][0x228] ;  /* 0x00008a00ffef7b82 */ /* 0x000ea20000000800 */
[----:B-1----:R-:W2:Y:S04]  /*f9ae0*/  LDL.LU R252, [R1+0x14bc] ;  /* 0x0014bc0001fc7983 */ /* 0x002ea80000300800 */
[----:B------:R-:W3:Y:S04]  /*f9af0*/  LDL.LU R16, [R1+0x8b8] ;  /* 0x0008b80001107983 */ /* 0x000ee80000300800 */
[----:B------:R-:W2:Y:S04]  /*f9b00*/  LDL.LU R199, [R1+0xc8] ;  /* 0x0000c80001c77983 */ /* 0x000ea80000300800 */
[----:B------:R-:W4:Y:S01]  /*f9b10*/  LDL.LU R237, [R1+0x10c8] ;  /* 0x0010c80001ed7983 */ /* 0x000f220000300800 */
[----:B------:R-:W-:-:S04]  /*f9b20*/  IMAD.WIDE R196, R0, 0x4, R2 ;  /* 0x0000000400c47825 */ /* 0x000fc800078e0202 */
[----:B------:R-:W-:-:S04]  /*f9b30*/  IMAD.WIDE R232, R0, 0x4, R4 ;  /* 0x0000000400e87825 */ /* 0x000fc800078e0204 */
[----:B------:R-:W-:Y:S01]  /*f9b40*/  IMAD.WIDE R234, R0, 0x4, R6 ;  /* 0x0000000400ea7825 */ /* 0x000fe200078e0206 */
[----:B----4-:R1:W-:Y:S04]  /*f9b50*/  @P0 STG.E desc[UR60][R196.64], R237 ;  /* 0x000000edc4000986 */ /* 0x0103e8000c10193c */
[----:B---3--:R3:W-:Y:S01]  /*f9b60*/  @P3 STG.E desc[UR60][R232.64], R16 ;  /* 0x00000010e8003986 */ /* 0x0087e2000c10193c */
[----:B------:R-:W-:-:S03]  /*f9b70*/  ISETP.LT.AND P3, PT, R11, R246, !P6 ;  /* 0x000000f60b00720c */ /* 0x000fc60007761270 */
[----:B------:R4:W-:Y:S01]  /*f9b80*/  @P5 STG.E desc[UR60][R234.64], R236 ;  /* 0x000000ecea005986 */ /* 0x0009e2000c10193c */
[----:B------:R-:W-:-:S03]  /*f9b90*/  ISETP.LT.AND P0, PT, R13, R247, !P6 ;  /* 0x000000f70d00720c */ /* 0x000fc60007701270 */
[----:B------:R-:W2:Y:S04]  /*f9ba0*/  LDL.LU R246, [R1+0xcbc] ;  /* 0x000cbc0001f67983 */ /* 0x000ea80000300800 */
[----:B------:R-:W2:Y:S01]  /*f9bb0*/  LDL.LU R247, [R1+0x8bc] ;  /* 0x0008bc0001f77983 */ /* 0x000ea20000300800 */
[----:B-1----:R-:W-:-:S04]  /*f9bc0*/  IMAD.WIDE R196, R0, 0x4, R8 ;  /* 0x0000000400c47825 */ /* 0x002fc800078e0208 */
[----:B---3--:R-:W-:Y:S01]  /*f9bd0*/  VIADD R16, R10, 0x67 ;  /* 0x000000670a107836 */ /* 0x008fe20000000000 */
[----:B----4-:R-:W1:Y:S08]  /*f9be0*/  LDC.64 R236, c[0x0][0x228] ;  /* 0x00008a00ffec7b82 */ /* 0x010e700000000a00 */
[----:B------:R-:W3:Y:S01]  /*f9bf0*/  LDC R234, c[0x0][0x228] ;  /* 0x00008a00ffea7b82 */ /* 0x000ee20000000800 */
[----:B--2---:R2:W-:Y:S01]  /*f9c00*/  @P4 STG.E desc[UR60][R196.64], R199 ;  /* 0x000000c7c4004986 */ /* 0x0045e2000c10193c */
[----:B------:R-:W-:-:S03]  /*f9c10*/  ISETP.GE.AND P4, PT, R16, R244, PT ;  /* 0x000000f41000720c */ /* 0x000fc60003f86270 */
[----:B------:R-:W4:Y:S01]  /*f9c20*/  LDL.LU R16, [R1+0x18bc] ;  /* 0x0018bc0001107983 */ /* 0x000f220000300800 */
[----:B------:R-:W-:Y:S02]  /*f9c30*/  IADD3 R0, R0, R14, RZ ;  /* 0x0000000e00007210 */ /* 0x000fe40007ffe0ff */
[----:B------:R-:W-:Y:S01]  /*f9c40*/  ISETP.LT.AND P5, PT, R17, R238, !P6 ;  /* 0x000000ee1100720c */ /* 0x000fe200077a1270 */
[----:B------:R-:W3:Y:S02]  /*f9c50*/  LDC R244, c[0x0][0x228] ;  /* 0x00008a00fff47b82 */ /* 0x000ee40000000800 */
[----:B--2---:R-:W-:-:S04]  /*f9c60*/  IMAD.WIDE R196, R0, 0x4, R2 ;  /* 0x0000000400c47825 */ /* 0x004fc800078e0202 */
[C---:B------:R-:W-:Y:S02]  /*f9c70*/  IMAD.WIDE R232, R0.reuse, 0x4, R6 ;  /* 0x0000000400e87825 */ /* 0x040fe400078e0206 */
[----:B------:R-:W2:Y:S08]  /*f9c80*/  LDC R235, c[0x0][0x228] ;  /* 0x00008a00ffeb7b82 */ /* 0x000eb00000000800 */
[----:B------:R-:W2:Y:S01]  /*f9c90*/  LDC R238, c[0x0][0x228] ;  /* 0x00008a00ffee7b82 */ /* 0x000ea20000000800 */
[----:B------:R1:W-:Y:S07]  /*f9ca0*/  @P3 STG.E desc[UR60][R196.64], R245 ;  /* 0x000000f5c4003986 */ /* 0x0003ee000c10193c */
[----:B-1----:R-:W1:Y:S01]  /*f9cb0*/  LDC R245, c[0x0][0x228] ;  /* 0x00008a00fff57b82 */ /* 0x002e620000000800 */
[----:B------:R-:W-:Y:S01]  /*f9cc0*/  ISETP.LT.AND P6, PT, R15, R198, !P6 ;  /* 0x000000c60f00720c */ /* 0x000fe200077c1270 */
[----:B------:R-:W-:-:S06]  /*f9cd0*/  IMAD.WIDE R198, R0, 0x4, R4 ;  /* 0x0000000400c67825 */ /* 0x000fcc00078e0204 */
[----:B------:R-:W2:Y:S01]  /*f9ce0*/  LDC.64 R196, c[0x0][0x228] ;  /* 0x00008a00ffc47b82 */ /* 0x000ea20000000a00 */
[----:B-1----:R-:W-:Y:S02]  /*f9cf0*/  ISETP.LT.AND P3, PT, R13, R245, !P4 ;  /* 0x000000f50d00720c */ /* 0x002fe40006761270 */
[----:B------:R-:W2:Y:S04]  /*f9d00*/  LDL.LU R245, [R1+0x4cc] ;  /* 0x0004cc0001f57983 */ /* 0x000ea80000300800 */
[----:B----4-:R1:W-:Y:S04]  /*f9d10*/  @P0 STG.E desc[UR60][R198.64], R16 ;  /* 0x00000010c6000986 */ /* 0x0103e8000c10193c */
[----:B------:R4:W-:Y:S01]  /*f9d20*/  @P5 STG.E desc[UR60][R232.64], R252 ;  /* 0x000000fce8005986 */ /* 0x0009e2000c10193c */
[----:B-1----:R-:W-:-:S04]  /*f9d30*/  IMAD.WIDE R198, R0, 0x4, R8 ;  /* 0x0000000400c67825 */ /* 0x002fc800078e0208 */
[----:B------:R-:W-:Y:S01]  /*f9d40*/  VIADD R16, R10, 0x68 ;  /* 0x000000680a107836 */ /* 0x000fe20000000000 */
[----:B----4-:R-:W4:Y:S04]  /*f9d50*/  LDL.LU R252, [R1+0x1cb0] ;  /* 0x001cb00001fc7983 */ /* 0x010f280000300800 */
[----:B------:R1:W-:Y:S01]  /*f9d60*/  @P6 STG.E desc[UR60][R198.64], R246 ;  /* 0x000000f6c6006986 */ /* 0x0003e2000c10193c */
[----:B------:R-:W-:-:S03]  /*f9d70*/  ISETP.GE.AND P6, PT, R16, R237, PT ;  /* 0x000000ed1000720c */ /* 0x000fc60003fc6270 */
[----:B------:R-:W4:Y:S01]  /*f9d80*/  LDL.LU R16, [R1+0x10cc] ;  /* 0x0010cc0001107983 */ /* 0x000f220000300800 */
[----:B------:R-:W-:Y:S02]  /*f9d90*/  ISETP.LT.AND P0, PT, R11, R239, !P4 ;  /* 0x000000ef0b00720c */ /* 0x000fe40006701270 */
[----:B------:R-:W-:Y:S02]  /*f9da0*/  IADD3 R0, R0, R14, RZ ;  /* 0x0000000e00007210 */ /* 0x000fe40007ffe0ff */
[----:B---3--:R-:W-:Y:S01]  /*f9db0*/  ISETP.LT.AND P5, PT, R17, R234, !P4 ;  /* 0x000000ea1100720c */ /* 0x008fe200067a1270 */
[----:B------:R-:W3:Y:S08]  /*f9dc0*/  LDC R239, c[0x0][0x228] ;  /* 0x00008a00ffef7b82 */ /* 0x000ef00000000800 */
[----:B------:R-:W3:Y:S08]  /*f9dd0*/  LDC R237, c[0x0][0x228] ;  /* 0x00008a00ffed7b82 */ /* 0x000ef00000000800 */
[----:B-1----:R-:W1:Y:S01]  /*f9de0*/  LDC R246, c[0x0][0x228] ;  /* 0x00008a00fff67b82 */ /* 0x002e620000000800 */
[----:B------:R-:W-:Y:S01]  /*f9df0*/  IMAD.WIDE R198, R0, 0x4, R2 ;  /* 0x0000000400c67825 */ /* 0x000fe200078e0202 */
[----:B--2---:R-:W-:-:S04]  /*f9e00*/  ISETP.LT.AND P4, PT, R15, R235, !P4 ;  /* 0x000000eb0f00720c */ /* 0x004fc80006781270 */
[----:B----4-:R2:W-:Y:S01]  /*f9e10*/  @P0 STG.E desc[UR60][R198.64], R16 ;  /* 0x00000010c6000986 */ /* 0x0105e2000c10193c */
[----:B------:R-:W-:-:S03]  /*f9e20*/  ISETP.LT.AND P0, PT, R13, R244, !P6 ;  /* 0x000000f40d00720c */ /* 0x000fc60007701270 */
[----:B------:R-:W4:Y:S01]  /*f9e30*/  LDL.LU R244, [R1+0xcc] ;  /* 0x0000cc0001f47983 */ /* 0x000f220000300800 */
[----:B------:R-:W-:-:S04]  /*f9e40*/  IMAD.WIDE R232, R0, 0x4, R4 ;  /* 0x0000000400e87825 */ /* 0x000fc800078e0204 */
[C---:B------:R-:W-:Y:S01]  /*f9e50*/  IMAD.WIDE R234, R0.reuse, 0x4, R6 ;  /* 0x0000000400ea7825 */ /* 0x040fe200078e0206 */
[----:B------:R3:W-:Y:S03]  /*f9e60*/  @P3 STG.E desc[UR60][R232.64], R247 ;  /* 0x000000f7e8003986 */ /* 0x0007e6000c10193c */
[----:B--2---:R-:W-:-:S04]  /*f9e70*/  IMAD.WIDE R198, R0, 0x4, R8 ;  /* 0x0000000400c67825 */ /* 0x004fc800078e0208 */
[----:B------:R-:W-:Y:S01]  /*f9e80*/  VIADD R16, R10, 0x69 ;  /* 0x000000690a107836 */ /* 0x000fe20000000000 */
[----:B------:R2:W-:Y:S04]  /*f9e90*/  @P5 STG.E desc[UR60][R234.64], R245 ;  /* 0x000000f5ea005986 */ /* 0x0005e8000c10193c */
[----:B---3--:R-:W3:Y:S01]  /*f9ea0*/  LDL.LU R247, [R1+0xcc0] ;  /* 0x000cc00001f77983 */ /* 0x008ee20000300800 */
[----:B------:R-:W-:Y:S02]  /*f9eb0*/  ISETP.LT.AND P3, PT, R11, R238, !P6 ;  /* 0x000000ee0b00720c */ /* 0x000fe40007761270 */
[----:B------:R-:W1:Y:S08]  /*f9ec0*/  LDC R238, c[0x0][0x228] ;  /* 0x00008a00ffee7b82 */ /* 0x000e700000000800 */
[----:B--2---:R-:W2:Y:S01]  /*f9ed0*/  LDC R245, c[0x0][0x22c] ;  /* 0x00008b00fff57b82 */ /* 0x004ea20000000800 */
[----:B----4-:R4:W-:Y:S01]  /*f9ee0*/  @P4 STG.E desc[UR60][R198.64], R244 ;  /* 0x000000f4c6004986 */ /* 0x0109e2000c10193c */
[----:B------:R-:W-:-:S03]  /*f9ef0*/  ISETP.GE.AND P4, PT, R16, R197, PT ;  /* 0x000000c51000720c */ /* 0x000fc60003f86270 */
[----:B------:R-:W2:Y:S04]  /*f9f00*/  LDL.LU R16, [R1+0x18c0] ;  /* 0x0018c00001107983 */ /* 0x000ea80000300800 */
[----:B------:R-:W3:Y:S01]  /*f9f10*/  LDL.LU R197, [R1+0x14c0] ;  /* 0x0014c00001c57983 */ /* 0x000ee20000300800 */
[----:B------:R-:W-:Y:S02]  /*f9f20*/  IADD3 R0, R0, R14, RZ ;  /* 0x0000000e00007210 */ /* 0x000fe40007ffe0ff */
[----:B------:R-:W-:Y:S02]  /*f9f30*/  ISETP.LT.AND P5, PT, R17, R239, !P6 ;  /* 0x000000ef1100720c */ /* 0x000fe400077a1270 */
[----:B------:R-:W-:Y:S01]  /*f9f40*/  ISETP.LT.AND P6, PT, R15, R236, !P6 ;  /* 0x000000ec0f00720c */ /* 0x000fe200077c1270 */
[----:B------:R-:W1:Y:S08]  /*f9f50*/  LDC R239, c[0x0][0x228] ;  /* 0x00008a00ffef7b82 */ /* 0x000e700000000800 */
[----:B------:R-:W1:Y:S01]  /*f9f60*/  LDC R236, c[0x0][0x228] ;  /* 0x00008a00ffec7b82 */ /* 0x000e620000000800 */
[----:B------:R-:W-:-:S04]  /*f9f70*/  IMAD.WIDE R232, R0, 0x4, R4 ;  /* 0x0000000400e87825 */ /* 0x000fc800078e0204 */
[----:B----4-:R-:W-:-:S04]  /*f9f80*/  IMAD.WIDE R198, R0, 0x4, R2 ;  /* 0x0000000400c67825 */ /* 0x010fc800078e0202 */
[----:B------:R-:W-:Y:S01]  /*f9f90*/  IMAD.WIDE R234, R0, 0x4, R6 ;  /* 0x0000000400ea7825 */ /* 0x000fe200078e0206 */
[----:B------:R-:W4:Y:S01]  /*f9fa0*/  LDC R244, c[0x0][0x228] ;  /* 0x00008a00fff47b82 */ /* 0x000f220000000800 */
[----:B------:R1:W-:Y:S04]  /*f9fb0*/  @P3 STG.E desc[UR60][R198.64], R252 ;  /* 0x000000fcc6003986 */ /* 0x0003e8000c10193c */
[----:B-1----:R-:W4:Y:S03]  /*f9fc0*/  LDL.LU R252, [R1+0xd0] ;  /* 0x0000d00001fc7983 */ /* 0x002f260000300800 */
[----:B------:R-:W1:Y:S01]  /*f9fd0*/  LDC.64 R198, c[0x0][0x228] ;  /* 0x00008a00ffc67b82 */ /* 0x000e620000000a00 */
[----:B--2---:R2:W-:Y:S04]  /*f9fe0*/  @P0 STG.E desc[UR60][R232.64], R16 ;  /* 0x00000010e8000986 */ /* 0x0045e8000c10193c */
[----:B---3--:R-:W-:Y:S01]  /*f9ff0*/  @P5 STG.E desc[UR60][R234.64], R197 ;  /* 0x000000c5ea005986 */ /* 0x008fe2000c10193c */
[----:B------:R-:W-:-:S03]  /*fa000*/  ISETP.LT.AND P5, PT, R17, R238, !P4 ;  /* 0x000000ee1100720c */ /* 0x000fc600067a1270 */
[----:B------:R-:W3:Y:S01]  /*fa010*/  LDL.LU R238, [R1+0x4d0] ;  /* 0x0004d00001ee7983 */ /* 0x000ee20000300800 */
[----:B--2---:R-:W-:-:S04]  /*fa020*/  IMAD.WIDE R232, R0, 0x4, R8 ;  /* 0x0000000400e87825 */ /* 0x004fc800078e0208 */
[----:B------:R-:W-:Y:S01]  /*fa030*/  VIADD R16, R10, 0x6a ;  /* 0x0000006a0a107836 */ /* 0x000fe20000000000 */
[----:B------:R2:W-:Y:S04]  /*fa040*/  @P6 STG.E desc[UR60][R232.64], R247 ;  /* 0x000000f7e8006986 */ /* 0x0005e8000c10193c */
[----:B------:R-:W-:Y:S02]  /*fa050*/  ISETP.GE.AND P6, PT, R16, R245, PT ;  /* 0x000000f51000720c */ /* 0x000fe40003fc6270 */
[----:B------:R-:W4:Y:S04]  /*fa060*/  LDL.LU R16, [R1+0x10d0] ;  /* 0x0010d00001107983 */ /* 0x000f280000300800 */
[----:B------:R-:W3:Y:S01]  /*fa070*/  LDL.LU R245, [R1+0x8c0] ;  /* 0x0008c00001f57983 */ /* 0x000ee20000300800 */
[----:B------:R-:W-:-:S02]  /*fa080*/  ISETP.LT.AND P0, PT, R11, R237, !P4 ;  /* 0x000000ed0b00720c */ /* 0x000fc40006701270 */
[----:B------:R-:W1:Y:S01]  /*fa090*/  LDC R237, c[0x0][0x228] ;  /* 0x00008a00ffed7b82 */ /* 0x000e620000000800 */
[----:B------:R-:W-:Y:S02]  /*fa0a0*/  ISETP.LT.AND P3, PT, R13, R246, !P4 ;  /* 0x000000f60d00720c */ /* 0x000fe40006761270 */
[----:B------:R-:W-:Y:S02]  /*fa0b0*/  IADD3 R0, R0, R14, RZ ;  /* 0x0000000e00007210 */ /* 0x000fe40007ffe0ff */
[----:B------:R-:W-:-:S03]  /*fa0c0*/  ISETP.LT.AND P4, PT, R15, R196, !P4 ;  /* 0x000000c40f00720c */ /* 0x000fc60006781270 */
[----:B--2---:R-:W2:Y:S08]  /*fa0d0*/  LDC R247, c[0x0][0x228] ;  /* 0x00008a00fff77b82 */ /* 0x004eb00000000800 */
[----:B------:R-:W2:Y:S01]  /*fa0e0*/  LDC R246, c[0x0][0x228] ;  /* 0x00008a00fff67b82 */ /* 0x000ea20000000800 */
[----:B------:R-:W-:-:S04]  /*fa0f0*/  IMAD.WIDE R196, R0, 0x4, R2 ;  /* 0x0000000400c47825 */ /* 0x000fc800078e0202 */
[----:B------:R-:W-:-:S04]  /*fa100*/  IMAD.WIDE R232, R0, 0x4, R4 ;  /* 0x0000000400e87825 */ /* 0x000fc800078e0204 */
[----:B------:R-:W-:Y:S01]  /*fa110*/  IMAD.WIDE R234, R0, 0x4, R6 ;  /* 0x0000000400ea7825 */ /* 0x000fe200078e0206 */
[----:B----4-:R4:W-:Y:S04]  /*fa120*/  @P0 STG.E desc[UR60][R196.64], R16 ;  /* 0x00000010c4000986 */ /* 0x0109e8000c10193c */
[----:B---3--:R-:W-:Y:S04]  /*fa130*/  @P3 STG.E desc[UR60][R232.64], R245 ;  /* 0x000000f5e8003986 */ /* 0x008fe8000c10193c */
[----:B------:R3:W-:Y:S01]  /*fa140*/  @P5 STG.E desc[UR60][R234.64], R238 ;  /* 0x000000eeea005986 */ /* 0x0007e2000c10193c */
[----:B------:R-:W-:-:S03]  /*fa150*/  ISETP.LT.AND P5, PT, R17, R236, !P6 ;  /* 0x000000ec1100720c */ /* 0x000fc600077a1270 */
[----:B------:R-:W2:Y:S01]  /*fa160*/  LDL.LU R236, [R1+0x14c4] ;  /* 0x0014c40001ec7983 */ /* 0x000ea20000300800 */
[----:B----4-:R-:W-:-:S04]  /*fa170*/  IMAD.WIDE R196, R0, 0x4, R8 ;  /* 0x0000000400c47825 */ /* 0x010fc800078e0208 */
[----:B------:R-:W-:Y:S01]  /*fa180*/  VIADD R16, R10, 0x6b ;  /* 0x0000006b0a107836 */ /* 0x000fe20000000000 */
[----:B------:R-:W-:Y:S02]  /*fa190*/  ISETP.LT.AND P0, PT, R13, R244, !P6 ;  /* 0x000000f40d00720c */ /* 0x000fe40007701270 */
[----:B------:R-:W-:Y:S01]  /*fa1a0*/  ISETP.LT.AND P3, PT, R11, R239, !P6 ;  /* 0x000000ef0b00720c */ /* 0x000fe20007761270 */
[----:B---3--:R-:W3:Y:S01]  /*fa1b0*/  LDC R238, c[0x0][0x228] ;  /* 0x00008a00ffee7b82 */ /* 0x008ee20000000800 */
[----:B------:R4:W-:Y:S01]  /*fa1c0*/  @P4 STG.E desc[UR60][R196.64], R252 ;  /* 0x000000fcc4004986 */ /* 0x0009e2000c10193c */
[----:B-1----:R-:W-:Y:S02]  /*fa1d0*/  ISETP.GE.AND P4, PT, R16, R199, PT ;  /* 0x000000c71000720c */ /* 0x002fe40003f86270 */
[----:B------:R-:W-:-:S04]  /*fa1e0*/  ISETP.LT.AND P6, PT, R15, R237, !P6 ;  /* 0x000000ed0f00720c */ /* 0x000fc800077c1270 */
[----:B------:R-:W1:Y:S01]  /*fa1f0*/  LDC R244, c[0x0][0x22c] ;  /* 0x00008b00fff47b82 */ /* 0x000e620000000800 */
[----:B------:R-:W-:-:S07]  /*fa200*/  IADD3 R0, R0, R14, RZ ;  /* 0x0000000e00007210 */ /* 0x000fce0007ffe0ff */
[----:B------:R-:W3:Y:S08]  /*fa210*/  LDC R245, c[0x0][0x228] ;  /* 0x00008a00fff57b82 */ /* 0x000ef00000000800 */
[----:B------:R-:W3:Y:S01]  /*fa220*/  LDC R239, c[0x0][0x228] ;  /* 0x00008a00ffef7b82 */ /* 0x000ee20000000800 */
[----:B----4-:R-:W4:Y:S04]  /*fa230*/  LDL.LU R252, [R1+0x10d4] ;  /* 0x0010d40001fc7983 */ /* 0x010f280000300800 */
[----:B------:R-:W3:Y:S04]  /*fa240*/  LDL.LU R16, [R1+0x18c4] ;  /* 0x0018c40001107983 */ /* 0x000ee80000300800 */
[----:B------:R-:W4:Y:S04]  /*fa250*/  LDL.LU R199, [R1+0xcc4] ;  /* 0x000cc40001c77983 */ /* 0x000f280000300800 */
[----:B------:R-:W2:Y:S01]  /*fa260*/  LDL.LU R237, [R1+0x1cb4] ;  /* 0x001cb40001ed7983 */ /* 0x000ea20000300800 */
[----:B------:R-:W-:-:S04]  /*fa270*/  IMAD.WIDE R196, R0, 0x4, R2 ;  /* 0x0000000400c47825 */ /* 0x000fc800078e0202 */
[----:B------:R-:W-:-:S04]  /*fa280*/  IMAD.WIDE R232, R0, 0x4, R4 ;  /* 0x0000000400e87825 */ /* 0x000fc800078e0204 */
[----:B------:R-:W-:Y:S01]  /*fa290*/  IMAD.WIDE R234, R0, 0x4, R6 ;  /* 0x0000000400ea7825 */ /* 0x000fe200078e0206 */
[----:B--2---:R2:W-:Y:S04]  /*fa2a0*/  @P3 STG.E desc[UR60][R196.64], R237 ;  /* 0x000000edc4003986 */ /* 0x0045e8000c10193c */
[----:B---3--:R3:W-:Y:S01]  /*fa2b0*/  @P0 STG.E desc[UR60][R232.64], R16 ;  /* 0x00000010e8000986 */ /* 0x0087e2000c10193c */
[----:B------:R-:W-:-:S03]  /*fa2c0*/  ISETP.LT.AND P3, PT, R13, R247, !P4 ;  /* 0x000000f70d00720c */ /* 0x000fc60006761270 */
[----:B------:R1:W-:Y:S04]  /*fa2d0*/  @P5 STG.E desc[UR60][R234.64], R236 ;  /* 0x000000ecea005986 */ /* 0x0003e8000c10193c */
[----:B------:R-:W4:Y:S01]  /*fa2e0*/  LDL.LU R247, [R1+0xd4] ;  /* 0x0000d40001f77983 */ /* 0x000f220000300800 */
[----:B------:R-:W-:-:S03]  /*fa2f0*/  ISETP.LT.AND P0, PT, R11, R246, !P4 ;  /* 0x000000f60b00720c */ /* 0x000fc60006701270 */
[----:B------:R-:W4:Y:S01]  /*fa300*/  LDL.LU R246, [R1+0x4d4] ;  /* 0x0004d40001f67983 */ /* 0x000f220000300800 */
[----:B--2---:R-:W2:Y:S01]  /*fa310*/  LDC.64 R196, c[0x0][0x228] ;  /* 0x00008a00ffc47b82 */ /* 0x004ea20000000a00 */
[----:B---3--:R-:W-:-:S04]  /*fa320*/  IMAD.WIDE R232, R0, 0x4, R8 ;  /* 0x0000000400e87825 */ /* 0x008fc800078e0208 */
[----:B------:R-:W-:-:S03]  /*fa330*/  VIADD R16, R10, 0x6c ;  /* 0x0000006c0a107836 */ /* 0x000fc60000000000 */
[----:B-1----:R-:W1:Y:S08]  /*fa340*/  LDC R236, c[0x0][0x228] ;  /* 0x00008a00ffec7b82 */ /* 0x002e700000000800 */
[----:B------:R-:W3:Y:S01]  /*fa350*/  LDC R237, c[0x0][0x228] ;  /* 0x00008a00ffed7b82 */ /* 0x000ee20000000800 */
[----:B----4-:R4:W-:Y:S01]  /*fa360*/  @P6 STG.E desc[UR60][R232.64], R199 ;  /* 0x000000c7e8006986 */ /* 0x0109e2000c10193c */
[----:B------:R-:W-:-:S03]  /*fa370*/  ISETP.GE.AND P6, PT, R16, R244, PT ;  /* 0x000000f41000720c */ /* 0x000fc60003fc6270 */
[----:B------:R-:W2:Y:S01]  /*fa380*/  LDL.LU R16, [R1+0x8c4] ;  /* 0x0008c40001107983 */ /* 0x000ea20000300800 */
[----:B------:R-:W-:Y:S02]  /*fa390*/  IADD3 R0, R0, R14, RZ ;  /* 0x0000000e00007210 */ /* 0x000fe40007ffe0ff */
[----:B------:R-:W-:Y:S02]  /*fa3a0*/  ISETP.LT.AND P5, PT, R17, R238, !P4 ;  /* 0x000000ee1100720c */ /* 0x000fe400067a1270 */
[----:B------:R-:W-:Y:S01]  /*fa3b0*/  ISETP.LT.AND P4, PT, R15, R198, !P4 ;  /* 0x000000c60f00720c */ /* 0x000fe20006781270 */
[----:B------:R-:W3:Y:S08]  /*fa3c0*/  LDC R238, c[0x0][0x228] ;  /* 0x00008a00ffee7b82 */ /* 0x000ef00000000800 */
[----:B------:R-:W3:Y:S01]  /*fa3d0*/  LDC R244, c[0x0][0x228] ;  /* 0x00008a00fff47b82 */ /* 0x000ee20000000800 */
[----:B----4-:R-:W-:-:S04]  /*fa3e0*/  IMAD.WIDE R198, R0, 0x4, R2 ;  /* 0x0000000400c67825 */ /* 0x010fc800078e0202 */
[----:B------:R-:W-:-:S04]  /*fa3f0*/  IMAD.WIDE R232, R0, 0x4, R4 ;  /* 0x0000000400e87825 */ /* 0x000fc800078e0204 */
[----:B------:R-:W-:Y:S01]  /*fa400*/  IMAD.WIDE R234, R0, 0x4, R6 ;  /* 0x0000000400ea7825 */ /* 0x000fe200078e0206 */
[----:B------:R4:W-:Y:S01]  /*fa410*/  @P0 STG.E desc[UR60][R198.64], R252 ;  /* 0x000000fcc6000986 */ /* 0x0009e2000c10193c */
[----:B------:R-:W-:-:S03]  /*fa420*/  ISETP.LT.AND P0, PT, R13, R245, !P6 ;  /* 0x000000f50d00720c */ /* 0x000fc60007701270 */
[----:B----4-:R-:W4:Y:S04]  /*fa430*/  LDL.LU R252, [R1+0xcc8] ;  /* 0x000cc80001fc7983 */ /* 0x010f280000300800 */
[----:B------:R-:W4:Y:S01]  /*fa440*/  LDL.LU R245, [R1+0x14c8] ;  /* 0x0014c80001f57983 */ /* 0x000f220000300800 */
[----:B------:R-:W4:Y:S03]  /*fa450*/  LDC.64 R198, c[0x0][0x228] ;  /* 0x00008a00ffc67b82 */ /* 0x000f260000000a00 */
[----:B--2---:R2:W-:Y:S04]  /*fa460*/  @P3 STG.E desc[UR60][R232.64], R16 ;  /* 0x00000010e8003986 */ /* 0x0045e8000c10193c */
[----:B------:R3:W-:Y:S01]  /*fa470*/  @P5 STG.E desc[UR60][R234.64], R246 ;  /* 0x000000f6ea005986 */ /* 0x0007e2000c10193c */
[----:B--2---:R-:W-:-:S04]  /*fa480*/  IMAD.WIDE R232, R0, 0x4, R8 ;  /* 0x0000000400e87825 */ /* 0x004fc800078e0208 */
[----:B------:R-:W-:Y:S01]  /*fa490*/  VIADD R16, R10, 0x6d ;  /* 0x0000006d0a107836 */ /* 0x000fe20000000000 */
[----:B------:R-:W-:Y:S02]  /*fa4a0*/  ISETP.LT.AND P3, PT, R11, R239, !P6 ;  /* 0x000000ef0b00720c */ /* 0x000fe40007761270 */
[----:B------:R-:W-:Y:S02]  /*fa4b0*/  IADD3 R0, R0, R14, RZ ;  /* 0x0000000e00007210 */ /* 0x000fe40007ffe0ff */
[----:B-1----:R-:W-:Y:S01]  /*fa4c0*/  ISETP.LT.AND P5, PT, R17, R236, !P6 ;  /* 0x000000ec1100720c */ /* 0x002fe200077a1270 */
[----:B------:R1:W-:Y:S01]  /*fa4d0*/  @P4 STG.E desc[UR60][R232.64], R247 ;  /* 0x000000f7e8004986 */ /* 0x0003e2000c10193c */
[----:B------:R-:W-:-:S03]  /*fa4e0*/  ISETP.GE.AND P4, PT, R16, R197, PT ;  /* 0x000000c51000720c */ /* 0x000fc60003f86270 */
[----:B------:R-:W2:Y:S04]  /*fa4f0*/  LDL.LU R16, [R1+0x1cb8] ;  /* 0x001cb80001107983 */ /* 0x000ea80000300800 */
[----:B------:R-:W4:Y:S01]  /*fa500*/  LDL.LU R197, [R1+0x18c8] ;  /* 0x0018c80001c57983 */ /* 0x000f220000300800 */
[----:B---3--:R-:W-:Y:S01]  /*fa510*/  ISETP.LT.AND P6, PT, R15, R237, !P6 ;  /* 0x000000ed0f00720c */ /* 0x008fe200077c1270 */
[----:B------:R-:W-:-:S04]  /*fa520*/  IMAD.WIDE R234, R0, 0x4, R4 ;  /* 0x0000000400ea7825 */ /* 0x000fc800078e0204 */
[C---:B------:R-:W-:Y:S01]  /*fa530*/  IMAD.WIDE R236, R0.reuse, 0x4, R6 ;  /* 0x0000000400ec7825 */ /* 0x040fe200078e0206 */
[----:B------:R-:W3:Y:S08]  /*fa540*/  LDC R239, c[0x0][0x228] ;  /* 0x00008a00ffef7b82 */ /* 0x000ef00000000800 */
[----:B------:R-:W3:Y:S08]  /*fa550*/  LDC R246, c[0x0][0x228] ;  /* 0x00008a00fff67b82 */ /* 0x000ef00000000800 */
[----:B-1----:R-:W1:Y:S01]  /*fa560*/  LDC R247, c[0x0][0x228] ;  /* 0x00008a00fff77b82 */ /* 0x002e620000000800 */
[----:B------:R-:W-:-:S05]  /*fa570*/  IMAD.WIDE R232, R0, 0x4, R2 ;  /* 0x0000000400e87825 */ /* 0x000fca00078e0202 */
[----:B--2---:R2:W-:Y:S04]  /*fa580*/  @P3 STG.E desc[UR60][R232.64], R16 ;  /* 0x00000010e8003986 */ /* 0x0045e8000c10193c */
[----:B----4-:R-:W-:Y:S04]  /*fa590*/  @P0 STG.E desc[UR60][R234.64], R197 ;  /* 0x000000c5ea000986 */ /* 0x010fe8000c10193c */
[----:B------:R4:W-:Y:S01]  /*fa5a0*/  @P5 STG.E desc[UR60][R236.64], R245 ;  /* 0x000000f5ec005986 */ /* 0x0009e2000c10193c */
[----:B--2---:R-:W-:-:S04]  /*fa5b0*/  IMAD.WIDE R232, R0, 0x4, R8 ;  /* 0x0000000400e87825 */ /* 0x004fc800078e0208 */
[----:B------:R-:W-:Y:S01]  /*fa5c0*/  VIADD R16, R10, 0x6e ;  /* 0x0000006e0a107836 */ /* 0x000fe20000000000 */
[----:B----4-:R-:W2:Y:S04]  /*fa5d0*/  LDL.LU R236, [R1+0x8c8] ;  /* 0x0008c80001ec7983 */ /* 0x010ea80000300800 */
[----:B------:R-:W4:Y:S04]  /*fa5e0*/  LDL.LU R237, [R1+0x4d8] ;  /* 0x0004d80001ed7983 */ /* 0x000f280000300800 */
[----:B------:R3:W-:Y:S01]  /*fa5f0*/  @P6 STG.E desc[UR60][R232.64], R252 ;  /* 0x000000fce8006986 */ /* 0x0007e2000c10193c */
[----:B------:R-:W-:-:S02]  /*fa600*/  ISETP.LT.AND P0, PT, R11, R238, !P4 ;  /* 0x000000ee0b00720c */ /* 0x000fc40006701270 */
[----:B------:R-:W-:Y:S01]  /*fa610*/  ISETP.GE.AND P6, PT, R16, R199, PT ;  /* 0x000000c71000720c */ /* 0x000fe20003fc6270 */
[----:B------:R-:W1:Y:S08]  /*fa620*/  LDC R238, c[0x0][0x228] ;  /* 0x00008a00ffee7b82 */ /* 0x000e700000000800 */
[----:B------:R-:W1:Y:S01]  /*fa630*/  LDC R245, c[0x0][0x22c] ;  /* 0x00008b00fff57b82 */ /* 0x000e620000000800 */
[----:B---3--:R-:W3:Y:S04]  /*fa640*/  LDL.LU R252, [R1+0x18cc] ;  /* 0x0018cc0001fc7983 */ /* 0x008ee80000300800 */
[----:B------:R-:W2:Y:S04]  /*fa650*/  LDL.LU R16, [R1+0x10d8] ;  /* 0x0010d80001107983 */ /* 0x000ea80000300800 */
[----:B------:R-:W3:Y:S01]  /*fa660*/  LDL.LU R199, [R1+0xd8] ;  /* 0x0000d80001c77983 */ /* 0x000ee20000300800 */
[----:B------:R-:W-:-:S02]  /*fa670*/  ISETP.LT.AND P3, PT, R13, R244, !P4 ;  /* 0x000000f40d00720c */ /* 0x000fc40006761270 */
[----:B------:R-:W-:Y:S02]  /*fa680*/  IADD3 R0, R0, R14, RZ ;  /* 0x0000000e00007210 */ /* 0x000fe40007ffe0ff */
[----:B------:R-:W-:Y:S02]  /*fa690*/  ISETP.LT.AND P5, PT, R17, R239, !P4 ;  /* 0x000000ef1100720c */ /* 0x000fe400067a1270 */
[----:B------:R-:W-:Y:S01]  /*fa6a0*/  ISETP.LT.AND P4, PT, R15, R196, !P4 ;  /* 0x000000c40f00720c */ /* 0x000fe20006781270 */
[----:B------:R-:W3:Y:S08]  /*fa6b0*/  LDC R239, c[0x0][0x228] ;  /* 0x00008a00ffef7b82 */ /* 0x000ef00000000800 */
[----:B------:R-:W3:Y:S01]  /*fa6c0*/  LDC R244, c[0x0][0x228] ;  /* 0x00008a00fff47b82 */ /* 0x000ee20000000800 */
[----:B------:R-:W-:-:S04]  /*fa6d0*/  IMAD.WIDE R196, R0, 0x4, R2 ;  /* 0x0000000400c47825 */ /* 0x000fc800078e0202 */
[----:B------:R-:W-:-:S04]  /*fa6e0*/  IMAD.WIDE R232, R0, 0x4, R4 ;  /* 0x0000000400e87825 */ /* 0x000fc800078e0204 */
[----:B------:R-:W-:Y:S01]  /*fa6f0*/  IMAD.WIDE R234, R0, 0x4, R6 ;  /* 0x0000000400ea7825 */ /* 0x000fe200078e0206 */
[----:B--2---:R2:W-:Y:S04]  /*fa700*/  @P0 STG.E desc[UR60][R196.64], R16 ;  /* 0x00000010c4000986 */ /* 0x0045e8000c10193c */
[----:B------:R3:W-:Y:S01]  /*fa710*/  @P3 STG.E desc[UR60][R232.64], R236 ;  /* 0x000000ece8003986 */ /* 0x0007e2000c10193c */
[----:B------:R-:W-:-:S03]  /*fa720*/  ISETP.LT.AND P3, PT, R11, R246, !P6 ;  /* 0x000000f60b00720c */ /* 0x000fc60007761270 */
[----:B----4-:R4:W-:Y:S04]  /*fa730*/  @P5 STG.E desc[UR60][R234.64], R237 ;  /* 0x000000edea005986 */ /* 0x0109e8000c10193c */
[----:B------:R-:W4:Y:S01]  /*fa740*/  LDL.LU R246, [R1+0xccc] ;  /* 0x000ccc0001f67983 */ /* 0x000f220000300800 */
[----:B-1----:R-:W-:-:S03]  /*fa750*/  ISETP.LT.AND P5, PT, R17, R238, !P6 ;  /* 0x000000ee1100720c */ /* 0x002fc600077a1270 */
[----:B------:R-:W4:Y:S01]  /*fa760*/  LDL.LU R238, [R1+0x14cc] ;  /* 0x0014cc0001ee7983 */ /* 0x000f220000300800 */
[----:B--2---:R-:W-:Y:S02]  /*fa770*/  VIADD R16, R10, 0x6f ;  /* 0x0000006f0a107836 */ /* 0x004fe40000000000 */
[----:B---3--:R-:W-:Y:S01]  /*fa780*/  IMAD.WIDE R232, R0, 0x4, R8 ;  /* 0x0000000400e87825 */ /* 0x008fe200078e0208 */
[----:B------:R-:W1:Y:S08]  /*fa790*/  LDC R236, c[0x0][0x228] ;  /* 0x00008a00ffec7b82 */ /* 0x000e700000000800 */
[----:B------:R-:W2:Y:S01]  /*fa7a0*/  LDC.64 R196, c[0x0][0x228] ;  /* 0x00008a00ffc47b82 */ /* 0x000ea20000000a00 */
[----:B------:R-:W-:-:S07]  /*fa7b0*/  ISETP.LT.AND P0, PT, R13, R247, !P6 ;  /* 0x000000f70d00720c */ /* 0x000fce0007701270 */
[----:B----4-:R-:W3:Y:S01]  /*fa7c0*/  LDC R237, c[0x0][0x228] ;  /* 0x00008a00ffed7b82 */ /* 0x010ee20000000800 */
[----:B------:R4:W-:Y:S01]  /*fa7d0*/  @P4 STG.E desc[UR60][R232.64], R199 ;  /* 0x000000c7e8004986 */ /* 0x0009e2000c10193c */
[----:B------:R-:W-:-:S03]  /*fa7e0*/  ISETP.GE.AND P4, PT, R16, R245, PT ;  /* 0x000000f51000720c */ /* 0x000fc60003f86270 */
[----:B------:R-:W2:Y:S01]  /*fa7f0*/  LDL.LU R16, [R1+0x1cbc] ;  /* 0x001cbc0001107983 */ /* 0x000ea20000300800 */
[----:B------:R-:W-:Y:S02]  /*fa800*/  IADD3 R0, R0, R14, RZ ;  /* 0x0000000e00007210 */ /* 0x000fe40007ffe0ff */
[----:B------:R-:W-:Y:S01]  /*fa810*/  ISETP.LT.AND P6, PT, R15, R198, !P6 ;  /* 0x000000c60f00720c */ /* 0x000fe200077c1270 */
[----:B------:R-:W3:Y:S02]  /*fa820*/  LDC R247, c[0x0][0x228] ;  /* 0x00008a00fff77b82 */ /* 0x000ee40000000800 */
[----:B----4-:R-:W-:-:S04]  /*fa830*/  IMAD.WIDE R198, R0, 0x4, R2 ;  /* 0x0000000400c67825 */ /* 0x010fc800078e0202 */
[C---:B------:R-:W-:Y:S02]  /*fa840*/  IMAD.WIDE R234, R0.reuse, 0x4, R6 ;  /* 0x0000000400ea7825 */ /* 0x040fe400078e0206 */
[----:B------:R-:W4:Y:S02]  /*fa850*/  LDC R245, c[0x0][0x228] ;  /* 0x00008a00fff57b82 */ /* 0x000f240000000800 */
[C---:B------:R-:W-:Y:S01]  /*fa860*/  IMAD.WIDE R232, R0.reuse, 0x4, R4 ;  /* 0x0000000400e87825 */ /* 0x040fe200078e0204 */
[----:B--2---:R2:W-:Y:S04]  /*fa870*/  @P3 STG.E desc[UR60][R198.64], R16 ;  /* 0x00000010c6003986 */ /* 0x0045e8000c10193c */
[----:B------:R3:W-:Y:S04]  /*fa880*/  @P0 STG.E desc[UR60][R232.64], R252 ;  /* 0x000000fce8000986 */ /* 0x0007e8000c10193c */
[----:B------:R4:W-:Y:S01]  /*fa890*/  @P5 STG.E desc[UR60][R234.64], R238 ;  /* 0x000000eeea005986 */ /* 0x0009e2000c10193c */
[----:B-1----:R-:W-:Y:S01]  /*fa8a0*/  ISETP.LT.AND P5, PT, R17, R236, !P4 ;  /* 0x000000ec1100720c */ /* 0x002fe200067a1270 */
[----:B--2---:R-:W-:-:S04]  /*fa8b0*/  IMAD.WIDE R198, R0, 0x4, R8 ;  /* 0x0000000400c67825 */ /* 0x004fc800078e0208 */
[----:B------:R-:W-:Y:S01]  /*fa8c0*/  VIADD R16, R10, 0x70 ;  /* 0x000000700a107836 */ /* 0x000fe20000000000 */
[----:B---3--:R-:W2:Y:S04]  /*fa8d0*/  LDL.LU R252, [R1+0xdc] ;  /* 0x0000dc0001fc7983 */ /* 0x008ea80000300800 */
[----:B------:R-:W3:Y:S04]  /*fa8e0*/  LDL.LU R236, [R1+0x4dc] ;  /* 0x0004dc0001ec7983 */ /* 0x000ee80000300800 */
[----:B------:R1:W-:Y:S01]  /*fa8f0*/  @P6 STG.E desc[UR60][R198.64], R246 ;  /* 0x000000f6c6006986 */ /* 0x0003e2000c10193c */
[----:B----4-:R-:W4:Y:S01]  /*fa900*/  LDC R238, c[0x0][0x228] ;  /* 0x00008a00ffee7b82 */ /* 0x010f220000000800 */
[----:B------:R-:W-:-:S02]  /*fa910*/  ISETP.GE.AND P6, PT, R16, R197, PT ;  /* 0x000000c51000720c */ /* 0x000fc40003fc6270 */
[----:B-1----:R-:W2:Y:S04]  /*fa920*/  LDL.LU R246, [R1+0x1cc0] ;  /* 0x001cc00001f67983 */ /* 0x002ea80000300800 */
[----:B------:R-:W4:Y:S04]  /*fa930*/  LDL.LU R16, [R1+0x10dc] ;  /* 0x0010dc0001107983 */ /* 0x000f280000300800 */
[----:B------:R-:W3:Y:S01]  /*fa940*/  LDL.LU R197, [R1+0x8cc] ;  /* 0x0008cc0001c57983 */ /* 0x000ee20000300800 */
[----:B------:R-:W-:Y:S02]  /*fa950*/  ISETP.LT.AND P0, PT, R11, R239, !P4 ;  /* 0x000000ef0b00720c */ /* 0x000fe40006701270 */
[----:B------:R-:W1:Y:S01]  /*fa960*/  LDC R239, c[0x0][0x22c] ;  /* 0x00008b00ffef7b82 */ /* 0x000e620000000800 */
[----:B------:R-:W-:-:S02]  /*fa970*/  ISETP.LT.AND P3, PT, R13, R244, !P4 ;  /* 0x000000f40d00720c */ /* 0x000fc40006761270 */
[----:B------:R-:W-:Y:S02]  /*fa980*/  IADD3 R0, R0, R14, RZ ;  /* 0x0000000e00007210 */ /* 0x000fe40007ffe0ff */
[----:B------:R-:W-:-:S03]  /*fa990*/  ISETP.LT.AND P4, PT, R15, R237, !P4 ;  /* 0x000000ed0f00720c */ /* 0x000fc60006781270 */
[----:B------:R-:W1:Y:S01]  /*fa9a0*/  LDC R244, c[0x0][0x228] ;  /* 0x00008a00fff47b82 */ /* 0x000e620000000800 */
[----:B------:R-:W-:-:S04]  /*fa9b0*/  IMAD.WIDE R198, R0, 0x4, R2 ;  /* 0x0000000400c67825 */ /* 0x000fc800078e0202 */
[----:B------:R-:W-:-:S04]  /*fa9c0*/  IMAD.WIDE R232, R0, 0x4, R4 ;  /* 0x0000000400e87825 */ /* 0x000fc800078e0204 */
[----:B------:R-:W-:Y:S01]  /*fa9d0*/  IMAD.WIDE R234, R0, 0x4, R6 ;  /* 0x0000000400ea7825 */ /* 0x000fe200078e0206 */
[----:B------:R-:W1:Y:S01]  /*fa9e0*/  LDC R237, c[0x0][0x228] ;  /* 0x00008a00ffed7b82 */ /* 0x000e620000000800 */
[----:B----4-:R4:W-:Y:S04]  /*fa9f0*/  @P0 STG.E desc[UR60][R198.64], R16 ;  /* 0x00000010c6000986 */ /* 0x0109e8000c10193c */
[----:B---3--:R3:W-:Y:S01]  /*faa00*/  @P3 STG.E desc[UR60][R232.64], R197 ;  /* 0x000000c5e8003986 */ /* 0x0087e2000c10193c */
[----:B------:R-:W-:-:S03]  /*faa10*/  ISETP.LT.AND P0, PT, R13, R247, !P6 ;  /* 0x000000f70d00720c */ /* 0x000fc60007701270 */
[----:B------:R1:W-:Y:S04]  /*faa20*/  @P5 STG.E desc[UR60][R234.64], R236 ;  /* 0x000000ecea005986 */ /* 0x0003e8000c10193c */
[----:B------:R-:W2:Y:S01]  /*faa30*/  LDL.LU R247, [R1+0xcd0] ;  /* 0x000cd00001f77983 */ /* 0x000ea20000300800 */
[----:B------:R-:W-:-:S03]  /*faa40*/  ISETP.LT.AND P5, PT, R17, R238, !P6 ;  /* 0x000000ee1100720c */ /* 0x000fc600077a1270 */
[----:B------:R-:W2:Y:S01]  /*faa50*/  LDL.LU R238, [R1+0x14d0] ;  /* 0x0014d00001ee7983 */ /* 0x000ea20000300800 */
[----:B----4-:R-:W-:Y:S02]  /*faa60*/  VIADD R16, R10, 0x71 ;  /* 0x000000710a107836 */ /* 0x010fe40000000000 */
[----:B---3--:R-:W-:Y:S01]  /*faa70*/  IMAD.WIDE R232, R0, 0x4, R8 ;  /* 0x0000000400e87825 */ /* 0x008fe200078e0208 */
[----:B------:R-:W-:Y:S01]  /*faa80*/  ISETP.LT.AND P3, PT, R11, R245, !P6 ;  /* 0x000000f50b00720c */ /* 0x000fe20007761270 */
[----:B------:R-:W3:Y:S08]  /*faa90*/  LDC.64 R198, c[0x0][0x228] ;  /* 0x00008a00ffc67b82 */ /* 0x000ef00000000a00 */
[----:B-1----:R-:W1:Y:S01]  /*faaa0*/  LDC R236, c[0x0][0x228] ;  /* 0x00008a00ffec7b82 */ /* 0x002e620000000800 */
[----:B--2---:R2:W-:Y:S01]  /*faab0*/  @P4 STG.E desc[UR60][R232.64], R252 ;  /* 0x000000fce8004986 */ /* 0x0045e2000c10193c */
[----:B------:R-:W-:-:S02]  /*faac0*/  ISETP.GE.AND P4, PT, R16, R239, PT ;  /* 0x000000ef1000720c */ /* 0x000fc40003f86270 */
[----:B------:R-:W-:Y:S02]  /*faad0*/  IADD3 R0, R0, R14, RZ ;  /* 0x0000000e00007210 */ /* 0x000fe40007ffe0ff */
[----:B------:R-:W-:Y:S02]  /*faae0*/  ISETP.LT.AND P6, PT, R15, R196, !P6 ;  /* 0x000000c40f00720c */ /* 0x000fe400077c1270 */
[----:B------:R-:W4:Y:S08]  /*faaf0*/  LDC R239, c[0x0][0x228] ;  /* 0x00008a00ffef7b82 */ /* 0x000f300000000800 */
[----:B------:R-:W4:Y:S01]  /*fab00*/  LDC R245, c[0x0][0x228] ;  /* 0x00008a00fff57b82 */ /* 0x000f220000000800 */
[----:B--2---:R-:W2:Y:S04]  /*fab10*/  LDL.LU R252, [R1+0x8d0] ;  /* 0x0008d00001fc7983 */ /* 0x004ea80000300800 */
[----:B------:R-:W3:Y:S01]  /*fab20*/  LDL.LU R16, [R1+0x18d0] ;  /* 0x0018d00001107983 */ /* 0x000ee20000300800 */
[----:B------:R-:W-:-:S05]  /*fab30*/  IMAD.WIDE R196, R0, 0x4, R2 ;  /* 0x0000000400c47825 */ /* 0x000fca00078e0202 */
[----:B------:R1:W-:Y:S02]  /*fab40*/  @P3 STG.E desc[UR60][R196.64], R246 ;  /* 0x000000f6c4003986 */ /* 0x0003e4000c10193c */
[----:B-1----:R-:W1:Y:S01]  /*fab50*/  LDC R246, c[0x0][0x228] ;  /* 0x00008a00fff67b82 */ /* 0x002e620000000800 */
[----:B------:R-:W-:-:S04]  /*fab60*/  IMAD.WIDE R232, R0, 0x4, R4 ;  /* 0x0000000400e87825 */ /* 0x000fc800078e0204 */
[----:B------:R-:W-:-:S03]  /*fab70*/  IMAD.WIDE R234, R0, 0x4, R6 ;  /* 0x0000000400ea7825 */ /* 0x000fc600078e0206 */
[----:B------:R-:W4:Y:S01]  /*fab80*/  LDC.64 R196, c[0x0][0x228] ;  /* 0x00008a00ffc47b82 */ /* 0x000f220000000a00 */
[----:B-1----:R-:W-:Y:S02]  /*fab90*/  ISETP.LT.AND P3, PT, R13, R246, !P4 ;  /* 0x000000f60d00720c */ /* 0x002fe40006761270 */
[----:B------:R-:W4:Y:S04]  /*faba0*/  LDL.LU R246, [R1+0xe0] ;  /* 0x0000e00001f67983 */ /* 0x000f280000300800 */
[----:B---3--:R1:W-:Y:S04]  /*fabb0*/  @P0 STG.E desc[UR60][R232.64], R16 ;  /* 0x00000010e8000986 */ /* 0x0083e8000c10193c */
[----:B------:R3:W-:Y:S01]  /*fabc0*/  @P5 STG.E desc[UR60][R234.64], R238 ;  /* 0x000000eeea005986 */ /* 0x0007e2000c10193c */
[----:B-1----:R-:W-:-:S04]  /*fabd0*/  IMAD.WIDE R232, R0, 0x4, R8 ;  /* 0x0000000400e87825 */ /* 0x002fc800078e0208 */
[----:B------:R-:W-:Y:S01]  /*fabe0*/  VIADD R16, R10, 0x72 ;  /* 0x000000720a107836 */ /* 0x000fe20000000000 */
[----:B---3--:R-:W1:Y:S01]  /*fabf0*/  LDC R238, c[0x0][0x228] ;  /* 0x00008a00ffee7b82 */ /* 0x008e620000000800 */
[----:B------:R3:W-:Y:S03]  /*fac00*/  @P6 STG.E desc[UR60][R232.64], R247 ;  /* 0x000000f7e8006986 */ /* 0x0007e6000c10193c */
[----:B------:R-:W-:Y:S02]  /*fac10*/  ISETP.GE.AND P6, PT, R16, R199, PT ;  /* 0x000000c71000720c */ /* 0x000fe40003fc6270 */
[----:B------:R-:W2:Y:S04]  /*fac20*/  LDL.LU R16, [R1+0x10e0] ;  /* 0x0010e00001107983 */ /* 0x000ea80000300800 */
[----:B------:R-:W4:Y:S01]  /*fac30*/  LDL.LU R199, [R1+0x4e0] ;  /* 0x0004e00001c77983 */ /* 0x000f220000300800 */
[----:B------:R-:W-:-:S02]  /*fac40*/  ISETP.LT.AND P0, PT, R11, R244, !P4 ;  /* 0x000000f40b00720c */ /* 0x000fc40006701270 */
[----:B------:R-:W-:Y:S02]  /*fac50*/  IADD3 R0, R0, R14, RZ ;  /* 0x0000000e00007210 */ /* 0x000fe40007ffe0ff */
[----:B------:R-:W-:Y:S02]  /*fac60*/  ISETP.LT.AND P5, PT, R17, R236, !P4 ;  /* 0x000000ec1100720c */ /* 0x000fe400067a1270 */
[----:B------:R-:W-:Y:S01]  /*fac70*/  ISETP.LT.AND P4, PT, R15, R237, !P4 ;  /* 0x000000ed0f00720c */ /* 0x000fe20006781270 */
[----:B------:R-:W1:Y:S08]  /*fac80*/  LDC R244, c[0x0][0x228] ;  /* 0x00008a00fff47b82 */ /* 0x000e700000000800 */
[----:B---3--:R-:W3:Y:S01]  /*fac90*/  LDC R247, c[0x0][0x228] ;  /* 0x00008a00fff77b82 */ /* 0x008ee20000000800 */
[----:B------:R-:W-:-:S04]  /*faca0*/  IMAD.WIDE R232, R0, 0x4, R2 ;  /* 0x0000000400e87825 */ /* 0x000fc800078e0202 */
[----:B------:R-:W-:-:S04]  /*facb0*/  IMAD.WIDE R234, R0, 0x4, R4 ;  /* 0x0000000400ea7825 */ /* 0x000fc800078e0204 */
[C---:B------:R-:W-:Y:S01]  /*facc0*/  IMAD.WIDE R236, R0.reuse, 0x4, R6 ;  /* 0x0000000400ec7825 */ /* 0x040fe200078e0206 */
[----:B--2---:R2:W-:Y:S04]  /*facd0*/  @P0 STG.E desc[UR60][R232.64], R16 ;  /* 0x00000010e8000986 */ /* 0x0045e8000c10193c */
[----:B------:R3:W-:Y:S04]  /*face0*/  @P3 STG.E desc[UR60][R234.64], R252 ;  /* 0x000000fcea003986 */ /* 0x0007e8000c10193c */
[----:B----4-:R4:W-:Y:S01]  /*facf0*/  @P5 STG.E desc[UR60][R236.64], R199 ;  /* 0x000000c7ec005986 */ /* 0x0109e2000c10193c */
[----:B-1----:R-:W-:Y:S01]  /*fad00*/  ISETP.LT.AND P5, PT, R17, R238, !P6 ;  /* 0x000000ee1100720c */ /* 0x002fe200077a1270 */
[----:B--2---:R-:W-:-:S04]  /*fad10*/  IMAD.WIDE R232, R0, 0x4, R8 ;  /* 0x0000000400e87825 */ /* 0x004fc800078e0208 */
[----:B------:R-:W-:Y:S01]  /*fad20*/  VIADD R16, R10, 0x73 ;  /* 0x000000730a107836 */ /* 0x000fe20000000000 */
[----:B---3--:R-:W2:Y:S04]  /*fad30*/  LDL.LU R252, [R1+0xcd4] ;  /* 0x000cd40001fc7983 */ /* 0x008ea80000300800 */
[----:B----4-:R-:W3:Y:S04]  /*fad40*/  LDL.LU R237, [R1+0x14d4] ;  /* 0x0014d40001ed7983 */ /* 0x010ee80000300800 */
[----:B------:R1:W-:Y:S04]  /*fad50*/  @P4 STG.E desc[UR60][R232.64], R246 ;  /* 0x000000f6e8004986 */ /* 0x0003e8000c10193c */
[----:B------:R-:W4:Y:S01]  /*fad60*/  LDL.LU R238, [R1+0x18d4] ;  /* 0x0018d40001ee7983 */ /* 0x000f220000300800 */
[----:B------:R-:W-:Y:S01]  /*fad70*/  ISETP.GE.AND P4, PT, R16, R197, PT ;  /* 0x000000c51000720c */ /* 0x000fe20003f86270 */
[----:B------:R-:W3:Y:S02]  /*fad80*/  LDC R236, c[0x0][0x228] ;  /* 0x00008a00ffec7b82 */ /* 0x000ee40000000800 */
[----:B------:R-:W2:Y:S01]  /*fad90*/  LDL.LU R197, [R1+0x1cc4] ;  /* 0x001cc40001c57983 */ /* 0x000ea20000300800 */
[----:B------:R-:W-:-:S05]  /*fada0*/  ISETP.LT.AND P3, PT, R11, R239, !P6 ;  /* 0x000000ef0b00720c */ /* 0x000fca0007761270 */
[----:B------:R-:W3:Y:S01]  /*fadb0*/  LDC R239, c[0x0][0x22c] ;  /* 0x00008b00ffef7b82 */ /* 0x000ee20000000800 */
[----:B------:R-:W-:Y:S02]  /*fadc0*/  ISETP.LT.AND P0, PT, R13, R245, !P6 ;  /* 0x000000f50d00720c */ /* 0x000fe40007701270 */
[----:B------:R-:W-:Y:S02]  /*fadd0*/  IADD3 R0, R0, R14, RZ ;  /* 0x0000000e00007210 */ /* 0x000fe40007ffe0ff */
[----:B------:R-:W-:Y:S01]  /*fade0*/  ISETP.LT.AND P6, PT, R15, R198, !P6 ;  /* 0x000000c60f00720c */ /* 0x000fe200077c1270 */
[----:B------:R-:W-:Y:S02]  /*fadf0*/  VIADD R16, R10, 0x74 ;  /* 0x000000740a107836 */ /* 0x000fe40000000000 */
[----:B------:R-:W3:Y:S08]  /*fae00*/  LDC R245, c[0x0][0x228] ;  /* 0x00008a00fff57b82 */ /* 0x000ef00000000800 */
[----:B-1----:R-:W1:Y:S01]  /*fae10*/  LDC R246, c[0x0][0x228] ;  /* 0x00008a00fff67b82 */ /* 0x002e620000000800 */
[----:B------:R-:W-:-:S04]  /*fae20*/  IMAD.WIDE R198, R0, 0x4, R2 ;  /* 0x0000000400c67825 */ /* 0x000fc800078e0202 */
[----:B------:R-:W-:-:S04]  /*fae30*/  IMAD.WIDE R232, R0, 0x4, R4 ;  /* 0x0000000400e87825 */ /* 0x000fc800078e0204 */
[----:B------:R-:W-:Y:S01]  /*fae40*/  IMAD.WIDE R234, R0, 0x4, R6 ;  /* 0x0000000400ea7825 */ /* 0x000fe200078e0206 */
[----:B--2---:R2:W-:Y:S04]  /*fae50*/  @P3 STG.E desc[UR60][R198.64], R197 ;  /* 0x000000c5c6003986 */ /* 0x0045e8000c10193c */
[----:B----4-:R4:W-:Y:S01]  /*fae60*/  @P0 STG.E desc[UR60][R232.64], R238 ;  /* 0x000000eee8000986 */ /* 0x0109e2000c10193c */
[----:B------:R-:W-:-:S03]  /*fae70*/  ISETP.LT.AND P3, PT, R13, R247, !P4 ;  /* 0x000000f70d00720c */ /* 0x000fc60006761270 */
[----:B---3--:R3:W-:Y:S04]  /*fae80*/  @P5 STG.E desc[UR60][R234.64], R237 ;  /* 0x000000edea005986 */ /* 0x0087e8000c10193c */
[----:B------:R-:W3:Y:S01]  /*fae90*/  LDL.LU R247, [R1+0x8d4] ;  /* 0x0008d40001f77983 */ /* 0x000ee20000300800 */
[----:B------:R-:W-:-:S03]  /*faea0*/  ISETP.LT.AND P5, PT, R17, R236, !P4 ;  /* 0x000000ec1100720c */ /* 0x000fc600067a1270 */
[----:B------:R-:W3:Y:S01]  /*faeb0*/  LDL.LU R236, [R1+0x4e4] ;  /* 0x0004e40001ec7983 */ /* 0x000ee20000300800 */
[----:B--2---:R-:W2:Y:S01]  /*faec0*/  LDC.64 R198, c[0x0][0x228] ;  /* 0x00008a00ffc67b82 */ /* 0x004ea20000000a00 */
[----:B----4-:R-:W-:Y:S01]  /*faed0*/  IMAD.WIDE R232, R0, 0x4, R8 ;  /* 0x0000000400e87825 */ /* 0x010fe200078e0208 */
[----:B------:R-:W-:-:S06]  /*faee0*/  ISETP.LT.AND P0, PT, R11, R244, !P4 ;  /* 0x000000f40b00720c */ /* 0x000fcc0006701270 */
[----:B---3--:R-:W3:Y:S08]  /*faef0*/  LDC R237, c[0x0][0x228] ;  /* 0x00008a00ffed7b82 */ /* 0x008ef00000000800 */
[----:B------:R-:W4:Y:S01]  /*faf00*/  LDC R238, c[0x0][0x228] ;  /* 0x00008a00ffee7b82 */ /* 0x000f220000000800 */
[----:B------:R1:W-:Y:S01]  /*faf10*/  @P6 STG.E desc[UR60][R232.64], R252 ;  /* 0x000000fce8006986 */ /* 0x0003e2000c10193c */
[----:B------:R-:W-:-:S02]  /*faf20*/  ISETP.GE.AND P6, PT, R16, R239, PT ;  /* 0x000000ef1000720c */ /* 0x000fc40003fc6270 */
[----:B------:R-:W-:Y:S02]  /*faf30*/  IADD3 R0, R0, R14, RZ ;  /* 0x0000000e00007210 */ /* 0x000fe40007ffe0ff */
[----:B------:R-:W-:Y:S02]  /*faf40*/  ISETP.LT.AND P4, PT, R15, R196, !P4 ;  /* 0x000000c40f00720c */ /* 0x000fe40006781270 */
[----:B------:R-:W4:Y:S08]  /*faf50*/  LDC R239, c[0x0][0x228] ;  /* 0x00008a00ffef7b82 */ /* 0x000f300000000800 */
[----:B------:R-:W4:Y:S01]  /*faf60*/  LDC R244, c[0x0][0x228] ;  /* 0x00008a00fff47b82 */ /* 0x000f220000000800 */
[----:B-1----:R-:W4:Y:S04]  /*faf70*/  LDL.LU R252, [R1+0x14d8] ;  /* 0x0014d80001fc7983 */ /* 0x002f280000300800 */
[----:B------:R-:W2:Y:S01]  /*faf80*/  LDL.LU R16, [R1+0x10e4] ;  /* 0x0010e40001107983 */ /* 0x000ea20000300800 */
[----:B------:R-:W-:-:S04]  /*faf90*/  IMAD.WIDE R196, R0, 0x4, R2 ;  /* 0x0000000400c47825 */ /* 0x000fc800078e0202 */
[----:B------:R-:W-:-:S04]  /*fafa0*/  IMAD.WIDE R232, R0, 0x4, R4 ;  /* 0x0000000400e87825 */ /* 0x000fc800078e0204 */
[----:B------:R-:W-:Y:S01]  /*fafb0*/  IMAD.WIDE R234, R0, 0x4, R6 ;  /* 0x0000000400ea7825 */ /* 0x000fe200078e0206 */
[----:B--2---:R-:W-:Y:S01]  /*fafc0*/  @P0 STG.E desc[UR60][R196.64], R16 ;  /* 0x00000010c4000986 */ /* 0x004fe2000c10193c */
[----:B------:R-:W-:-:S03]  /*fafd0*/  ISETP.LT.AND P0, PT, R13, R246, !P6 ;  /* 0x000000f60d00720c */ /* 0x000fc60007701270 */
[----:B------:R-:W2:Y:S04]  /*fafe0*/  LDL.LU R246, [R1+0x18d8] ;  /* 0x0018d80001f67983 */ /* 0x000ea80000300800 */
[----:B------:R1:W-:Y:S04]  /*faff0*/  @P3 STG.E desc[UR60][R232.64], R247 ;  /* 0x000000f7e8003986 */ /* 0x0003e8000c10193c */
[----:B-1----:R-:W4:Y:S01]  /*fb000*/  LDL.LU R233, [R1+0xe4] ;  /* 0x0000e40001e97983 */ /* 0x002f220000300800 */
[----:B------:R-:W-:-:S04]  /*fb010*/  IMAD.WIDE R196, R0, 0x4, R8 ;  /* 0x0000000400c47825 */ /* 0x000fc800078e0208 */
[----:B------:R-:W-:Y:S01]  /*fb020*/  VIADD R16, R10, 0x75 ;  /* 0x000000750a107836 */ /* 0x000fe20000000000 */
[----:B------:R1:W-:Y:S04]  /*fb030*/  @P5 STG.E desc[UR60][R234.64], R236 ;  /* 0x000000ecea005986 */ /* 0x0003e8000c10193c */
[----:B------:R-:W2:Y:S01]  /*fb040*/  LDL.LU R247, [R1+0xcd8] ;  /* 0x000cd80001f77983 */ /* 0x000ea20000300800 */
[----:B------:R-:W-:Y:S02]  /*fb050*/  ISETP.LT.AND P3, PT, R11, R245, !P6 ;  /* 0x000000f50b00720c */ /* 0x000fe40007761270 */
[----:B------:R-:W2:Y:S01]  /*fb060*/  LDC R245, c[0x0][0x22c] ;  /* 0x00008b00fff57b82 */ /* 0x000ea20000000800 */
[----:B---3--:R-:W-:-:S07]  /*fb070*/  ISETP.LT.AND P5, PT, R17, R237, !P6 ;  /* 0x000000ed1100720c */ /* 0x008fce00077a1270 */
[----:B-1----:R-:W1:Y:S01]  /*fb080*/  LDC R236, c[0x0][0x228] ;  /* 0x00008a00ffec7b82 */ /* 0x002e620000000800 */
[----:B----4-:R3:W-:Y:S01]  /*fb090*/  @P4 STG.E desc[UR60][R196.64], R233 ;  /* 0x000000e9c4004986 */ /* 0x0107e2000c10193c */
[----:B------:R-:W-:-:S03]  /*fb0a0*/  ISETP.GE.AND P4, PT, R16, R199, PT ;  /* 0x000000c71000720c */ /* 0x000fc60003f86270 */
[----:B------:R-:W4:Y:S01]  /*fb0b0*/  LDL.LU R199, [R1+0x1cc8] ;  /* 0x001cc80001c77983 */ /* 0x000f220000300800 */
[----:B------:R-:W-:Y:S02]  /*fb0c0*/  IADD3 R0, R0, R14, RZ ;  /* 0x0000000e00007210 */ /* 0x000fe40007ffe0ff */
[----:B------:R-:W-:Y:S01]  /*fb0d0*/  ISETP.LT.AND P6, PT, R15, R238, !P6 ;  /* 0x000000ee0f00720c */ /* 0x000fe200077c1270 */
[----:B------:R-:W1:Y:S01]  /*fb0e0*/  LDC R237, c[0x0][0x228] ;  /* 0x00008a00ffed7b82 */ /* 0x000e620000000800 */
[----:B------:R-:W2:Y:S01]  /*fb0f0*/  LDL.LU R238, [R1+0x10e8] ;  /* 0x0010e80001ee7983 */ /* 0x000ea20000300800 */
[----:B---3--:R-:W-:-:S04]  /*fb100*/  IMAD.WIDE R196, R0, 0x4, R2 ;  /* 0x0000000400c47825 */ /* 0x008fc800078e0202 */
[----:B------:R-:W-:-:S04]  /*fb110*/  IMAD.WIDE R232, R0, 0x4, R4 ;  /* 0x0000000400e87825 */ /* 0x000fc800078e0204 */
[----:B------:R-:W-:-:S04]  /*fb120*/  IMAD.WIDE R234, R0, 0x4, R6 ;  /* 0x0000000400ea7825 */ /* 0x000fc800078e0206 */
[----:B------:R-:W-:Y:S01]  /*fb130*/  VIADD R16, R10, 0x76 ;  /* 0x000000760a107836 */ /* 0x000fe20000000000 */
[----:B----4-:R3:W-:Y:S04]  /*fb140*/  @P3 STG.E desc[UR60][R196.64], R199 ;  /* 0x000000c7c4003986 */ /* 0x0107e8000c10193c */
[----:B--2---:R2:W-:Y:S04]  /*fb150*/  @P0 STG.E desc[UR60][R232.64], R246 ;  /* 0x000000f6e8000986 */ /* 0x0045e8000c10193c */
[----:B------:R4:W-:Y:S01]  /*fb160*/  @P5 STG.E desc[UR60][R234.64], R252 ;  /* 0x000000fcea005986 */ /* 0x0009e2000c10193c */
[----:B-1----:R-:W-:Y:S01]  /*fb170*/  ISETP.LT.AND P5, PT, R17, R236, !P4 ;  /* 0x000000ec1100720c */ /* 0x002fe200067a1270 */
[----:B---3--:R-:W1:Y:S01]  /*fb180*/  LDC.64 R196, c[0x0][0x228] ;  /* 0x00008a00ffc47b82 */ /* 0x008e620000000a00 */
[----:B--2---:R-:W-:Y:S01]  /*fb190*/  IMAD.WIDE R232, R0, 0x4, R8 ;  /* 0x0000000400e87825 */ /* 0x004fe200078e0208 */
[----:B----4-:R-:W2:Y:S04]  /*fb1a0*/  LDL.LU R252, [R1+0x1ccc] ;  /* 0x001ccc0001fc7983 */ /* 0x010ea80000300800 */
[----:B------:R-:W3:Y:S01]  /*fb1b0*/  LDL.LU R236, [R1+0x4e8] ;  /* 0x0004e80001ec7983 */ /* 0x000ee20000300800 */
[----:B------:R-:W-:-:S02]  /*fb1c0*/  ISETP.LT.AND P3, PT, R13, R244, !P4 ;  /* 0x000000f40d00720c */ /* 0x000fc40006761270 */
[----:B------:R-:W-:Y:S01]  /*fb1d0*/  ISETP.LT.AND P0, PT, R11, R239, !P4 ;  /* 0x000000ef0b00720c */ /* 0x000fe20006701270 */
[----:B------:R4:W-:Y:S01]  /*fb1e0*/  @P6 STG.E desc[UR60][R232.64], R247 ;  /* 0x000000f7e8006986 */ /* 0x0009e2000c10193c */
[----:B------:R-:W-:-:S03]  /*fb1f0*/  ISETP.GE.AND P6, PT, R16, R245, PT ;  /* 0x000000f51000720c */ /* 0x000fc60003fc6270 */
[----:B------:R-:W2:Y:S04]  /*fb200*/  LDL.LU R16, [R1+0x8d8] ;  /* 0x0008d80001107983 */ /* 0x000ea80000300800 */
[----:B------:R-:W3:Y:S01]  /*fb210*/  LDL.LU R245, [R1+0xe8] ;  /* 0x0000e80001f57983 */ /* 0x000ee20000300800 */
[----:B------:R-:W-:Y:S02]  /*fb220*/  IADD3 R0, R0, R14, RZ ;  /* 0x0000000e00007210 */ /* 0x000fe40007ffe0ff */
[----:B------:R-:W-:Y:S01]  /*fb230*/  ISETP.LT.AND P4, PT, R15, R198, !P4 ;  /* 0x000000c60f00720c */ /* 0x000fe20006781270 */
[----:B------:R-:W1:Y:S08]  /*fb240*/  LDC R239, c[0x0][0x228] ;  /* 0x00008a00ffef7b82 */ /* 0x000e700000000800 */
[----:B------:R-:W1:Y:S08]  /*fb250*/  LDC R244, c[0x0][0x228] ;  /* 0x00008a00fff47b82 */ /* 0x000e700000000800 */
[----:B----4-:R-:W4:Y:S01]  /*fb260*/  LDC R247, c[0x0][0x228] ;  /* 0x00008a00fff77b82 */ /* 0x010f220000000800 */
[----:B------:R-:W-:-:S07]  /*fb270*/  IMAD.WIDE R198, R0, 0x4, R2 ;  /* 0x0000000400c67825 */ /* 0x000fce00078e0202 */
[----:B------:R-:W4:Y:S01]  /*fb280*/  LDC R246, c[0x0][0x228] ;  /* 0x00008a00fff67b82 */ /* 0x000f220000000800 */
[----:B------:R1:W-:Y:S07]  /*fb290*/  @P0 STG.E desc[UR60][R198.64], R238 ;  /* 0x000000eec6000986 */ /* 0x0003ee000c10193c */
[----:B-1----:R-:W1:Y:S01]  /*fb2a0*/  LDC R238, c[0x0][0x228] ;  /* 0x00008a00ffee7b82 */ /* 0x002e620000000800 */
[----:B------:R-:W-:-:S04]  /*fb2b0*/  IMAD.WIDE R232, R0, 0x4, R4 ;  /* 0x0000000400e87825 */ /* 0x000fc800078e0204 */
[----:B------:R-:W-:-:S04]  /*fb2c0*/  IMAD.WIDE R234, R0, 0x4, R6 ;  /* 0x0000000400ea7825 */ /* 0x000fc800078e0206 */
[----:B------:R-:W-:Y:S01]  /*fb2d0*/  IMAD.WIDE R198, R0, 0x4, R8 ;  /* 0x0000000400c67825 */ /* 0x000fe200078e0208 */
[----:B-1----:R-:W-:Y:S01]  /*fb2e0*/  ISETP.LT.AND P0, PT, R13, R238, !P6 ;  /* 0x000000ee0d00720c */ /* 0x002fe20007701270 */
[----:B--2---:R-:W-:Y:S04]  /*fb2f0*/  @P3 STG.E desc[UR60][R232.64], R16 ;  /* 0x00000010e8003986 */ /* 0x004fe8000c10193c */
[----:B---3--:R1:W-:Y:S04]  /*fb300*/  @P5 STG.E desc[UR60][R234.64], R236 ;  /* 0x000000ecea005986 */ /* 0x0083e8000c10193c */
[----:B------:R2:W-:Y:S01]  /*fb310*/  @P4 STG.E desc[UR60][R198.64], R245 ;  /* 0x000000f5c6004986 */ /* 0x0005e2000c10193c */
[----:B------:R-:W-:-:S02]  /*fb320*/  ISETP.LT.AND P3, PT, R11, R237, !P6 ;  /* 0x000000ed0b00720c */ /* 0x000fc40007761270 */
[----:B------:R-:W-:Y:S02]  /*fb330*/  ISETP.LT.AND P5, PT, R17, R239, !P6 ;  /* 0x000000ef1100720c */ /* 0x000fe400077a1270 */
[----:B------:R-:W-:Y:S02]  /*fb340*/  ISETP.LT.AND P6, PT, R15, R244, !P6 ;  /* 0x000000f40f00720c */ /* 0x000fe400077c1270 */
[----:B------:R-:W-:Y:S01]  /*fb350*/  IADD3 R0, R0, R14, RZ ;  /* 0x0000000e00007210 */ /* 0x000fe20007ffe0ff */
[----:B------:R-:W3:Y:S08]  /*fb360*/  LDC R238, c[0x0][0x228] ;  /* 0x00008a00ffee7b82 */ /* 0x000ef00000000800 */
[----:B-1----:R-:W1:Y:S08]  /*fb370*/  LDC.64 R236, c[0x0][0x228] ;  /* 0x00008a00ffec7b82 */ /* 0x002e700000000a00 */
[----:B------:R-:W3:Y:S08]  /*fb380*/  LDC R239, c[0x0][0x228] ;  /* 0x00008a00ffef7b82 */ /* 0x000ef00000000800 */
[----:B--2---:R-:W2:Y:S01]  /*fb390*/  LDC R245, c[0x0][0x228] ;  /* 0x00008a00fff57b82 */ /* 0x004ea20000000800 */
[----:B------:R-:W-:-:S05]  /*fb3a0*/  VIADD R16, R10, 0x77 ;  /* 0x000000770a107836 */ /* 0x000fca0000000000 */
[----:B------:R-:W-:Y:S02]  /*fb3b0*/  ISETP.GE.AND P4, PT, R16, R197, PT ;  /* 0x000000c51000720c */ /* 0x000fe40003f86270 */
[----:B------:R-:W3:Y:S04]  /*fb3c0*/  LDL.LU R16, [R1+0x14dc] ;  /* 0x0014dc0001107983 */ /* 0x000ee80000300800 */
[----:B------:R-:W2:Y:S04]  /*fb3d0*/  LDL.LU R197, [R1+0xcdc] ;  /* 0x000cdc0001c57983 */ /* 0x000ea80000300800 */
[----:B------:R-:W3:Y:S01]  /*fb3e0*/  LDL.LU R244, [R1+0x18dc] ;  /* 0x0018dc0001f47983 */ /* 0x000ee20000300800 */
[----:B------:R-:W-:-:S04]  /*fb3f0*/  IMAD.WIDE R198, R0, 0x4, R2 ;  /* 0x0000000400c67825 */ /* 0x000fc800078e0202 */
[----:B------:R-:W-:-:S04]  /*fb400*/  IMAD.WIDE R232, R0, 0x4, R4 ;  /* 0x0000000400e87825 */ /* 0x000fc800078e0204 */
[C---:B------:R-:W-:Y:S01]  /*fb410*/  IMAD.WIDE R234, R0.reuse, 0x4, R6 ;  /* 0x0000000400ea7825 */ /* 0x040fe200078e0206 */
[----:B------:R1:W-:Y:S01]  /*fb420*/  @P3 STG.E desc[UR60][R198.64], R252 ;  /* 0x000000fcc6003986 */ /* 0x0003e2000c10193c */
[----:B----4-:R-:W-:Y:S02]  /*fb430*/  ISETP.LT.AND P3, PT, R13, R247, !P4 ;  /* 0x000000f70d00720c */ /* 0x010fe40006761270 */
[----:B-1----:R-:W-:Y:S01]  /*fb440*/  IMAD.WIDE R198, R0, 0x4, R8 ;  /* 0x0000000400c67825 */ /* 0x002fe200078e0208 */
[----:B------:R-:W4:Y:S04]  /*fb450*/  LDL.LU R252, [R1+0xec] ;  /* 0x0000ec0001fc7983 */ /* 0x000f280000300800 */
[----:B------:R-:W4:Y:S04]  /*fb460*/  LDL.LU R247, [R1+0x4ec] ;  /* 0x0004ec0001f77983 */ /* 0x000f280000300800 */
[----:B---3--:R1:W-:Y:S04]  /*fb470*/  @P0 STG.E desc[UR60][R232.64], R244 ;  /* 0x000000f4e8000986 */ /* 0x0083e8000c10193c */
[----:B------:R3:W-:Y:S01]  /*fb480*/  @P5 STG.E desc[UR60][R234.64], R16 ;  /* 0x00000010ea005986 */ /* 0x0007e2000c10193c */
[----:B------:R-:W-:-:S03]  /*fb490*/  ISETP.LT.AND P0, PT, R11, R246, !P4 ;  /* 0x000000f60b00720c */ /* 0x000fc60006701270 */
[----:B--2---:R2:W-:Y:S04]  /*fb4a0*/  @P6 STG.E desc[UR60][R198.64], R197 ;  /* 0x000000c5c6006986 */ /* 0x0045e8000c10193c */
[----:B------:R-:W4:Y:S04]  /*fb4b0*/  LDL.LU R246, [R1+0x8dc] ;  /* 0x0008dc0001f67983 */ /* 0x000f280000300800 */
[----:B-1----:R-:W4:Y:S01]  /*fb4c0*/  LDL.LU R244, [R1+0x1cd0] ;  /* 0x001cd00001f47983 */ /* 0x002f220000300800 */
[----:B---3--:R-:W-:Y:S01]  /*fb4d0*/  VIADD R16, R10, 0x78 ;  /* 0x000000780a107836 */ /* 0x008fe20000000000 */
[----:B------:R-:W1:Y:S01]  /*fb4e0*/  LDC R235, c[0x0][0x22c] ;  /* 0x00008b00ffeb7b82 */ /* 0x000e620000000800 */
[----:B------:R-:W-:-:S07]  /*fb4f0*/  IADD3 R0, R0, R14, RZ ;  /* 0x0000000e00007210 */ /* 0x000fce0007ffe0ff */
[----:B------:R-:W3:Y:S01]  /*fb500*/  LDC R234, c[0x0][0x228] ;  /* 0x00008a00ffea7b82 */ /* 0x000ee20000000800 */
[----:B------:R-:W-:Y:S02]  /*fb510*/  ISETP.GE.AND P6, PT, R16, R237, PT ;  /* 0x000000ed1000720c */ /* 0x000fe40003fc6270 */
[----:B------:R-:W3:Y:S01]  /*fb520*/  LDL.LU R237, [R1+0x10ec] ;  /* 0x0010ec0001ed7983 */ /* 0x000ee20000300800 */
[----:B------:R-:W-:Y:S02]  /*fb530*/  ISETP.LT.AND P5, PT, R17, R238, !P4 ;  /* 0x000000ee1100720c */ /* 0x000fe400067a1270 */
[----:B------:R-:W-:Y:S01]  /*fb540*/  ISETP.LT.AND P4, PT, R15, R196, !P4 ;  /* 0x000000c40f00720c */ /* 0x000fe20006781270 */
[----:B--2---:R-:W-:-:S04]  /*fb550*/  IMAD.WIDE R196, R0, 0x4, R2 ;  /* 0x0000000400c47825 */ /* 0x004fc800078e0202 */
[----:B------:R-:W-:-:S04]  /*fb560*/  IMAD.WIDE R198, R0, 0x4, R4 ;  /* 0x0000000400c67825 */ /* 0x000fc800078e0204 */
[----:B------:R-:W-:-:S04]  /*fb570*/  IMAD.WIDE R232, R0, 0x4, R6 ;  /* 0x0000000400e87825 */ /* 0x000fc800078e0206 */
[----:B------:R-:W-:Y:S01]  /*fb580*/  VIADD R16, R10, 0x79 ;  /* 0x000000790a107836 */ /* 0x000fe20000000000 */
[----:B------:R-:W2:Y:S01]  /*fb590*/  LDC R238, c[0x0][0x228] ;  /* 0x00008a00ffee7b82 */ /* 0x000ea20000000800 */
[----:B---3--:R3:W-:Y:S04]  /*fb5a0*/  @P0 STG.E desc[UR60][R196.64], R237 ;  /* 0x000000edc4000986 */ /* 0x0087e8000c10193c */
[----:B----4-:R4:W-:Y:S01]  /*fb5b0*/  @P3 STG.E desc[UR60][R198.64], R246 ;  /* 0x000000f6c6003986 */ /* 0x0109e2000c10193c */
[----:B------:R-:W-:-:S03]  /*fb5c0*/  ISETP.LT.AND P3, PT, R11, R239, !P6 ;  /* 0x000000ef0b00720c */ /* 0x000fc60007761270 */
[----:B------:R1:W-:Y:S01]  /*fb5d0*/  @P5 STG.E desc[UR60][R232.64], R247 ;  /* 0x000000f7e8005986 */ /* 0x0003e2000c10193c */
[----:B------:R-:W-:Y:S01]  /*fb5e0*/  ISETP.LT.AND P0, PT, R13, R245, !P6 ;  /* 0x000000f50d00720c */ /* 0x000fe20007701270 */
[----:B------:R-:W2:Y:S02]  /*fb5f0*/  LDC R239, c[0x0][0x228] ;  /* 0x00008a00ffef7b82 */ /* 0x000ea40000000800 */
[----:B------:R-:W2:Y:S06]  /*fb600*/  LDL.LU R245, [R1+0xce0] ;  /* 0x000ce00001f57983 */ /* 0x000eac0000300800 */
[----:B---3--:R-:W3:Y:S08]  /*fb610*/  LDC R237, c[0x0][0x228] ;  /* 0x00008a00ffed7b82 */ /* 0x008ef00000000800 */
[----:B------:R-:W2:Y:S08]  /*fb620*/  LDC.64 R196, c[0x0][0x228] ;  /* 0x00008a00ffc47b82 */ /* 0x000eb00000000a00 */
[----:B----4-:R-:W4:Y:S01]  /*fb630*/  LDC R246, c[0x0][0x228] ;  /* 0x00008a00fff67b82 */ /* 0x010f220000000800 */
[C---:B------:R-:W-:Y:S01]  /*fb640*/  IMAD.WIDE R198, R0.reuse, 0x4, R8 ;  /* 0x0000000400c67825 */ /* 0x040fe200078e0208 */
[----:B------:R-:W-:Y:S01]  /*fb650*/  IADD3 R0, R0, R14, RZ ;  /* 0x0000000e00007210 */ /* 0x000fe20007ffe0ff */
[----:B-1----:R-:W4:Y:S04]  /*fb660*/  LDL.LU R247, [R1+0x8e0] ;  /* 0x0008e00001f77983 */ /* 0x002f280000300800 */
[----:B------:R1:W-:Y:S01]  /*fb670*/  @P4 STG.E desc[UR60][R198.64], R252 ;  /* 0x000000fcc6004986 */ /* 0x0003e2000c10193c */
[----:B------:R-:W-:Y:S01]  /*fb680*/  ISETP.GE.AND P4, PT, R16, R235, PT ;  /* 0x000000eb1000720c */ /* 0x000fe20003f86270 */
[----:B-1----:R-:W-:-:S02]  /*fb690*/  IMAD.WIDE R198, R0, 0x4, R2 ;  /* 0x0000000400c67825 */ /* 0x002fc400078e0202 */
[----:B------:R-:W4:Y:S04]  /*fb6a0*/  LDL.LU R252, [R1+0x4f0] ;  /* 0x0004f00001fc7983 */ /* 0x000f280000300800 */
[----:B------:R-:W3:Y:S04]  /*fb6b0*/  LDL.LU R16, [R1+0x14e0] ;  /* 0x0014e00001107983 */ /* 0x000ee80000300800 */
[----:B------:R1:W-:Y:S04]  /*fb6c0*/  @P3 STG.E desc[UR60][R198.64], R244 ;  /* 0x000000f4c6003986 */ /* 0x0003e8000c10193c */
[----:B-1----:R-:W2:Y:S01]  /*fb6d0*/  LDL.LU R199, [R1+0x18e0] ;  /* 0x0018e00001c77983 */ /* 0x002ea20000300800 */
[----:B------:R-:W-:-:S02]  /*fb6e0*/  ISETP.LT.AND P5, PT, R17, R234, !P6 ;  /* 0x000000ea1100720c */ /* 0x000fc400077a1270 */
[----:B------:R-:W-:Y:S01]  /*fb6f0*/  ISETP.LT.AND P6, PT, R15, R236, !P6 ;  /* 0x000000ec0f00720c */ /* 0x000fe200077c1270 */
[----:B------:R-:W-:-:S04]  /*fb700*/  IMAD.WIDE R232, R0, 0x4, R4 ;  /* 0x0000000400e87825 */ /* 0x000fc800078e0204 */
[----:B------:R-:W-:Y:S01]  /*fb710*/  IMAD.WIDE R234, R0, 0x4, R6 ;  /* 0x0000000400ea7825 */ /* 0x000fe200078e0206 */
[----:B------:R-:W1:Y:S08]  /*fb720*/  LDC R244, c[0x0][0x228] ;  /* 0x00008a00fff47b82 */ /* 0x000e700000000800 */
[----:B------:R-:W4:Y:S01]  /*fb730*/  LDC R236, c[0x0][0x228] ;  /* 0x00008a00ffec7b82 */ /* 0x000f220000000800 */
[----:B--2---:R2:W-:Y:S04]  /*fb740*/  @P0 STG.E desc[UR60][R232.64], R199 ;  /* 0x000000c7e8000986 */ /* 0x0045e8000c10193c */
[----:B---3--:R3:W-:Y:S01]  /*fb750*/  @P5 STG.E desc[UR60][R234.64], R16 ;  /* 0x00000010ea005986 */ /* 0x0087e2000c10193c */
[----:B------:R-:W-:-:S03]  /*fb760*/  ISETP.LT.AND P5, PT, R17, R237, !P4 ;  /* 0x000000ed1100720c */ /* 0x000fc600067a1270 */
[----:B------:R-:W4:Y:S01]  /*fb770*/  LDL.LU R237, [R1+0x10f0] ;  /* 0x0010f00001ed7983 */ /* 0x000f220000300800 */
[----:B--2---:R-:W-:-:S04]  /*fb780*/  IMAD.WIDE R198, R0, 0x4, R8 ;  /* 0x0000000400c67825 */ /* 0x004fc800078e0208 */
[----:B---3--:R-:W-:Y:S01]  /*fb790*/  VIADD R16, R10, 0x7a ;  /* 0x0000007a0a107836 */ /* 0x008fe20000000000 */
[----:B------:R2:W-:Y:S04]  /*fb7a0*/  @P6 STG.E desc[UR60][R198.64], R245 ;  /* 0x000000f5c6006986 */ /* 0x0005e8000c10193c */
[----:B------:R-:W-:Y:S01]  /*fb7b0*/  ISETP.GE.AND P6, PT, R16, R197, PT ;  /* 0x000000c51000720c */ /* 0x000fe20003fc6270 */
[----:B--2---:R-:W2:Y:S04]  /*fb7c0*/  LDL.LU R245, [R1+0x1cd4] ;  /* 0x001cd40001f57983 */ /* 0x004ea80000300800 */
[----:B------:R-:W3:Y:S01]  /*fb7d0*/  LDL.LU R197, [R1+0xf0] ;  /* 0x0000f00001c57983 */ /* 0x000ee20000300800 */
[----:B-1----:R-:W-:-:S02]  /*fb7e0*/  ISETP.LT.AND P3, PT, R13, R244, !P4 ;  /* 0x000000f40d00720c */ /* 0x002fc40006761270 */
[----:B------:R-:W1:Y:S01]  /*fb7f0*/  LDC R244, c[0x0][0x22c] ;  /* 0x00008b00fff47b82 */ /* 0x000e620000000800 */
[----:B------:R-:W-:Y:S02]  /*fb800*/  ISETP.LT.AND P0, PT, R11, R238, !P4 ;  /* 0x000000ee0b00720c */ /* 0x000fe40006701270 */
[----:B------:R-:W-:Y:S02]  /*fb810*/  IADD3 R0, R0, R14, RZ ;  /* 0x0000000e00007210 */ /* 0x000fe40007ffe0ff */
[----:B------:R-:W-:Y:S01]  /*fb820*/  ISETP.LT.AND P4, PT, R15, R239, !P4 ;  /* 0x000000ef0f00720c */ /* 0x000fe20006781270 */
[----:B------:R-:W-:Y:S02]  /*fb830*/  VIADD R16, R10, 0x7b ;  /* 0x0000007b0a107836 */ /* 0x000fe40000000000 */
[----:B------:R-:W1:Y:S01]  /*fb840*/  LDC R238, c[0x0][0x228] ;  /* 0x00008a00ffee7b82 */ /* 0x000e620000000800 */
[----:B------:R-:W-:-:S04]  /*fb850*/  IMAD.WIDE R198, R0, 0x4, R2 ;  /* 0x0000000400c67825 */ /* 0x000fc800078e0202 */
[----:B------:R-:W-:-:S04]  /*fb860*/  IMAD.WIDE R232, R0, 0x4, R4 ;  /* 0x0000000400e87825 */ /* 0x000fc800078e0204 */
[----:B------:R-:W-:Y:S01]  /*fb870*/  IMAD.WIDE R234, R0, 0x4, R6 ;  /* 0x0000000400ea7825 */ /* 0x000fe200078e0206 */
[----:B------:R-:W2:Y:S01]  /*fb880*/  LDC R239, c[0x0][0x228] ;  /* 0x00008a00ffef7b82 */ /* 0x000ea20000000800 */
[----:B----4-:R4:W-:Y:S04]  /*fb890*/  @P0 STG.E desc[UR60][R198.64], R237 ;  /* 0x000000edc6000986 */ /* 0x0109e8000c10193c */
[----:B------:R1:W-:Y:S01]  /*fb8a0*/  @P3 STG.E desc[UR60][R232.64], R247 ;  /* 0x000000f7e8003986 */ /* 0x0003e2000c10193c */
[----:B------:R-:W-:-:S03]  /*fb8b0*/  ISETP.LT.AND P0, PT, R13, R246, !P6 ;  /* 0x000000f60d00720c */ /* 0x000fc60007701270 */
[----:B------:R2:W-:Y:S04]  /*fb8c0*/  @P5 STG.E desc[UR60][R234.64], R252 ;  /* 0x000000fcea005986 */ /* 0x0005e8000c10193c */
[----:B------:R-:W3:Y:S01]  /*fb8d0*/  LDL.LU R246, [R1+0x14e4] ;  /* 0x0014e40001f67983 */ /* 0x000ee20000300800 */
[----:B----4-:R-:W4:Y:S01]  /*fb8e0*/  LDC.64 R198, c[0x0][0x228] ;  /* 0x00008a00ffc67b82 */ /* 0x010f220000000a00 */
[----:B-1----:R-:W-:Y:S02]  /*fb8f0*/  IMAD.WIDE R232, R0, 0x4, R8 ;  /* 0x0000000400e87825 */ /* 0x002fe400078e0208 */
[----:B------:R-:W4:Y:S04]  /*fb900*/  LDL.LU R247, [R1+0xce4] ;  /* 0x000ce40001f77983 */ /* 0x000f280000300800 */
[----:B--2---:R-:W2:Y:S01]  /*fb910*/  LDL.LU R252, [R1+0x10f4] ;  /* 0x0010f40001fc7983 */ /* 0x004ea20000300800 */
[----:B------:R-:W1:Y:S03]  /*fb920*/  LDC R237, c[0x0][0x228] ;  /* 0x00008a00ffed7b82 */ /* 0x000e660000000800 */
[----:B---3--:R3:W-:Y:S01]  /*fb930*/  @P4 STG.E desc[UR60][R232.64], R197 ;  /* 0x000000c5e8004986 */ /* 0x0087e2000c10193c */
[----:B------:R-:W-:-:S03]  /*fb940*/  ISETP.GE.AND P4, PT, R16, R244, PT ;  /* 0x000000f41000720c */ /* 0x000fc60003f86270 */
[----:B------:R-:W4:Y:S01]  /*fb950*/  LDL.LU R16, [R1+0x18e4] ;  /* 0x0018e40001107983 */ /* 0x000f220000300800 */
[----:B------:R-:W-:Y:S02]  /*fb960*/  ISETP.LT.AND P3, PT, R11, R236, !P6 ;  /* 0x000000ec0b00720c */ /* 0x000fe40007761270 */
[----:B------:R-:W-:Y:S02]  /*fb970*/  IADD3 R0, R0, R14, RZ ;  /* 0x0000000e00007210 */ /* 0x000fe40007ffe0ff */
[----:B------:R-:W-:Y:S02]  /*fb980*/  ISETP.LT.AND P5, PT, R17, R238, !P6 ;  /* 0x000000ee1100720c */ /* 0x000fe400077a1270 */
[----:B------:R-:W-:Y:S01]  /*fb990*/  ISETP.LT.AND P6, PT, R15, R196, !P6 ;  /* 0x000000c40f00720c */ /* 0x000fe200077c1270 */
[----:B------:R-:W1:Y:S08]  /*fb9a0*/  LDC R236, c[0x0][0x228] ;  /* 0x00008a00ffec7b82 */ /* 0x000e700000000800 */
[----:B------:R-:W2:Y:S01]  /*fb9b0*/  LDC R244, c[0x0][0x228] ;  /* 0x00008a00fff47b82 */ /* 0x000ea20000000800 */
[----:B------:R-:W-:-:S04]  /*fb9c0*/  IMAD.WIDE R234, R0, 0x4, R6 ;  /* 0x0000000400ea7825 */ /* 0x000fc800078e0206 */
[----:B---3--:R-:W-:-:S04]  /*fb9d0*/  IMAD.WIDE R196, R0, 0x4, R2 ;  /* 0x0000000400c47825 */ /* 0x008fc800078e0202 */
[----:B------:R-:W-:Y:S01]  /*fb9e0*/  IMAD.WIDE R232, R0, 0x4, R4 ;  /* 0x0000000400e87825 */ /* 0x000fe200078e0204 */
[----:B------:R-:W3:Y:S01]  /*fb9f0*/  LDC R238, c[0x0][0x228] ;  /* 0x00008a00ffee7b82 */ /* 0x000ee20000000800 */
[----:B------:R1:W-:Y:S07]  /*fba00*/  @P3 STG.E desc[UR60][R196.64], R245 ;  /* 0x000000f5c4003986 */ /* 0x0003ee000c10193c */
[----:B-1----:R-:W1:Y:S08]  /*fba10*/  LDC R245, c[0x0][0x228] ;  /* 0x00008a00fff57b82 */ /* 0x002e700000000800 */
[----:B------:R-:W3:Y:S01]  /*fba20*/  LDC.64 R196, c[0x0][0x228] ;  /* 0x00008a00ffc47b82 */ /* 0x000ee20000000a00 */
[----:B-1----:R-:W-:-:S02]  /*fba30*/  ISETP.LT.AND P3, PT, R13, R245, !P4 ;  /* 0x000000f50d00720c */ /* 0x002fc40006761270 */
[----:B------:R-:W3:Y:S04]  /*fba40*/  LDL.LU R245, [R1+0x4f4] ;  /* 0x0004f40001f57983 */ /* 0x000ee80000300800 */
[----:B----4-:R1:W-:Y:S04]  /*fba50*/  @P0 STG.E desc[UR60][R232.64], R16 ;  /* 0x00000010e8000986 */ /* 0x0103e8000c10193c */
[----:B------:R4:W-:Y:S01]  /*fba60*/  @P5 STG.E desc[UR60][R234.64], R246 ;  /* 0x000000f6ea005986 */ /* 0x0009e2000c10193c */
[----:B-1----:R-:W-:-:S04]  /*fba70*/  IMAD.WIDE R232, R0, 0x4, R8 ;  /* 0x0000000400e87825 */ /* 0x002fc800078e0208 */
[----:B------:R-:W-:Y:S01]  /*fba80*/  VIADD R16, R10, 0x7c ;  /* 0x0000007c0a107836 */ /* 0x000fe20000000000 */
[----:B------:R-:W-:Y:S02]  /*fba90*/  ISETP.LT.AND P0, PT, R11, R239, !P4 ;  /* 0x000000ef0b00720c */ /* 0x000fe40006701270 */
[----:B------:R-:W-:Y:S02]  /*fbaa0*/  IADD3 R0, R0, R14, RZ ;  /* 0x0000000e00007210 */ /* 0x000fe40007ffe0ff */
[----:B------:R-:W-:Y:S01]  /*fbab0*/  ISETP.LT.AND P5, PT, R17, R236, !P4 ;  /* 0x000000ec1100720c */ /* 0x000fe200067a1270 */
[----:B------:R1:W-:Y:S01]  /*fbac0*/  @P6 STG.E desc[UR60][R232.64], R247 ;  /* 0x000000f7e8006986 */ /* 0x0003e2000c10193c */
[----:B------:R-:W-:-:S03]  /*fbad0*/  ISETP.GE.AND P6, PT, R16, R199, PT ;  /* 0x000000c71000720c */ /* 0x000fc60003fc6270 */
[----:B------:R-:W3:Y:S04]  /*fbae0*/  LDL.LU R16, [R1+0x8e4] ;  /* 0x0008e40001107983 */ /* 0x000ee80000300800 */
[----:B------:R-:W3:Y:S01]  /*fbaf0*/  LDL.LU R199, [R1+0xf4] ;  /* 0x0000f40001c77983 */ /* 0x000ee20000300800 */
[----:B------:R-:W-:Y:S01]  /*fbb00*/  ISETP.LT.AND P4, PT, R15, R237, !P4 ;  /* 0x000000ed0f00720c */ /* 0x000fe20006781270 */
[----:B----4-:R-:W-:-:S04]  /*fbb10*/  IMAD.WIDE R234, R0, 0x4, R4 ;  /* 0x0000000400ea7825 */ /* 0x010fc800078e0204 */
[C---:B------:R-:W-:Y:S01]  /*fbb20*/  IMAD.WIDE R236, R0.reuse, 0x4, R6 ;  /* 0x0000000400ec7825 */ /* 0x040fe200078e0206 */
[----:B------:R-:W4:Y:S08]  /*fbb30*/  LDC R239, c[0x0][0x228] ;  /* 0x00008a00ffef7b82 */ /* 0x000f300000000800 */
[----:B------:R-:W4:Y:S08]  /*fbb40*/  LDC R246, c[0x0][0x228] ;  /* 0x00008a00fff67b82 */ /* 0x000f300000000800 */
[----:B-1----:R-:W1:Y:S01]  /*fbb50*/  LDC R247, c[0x0][0x228] ;  /* 0x00008a00fff77b82 */ /* 0x002e620000000800 */
[----:B------:R-:W-:-:S05]  /*fbb60*/  IMAD.WIDE R232, R0, 0x4, R2 ;  /* 0x0000000400e87825 */ /* 0x000fca00078e0202 */
[----:B--2---:R2:W-:Y:S01]  /*fbb70*/  @P0 STG.E desc[UR60][R232.64], R252 ;  /* 0x000000fce8000986 */ /* 0x0045e2000c10193c */
[----:B------:R-:W-:Y:S01]  /*fbb80*/  ISETP.LT.AND P0, PT, R13, R244, !P6 ;  /* 0x000000f40d00720c */ /* 0x000fe20007701270 */
[----:B--2---:R-:W-:Y:S02]  /*fbb90*/  IMAD.WIDE R232, R0, 0x4, R8 ;  /* 0x0000000400e87825 */ /* 0x004fe400078e0208 */
[----:B------:R-:W2:Y:S04]  /*fbba0*/  LDL.LU R252, [R1+0xce8] ;  /* 0x000ce80001fc7983 */ /* 0x000ea80000300800 */
[----:B---3--:R3:W-:Y:S04]  /*fbbb0*/  @P3 STG.E desc[UR60][R234.64], R16 ;  /* 0x00000010ea003986 */ /* 0x0087e8000c10193c */
[----:B------:R4:W-:Y:S04]  /*fbbc0*/  @P5 STG.E desc[UR60][R236.64], R245 ;  /* 0x000000f5ec005986 */ /* 0x0009e8000c10193c */
[----:B------:R1:W-:Y:S01]  /*fbbd0*/  @P4 STG.E desc[UR60][R232.64], R199 ;  /* 0x000000c7e8004986 */ /* 0x0003e2000c10193c */
[----:B---3--:R-:W-:-:S03]  /*fbbe0*/  VIADD R16, R10, 0x7d ;  /* 0x0000007d0a107836 */ /* 0x008fc60000000000 */
[----:B----4-:R-:W3:Y:S04]  /*fbbf0*/  LDL.LU R236, [R1+0x18e8] ;  /* 0x0018e80001ec7983 */ /* 0x010ee80000300800 */
[----:B------:R-:W4:Y:S04]  /*fbc00*/  LDL.LU R237, [R1+0x14e8] ;  /* 0x0014e80001ed7983 */ /* 0x000f280000300800 */
[----:B------:R-:W2:Y:S01]  /*fbc10*/  LDL.LU R244, [R1+0x10f8] ;  /* 0x0010f80001f47983 */ /* 0x000ea20000300800 */
[----:B------:R-:W-:Y:S02]  /*fbc20*/  ISETP.LT.AND P3, PT, R11, R238, !P6 ;  /* 0x000000ee0b00720c */ /* 0x000fe40007761270 */
[----:B------:R-:W-:Y:S01]  /*fbc30*/  ISETP.GE.AND P4, PT, R16, R197, PT ;  /* 0x000000c51000720c */ /* 0x000fe20003f86270 */
[----:B------:R-:W4:Y:S01]  /*fbc40*/  LDC R238, c[0x0][0x228] ;  /* 0x00008a00ffee7b82 */ /* 0x000f220000000800 */
[----:B------:R-:W3:Y:S07]  /*fbc50*/  LDL.LU R197, [R1+0x1cd8] ;  /* 0x001cd80001c57983 */ /* 0x000eee0000300800 */
[----:B------:R-:W2:Y:S01]  /*fbc60*/  LDC R245, c[0x0][0x22c] ;  /* 0x00008b00fff57b82 */ /* 0x000ea20000000800 */
[----:B------:R-:W-:-:S02]  /*fbc70*/  IADD3 R0, R0, R14, RZ ;  /* 0x0000000e00007210 */ /* 0x000fc40007ffe0ff */
[----:B------:R-:W-:Y:S02]  /*fbc80*/  ISETP.LT.AND P5, PT, R17, R239, !P6 ;  /* 0x000000ef1100720c */ /* 0x000fe400077a1270 */
[----:B------:R-:W-:Y:S01]  /*fbc90*/  ISETP.LT.AND P6, PT, R15, R198, !P6 ;  /* 0x000000c60f00720c */ /* 0x000fe200077c1270 */
[----:B------:R-:W-:Y:S02]  /*fbca0*/  VIADD R16, R10, 0x7e ;  /* 0x0000007e0a107836 */ /* 0x000fe40000000000 */
[----:B------:R-:W2:Y:S01]  /*fbcb0*/  LDC R239, c[0x0][0x228] ;  /* 0x00008a00ffef7b82 */ /* 0x000ea20000000800 */
[----:B-1----:R-:W-:-:S04]  /*fbcc0*/  IMAD.WIDE R198, R0, 0x4, R2 ;  /* 0x0000000400c67825 */ /* 0x002fc800078e0202 */
[----:B------:R-:W-:-:S04]  /*fbcd0*/  IMAD.WIDE R232, R0, 0x4, R4 ;  /* 0x0000000400e87825 */ /* 0x000fc800078e0204 */
[----:B------:R-:W-:Y:S01]  /*fbce0*/  IMAD.WIDE R234, R0, 0x4, R6 ;  /* 0x0000000400ea7825 */ /* 0x000fe200078e0206 */
[----:B---3--:R1:W-:Y:S04]  /*fbcf0*/  @P3 STG.E desc[UR60][R198.64], R197 ;  /* 0x000000c5c6003986 */ /* 0x0083e8000c10193c */
[----:B------:R3:W-:Y:S04]  /*fbd00*/  @P0 STG.E desc[UR60][R232.64], R236 ;  /* 0x000000ece8000986 */ /* 0x0007e8000c10193c */
[----:B----4-:R4:W-:Y:S01]  /*fbd10*/  @P5 STG.E desc[UR60][R234.64], R237 ;  /* 0x000000edea005986 */ /* 0x0109e2000c10193c */
[----:B------:R-:W-:-:S03]  /*fbd20*/  ISETP.LT.AND P5, PT, R17, R238, !P4 ;  /* 0x000000ee1100720c */ /* 0x000fc600067a1270 */
[----:B------:R-:W2:Y:S01]  /*fbd30*/  LDL.LU R238, [R1+0x4f8] ;  /* 0x0004f80001ee7983 */ /* 0x000ea20000300800 */
[----:B-1----:R-:W1:Y:S01]  /*fbd40*/  LDC.64 R198, c[0x0][0x228] ;  /* 0x00008a00ffc67b82 */ /* 0x002e620000000a00 */
[----:B---3--:R-:W-:-:S07]  /*fbd50*/  IMAD.WIDE R232, R0, 0x4, R8 ;  /* 0x0000000400e87825 */ /* 0x008fce00078e0208 */
[----:B------:R-:W3:Y:S01]  /*fbd60*/  LDC R236, c[0x0][0x228] ;  /* 0x00008a00ffec7b82 */ /* 0x000ee20000000800 */
[----:B------:R-:W-:Y:S02]  /*fbd70*/  ISETP.LT.AND P0, PT, R11, R246, !P4 ;  /* 0x000000f60b00720c */ /* 0x000fe40006701270 */
[----:B------:R-:W-:-:S05]  /*fbd80*/  ISETP.LT.AND P3, PT, R13, R247, !P4 ;  /* 0x000000f70d00720c */ /* 0x000fca0006761270 */
[----:B----4-:R-:W4:Y:S01]  /*fbd90*/  LDC R237, c[0x0][0x228] ;  /* 0x00008a00ffed7b82 */ /* 0x010f220000000800 */
[----:B--2---:R2:W-:Y:S01]  /*fbda0*/  @P6 STG.E desc[UR60][R232.64], R252 ;  /* 0x000000fce8006986 */ /* 0x0045e2000c10193c */
[----:B------:R-:W-:Y:S02]  /*fbdb0*/  ISETP.GE.AND P6, PT, R16, R245, PT ;  /* 0x000000f51000720c */ /* 0x000fe40003fc6270 */
[----:B------:R-:W-:-:S04]  /*fbdc0*/  IADD3 R0, R0, R14, RZ ;  /* 0x0000000e00007210 */ /* 0x000fc80007ffe0ff */
[----:B------:R-:W4:Y:S08]  /*fbdd0*/  LDC R247, c[0x0][0x228] ;  /* 0x00008a00fff77b82 */ /* 0x000f300000000800 */
[----:B------:R-:W4:Y:S01]  /*fbde0*/  LDC R246, c[0x0][0x228] ;  /* 0x00008a00fff67b82 */ /* 0x000f220000000800 */
[----:B--2---:R-:W2:Y:S04]  /*fbdf0*/  LDL.LU R252, [R1+0x14ec] ;  /* 0x0014ec0001fc7983 */ /* 0x004ea80000300800 */
[----:B------:R-:W3:Y:S04]  /*fbe00*/  LDL.LU R16, [R1+0x8e8] ;  /* 0x0008e80001107983 */ /* 0x000ee80000300800 */
[----:B------:R-:W4:Y:S01]  /*fbe10*/  LDL.LU R245, [R1+0xf8] ;  /* 0x0000f80001f57983 */ /* 0x000f220000300800 */
[----:B------:R-:W-:Y:S01]  /*fbe20*/  ISETP.LT.AND P4, PT, R15, R196, !P4 ;  /* 0x000000c40f00720c */ /* 0x000fe20006781270 */
[----:B------:R-:W-:-:S04]  /*fbe30*/  IMAD.WIDE R196, R0, 0x4, R2 ;  /* 0x0000000400c47825 */ /* 0x000fc800078e0202 */
[----:B------:R-:W-:-:S04]  /*fbe40*/  IMAD.WIDE R232, R0, 0x4, R4 ;  /* 0x0000000400e87825 */ /* 0x000fc800078e0204 */
[C---:B------:R-:W-:Y:S01]  /*fbe50*/  IMAD.WIDE R234, R0.reuse, 0x4, R6 ;  /* 0x0000000400ea7825 */ /* 0x040fe200078e0206 */
[----:B------:R1:W-:Y:S03]  /*fbe60*/  @P0 STG.E desc[UR60][R196.64], R244 ;  /* 0x000000f4c4000986 */ /* 0x0003e6000c10193c */
[----:B-1----:R-:W-:Y:S01]  /*fbe70*/  IMAD.WIDE R196, R0, 0x4, R8 ;  /* 0x0000000400c47825 */ /* 0x002fe200078e0208 */
[----:B------:R-:W1:Y:S01]  /*fbe80*/  LDC R244, c[0x0][0x228] ;  /* 0x00008a00fff47b82 */ /* 0x000e620000000800 */
[----:B---3--:R3:W-:Y:S04]  /*fbe90*/  @P3 STG.E desc[UR60][R232.64], R16 ;  /* 0x00000010e8003986 */ /* 0x0087e8000c10193c */
[----:B------:R-:W-:Y:S01]  /*fbea0*/  @P5 STG.E desc[UR60][R234.64], R238 ;  /* 0x000000eeea005986 */ /* 0x000fe2000c10193c */
[----:B------:R-:W-:-:S03]  /*fbeb0*/  ISETP.LT.AND P5, PT, R17, R236, !P6 ;  /* 0x000000ec1100720c */ /* 0x000fc600077a1270 */
[----:B----4-:R4:W-:Y:S04]  /*fbec0*/  @P4 STG.E desc[UR60][R196.64], R245 ;  /* 0x000000f5c4004986 */ /* 0x0109e8000c10193c */
[----:B------:R-:W2:Y:S01]  /*fbed0*/  LDL.LU R236, [R1+0x18ec] ;  /* 0x0018ec0001ec7983 */ /* 0x000ea20000300800 */
[----:B---3--:R-:W-:Y:S01]  /*fbee0*/  VIADD R16, R10, 0x7f ;  /* 0x0000007f0a107836 */ /* 0x008fe20000000000 */
[----:B-1----:R-:W-:Y:S02]  /*fbef0*/  ISETP.LT.AND P0, PT, R13, R244, !P6 ;  /* 0x000000f40d00720c */ /* 0x002fe40007701270 */
[----:B------:R-:W-:Y:S01]  /*fbf00*/  ISETP.LT.AND P3, PT, R11, R239, !P6 ;  /* 0x000000ef0b00720c */ /* 0x000fe20007761270 */
[----:B----4-:R-:W3:Y:S01]  /*fbf10*/  LDL.LU R245, [R1+0x10fc] ;  /* 0x0010fc0001f57983 */ /* 0x010ee20000300800 */
[----:B------:R-:W1:Y:S01]  /*fbf20*/  LDC R244, c[0x0][0x22c] ;  /* 0x00008b00fff47b82 */ /* 0x000e620000000800 */
[----:B------:R-:W-:-:S02]  /*fbf30*/  ISETP.GE.AND P4, PT, R16, R199, PT ;  /* 0x000000c71000720c */ /* 0x000fc40003f86270 */
[----:B------:R-:W-:Y:S01]  /*fbf40*/  IADD3 R0, R0, R14, RZ ;  /* 0x0000000e00007210 */ /* 0x000fe20007ffe0ff */
[----:B------:R-:W4:Y:S04]  /*fbf50*/  LDL.LU R16, [R1+0x1cdc] ;  /* 0x001cdc0001107983 */ /* 0x000f280000300800 */
[----:B------:R-:W3:Y:S01]  /*fbf60*/  LDL.LU R199, [R1+0xcec] ;  /* 0x000cec0001c77983 */ /* 0x000ee20000300800 */
[----:B------:R-:W-:Y:S01]  /*fbf70*/  ISETP.LT.AND P6, PT, R15, R237, !P6 ;  /* 0x000000ed0f00720c */ /* 0x000fe200077c1270 */
[----:B------:R-:W-:-:S04]  /*fbf80*/  IMAD.WIDE R196, R0, 0x4, R2 ;  /* 0x0000000400c47825 */ /* 0x000fc800078e0202 */
[----:B------:R-:W-:-:S04]  /*fbf90*/  IMAD.WIDE R232, R0, 0x4, R4 ;  /* 0x0000000400e87825 */ /* 0x000fc800078e0204 */
[----:B------:R-:W-:Y:S01]  /*fbfa0*/  IMAD.WIDE R234, R0, 0x4, R6 ;  /* 0x0000000400ea7825 */ /* 0x000fe200078e0206 */
[----:B------:R-:W1:Y:S08]  /*fbfb0*/  LDC R238, c[0x0][0x228] ;  /* 0x00008a00ffee7b82 */ /* 0x000e700000000800 */
[----:B------:R-:W1:Y:S08]  /*fbfc0*/  LDC R239, c[0x0][0x228] ;  /* 0x00008a00ffef7b82 */ /* 0x000e700000000800 */
[----:B------:R-:W1:Y:S01]  /*fbfd0*/  LDC R237, c[0x0][0x228] ;  /* 0x00008a00ffed7b82 */ /* 0x000e620000000800 */
[----:B----4-:R4:W-:Y:S04]  /*fbfe0*/  @P3 STG.E desc[UR60][R196.64], R16 ;  /* 0x00000010c4003986 */ /* 0x0109e8000c10193c */
[----:B--2---:R2:W-:Y:S01]  /*fbff0*/  @P0 STG.E desc[UR60][R232.64], R236 ;  /* 0x000000ece8000986 */ /* 0x0045e2000c10193c */
[----:B------:R-:W-:-:S02]  /*fc000*/  ISETP.LT.AND P3, PT, R13, R247, !P4 ;  /* 0x000000f70d00720c */ /* 0x000fc40006761270 */
[----:B------:R-:W-:Y:S01]  /*fc010*/  ISETP.LT.AND P0, PT, R11, R246, !P4 ;  /* 0x000000f60b00720c */ /* 0x000fe20006701270 */
[----:B------:R-:W3:Y:S04]  /*fc020*/  LDL.LU R247, [R1+0xfc] ;  /* 0x0000fc0001f77983 */ /* 0x000ee80000300800 */
[----:B------:R1:W-:Y:S04]  /*fc030*/  @P5 STG.E desc[UR60][R234.64], R252 ;  /* 0x000000fcea005986 */ /* 0x0003e8000c10193c */
[----:B------:R-:W3:Y:S01]  /*fc040*/  LDL.LU R246, [R1+0x4fc] ;  /* 0x0004fc0001f67983 */ /* 0x000ee20000300800 */
[----:B----4-:R-:W-:-:S02]  /*fc050*/  VIADD R16, R10, 0x80 ;  /* 0x000000800a107836 */ /* 0x010fc40000000000 */
[----:B--2---:R-:W-:Y:S01]  /*fc060*/  IMAD.WIDE R232, R0, 0x4, R8 ;  /* 0x0000000400e87825 */ /* 0x004fe200078e0208 */
[----:B------:R-:W2:Y:S08]  /*fc070*/  LDC.64 R196, c[0x0][0x228] ;  /* 0x00008a00ffc47b82 */ /* 0x000eb00000000a00 */
[----:B------:R-:W4:Y:S01]  /*fc080*/  LDC R236, c[0x0][0x228] ;  /* 0x00008a00ffec7b82 */ /* 0x000f220000000800 */
[----:B-1----:R-:W2:Y:S04]  /*fc090*/  LDL.LU R252, [R1+0x1ce0] ;  /* 0x001ce00001fc7983 */ /* 0x002ea80000300800 */
[----:B---3--:R1:W-:Y:S01]  /*fc0a0*/  @P6 STG.E desc[UR60][R232.64], R199 ;  /* 0x000000c7e8006986 */ /* 0x0083e2000c10193c */
[----:B------:R-:W-:-:S03]  /*fc0b0*/  ISETP.GE.AND P6, PT, R16, R244, PT ;  /* 0x000000f41000720c */ /* 0x000fc60003fc6270 */
[----:B------:R-:W3:Y:S01]  /*fc0c0*/  LDL.LU R16, [R1+0x8ec] ;  /* 0x0008ec0001107983 */ /* 0x000ee20000300800 */
[----:B------:R-:W-:Y:S02]  /*fc0d0*/  IADD3 R0, R0, R14, RZ ;  /* 0x0000000e00007210 */ /* 0x000fe40007ffe0ff */
[----:B------:R-:W-:Y:S02]  /*fc0e0*/  ISETP.LT.AND P5, PT, R17, R238, !P4 ;  /* 0x000000ee1100720c */ /* 0x000fe400067a1270 */
[----:B------:R-:W-:Y:S01]  /*fc0f0*/  ISETP.LT.AND P4, PT, R15, R198, !P4 ;  /* 0x000000c60f00720c */ /* 0x000fe20006781270 */
[----:B------:R-:W2:Y:S08]  /*fc100*/  LDC R244, c[0x0][0x228] ;  /* 0x00008a00fff47b82 */ /* 0x000eb00000000800 */
[----:B------:R-:W2:Y:S01]  /*fc110*/  LDC R238, c[0x0][0x228] ;  /* 0x00008a00ffee7b82 */ /* 0x000ea20000000800 */
[----:B-1----:R-:W-:-:S05]  /*fc120*/  IMAD.WIDE R198, R0, 0x4, R2 ;  /* 0x0000000400c67825 */ /* 0x002fca00078e0202 */
[----:B------:R1:W-:Y:S02]  /*fc130*/  @P0 STG.E desc[UR60][R198.64], R245 ;  /* 0x000000f5c6000986 */ /* 0x0003e4000c10193c */
[----:B-1----:R-:W1:Y:S01]  /*fc140*/  LDC R245, c[0x0][0x228] ;  /* 0x00008a00fff57b82 */ /* 0x002e620000000800 */
[----:B------:R-:W-:-:S04]  /*fc150*/  IMAD.WIDE R232, R0, 0x4, R4 ;  /* 0x0000000400e87825 */ /* 0x000fc800078e0204 */
[----:B------:R-:W-:-:S03]  /*fc160*/  IMAD.WIDE R234, R0, 0x4, R6 ;  /* 0x0000000400ea7825 */ /* 0x000fc600078e0206 */
[----:B------:R-:W2:Y:S01]  /*fc170*/  LDC.64 R198, c[0x0][0x228] ;  /* 0x00008a00ffc67b82 */ /* 0x000ea20000000a00 */
[----:B-1----:R-:W-:Y:S02]  /*fc180*/  ISETP.LT.AND P0, PT, R13, R245, !P6 ;  /* 0x000000f50d00720c */ /* 0x002fe40007701270 */
[----:B------:R-:W2:Y:S04]  /*fc190*/  LDL.LU R245, [R1+0x14f0] ;  /* 0x0014f00001f57983 */ /* 0x000ea80000300800 */
[----:B---3--:R1:W-:Y:S04]  /*fc1a0*/  @P3 STG.E desc[UR60][R232.64], R16 ;  /* 0x00000010e8003986 */ /* 0x0083e8000c10193c */
[----:B------:R3:W-:Y:S01]  /*fc1b0*/  @P5 STG.E desc[UR60][R234.64], R246 ;  /* 0x000000f6ea005986 */ /* 0x0007e2000c10193c */
[----:B-1----:R-:W-:-:S04]  /*fc1c0*/  IMAD.WIDE R232, R0, 0x4, R8 ;  /* 0x0000000400e87825 */ /* 0x002fc800078e0208 */
[----:B------:R-:W-:Y:S01]  /*fc1d0*/  VIADD R16, R10, 0x81 ;  /* 0x000000810a107836 */ /* 0x000fe20000000000 */
[----:B------:R-:W-:Y:S02]  /*fc1e0*/  ISETP.LT.AND P3, PT, R11, R239, !P6 ;  /* 0x000000ef0b00720c */ /* 0x000fe40007761270 */
[----:B------:R-:W-:Y:S02]  /*fc1f0*/  IADD3 R0, R0, R14, RZ ;  /* 0x0000000e00007210 */ /* 0x000fe40007ffe0ff */
[----:B----4-:R-:W-:Y:S01]  /*fc200*/  ISETP.LT.AND P5, PT, R17, R236, !P6 ;  /* 0x000000ec1100720c */ /* 0x010fe200077a1270 */
[----:B------:R1:W-:Y:S01]  /*fc210*/  @P4 STG.E desc[UR60][R232.64], R247 ;  /* 0x000000f7e8004986 */ /* 0x0003e2000c10193c */
[----:B--2---:R-:W-:-:S03]  /*fc220*/  ISETP.GE.AND P4, PT, R16, R197, PT ;  /* 0x000000c51000720c */ /* 0x004fc60003f86270 */
[----:B------:R-:W2:Y:S04]  /*fc230*/  LDL.LU R16, [R1+0x18f0] ;  /* 0x0018f00001107983 */ /* 0x000ea80000300800 */
[----:B------:R-:W4:Y:S01]  /*fc240*/  LDL.LU R197, [R1+0xcf0] ;  /* 0x000cf00001c57983 */ /* 0x000f220000300800 */
[----:B------:R-:W-:Y:S01]  /*fc250*/  ISETP.LT.AND P6, PT, R15, R237, !P6 ;  /* 0x000000ed0f00720c */ /* 0x000fe200077c1270 */
[----:B---3--:R-:W-:-:S04]  /*fc260*/  IMAD.WIDE R234, R0, 0x4, R4 ;  /* 0x0000000400ea7825 */ /* 0x008fc800078e0204 */
[C---:B------:R-:W-:Y:S01]  /*fc270*/  IMAD.WIDE R236, R0.reuse, 0x4, R6 ;  /* 0x0000000400ec7825 */ /* 0x040fe200078e0206 */
[----:B------:R-:W3:Y:S08]  /*fc280*/  LDC R239, c[0x0][0x228] ;  /* 0x00008a00ffef7b82 */ /* 0x000ef00000000800 */
[----:B------:R-:W3:Y:S08]  /*fc290*/  LDC R246, c[0x0][0x228] ;  /* 0x00008a00fff67b82 */ /* 0x000ef00000000800 */
[----:B-1----:R-:W1:Y:S01]  /*fc2a0*/  LDC R247, c[0x0][0x228] ;  /* 0x00008a00fff77b82 */ /* 0x002e620000000800 */
[----:B------:R-:W-:-:S05]  /*fc2b0*/  IMAD.WIDE R232, R0, 0x4, R2 ;  /* 0x0000000400e87825 */ /* 0x000fca00078e0202 */
[----:B------:R3:W-:Y:S01]  /*fc2c0*/  @P3 STG.E desc[UR60][R232.64], R252 ;  /* 0x000000fce8003986 */ /* 0x0007e2000c10193c */
[----:B------:R-:W-:Y:S01]  /*fc2d0*/  ISETP.LT.AND P3, PT, R13, R244, !P4 ;  /* 0x000000f40d00720c */ /* 0x000fe20006761270 */
[----:B---3--:R-:W-:Y:S02]  /*fc2e0*/  IMAD.WIDE R232, R0, 0x4, R8 ;  /* 0x0000000400e87825 */ /* 0x008fe400078e0208 */
[----:B------:R-:W3:Y:S04]  /*fc2f0*/  LDL.LU R252, [R1+0x100] ;  /* 0x0001000001fc7983 */ /* 0x000ee80000300800 */
[----:B--2---:R2:W-:Y:S04]  /*fc300*/  @P0 STG.E desc[UR60][R234.64], R16 ;  /* 0x00000010ea000986 */ /* 0x0045e8000c10193c */
[----:B------:R1:W-:Y:S04]  /*fc310*/  @P5 STG.E desc[UR60][R236.64], R245 ;  /* 0x000000f5ec005986 */ /* 0x0003e8000c10193c */
[----:B----4-:R4:W-:Y:S01]  /*fc320*/  @P6 STG.E desc[UR60][R232.64], R197 ;  /* 0x000000c5e8006986 */ /* 0x0109e2000c10193c */
[----:B--2---:R-:W-:-:S03]  /*fc330*/  VIADD R16, R10, 0x82 ;  /* 0x000000820a107836 */ /* 0x004fc60000000000 */
[----:B-1----:R-:W2:Y:S04]  /*fc340*/  LDL.LU R236, [R1+0x8f0] ;  /* 0x0008f00001ec7983 */ /* 0x002ea80000300800 */
[----:B------:R-:W3:Y:S04]  /*fc350*/  LDL.LU R237, [R1+0x500] ;  /* 0x0005000001ed7983 */ /* 0x000ee80000300800 */
[----:B------:R-:W3:Y:S01]  /*fc360*/  LDL.LU R244, [R1+0x1ce4] ;  /* 0x001ce40001f47983 */ /* 0x000ee20000300800 */
[----:B------:R-:W-:Y:S02]  /*fc370*/  ISETP.LT.AND P0, PT, R11, R238, !P4 ;  /* 0x000000ee0b00720c */ /* 0x000fe40006701270 */
[----:B------:R-:W-:Y:S01]  /*fc380*/  ISETP.GE.AND P6, PT, R16, R199, PT ;  /* 0x000000c71000720c */ /* 0x000fe20003fc6270 */
[----:B------:R-:W1:Y:S01]  /*fc390*/  LDC R238, c[0x0][0x228] ;  /* 0x00008a00ffee7b82 */ /* 0x000e620000000800 */
[----:B------:R-:W2:Y:S07]  /*fc3a0*/  LDL.LU R199, [R1+0x1100] ;  /* 0x0011000001c77983 */ /* 0x000eae0000300800 */
[----:B------:R-:W1:Y:S01]  /*fc3b0*/  LDC R245, c[0x0][0x22c] ;  /* 0x00008b00fff57b82 */ /* 0x000e620000000800 */
[----:B------:R-:W-:-:S02]  /*fc3c0*/  IADD3 R0, R0, R14, RZ ;  /* 0x0000000e00007210 */ /* 0x000fc40007ffe0ff */
[----:B------:R-:W-:Y:S02]  /*fc3d0*/  ISETP.LT.AND P5, PT, R17, R239, !P4 ;  /* 0x000000ef1100720c */ /* 0x000fe400067a1270 */
[----:B------:R-:W-:Y:S01]  /*fc3e0*/  ISETP.LT.AND P4, PT, R15, R196, !P4 ;  /* 0x000000c40f00720c */ /* 0x000fe20006781270 */
[----:B------:R-:W-:Y:S02]  /*fc3f0*/  VIADD R16, R10, 0x83 ;  /* 0x000000830a107836 */ /* 0x000fe40000000000 */
[----:B------:R-:W1:Y:S01]  /*fc400*/  LDC R239, c[0x0][0x228] ;  /* 0x00008a00ffef7b82 */ /* 0x000e620000000800 */
[----:B----4-:R-:W-:-:S04]  /*fc410*/  IMAD.WIDE R196, R0, 0x4, R2 ;  /* 0x0000000400c47825 */ /* 0x010fc800078e0202 */
[----:B------:R-:W-:-:S04]  /*fc420*/  IMAD.WIDE R232, R0, 0x4, R4 ;  /* 0x0000000400e87825 */ /* 0x000fc800078e0204 */
[----:B------:R-:W-:Y:S01]  /*fc430*/  IMAD.WIDE R234, R0, 0x4, R6 ;  /* 0x0000000400ea7825 */ /* 0x000fe200078e0206 */
[----:B--2---:R2:W-:Y:S04]  /*fc440*/  @P0 STG.E desc[UR60][R196.64], R199 ;  /* 0x000000c7c4000986 */ /* 0x0045e8000c10193c */
[----:B------:R4:W-:Y:S04]  /*fc450*/  @P3 STG.E desc[UR60][R232.64], R236 ;  /* 0x000000ece8003986 */ /* 0x0009e8000c10193c */
[----:B---3--:R3:W-:Y:S01]  /*fc460*/  @P5 STG.E desc[UR60][R234.64], R237 ;  /* 0x000000edea005986 */ /* 0x0087e2000c10193c */
[----:B-1----:R-:W-:-:S03]  /*fc470*/  ISETP.LT.AND P5, PT, R17, R238, !P6 ;  /* 0x000000ee1100720c */ /* 0x002fc600077a1270 */
[----:B------:R-:W3:Y:S01]  /*fc480*/  LDL.LU R238, [R1+0x14f4] ;  /* 0x0014f40001ee7983 */ /* 0x000ee20000300800 */
[----:B--2---:R-:W-:Y:S01]  /*fc490*/  IMAD.WIDE R196, R0, 0x4, R8 ;  /* 0x0000000400c47825 */ /* 0x004fe200078e0208 */
[----:B----4-:R-:W1:Y:S08]  /*fc4a0*/  LDC R236, c[0x0][0x228] ;  /* 0x00008a00ffec7b82 */ /* 0x010e700000000800 */
[----:B------:R-:W2:Y:S01]  /*fc4b0*/  LDC.64 R232, c[0x0][0x228] ;  /* 0x00008a00ffe87b82 */ /* 0x000ea20000000a00 */
[----:B------:R-:W-:-:S02]  /*fc4c0*/  ISETP.LT.AND P3, PT, R11, R246, !P6 ;  /* 0x000000f60b00720c */ /* 0x000fc40007761270 */
[----:B------:R-:W-:Y:S01]  /*fc4d0*/  ISETP.LT.AND P0, PT, R13, R247, !P6 ;  /* 0x000000f70d00720c */ /* 0x000fe20007701270 */
[----:B------:R4:W-:Y:S01]  /*fc4e0*/  @P4 STG.E desc[UR60][R196.64], R252 ;  /* 0x000000fcc4004986 */ /* 0x0009e2000c10193c */
[----:B------:R-:W-:Y:S02]  /*fc4f0*/  ISETP.GE.AND P4, PT, R16, R245, PT ;  /* 0x000000f51000720c */ /* 0x000fe40003f86270 */
[----:B------:R-:W-:Y:S01]  /*fc500*/  IADD3 R0, R0, R14, RZ ;  /* 0x0000000e00007210 */ /* 0x000fe20007ffe0ff */
[----:B---3--:R-:W3:Y:S08]  /*fc510*/  LDC R237, c[0x0][0x228] ;  /* 0x00008a00ffed7b82 */ /* 0x008ef00000000800 */
[----:B------:R-:W3:Y:S08]  /*fc520*/  LDC R247, c[0x0][0x228] ;  /* 0x00008a00fff77b82 */ /* 0x000ef00000000800 */
[----:B------:R-:W3:Y:S01]  /*fc530*/  LDC R246, c[0x0][0x228] ;  /* 0x00008a00fff67b82 */ /* 0x000ee20000000800 */
[----:B----4-:R-:W4:Y:S04]  /*fc540*/  LDL.LU R252, [R1+0x504] ;  /* 0x0005040001fc7983 */ /* 0x010f280000300800 */
[----:B------:R-:W2:Y:S04]  /*fc550*/  LDL.LU R16, [R1+0x18f4] ;  /* 0x0018f40001107983 */ /* 0x000ea80000300800 */
[----:B------:R-:W3:Y:S01]  /*fc560*/  LDL.LU R245, [R1+0xcf4] ;  /* 0x000cf40001f57983 */ /* 0x000ee20000300800 */
[----:B------:R-:W-:Y:S01]  /*fc570*/  ISETP.LT.AND P6, PT, R15, R198, !P6 ;  /* 0x000000c60f00720c */ /* 0x000fe200077c1270 */
[----:B------:R-:W-:-:S04]  /*fc580*/  IMAD.WIDE R196, R0, 0x4, R2 ;  /* 0x0000000400c47825 */ /* 0x000fc800078e0202 */
[----:B------:R-:W-:-:S04]  /*fc590*/  IMAD.WIDE R198, R0, 0x4, R4 ;  /* 0x0000000400c67825 */ /* 0x000fc800078e0204 */
[C---:B------:R-:W-:Y:S01]  /*fc5a0*/  IMAD.WIDE R234, R0.reuse, 0x4, R6 ;  /* 0x0000000400ea7825 */ /* 0x040fe200078e0206 */
[----:B------:R1:W-:Y:S03]  /*fc5b0*/  @P3 STG.E desc[UR60][R196.64], R244 ;  /* 0x000000f4c4003986 */ /* 0x0003e6000c10193c */
[----:B-1----:R-:W-:Y:S01]  /*fc5c0*/  IMAD.WIDE R196, R0, 0x4, R8 ;  /* 0x0000000400c47825 */ /* 0x002fe200078e0208 */
[----:B------:R-:W1:Y:S01]  /*fc5d0*/  LDC R244, c[0x0][0x228] ;  /* 0x00008a00fff47b82 */ /* 0x000e620000000800 */
[----:B--2---:R2:W-:Y:S04]  /*fc5e0*/  @P0 STG.E desc[UR60][R198.64], R16 ;  /* 0x00000010c6000986 */ /* 0x0045e8000c10193c */
[----:B------:R-:W-:Y:S01]  /*fc5f0*/  @P5 STG.E desc[UR60][R234.64], R238 ;  /* 0x000000eeea005986 */ /* 0x000fe2000c10193c */
[----:B------:R-:W-:-:S03]  /*fc600*/  ISETP.LT.AND P5, PT, R17, R236, !P4 ;  /* 0x000000ec1100720c */ /* 0x000fc600067a1270 */
[----:B---3--:R3:W-:Y:S04]  /*fc610*/  @P6 STG.E desc[UR60][R196.64], R245 ;  /* 0x000000f5c4006986 */ /* 0x0087e8000c10193c */
[----:B------:R-:W4:Y:S01]  /*fc620*/  LDL.LU R236, [R1+0x8f4] ;  /* 0x0008f40001ec7983 */ /* 0x000f220000300800 */
[----:B--2---:R-:W-:Y:S01]  /*fc630*/  VIADD R16, R10, 0x84 ;  /* 0x000000840a107836 */ /* 0x004fe20000000000 */
[----:B-1----:R-:W-:Y:S02]  /*fc640*/  ISETP.LT.AND P3, PT, R13, R244, !P4 ;  /* 0x000000f40d00720c */ /* 0x002fe40006761270 */
[----:B------:R-:W-:Y:S01]  /*fc650*/  ISETP.LT.AND P0, PT, R11, R239, !P4 ;  /* 0x000000ef0b00720c */ /* 0x000fe20006701270 */
[----:B---3--:R-:W2:Y:S01]  /*fc660*/  LDL.LU R245, [R1+0x1ce8] ;  /* 0x001ce80001f57983 */ /* 0x008ea20000300800 */
[----:B------:R-:W1:Y:S01]  /*fc670*/  LDC R244, c[0x0][0x22c] ;  /* 0x00008b00fff47b82 */ /* 0x000e620000000800 */
[----:B------:R-:W-:-:S02]  /*fc680*/  ISETP.GE.AND P6, PT, R16, R233, PT ;  /* 0x000000e91000720c */ /* 0x000fc40003fc6270 */
[----:B------:R-:W-:Y:S01]  /*fc690*/  IADD3 R0, R0, R14, RZ ;  /* 0x0000000e00007210 */ /* 0x000fe20007ffe0ff */
[----:B------:R-:W3:Y:S04]  /*fc6a0*/  LDL.LU R16, [R1+0x1104] ;  /* 0x0011040001107983 */ /* 0x000ee80000300800 */
[----:B------:R-:W2:Y:S01]  /*fc6b0*/  LDL.LU R233, [R1+0x104] ;  /* 0x0001040001e97983 */ /* 0x000ea20000300800 */
[----:B------:R-:W-:Y:S01]  /*fc6c0*/  ISETP.LT.AND P4, PT, R15, R237, !P4 ;  /* 0x000000ed0f00720c */ /* 0x000fe20006781270 */
[----:B------:R-:W-:-:S04]  /*fc6d0*/  IMAD.WIDE R196, R0, 0x4, R2 ;  /* 0x0000000400c47825 */ /* 0x000fc800078e0202 */
[----:B------:R-:W-:-:S04]  /*fc6e0*/  IMAD.WIDE R198, R0, 0x4, R4 ;  /* 0x0000000400c67825 */ /* 0x000fc800078e0204 */
[----:B------:R-:W-:Y:S01]  /*fc6f0*/  IMAD.WIDE R234, R0, 0x4, R6 ;  /* 0x0000000400ea7825 */ /* 0x000fe200078e0206 */
[----:B------:R-:W1:Y:S08]  /*fc700*/  LDC R238, c[0x0][0x228] ;  /* 0x00008a00ffee7b82 */ /* 0x000e700000000800 */
[----:B------:R-:W1:Y:S08]  /*fc710*/  LDC R239, c[0x0][0x228] ;  /* 0x00008a00ffef7b82 */ /* 0x000e700000000800 */
[----:B------:R-:W1:Y:S01]  /*fc720*/  LDC R237, c[0x0][0x228] ;  /* 0x00008a00ffed7b82 */ /* 0x000e620000000800 */
[----:B---3--:R3:W-:Y:S04]  /*fc730*/  @P0 STG.E desc[UR60][R196.64], R16 ;  /* 0x00000010c4000986 */ /* 0x0087e8000c10193c */
[----:B----4-:R4:W-:Y:S01]  /*fc740*/  @P3 STG.E desc[UR60][R198.64], R236 ;  /* 0x000000ecc6003986 */ /* 0x0109e2000c10193c */
[----:B------:R-:W-:-:S02]  /*fc750*/  ISETP.LT.AND P0, PT, R13, R247, !P6 ;  /* 0x000000f70d00720c */ /* 0x000fc40007701270 */
[----:B------:R-:W-:Y:S01]  /*fc760*/  ISETP.LT.AND P3, PT, R11, R246, !P6 ;  /* 0x000000f60b00720c */ /* 0x000fe20007761270 */
[----:B------:R-:W2:Y:S04]  /*fc770*/  LDL.LU R247, [R1+0xcf8] ;  /* 0x000cf80001f77983 */ /* 0x000ea80000300800 */
[----:B------:R1:W-:Y:S04]  /*fc780*/  @P5 STG.E desc[UR60][R234.64], R252 ;  /* 0x000000fcea005986 */ /* 0x0003e8000c10193c */
[----:B------:R-:W2:Y:S01]  /*fc790*/  LDL.LU R246, [R1+0x14f8] ;  /* 0x0014f80001f67983 */ /* 0x000ea20000300800 */
[----:B---3--:R-:W-:-:S02]  /*fc7a0*/  VIADD R16, R10, 0x85 ;  /* 0x000000850a107836 */ /* 0x008fc40000000000 */
[----:B----4-:R-:W-:Y:S01]  /*fc7b0*/  IMAD.WIDE R198, R0, 0x4, R8 ;  /* 0x0000000400c67825 */ /* 0x010fe200078e0208 */
[----:B------:R-:W3:Y:S08]  /*fc7c0*/  LDC.64 R196, c[0x0][0x228] ;  /* 0x00008a00ffc47b82 */ /* 0x000ef00000000a00 */
[----:B------:R-:W4:Y:S01]  /*fc7d0*/  LDC R236, c[0x0][0x228] ;  /* 0x00008a00ffec7b82 */ /* 0x000f220000000800 */
[----:B-1----:R-:W3:Y:S04]  /*fc7e0*/  LDL.LU R252, [R1+0x1108] ;  /* 0x0011080001fc7983 */ /* 0x002ee80000300800 */
[----:B--2---:R1:W-:Y:S01]  /*fc7f0*/  @P4 STG.E desc[UR60][R198.64], R233 ;  /* 0x000000e9c6004986 */ /* 0x0043e2000c10193c */
[----:B------:R-:W-:-:S03]  /*fc800*/  ISETP.GE.AND P4, PT, R16, R244, PT ;  /* 0x000000f41000720c */ /* 0x000fc60003f86270 */
[----:B------:R-:W2:Y:S01]  /*fc810*/  LDL.LU R16, [R1+0x18f8] ;  /* 0x0018f80001107983 */ /* 0x000ea20000300800 */
[----:B------:R-:W-:Y:S02]  /*fc820*/  IADD3 R0, R0, R14, RZ ;  /* 0x0000000e00007210 */ /* 0x000fe40007ffe0ff */
[----:B------:R-:W-:Y:S01]  /*fc830*/  ISETP.LT.AND P5, PT, R17, R238, !P6 ;  /* 0x000000ee1100720c */ /* 0x000fe200077a1270 */
[----:B------:R-:W3:Y:S02]  /*fc840*/  LDC R244, c[0x0][0x228] ;  /* 0x00008a00fff47b82 */ /* 0x000ee40000000800 */
[----:B-1----:R-:W-:-:S04]  /*fc850*/  IMAD.WIDE R198, R0, 0x4, R2 ;  /* 0x0000000400c67825 */ /* 0x002fc800078e0202 */
[----:B------:R-:W-:Y:S02]  /*fc860*/  IMAD.WIDE R234, R0, 0x4, R6 ;  /* 0x0000000400ea7825 */ /* 0x000fe400078e0206 */
[----:B------:R-:W1:Y:S01]  /*fc870*/  LDC R238, c[0x0][0x228] ;  /* 0x00008a00ffee7b82 */ /* 0x000e620000000800 */
[----:B------:R4:W-:Y:S01]  /*fc880*/  @P3 STG.E desc[UR60][R198.64], R245 ;  /* 0x000000f5c6003986 */ /* 0x0009e2000c10193c */
[----:B------:R-:W-:-:S06]  /*fc890*/  ISETP.LT.AND P6, PT, R15, R232, !P6 ;  /* 0x000000e80f00720c */ /* 0x000fcc00077c1270 */
[----:B----4-:R-:W4:Y:S01]  /*fc8a0*/  LDC R245, c[0x0][0x228] ;  /* 0x00008a00fff57b82 */ /* 0x010f220000000800 */
[----:B------:R-:W-:-:S07]  /*fc8b0*/  IMAD.WIDE R232, R0, 0x4, R4 ;  /* 0x0000000400e87825 */ /* 0x000fce00078e0204 */
[----:B------:R-:W1:Y:S01]  /*fc8c0*/  LDC.64 R198, c[0x0][0x228] ;  /* 0x00008a00ffc67b82 */ /* 0x000e620000000a00 */
[----:B----4-:R-:W-:Y:S02]  /*fc8d0*/  ISETP.LT.AND P3, PT, R13, R245, !P4 ;  /* 0x000000f50d00720c */ /* 0x010fe40006761270 */
[----:B------:R-:W4:Y:S04]  /*fc8e0*/  LDL.LU R245, [R1+0x508] ;  /* 0x0005080001f57983 */ /* 0x000f280000300800 */
[----:B--2---:R2:W-:Y:S04]  /*fc8f0*/  @P0 STG.E desc[UR60][R232.64], R16 ;  /* 0x00000010e8000986 */ /* 0x0045e8000c10193c */
[----:B------:R1:W-:Y:S01]  /*fc900*/  @P5 STG.E desc[UR60][R234.64], R246 ;  /* 0x000000f6ea005986 */ /* 0x0003e2000c10193c */
[----:B--2---:R-:W-:-:S04]  /*fc910*/  IMAD.WIDE R232, R0, 0x4, R8 ;  /* 0x0000000400e87825 */ /* 0x004fc800078e0208 */
[----:B------:R-:W-:Y:S01]  /*fc920*/  VIADD R16, R10, 0x86 ;  /* 0x000000860a107836 */ /* 0x000fe20000000000 */
[----:B------:R-:W-:Y:S02]  /*fc930*/  ISETP.LT.AND P0, PT, R11, R239, !P4 ;  /* 0x000000ef0b00720c */ /* 0x000fe40006701270 */
[----:B------:R-:W-:Y:S02]  /*fc940*/  IADD3 R0, R0, R14, RZ ;  /* 0x0000000e00007210 */ /* 0x000fe40007ffe0ff */
[----:B------:R-:W-:Y:S01]  /*fc950*/  ISETP.LT.AND P5, PT, R17, R236, !P4 ;  /* 0x000000ec1100720c */ /* 0x000fe200067a1270 */
[----:B------:R2:W-:Y:S01]  /*fc960*/  @P6 STG.E desc[UR60][R232.64], R247 ;  /* 0x000000f7e8006986 */ /* 0x0005e2000c10193c */
[----:B---3--:R-:W-:-:S03]  /*fc970*/  ISETP.GE.AND P6, PT, R16, R197, PT ;  /* 0x000000c51000720c */ /* 0x008fc60003fc6270 */
[----:B------:R-:W3:Y:S04]  /*fc980*/  LDL.LU R16, [R1+0x8f8] ;  /* 0x0008f80001107983 */ /* 0x000ee80000300800 */
[----:B------:R-:W4:Y:S01]  /*fc990*/  LDL.LU R197, [R1+0x108] ;  /* 0x0001080001c57983 */ /* 0x000f220000300800 */
[----:B------:R-:W-:Y:S01]  /*fc9a0*/  ISETP.LT.AND P4, PT, R15, R237, !P4 ;  /* 0x000000ed0f00720c */ /* 0x000fe20006781270 */
[----:B-1----:R-:W-:-:S04]  /*fc9b0*/  IMAD.WIDE R234, R0, 0x4, R4 ;  /* 0x0000000400ea7825 */ /* 0x002fc800078e0204 */
[C---:B------:R-:W-:Y:S01]  /*fc9c0*/  IMAD.WIDE R236, R0.reuse, 0x4, R6 ;  /* 0x0000000400ec7825 */ /* 0x040fe200078e0206 */
[----:B------:R-:W1:Y:S08]  /*fc9d0*/  LDC R239, c[0x0][0x228] ;  /* 0x00008a00ffef7b82 */ /* 0x000e700000000800 */
[----:B------:R-:W1:Y:S08]  /*fc9e0*/  LDC R246, c[0x0][0x228] ;  /* 0x00008a00fff67b82 */ /* 0x000e700000000800 */
[----:B--2---:R-:W2:Y:S01]  /*fc9f0*/  LDC R247, c[0x0][0x228] ;  /* 0x00008a00fff77b82 */ /* 0x004ea20000000800 */
[----:B------:R-:W-:-:S05]  /*fca00*/  IMAD.WIDE R232, R0, 0x4, R2 ;  /* 0x0000000400e87825 */ /* 0x000fca00078e0202 */
[----:B------:R1:W-:Y:S01]  /*fca10*/  @P0 STG.E desc[UR60][R232.64], R252 ;  /* 0x000000fce8000986 */ /* 0x0003e2000c10193c */
[----:B------:R-:W-:Y:S01]  /*fca20*/  ISETP.LT.AND P0, PT, R13, R244, !P6 ;  /* 0x000000f40d00720c */ /* 0x000fe20007701270 */
[----:B-1----:R-:W-:Y:S02]  /*fca30*/  IMAD.WIDE R232, R0, 0x4, R8 ;  /* 0x0000000400e87825 */ /* 0x002fe400078e0208 */
[----:B------:R-:W2:Y:S04]  /*fca40*/  LDL.LU R252, [R1+0xcfc] ;  /* 0x000cfc0001fc7983 */ /* 0x000ea80000300800 */
[----:B---3--:R1:W-:Y:S04]  /*fca50*/  @P3 STG.E desc[UR60][R234.64], R16 ;  /* 0x00000010ea003986 */ /* 0x0083e8000c10193c */
[----:B----4-:R3:W-:Y:S04]  /*fca60*/  @P5 STG.E desc[UR60][R236.64], R245 ;  /* 0x000000f5ec005986 */ /* 0x0107e8000c10193c */
[----:B------:R4:W-:Y:S01]  /*fca70*/  @P4 STG.E desc[UR60][R232.64], R197 ;  /* 0x000000c5e8004986 */ /* 0x0009e2000c10193c */
[----:B-1----:R-:W-:-:S03]  /*fca80*/  VIADD R16, R10, 0x87 ;  /* 0x000000870a107836 */ /* 0x002fc60000000000 */
[----:B---3--:R-:W3:Y:S04]  /*fca90*/  LDL.LU R236, [R1+0x18fc] ;  /* 0x0018fc0001ec7983 */ /* 0x008ee80000300800 */
[----:B------:R-:W2:Y:S04]  /*fcaa0*/  LDL.LU R237, [R1+0x14fc] ;  /* 0x0014fc0001ed7983 */ /* 0x000ea80000300800 */
[----:B------:R-:W2:Y:S01]  /*fcab0*/  LDL.LU R244, [R1+0x110c] ;  /* 0x00110c0001f47983 */ /* 0x000ea20000300800 */
[----:B------:R-:W-:Y:S02]  /*fcac0*/  ISETP.LT.AND P3, PT, R11, R238, !P6 ;  /* 0x000000ee0b00720c */ /* 0x000fe40007761270 */
[----:B------:R-:W-:Y:S01]  /*fcad0*/  ISETP.GE.AND P4, PT, R16, R199, PT ;  /* 0x000000c71000720c */ /* 0x000fe20003f86270 */
[----:B------:R-:W1:Y:S01]  /*fcae0*/  LDC R238, c[0x0][0x228] ;  /* 0x00008a00ffee7b82 */ /* 0x000e620000000800 */
[----:B------:R-:W3:Y:S07]  /*fcaf0*/  LDL.LU R199, [R1+0x1cec] ;  /* 0x001cec0001c77983 */ /* 0x000eee0000300800 */
        /* <DEDUP_REMOVED lines=9> */
[----:B---3--:R3:W-:Y:S04]  /*fcb90*/  @P3 STG.E desc[UR60][R196.64], R199 ;  /* 0x000000c7c4003986 */ /* 0x0087e8000c10193c */
[----:B------:R4:W-:Y:S04]  /*fcba0*/  @P0 STG.E desc[UR60][R232.64], R236 ;  /* 0x000000ece8000986 */ /* 0x0009e8000c10193c */
[----:B--2---:R2:W-:Y:S01]  /*fcbb0*/  @P5 STG.E desc[UR60][R234.64], R237 ;  /* 0x000000edea005986 */ /* 0x0045e2000c10193c */
[----:B-1----:R-:W-:-:S03]  /*fcbc0*/  ISETP.LT.AND P5, PT, R17, R238, !P4 ;  /* 0x000000ee1100720c */ /* 0x002fc600067a1270 */
[----:B------:R-:W2:Y:S01]  /*fcbd0*/  LDL.LU R238, [R1+0x50c] ;  /* 0x00050c0001ee7983 */ /* 0x000ea20000300800 */
[----:B---3--:R-:W1:Y:S01]  /*fcbe0*/  LDC.64 R196, c[0x0][0x228] ;  /* 0x00008a00ffc47b82 */ /* 0x008e620000000a00 */
[----:B----4-:R-:W-:-:S07]  /*fcbf0*/  IMAD.WIDE R232, R0, 0x4, R8 ;  /* 0x0000000400e87825 */ /* 0x010fce00078e0208 */
[----:B------:R-:W3:Y:S01]  /*fcc00*/  LDC R236, c[0x0][0x228] ;  /* 0x00008a00ffec7b82 */ /* 0x000ee20000000800 */
[----:B------:R-:W-:Y:S02]  /*fcc10*/  ISETP.LT.AND P0, PT, R11, R246, !P4 ;  /* 0x000000f60b00720c */ /* 0x000fe40006701270 */
[----:B------:R-:W-:-:S05]  /*fcc20*/  ISETP.LT.AND P3, PT, R13, R247, !P4 ;  /* 0x000000f70d00720c */ /* 0x000fca0006761270 */
[----:B--2---:R-:W2:Y:S01]  /*fcc30*/  LDC R237, c[0x0][0x228] ;  /* 0x00008a00ffed7b82 */ /* 0x004ea20000000800 */
[----:B------:R4:W-:Y:S01]  /*fcc40*/  @P6 STG.E desc[UR60][R232.64], R252 ;  /* 0x000000fce8006986 */ /* 0x0009e2000c10193c */
[----:B------:R-:W-:Y:S02]  /*fcc50*/  ISETP.GE.AND P6, PT, R16, R245, PT ;  /* 0x000000f51000720c */ /* 0x000fe40003fc6270 */
[----:B------:R-:W-:-:S04]  /*fcc60*/  IADD3 R0, R0, R14, RZ ;  /* 0x0000000e00007210 */ /* 0x000fc80007ffe0ff */
[----:B------:R-:W2:Y:S08]  /*fcc70*/  LDC R247, c[0x0][0x228] ;  /* 0x00008a00fff77b82 */ /* 0x000eb00000000800 */
[----:B------:R-:W2:Y:S01]  /*fcc80*/  LDC R246, c[0x0][0x228] ;  /* 0x00008a00fff67b82 */ /* 0x000ea20000000800 */
[----:B----4-:R-:W4:Y:S04]  /*fcc90*/  LDL.LU R252, [R1+0x1500] ;  /* 0x0015000001fc7983 */ /* 0x010f280000300800 */
[----:B------:R-:W3:Y:S04]  /*fcca0*/  LDL.LU R16, [R1+0x8fc] ;  /* 0x0008fc0001107983 */ /* 0x000ee80000300800 */
[----:B------:R-:W2:Y:S01]  /*fccb0*/  LDL.LU R245, [R1+0x10c] ;  /* 0x00010c0001f57983 */ /* 0x000ea20000300800 */
        /* <DEDUP_REMOVED lines=10> */
[----:B--2---:R2:W-:Y:S04]  /*fcd60*/  @P4 STG.E desc[UR60][R198.64], R245 ;  /* 0x000000f5c6004986 */ /* 0x0045e8000c10193c */
[----:B------:R-:W4:Y:S01]  /*fcd70*/  LDL.LU R236, [R1+0x1900] ;  /* 0x0019000001ec7983 */ /* 0x000f220000300800 */
[----:B---3--:R-:W-:Y:S01]  /*fcd80*/  VIADD R16, R10, 0x89 ;  /* 0x000000890a107836 */ /* 0x008fe20000000000 */
[----:B-1----:R-:W-:Y:S02]  /*fcd90*/  ISETP.LT.AND P0, PT, R13, R244, !P6 ;  /* 0x000000f40d00720c */ /* 0x002fe40007701270 */
[----:B------:R-:W-:Y:S01]  /*fcda0*/  ISETP.LT.AND P3, PT, R11, R239, !P6 ;  /* 0x000000ef0b00720c */ /* 0x000fe20007761270 */
[----:B--2---:R-:W2:Y:S01]  /*fcdb0*/  LDL.LU R245, [R1+0x1110] ;  /* 0x0011100001f57983 */ /* 0x004ea20000300800 */
        /* <DEDUP_REMOVED lines=28> */
[----:B------:R-:W-:Y:S02]  /*fcf80*/  ISETP.LT.AND P5, PT, R17, R238, !P4 ;  /* 0x000000ee1100720c */ /* 0x000fe400067a1270 */
[----:B------:R-:W-:Y:S01]  /*fcf90*/  ISETP.LT.AND P4, PT, R15, R196, !P4 ;  /* 0x000000c40f00720c */ /* 0x000fe20006781270 */
[----:B------:R-:W3:Y:S08]  /*fcfa0*/  LDC R244, c[0x0][0x228] ;  /* 0x00008a00fff47b82 */ /* 0x000ef00000000800 */
[----:B------:R-:W3:Y:S01]  /*fcfb0*/  LDC R238, c[0x0][0x228] ;  /* 0x00008a00ffee7b82 */ /* 0x000ee20000000800 */
[----:B-1----:R-:W-:-:S05]  /*fcfc0*/  IMAD.WIDE R196, R0, 0x4, R2 ;  /* 0x0000000400c47825 */ /* 0x002fca00078e0202 */
[----:B------:R1:W-:Y:S02]  /*fcfd0*/  @P0 STG.E desc[UR60][R196.64], R245 ;  /* 0x000000f5c4000986 */ /* 0x0003e4000c10193c */
[----:B-1----:R-:W1:Y:S01]  /*fcfe0*/  LDC R245, c[0x0][0x228] ;  /* 0x00008a00fff57b82 */ /* 0x002e620000000800 */
[----:B------:R-:W-:-:S04]  /*fcff0*/  IMAD.WIDE R232, R0, 0x4, R4 ;  /* 0x0000000400e87825 */ /* 0x000fc800078e0204 */
[----:B------:R-:W-:-:S03]  /*fd000*/  IMAD.WIDE R234, R0, 0x4, R6 ;  /* 0x0000000400ea7825 */ /* 0x000fc600078e0206 */
[----:B------:R-:W3:Y:S01]  /*fd010*/  LDC.64 R196, c[0x0][0x228] ;  /* 0x00008a00ffc47b82 */ /* 0x000ee20000000a00 */
[----:B-1----:R-:W-:Y:S02]  /*fd020*/  ISETP.LT.AND P0, PT, R13, R245, !P6 ;  /* 0x000000f50d00720c */ /* 0x002fe40007701270 */
[----:B------:R-:W3:Y:S04]  /*fd030*/  LDL.LU R245, [R1+0x1504] ;  /* 0x0015040001f57983 */ /* 0x000ee80000300800 */
[----:B--2---:R1:W-:Y:S04]  /*fd040*/  @P3 STG.E desc[UR60][R232.64], R16 ;  /* 0x00000010e8003986 */ /* 0x0043e8000c10193c */
[----:B------:R2:W-:Y:S01]  /*fd050*/  @P5 STG.E desc[UR60][R234.64], R246 ;  /* 0x000000f6ea005986 */ /* 0x0005e2000c10193c */
[----:B-1----:R-:W-:-:S04]  /*fd060*/  IMAD.WIDE R232, R0, 0x4, R8 ;  /* 0x0000000400e87825 */ /* 0x002fc800078e0208 */
[----:B------:R-:W-:Y:S01]  /*fd070*/  VIADD R16, R10, 0x8b ;  /* 0x0000008b0a107836 */ /* 0x000fe20000000000 */
[----:B------:R-:W-:Y:S02]  /*fd080*/  ISETP.LT.AND P3, PT, R11, R239, !P6 ;  /* 0x000000ef0b00720c */ /* 0x000fe40007761270 */
[----:B------:R-:W-:Y:S02]  /*fd090*/  IADD3 R0, R0, R14, RZ ;  /* 0x0000000e00007210 */ /* 0x000fe40007ffe0ff */
[----:B----4-:R-:W-:Y:S01]  /*fd0a0*/  ISETP.LT.AND P5, PT, R17, R236, !P6 ;  /* 0x000000ec1100720c */ /* 0x010fe200077a1270 */
[----:B------:R1:W-:Y:S01]  /*fd0b0*/  @P4 STG.E desc[UR60][R232.64], R247 ;  /* 0x000000f7e8004986 */ /* 0x0003e2000c10193c */
[----:B---3--:R-:W-:-:S03]  /*fd0c0*/  ISETP.GE.AND P4, PT, R16, R199, PT ;  /* 0x000000c71000720c */ /* 0x008fc60003f86270 */
[----:B------:R-:W3:Y:S04]  /*fd0d0*/  LDL.LU R16, [R1+0x1904] ;  /* 0x0019040001107983 */ /* 0x000ee80000300800 */
[----:B------:R-:W4:Y:S01]  /*fd0e0*/  LDL.LU R199, [R1+0xd04] ;  /* 0x000d040001c77983 */ /* 0x000f220000300800 */
[----:B------:R-:W-:Y:S01]  /*fd0f0*/  ISETP.LT.AND P6, PT, R15, R237, !P6 ;  /* 0x000000ed0f00720c */ /* 0x000fe200077c1270 */
[----:B--2---:R-:W-:-:S04]  /*fd100*/  IMAD.WIDE R234, R0, 0x4, R4 ;  /* 0x0000000400ea7825 */ /* 0x004fc800078e0204 */
[C---:B------:R-:W-:Y:S01]  /*fd110*/  IMAD.WIDE R236, R0.reuse, 0x4, R6 ;  /* 0x0000000400ec7825 */ /* 0x040fe200078e0206 */
[----:B------:R-:W2:Y:S08]  /*fd120*/  LDC R239, c[0x0][0x228] ;  /* 0x00008a00ffef7b82 */ /* 0x000eb00000000800 */
[----:B------:R-:W2:Y:S08]  /*fd130*/  LDC R246, c[0x0][0x228] ;  /* 0x00008a00fff67b82 */ /* 0x000eb00000000800 */
[----:B-1----:R-:W1:Y:S01]  /*fd140*/  LDC R247, c[0x0][0x228] ;  /* 0x00008a00fff77b82 */ /* 0x002e620000000800 */
[----:B------:R-:W-:-:S05]  /*fd150*/  IMAD.WIDE R232, R0, 0x4, R2 ;  /* 0x0000000400e87825 */ /* 0x000fca00078e0202 */
[----:B------:R2:W-:Y:S01]  /*fd160*/  @P3 STG.E desc[UR60][R232.64], R252 ;  /* 0x000000fce8003986 */ /* 0x0005e2000c10193c */
[----:B------:R-:W-:Y:S01]  /*fd170*/  ISETP.LT.AND P3, PT, R13, R244, !P4 ;  /* 0x000000f40d00720c */ /* 0x000fe20006761270 */
[----:B--2---:R-:W-:Y:S02]  /*fd180*/  IMAD.WIDE R232, R0, 0x4, R8 ;  /* 0x0000000400e87825 */ /* 0x004fe400078e0208 */
[----:B------:R-:W2:Y:S04]  /*fd190*/  LDL.LU R252, [R1+0x114] ;  /* 0x0001140001fc7983 */ /* 0x000ea80000300800 */
[----:B---3--:R3:W-:Y:S04]  /*fd1a0*/  @P0 STG.E desc[UR60][R234.64], R16 ;  /* 0x00000010ea000986 */ /* 0x0087e8000c10193c */
[----:B------:R1:W-:Y:S04]  /*fd1b0*/  @P5 STG.E desc[UR60][R236.64], R245 ;  /* 0x000000f5ec005986 */ /* 0x0003e8000c10193c */
[----:B----4-:R4:W-:Y:S01]  /*fd1c0*/  @P6 STG.E desc[UR60][R232.64], R199 ;  /* 0x000000c7e8006986 */ /* 0x0109e2000c10193c */
[----:B---3--:R-:W-:-:S03]  /*fd1d0*/  VIADD R16, R10, 0x8c ;  /* 0x0000008c0a107836 */ /* 0x008fc60000000000 */
[----:B-1----:R-:W3:Y:S04]  /*fd1e0*/  LDL.LU R236, [R1+0x904] ;  /* 0x0009040001ec7983 */ /* 0x002ee80000300800 */
        /* <DEDUP_REMOVED lines=60> */
[----:B------:R-:W1:Y:S01]  /*fd5b0*/  LDC R239, c[0x0][0x228] ;  /* 0x00008a00ffef7b82 */ /* 0x000e620000000800 */
[----:B---3--:R3:W-:Y:S01]  /*fd5c0*/  @P0 STG.E desc[UR60][R196.64], R16 ;  /* 0x00000010c4000986 */ /* 0x0087e2000c10193c */
[----:B------:R-:W-:-:S03]  /*fd5d0*/  ISETP.LT.AND P0, PT, R13, R247, !P6 ;  /* 0x000000f70d00720c */ /* 0x000fc60007701270 */
[----:B----4-:R4:W-:Y:S04]  /*fd5e0*/  @P3 STG.E desc[UR60][R232.64], R236 ;  /* 0x000000ece8003986 */ /* 0x0109e8000c10193c */
[----:B------:R-:W2:Y:S01]  /*fd5f0*/  LDL.LU R247, [R1+0xd0c] ;  /* 0x000d0c0001f77983 */ /* 0x000ea20000300800 */
[----:B------:R-:W-:-:S03]  /*fd600*/  ISETP.LT.AND P3, PT, R11, R246, !P6 ;  /* 0x000000f60b00720c */ /* 0x000fc60007761270 */
[----:B------:R1:W-:Y:S04]  /*fd610*/  @P5 STG.E desc[UR60][R234.64], R252 ;  /* 0x000000fcea005986 */ /* 0x0003e8000c10193c */
[----:B------:R-:W2:Y:S01]  /*fd620*/  LDL.LU R246, [R1+0x150c] ;  /* 0x00150c0001f67983 */ /* 0x000ea20000300800 */
[----:B---3--:R-:W-:-:S04]  /*fd630*/  IMAD.WIDE R196, R0, 0x4, R8 ;  /* 0x0000000400c47825 */ /* 0x008fc800078e0208 */
[----:B------:R-:W-:Y:S01]  /*fd640*/  VIADD R16, R10, 0x8f ;  /* 0x0000008f0a107836 */ /* 0x000fe20000000000 */
[----:B----4-:R-:W3:Y:S08]  /*fd650*/  LDC.64 R236, c[0x0][0x228] ;  /* 0x00008a00ffec7b82 */ /* 0x010ef00000000a00 */
[----:B-1----:R-:W1:Y:S08]  /*fd660*/  LDC R234, c[0x0][0x228] ;  /* 0x00008a00ffea7b82 */ /* 0x002e700000000800 */
[----:B------:R-:W4:Y:S01]  /*fd670*/  LDC R235, c[0x0][0x228] ;  /* 0x00008a00ffeb7b82 */ /* 0x000f220000000800 */
[----:B--2---:R2:W-:Y:S04]  /*fd680*/  @P4 STG.E desc[UR60][R196.64], R199 ;  /* 0x000000c7c4004986 */ /* 0x0045e8000c10193c */
[----:B------:R-:W4:Y:S01]  /*fd690*/  LDL.LU R252, [R1+0x111c] ;  /* 0x00111c0001fc7983 */ /* 0x000f220000300800 */
[----:B------:R-:W-:-:S03]  /*fd6a0*/  ISETP.GE.AND P4, PT, R16, R244, PT ;  /* 0x000000f41000720c */ /* 0x000fc60003f86270 */
[----:B------:R-:W3:Y:S01]  /*fd6b0*/  LDL.LU R16, [R1+0x190c] ;  /* 0x00190c0001107983 */ /* 0x000ee20000300800 */
[----:B------:R-:W-:Y:S01]  /*fd6c0*/  IADD3 R0, R0, R14, RZ ;  /* 0x0000000e00007210 */ /* 0x000fe20007ffe0ff */
[----:B------:R-:W4:Y:S04]  /*fd6d0*/  LDC R244, c[0x0][0x228] ;  /* 0x00008a00fff47b82 */ /* 0x000f280000000800 */
[----:B--2---:R-:W-:-:S05]  /*fd6e0*/  IMAD.WIDE R196, R0, 0x4, R2 ;  /* 0x0000000400c47825 */ /* 0x004fca00078e0202 */
[----:B------:R2:W-:Y:S01]  /*fd6f0*/  @P3 STG.E desc[UR60][R196.64], R245 ;  /* 0x000000f5c4003986 */ /* 0x0005e2000c10193c */
[----:B------:R-:W-:Y:S02]  /*fd700*/  ISETP.LT.AND P5, PT, R17, R238, !P6 ;  /* 0x000000ee1100720c */ /* 0x000fe400077a1270 */
[----:B------:R-:W-:Y:S01]  /*fd710*/  ISETP.LT.AND P6, PT, R15, R198, !P6 ;  /* 0x000000c60f00720c */ /* 0x000fe200077c1270 */
[----:B--2---:R-:W2:Y:S01]  /*fd720*/  LDC R245, c[0x0][0x228] ;  /* 0x00008a00fff57b82 */ /* 0x004ea20000000800 */
[----:B------:R-:W-:-:S04]  /*fd730*/  IMAD.WIDE R198, R0, 0x4, R4 ;  /* 0x0000000400c67825 */ /* 0x000fc800078e0204 */
[----:B------:R-:W-:-:S03]  /*fd740*/  IMAD.WIDE R232, R0, 0x4, R6 ;  /* 0x0000000400e87825 */ /* 0x000fc600078e0206 */
[----:B------:R-:W4:Y:S08]  /*fd750*/  LDC.64 R196, c[0x0][0x228] ;  /* 0x00008a00ffc47b82 */ /* 0x000f300000000a00 */
[----:B------:R-:W4:Y:S01]  /*fd760*/  LDC R238, c[0x0][0x228] ;  /* 0x00008a00ffee7b82 */ /* 0x000f220000000800 */
[----:B--2---:R-:W-:Y:S02]  /*fd770*/  ISETP.LT.AND P3, PT, R13, R245, !P4 ;  /* 0x000000f50d00720c */ /* 0x004fe40006761270 */
[----:B------:R-:W2:Y:S04]  /*fd780*/  LDL.LU R245, [R1+0x51c] ;  /* 0x00051c0001f57983 */ /* 0x000ea80000300800 */
[----:B---3--:R3:W-:Y:S01]  /*fd790*/  @P0 STG.E desc[UR60][R198.64], R16 ;  /* 0x00000010c6000986 */ /* 0x0087e2000c10193c */
[----:B------:R-:W-:-:S03]  /*fd7a0*/  ISETP.LT.AND P0, PT, R11, R239, !P4 ;  /* 0x000000ef0b00720c */ /* 0x000fc60006701270 */
[----:B------:R1:W-:Y:S01]  /*fd7b0*/  @P5 STG.E desc[UR60][R232.64], R246 ;  /* 0x000000f6e8005986 */ /* 0x0003e2000c10193c */
[C---:B---3--:R-:W-:Y:S01]  /*fd7c0*/  IMAD.WIDE R198, R0.reuse, 0x4, R8 ;  /* 0x0000000400c67825 */ /* 0x048fe200078e0208 */
[----:B------:R-:W-:-:S03]  /*fd7d0*/  IADD3 R0, R0, R14, RZ ;  /* 0x0000000e00007210 */ /* 0x000fc60007ffe0ff */
[----:B------:R-:W-:Y:S01]  /*fd7e0*/  VIADD R16, R10, 0x90 ;  /* 0x000000900a107836 */ /* 0x000fe20000000000 */
[----:B------:R-:W3:Y:S08]  /*fd7f0*/  LDC R239, c[0x0][0x228] ;  /* 0x00008a00ffef7b82 */ /* 0x000ef00000000800 */
[----:B-1----:R-:W1:Y:S01]  /*fd800*/  LDC R246, c[0x0][0x228] ;  /* 0x00008a00fff67b82 */ /* 0x002e620000000800 */
[----:B------:R4:W-:Y:S01]  /*fd810*/  @P6 STG.E desc[UR60][R198.64], R247 ;  /* 0x000000f7c6006986 */ /* 0x0009e2000c10193c */
[----:B------:R-:W-:-:S02]  /*fd820*/  ISETP.GE.AND P6, PT, R16, R237, PT ;  /* 0x000000ed1000720c */ /* 0x000fc40003fc6270 */
[----:B------:R-:W-:Y:S01]  /*fd830*/  ISETP.LT.AND P5, PT, R17, R234, !P4 ;  /* 0x000000ea1100720c */ /* 0x000fe200067a1270 */
[C---:B----4-:R-:W-:Y:S01]  /*fd840*/  IMAD.WIDE R198, R0.reuse, 0x4, R2 ;  /* 0x0000000400c67825 */ /* 0x050fe200078e0202 */
[----:B------:R-:W4:Y:S04]  /*fd850*/  LDL.LU R247, [R1+0x1510] ;  /* 0x0015100001f77983 */ /* 0x000f280000300800 */
[----:B------:R-:W3:Y:S01]  /*fd860*/  LDL.LU R16, [R1+0x90c] ;  /* 0x00090c0001107983 */ /* 0x000ee20000300800 */
[----:B------:R-:W-:Y:S01]  /*fd870*/  IMAD.WIDE R232, R0, 0x4, R4 ;  /* 0x0000000400e87825 */ /* 0x000fe200078e0204 */
[----:B------:R-:W1:Y:S02]  /*fd880*/  LDC R237, c[0x0][0x228] ;  /* 0x00008a00ffed7b82 */ /* 0x000e640000000800 */
[----:B------:R2:W-:Y:S01]  /*fd890*/  @P0 STG.E desc[UR60][R198.64], R252 ;  /* 0x000000fcc6000986 */ /* 0x0005e2000c10193c */
[----:B------:R-:W-:-:S03]  /*fd8a0*/  ISETP.LT.AND P0, PT, R13, R244, !P6 ;  /* 0x000000f40d00720c */ /* 0x000fc60007701270 */
[----:B--2---:R-:W2:Y:S04]  /*fd8b0*/  LDL.LU R252, [R1+0xd10] ;  /* 0x000d100001fc7983 */ /* 0x004ea80000300800 */
[----:B------:R-:W4:Y:S01]  /*fd8c0*/  LDL.LU R244, [R1+0x11c] ;  /* 0x00011c0001f47983 */ /* 0x000f220000300800 */
[----:B------:R-:W-:Y:S01]  /*fd8d0*/  ISETP.LT.AND P4, PT, R15, R235, !P4 ;  /* 0x000000eb0f00720c */ /* 0x000fe20006781270 */
[----:B------:R-:W-:-:S04]  /*fd8e0*/  IMAD.WIDE R234, R0, 0x4, R6 ;  /* 0x0000000400ea7825 */ /* 0x000fc800078e0206 */
[----:B------:R-:W-:Y:S01]  /*fd8f0*/  IMAD.WIDE R198, R0, 0x4, R8 ;  /* 0x0000000400c67825 */ /* 0x000fe200078e0208 */
[----:B---3--:R3:W-:Y:S04]  /*fd900*/  @P3 STG.E desc[UR60][R232.64], R16 ;  /* 0x00000010e8003986 */ /* 0x0087e8000c10193c */
[----:B------:R1:W-:Y:S01]  /*fd910*/  @P5 STG.E desc[UR60][R234.64], R245 ;  /* 0x000000f5ea005986 */ /* 0x0003e2000c10193c */
[----:B---3--:R-:W-:Y:S01]  /*fd920*/  VIADD R16, R10, 0x91 ;  /* 0x000000910a107836 */ /* 0x008fe20000000000 */
[----:B------:R-:W-:Y:S01]  /*fd930*/  ISETP.LT.AND P3, PT, R11, R238, !P6 ;  /* 0x000000ee0b00720c */ /* 0x000fe20007761270 */
[----:B-1----:R-:W1:Y:S08]  /*fd940*/  LDC R245, c[0x0][0x22c] ;  /* 0x00008b00fff57b82 */ /* 0x002e700000000800 */
[----:B------:R-:W3:Y:S01]  /*fd950*/  LDC R238, c[0x0][0x228] ;  /* 0x00008a00ffee7b82 */ /* 0x000ee20000000800 */
[----:B----4-:R4:W-:Y:S01]  /*fd960*/  @P4 STG.E desc[UR60][R198.64], R244 ;  /* 0x000000f4c6004986 */ /* 0x0109e2000c10193c */
[----:B------:R-:W-:-:S03]  /*fd970*/  ISETP.GE.AND P4, PT, R16, R197, PT ;  /* 0x000000c51000720c */ /* 0x000fc60003f86270 */
[----:B----4-:R-:W4:Y:S04]  /*fd980*/  LDL.LU R244, [R1+0x1120] ;  /* 0x0011200001f47983 */ /* 0x010f280000300800 */
[----:B------:R-:W2:Y:S04]  /*fd990*/  LDL.LU R16, [R1+0x1d00] ;  /* 0x001d000001107983 */ /* 0x000ea80000300800 */
[----:B------:R-:W3:Y:S01]  /*fd9a0*/  LDL.LU R197, [R1+0x1910] ;  /* 0x0019100001c57983 */ /* 0x000ee20000300800 */
[----:B------:R-:W-:Y:S02]  /*fd9b0*/  IADD3 R0, R0, R14, RZ ;  /* 0x0000000e00007210 */ /* 0x000fe40007ffe0ff */
[----:B------:R-:W-:-:S02]  /*fd9c0*/  ISETP.LT.AND P5, PT, R17, R239, !P6 ;  /* 0x000000ef1100720c */ /* 0x000fc400077a1270 */
[----:B------:R-:W-:Y:S01]  /*fd9d0*/  ISETP.LT.AND P6, PT, R15, R236, !P6 ;  /* 0x000000ec0f00720c */ /* 0x000fe200077c1270 */
[----:B------:R-:W4:Y:S08]  /*fd9e0*/  LDC R239, c[0x0][0x228] ;  /* 0x00008a00ffef7b82 */ /* 0x000f300000000800 */
[----:B------:R-:W4:Y:S01]  /*fd9f0*/  LDC R236, c[0x0][0x228] ;  /* 0x00008a00ffec7b82 */ /* 0x000f220000000800 */
[----:B------:R-:W-:-:S04]  /*fda00*/  IMAD.WIDE R198, R0, 0x4, R2 ;  /* 0x0000000400c67825 */ /* 0x000fc800078e0202 */
[----:B------:R-:W-:-:S04]  /*fda10*/  IMAD.WIDE R232, R0, 0x4, R4 ;  /* 0x0000000400e87825 */ /* 0x000fc800078e0204 */
[----:B------:R-:W-:Y:S01]  /*fda20*/  IMAD.WIDE R234, R0, 0x4, R6 ;  /* 0x0000000400ea7825 */ /* 0x000fe200078e0206 */
[----:B--2---:R2:W-:Y:S04]  /*fda30*/  @P3 STG.E desc[UR60][R198.64], R16 ;  /* 0x00000010c6003986 */ /* 0x0045e8000c10193c */
[----:B---3--:R3:W-:Y:S04]  /*fda40*/  @P0 STG.E desc[UR60][R232.64], R197 ;  /* 0x000000c5e8000986 */ /* 0x0087e8000c10193c */
[----:B------:R1:W-:Y:S01]  /*fda50*/  @P5 STG.E desc[UR60][R234.64], R247 ;  /* 0x000000f7ea005986 */ /* 0x0003e2000c10193c */
[----:B------:R-:W-:-:S03]  /*fda60*/  ISETP.LT.AND P5, PT, R17, R238, !P4 ;  /* 0x000000ee1100720c */ /* 0x000fc600067a1270 */
[----:B------:R-:W4:Y:S01]  /*fda70*/  LDL.LU R238, [R1+0x520] ;  /* 0x0005200001ee7983 */ /* 0x000f220000300800 */
[----:B--2---:R-:W-:Y:S02]  /*fda80*/  VIADD R16, R10, 0x92 ;  /* 0x000000920a107836 */ /* 0x004fe40000000000 */
[----:B---3--:R-:W-:Y:S01]  /*fda90*/  IMAD.WIDE R232, R0, 0x4, R8 ;  /* 0x0000000400e87825 */ /* 0x008fe200078e0208 */
[----:B------:R-:W2:Y:S01]  /*fdaa0*/  LDC.64 R198, c[0x0][0x228] ;  /* 0x00008a00ffc67b82 */ /* 0x000ea20000000a00 */
[----:B------:R-:W-:Y:S02]  /*fdab0*/  ISETP.LT.AND P0, PT, R11, R237, !P4 ;  /* 0x000000ed0b00720c */ /* 0x000fe40006701270 */
[----:B------:R-:W-:-:S05]  /*fdac0*/  ISETP.LT.AND P3, PT, R13, R246, !P4 ;  /* 0x000000f60d00720c */ /* 0x000fca0006761270 */
[----:B-1----:R-:W1:Y:S01]  /*fdad0*/  LDC R247, c[0x0][0x228] ;  /* 0x00008a00fff77b82 */ /* 0x002e620000000800 */
[----:B------:R3:W-:Y:S01]  /*fdae0*/  @P6 STG.E desc[UR60][R232.64], R252 ;  /* 0x000000fce8006986 */ /* 0x0007e2000c10193c */
[----:B------:R-:W-:Y:S02]  /*fdaf0*/  ISETP.GE.AND P6, PT, R16, R245, PT ;  /* 0x000000f51000720c */ /* 0x000fe40003fc6270 */
[----:B------:R-:W-:-:S04]  /*fdb00*/  IADD3 R0, R0, R14, RZ ;  /* 0x0000000e00007210 */ /* 0x000fc80007ffe0ff */
[----:B------:R-:W1:Y:S08]  /*fdb10*/  LDC R237, c[0x0][0x228] ;  /* 0x00008a00ffed7b82 */ /* 0x000e700000000800 */
[----:B------:R-:W1:Y:S01]  /*fdb20*/  LDC R246, c[0x0][0x228] ;  /* 0x00008a00fff67b82 */ /* 0x000e620000000800 */
[----:B---3--:R-:W3:Y:S04]  /*fdb30*/  LDL.LU R252, [R1+0x1514] ;  /* 0x0015140001fc7983 */ /* 0x008ee80000300800 */
[----:B------:R-:W2:Y:S04]  /*fdb40*/  LDL.LU R16, [R1+0x910] ;  /* 0x0009100001107983 */ /* 0x000ea80000300800 */
[----:B------:R-:W3:Y:S01]  /*fdb50*/  LDL.LU R245, [R1+0x920] ;  /* 0x0009200001f57983 */ /* 0x000ee20000300800 */
[----:B------:R-:W-:Y:S01]  /*fdb60*/  ISETP.LT.AND P4, PT, R15, R196, !P4 ;  /* 0x000000c40f00720c */ /* 0x000fe20006781270 */
[----:B------:R-:W-:-:S04]  /*fdb70*/  IMAD.WIDE R196, R0, 0x4, R2 ;  /* 0x0000000400c47825 */ /* 0x000fc800078e0202 */
[----:B------:R-:W-:-:S04]  /*fdb80*/  IMAD.WIDE R232, R0, 0x4, R4 ;  /* 0x0000000400e87825 */ /* 0x000fc800078e0204 */
[C---:B------:R-:W-:Y:S01]  /*fdb90*/  IMAD.WIDE R234, R0.reuse, 0x4, R6 ;  /* 0x0000000400ea7825 */ /* 0x040fe200078e0206 */
[----:B----4-:R4:W-:Y:S03]  /*fdba0*/  @P0 STG.E desc[UR60][R196.64], R244 ;  /* 0x000000f4c4000986 */ /* 0x0109e6000c10193c */
[----:B----4-:R-:W-:Y:S01]  /*fdbb0*/  IMAD.WIDE R196, R0, 0x4, R8 ;  /* 0x0000000400c47825 */ /* 0x010fe200078e0208 */
[----:B------:R-:W4:Y:S01]  /*fdbc0*/  LDC R244, c[0x0][0x228] ;  /* 0x00008a00fff47b82 */ /* 0x000f220000000800 */
[----:B--2---:R2:W-:Y:S04]  /*fdbd0*/  @P3 STG.E desc[UR60][R232.64], R16 ;  /* 0x00000010e8003986 */ /* 0x0045e8000c10193c */
[----:B------:R-:W-:Y:S01]  /*fdbe0*/  @P5 STG.E desc[UR60][R234.64], R238 ;  /* 0x000000eeea005986 */ /* 0x000fe2000c10193c */
[----:B------:R-:W-:-:S03]  /*fdbf0*/  ISETP.LT.AND P5, PT, R17, R236, !P6 ;  /* 0x000000ec1100720c */ /* 0x000fc600077a1270 */
[----:B---3--:R3:W-:Y:S04]  /*fdc00*/  @P4 STG.E desc[UR60][R196.64], R245 ;  /* 0x000000f5c4004986 */ /* 0x0087e8000c10193c */
[----:B------:R-:W3:Y:S01]  /*fdc10*/  LDL.LU R236, [R1+0x1914] ;  /* 0x0019140001ec7983 */ /* 0x000ee20000300800 */
[----:B--2---:R-:W-:Y:S01]  /*fdc20*/  VIADD R16, R10, 0x93 ;  /* 0x000000930a107836 */ /* 0x004fe20000000000 */
[----:B----4-:R-:W-:Y:S02]  /*fdc30*/  ISETP.LT.AND P0, PT, R13, R244, !P6 ;  /* 0x000000f40d00720c */ /* 0x010fe40007701270 */
[----:B------:R-:W-:Y:S01]  /*fdc40*/  ISETP.LT.AND P3, PT, R11, R239, !P6 ;  /* 0x000000ef0b00720c */ /* 0x000fe20007761270 */
[----:B---3--:R-:W2:Y:S01]  /*fdc50*/  LDL.LU R245, [R1+0x1124] ;  /* 0x0011240001f57983 */ /* 0x008ea20000300800 */
[----:B------:R-:W3:Y:S01]  /*fdc60*/  LDC R244, c[0x0][0x22c] ;  /* 0x00008b00fff47b82 */ /* 0x000ee20000000800 */
[----:B------:R-:W-:-:S02]  /*fdc70*/  ISETP.GE.AND P4, PT, R16, R199, PT ;  /* 0x000000c71000720c */ /* 0x000fc40003f86270 */
[----:B------:R-:W-:Y:S01]  /*fdc80*/  IADD3 R0, R0, R14, RZ ;  /* 0x0000000e00007210 */ /* 0x000fe20007ffe0ff */
[----:B------:R-:W4:Y:S04]  /*fdc90*/  LDL.LU R16, [R1+0x1d04] ;  /* 0x001d040001107983 */ /* 0x000f280000300800 */
[----:B------:R-:W3:Y:S01]  /*fdca0*/  LDL.LU R199, [R1+0xd14] ;  /* 0x000d140001c77983 */ /* 0x000ee20000300800 */
[----:B-1----:R-:W-:Y:S01]  /*fdcb0*/  ISETP.LT.AND P6, PT, R15, R237, !P6 ;  /* 0x000000ed0f00720c */ /* 0x002fe200077c1270 */
[----:B------:R-:W-:-:S04]  /*fdcc0*/  IMAD.WIDE R196, R0, 0x4, R2 ;  /* 0x0000000400c47825 */ /* 0x000fc800078e0202 */
[----:B------:R-:W-:-:S04]  /*fdcd0*/  IMAD.WIDE R232, R0, 0x4, R4 ;  /* 0x0000000400e87825 */ /* 0x000fc800078e0204 */
[----:B------:R-:W-:Y:S01]  /*fdce0*/  IMAD.WIDE R234, R0, 0x4, R6 ;  /* 0x0000000400ea7825 */ /* 0x000fe200078e0206 */
[----:B------:R-:W1:Y:S08]  /*fdcf0*/  LDC R238, c[0x0][0x228] ;  /* 0x00008a00ffee7b82 */ /* 0x000e700000000800 */
[----:B------:R-:W2:Y:S08]  /*fdd00*/  LDC R239, c[0x0][0x228] ;  /* 0x00008a00ffef7b82 */ /* 0x000eb00000000800 */
[----:B------:R-:W2:Y:S01]  /*fdd10*/  LDC R237, c[0x0][0x228] ;  /* 0x00008a00ffed7b82 */ /* 0x000ea20000000800 */
[----:B----4-:R4:W-:Y:S04]  /*fdd20*/  @P3 STG.E desc[UR60][R196.64], R16 ;  /* 0x00000010c4003986 */ /* 0x0109e8000c10193c */
[----:B------:R1:W-:Y:S01]  /*fdd30*/  @P0 STG.E desc[UR60][R232.64], R236 ;  /* 0x000000ece8000986 */ /* 0x0003e2000c10193c */
[----:B------:R-:W-:-:S02]  /*fdd40*/  ISETP.LT.AND P3, PT, R13, R247, !P4 ;  /* 0x000000f70d00720c */ /* 0x000fc40006761270 */
[----:B------:R-:W-:Y:S01]  /*fdd50*/  ISETP.LT.AND P0, PT, R11, R246, !P4 ;  /* 0x000000f60b00720c */ /* 0x000fe20006701270 */
[----:B------:R-:W2:Y:S04]  /*fdd60*/  LDL.LU R247, [R1+0x924] ;  /* 0x0009240001f77983 */ /* 0x000ea80000300800 */
[----:B------:R3:W-:Y:S04]  /*fdd70*/  @P5 STG.E desc[UR60][R234.64], R252 ;  /* 0x000000fcea005986 */ /* 0x0007e8000c10193c */
[----:B------:R-:W2:Y:S01]  /*fdd80*/  LDL.LU R246, [R1+0x524] ;  /* 0x0005240001f67983 */ /* 0x000ea20000300800 */
[----:B----4-:R-:W-:-:S02]  /*fdd90*/  VIADD R16, R10, 0x94 ;  /* 0x000000940a107836 */ /* 0x010fc40000000000 */
[----:B-1----:R-:W-:Y:S01]  /*fdda0*/  IMAD.WIDE R232, R0, 0x4, R8 ;  /* 0x0000000400e87825 */ /* 0x002fe200078e0208 */
[----:B------:R-:W1:Y:S08]  /*fddb0*/  LDC.64 R196, c[0x0][0x228] ;  /* 0x00008a00ffc47b82 */ /* 0x000e700000000a00 */
[----:B------:R-:W4:Y:S01]  /*fddc0*/  LDC R236, c[0x0][0x228] ;  /* 0x00008a00ffec7b82 */ /* 0x000f220000000800 */
[----:B---3--:R-:W3:Y:S04]  /*fddd0*/  LDL.LU R252, [R1+0x1d08] ;  /* 0x001d080001fc7983 */ /* 0x008ee80000300800 */
[----:B------:R2:W-:Y:S01]  /*fdde0*/  @P6 STG.E desc[UR60][R232.64], R199 ;  /* 0x000000c7e8006986 */ /* 0x0005e2000c10193c */
[----:B------:R-:W-:-:S03]  /*fddf0*/  ISETP.GE.AND P6, PT, R16, R244, PT ;  /* 0x000000f41000720c */ /* 0x000fc60003fc6270 */
[----:B------:R-:W4:Y:S01]  /*fde00*/  LDL.LU R16, [R1+0x914] ;  /* 0x0009140001107983 */ /* 0x000f220000300800 */
[----:B------:R-:W-:Y:S02]  /*fde10*/  IADD3 R0, R0, R14, RZ ;  /* 0x0000000e00007210 */ /* 0x000fe40007ffe0ff */
[----:B------:R-:W-:Y:S02]  /*fde20*/  ISETP.LT.AND P5, PT, R17, R238, !P4 ;  /* 0x000000ee1100720c */ /* 0x000fe400067a1270 */
[----:B------:R-:W-:Y:S01]  /*fde30*/  ISETP.LT.AND P4, PT, R15, R198, !P4 ;  /* 0x000000c60f00720c */ /* 0x000fe20006781270 */
[----:B------:R-:W3:Y:S08]  /*fde40*/  LDC R244, c[0x0][0x228] ;  /* 0x00008a00fff47b82 */ /* 0x000ef00000000800 */
[----:B------:R-:W3:Y:S01]  /*fde50*/  LDC R238, c[0x0][0x228] ;  /* 0x00008a00ffee7b82 */ /* 0x000ee20000000800 */
[----:B--2---:R-:W-:-:S05]  /*fde60*/  IMAD.WIDE R198, R0, 0x4, R2 ;  /* 0x0000000400c67825 */ /* 0x004fca00078e0202 */
[----:B------:R2:W-:Y:S02]  /*fde70*/  @P0 STG.E desc[UR60][R198.64], R245 ;  /* 0x000000f5c6000986 */ /* 0x0005e4000c10193c */
[----:B--2---:R-:W2:Y:S01]  /*fde80*/  LDC R245, c[0x0][0x228] ;  /* 0x00008a00fff57b82 */ /* 0x004ea20000000800 */
[----:B------:R-:W-:-:S04]  /*fde90*/  IMAD.WIDE R232, R0, 0x4, R4 ;  /* 0x0000000400e87825 */ /* 0x000fc800078e0204 */
[----:B------:R-:W-:-:S03]  /*fdea0*/  IMAD.WIDE R234, R0, 0x4, R6 ;  /* 0x0000000400ea7825 */ /* 0x000fc600078e0206 */
[----:B------:R-:W3:Y:S01]  /*fdeb0*/  LDC.64 R198, c[0x0][0x228] ;  /* 0x00008a00ffc67b82 */ /* 0x000ee20000000a00 */
[----:B--2---:R-:W-:Y:S02]  /*fdec0*/  ISETP.LT.AND P0, PT, R13, R245, !P6 ;  /* 0x000000f50d00720c */ /* 0x004fe40007701270 */
[----:B------:R-:W2:Y:S04]  /*fded0*/  LDL.LU R245, [R1+0x1518] ;  /* 0x0015180001f57983 */ /* 0x000ea80000300800 */
[----:B----4-:R4:W-:Y:S04]  /*fdee0*/  @P3 STG.E desc[UR60][R232.64], R16 ;  /* 0x00000010e8003986 */ /* 0x0109e8000c10193c */
[----:B------:R3:W-:Y:S01]  /*fdef0*/  @P5 STG.E desc[UR60][R234.64], R246 ;  /* 0x000000f6ea005986 */ /* 0x0007e2000c10193c */
[----:B----4-:R-:W-:-:S04]  /*fdf00*/  IMAD.WIDE R232, R0, 0x4, R8 ;  /* 0x0000000400e87825 */ /* 0x010fc800078e0208 */
[----:B------:R-:W-:Y:S01]  /*fdf10*/  VIADD R16, R10, 0x95 ;  /* 0x000000950a107836 */ /* 0x000fe20000000000 */
[----:B------:R-:W-:Y:S02]  /*fdf20*/  ISETP.LT.AND P3, PT, R11, R239, !P6 ;  /* 0x000000ef0b00720c */ /* 0x000fe40007761270 */
[----:B------:R-:W-:Y:S02]  /*fdf30*/  IADD3 R0, R0, R14, RZ ;  /* 0x0000000e00007210 */ /* 0x000fe40007ffe0ff */
[----:B------:R-:W-:Y:S01]  /*fdf40*/  ISETP.LT.AND P5, PT, R17, R236, !P6 ;  /* 0x000000ec1100720c */ /* 0x000fe200077a1270 */
[----:B------:R4:W-:Y:S01]  /*fdf50*/  @P4 STG.E desc[UR60][R232.64], R247 ;  /* 0x000000f7e8004986 */ /* 0x0009e2000c10193c */
[----:B-1----:R-:W-:-:S03]  /*fdf60*/  ISETP.GE.AND P4, PT, R16, R197, PT ;  /* 0x000000c51000720c */ /* 0x002fc60003f86270 */
[----:B------:R-:W2:Y:S04]  /*fdf70*/  LDL.LU R16, [R1+0x1918] ;  /* 0x0019180001107983 */ /* 0x000ea80000300800 */
[----:B------:R-:W2:Y:S01]  /*fdf80*/  LDL.LU R197, [R1+0xd18] ;  /* 0x000d180001c57983 */ /* 0x000ea20000300800 */
[----:B------:R-:W-:Y:S01]  /*fdf90*/  ISETP.LT.AND P6, PT, R15, R237, !P6 ;  /* 0x000000ed0f00720c */ /* 0x000fe200077c1270 */
[----:B---3--:R-:W-:-:S04]  /*fdfa0*/  IMAD.WIDE R234, R0, 0x4, R4 ;  /* 0x0000000400ea7825 */ /* 0x008fc800078e0204 */
[C---:B------:R-:W-:Y:S01]  /*fdfb0*/  IMAD.WIDE R236, R0.reuse, 0x4, R6 ;  /* 0x0000000400ec7825 */ /* 0x040fe200078e0206 */
[----:B------:R-:W1:Y:S08]  /*fdfc0*/  LDC R239, c[0x0][0x228] ;  /* 0x00008a00ffef7b82 */ /* 0x000e700000000800 */
[----:B------:R-:W3:Y:S08]  /*fdfd0*/  LDC R246, c[0x0][0x228] ;  /* 0x00008a00fff67b82 */ /* 0x000ef00000000800 */
[----:B----4-:R-:W4:Y:S01]  /*fdfe0*/  LDC R247, c[0x0][0x228] ;  /* 0x00008a00fff77b82 */ /* 0x010f220000000800 */
[----:B------:R-:W-:-:S05]  /*fdff0*/  IMAD.WIDE R232, R0, 0x4, R2 ;  /* 0x0000000400e87825 */ /* 0x000fca00078e0202 */
[----:B------:R1:W-:Y:S01]  /*fe000*/  @P3 STG.E desc[UR60][R232.64], R252 ;  /* 0x000000fce8003986 */ /* 0x0003e2000c10193c */
[----:B------:R-:W-:Y:S01]  /*fe010*/  ISETP.LT.AND P3, PT, R13, R244, !P4 ;  /* 0x000000f40d00720c */ /* 0x000fe20006761270 */
[----:B-1----:R-:W-:Y:S02]  /*fe020*/  IMAD.WIDE R232, R0, 0x4, R8 ;  /* 0x0000000400e87825 */ /* 0x002fe400078e0208 */
[----:B------:R-:W4:Y:S04]  /*fe030*/  LDL.LU R252, [R1+0x928] ;  /* 0x0009280001fc7983 */ /* 0x000f280000300800 */
[----:B--2---:R1:W-:Y:S04]  /*fe040*/  @P0 STG.E desc[UR60][R234.64], R16 ;  /* 0x00000010ea000986 */ /* 0x0043e8000c10193c */
[----:B------:R2:W-:Y:S04]  /*fe050*/  @P5 STG.E desc[UR60][R236.64], R245 ;  /* 0x000000f5ec005986 */ /* 0x0005e8000c10193c */
[----:B------:R3:W-:Y:S01]  /*fe060*/  @P6 STG.E desc[UR60][R232.64], R197 ;  /* 0x000000c5e8006986 */ /* 0x0007e2000c10193c */
[----:B-1----:R-:W-:-:S03]  /*fe070*/  VIADD R16, R10, 0x96 ;  /* 0x000000960a107836 */ /* 0x002fc60000000000 */
[----:B--2---:R-:W2:Y:S04]  /*fe080*/  LDL.LU R236, [R1+0x918] ;  /* 0x0009180001ec7983 */ /* 0x004ea80000300800 */
[----:B------:R-:W4:Y:S04]  /*fe090*/  LDL.LU R237, [R1+0x528] ;  /* 0x0005280001ed7983 */ /* 0x000f280000300800 */
[----:B------:R-:W4:Y:S01]  /*fe0a0*/  LDL.LU R244, [R1+0x1d0c] ;  /* 0x001d0c0001f47983 */ /* 0x000f220000300800 */
        /* <DEDUP_REMOVED lines=10> */
[----:B---3--:R-:W-:-:S04]  /*fe150*/  IMAD.WIDE R196, R0, 0x4, R2 ;  /* 0x0000000400c47825 */ /* 0x008fc800078e0202 */
[----:B------:R-:W-:-:S04]  /*fe160*/  IMAD.WIDE R232, R0, 0x4, R4 ;  /* 0x0000000400e87825 */ /* 0x000fc800078e0204 */
[----:B------:R-:W-:Y:S01]  /*fe170*/  IMAD.WIDE R234, R0, 0x4, R6 ;  /* 0x0000000400ea7825 */ /* 0x000fe200078e0206 */
[----:B--2---:R2:W-:Y:S04]  /*fe180*/  @P0 STG.E desc[UR60][R196.64], R199 ;  /* 0x000000c7c4000986 */ /* 0x0045e8000c10193c */
[----:B------:R3:W-:Y:S04]  /*fe190*/  @P3 STG.E desc[UR60][R232.64], R236 ;  /* 0x000000ece8003986 */ /* 0x0007e8000c10193c */
[----:B----4-:R4:W-:Y:S01]  /*fe1a0*/  @P5 STG.E desc[UR60][R234.64], R237 ;  /* 0x000000edea005986 */ /* 0x0109e2000c10193c */
[----:B-1----:R-:W-:-:S03]  /*fe1b0*/  ISETP.LT.AND P5, PT, R17, R238, !P6 ;  /* 0x000000ee1100720c */ /* 0x002fc600077a1270 */
[----:B------:R-:W4:Y:S01]  /*fe1c0*/  LDL.LU R238, [R1+0x151c] ;  /* 0x00151c0001ee7983 */ /* 0x000f220000300800 */
[----:B--2---:R-:W1:Y:S01]  /*fe1d0*/  LDC.64 R196, c[0x0][0x228] ;  /* 0x00008a00ffc47b82 */ /* 0x004e620000000a00 */
[----:B---3--:R-:W-:-:S07]  /*fe1e0*/  IMAD.WIDE R232, R0, 0x4, R8 ;  /* 0x0000000400e87825 */ /* 0x008fce00078e0208 */
[----:B------:R-:W2:Y:S01]  /*fe1f0*/  LDC R236, c[0x0][0x228] ;  /* 0x00008a00ffec7b82 */ /* 0x000ea20000000800 */
[----:B------:R-:W-:Y:S02]  /*fe200*/  ISETP.LT.AND P3, PT, R11, R246, !P6 ;  /* 0x000000f60b00720c */ /* 0x000fe40007761270 */
[----:B------:R-:W-:-:S05]  /*fe210*/  ISETP.LT.AND P0, PT, R13, R247, !P6 ;  /* 0x000000f70d00720c */ /* 0x000fca0007701270 */
[----:B----4-:R-:W3:Y:S01]  /*fe220*/  LDC R237, c[0x0][0x228] ;  /* 0x00008a00ffed7b82 */ /* 0x010ee20000000800 */
[----:B------:R4:W-:Y:S01]  /*fe230*/  @P4 STG.E desc[UR60][R232.64], R252 ;  /* 0x000000fce8004986 */ /* 0x0009e2000c10193c */
[----:B------:R-:W-:Y:S02]  /*fe240*/  ISETP.GE.AND P4, PT, R16, R245, PT ;  /* 0x000000f51000720c */ /* 0x000fe40003f86270 */
[----:B------:R-:W-:-:S04]  /*fe250*/  IADD3 R0, R0, R14, RZ ;  /* 0x0000000e00007210 */ /* 0x000fc80007ffe0ff */
        /* <DEDUP_REMOVED lines=971> */
[----:B------:R-:W-:-:S03]  /*101f10*/  ISETP.LT.AND P0, PT, R13, R247, !P6 ;  /* 0x000000f70d00720c */ /* 0x000fc60007701270 */
[----:B------:R1:W-:Y:S04]  /*101f20*/  @P5 STG.E desc[UR60][R234.64], R236 ;  /* 0x000000ecea005986 */ /* 0x0003e8000c10193c */
[----:B------:R-:W2:Y:S01]  /*101f30*/  LDL.LU R247, [R1+0x1570] ;  /* 0x0015700001f77983 */ /* 0x000ea20000300800 */
[----:B------:R-:W-:Y:S01]  /*101f40*/  ISETP.LT.AND P3, PT, R11, R246, !P6 ;  /* 0x000000f60b00720c */ /* 0x000fe20007761270 */
[----:B---3--:R-:W-:Y:S02]  /*101f50*/  VIADD R16, R10, 0xc1 ;  /* 0x000000c10a107836 */ /* 0x008fe40000000000 */
[----:B----4-:R-:W-:Y:S01]  /*101f60*/  IMAD.WIDE R232, R0, 0x4, R8 ;  /* 0x0000000400e87825 */ /* 0x010fe200078e0208 */
[----:B------:R-:W3:Y:S04]  /*101f70*/  LDL.LU R252, [R1+0x1180] ;  /* 0x0011800001fc7983 */ /* 0x000ee80000300800 */
[----:B------:R-:W4:Y:S01]  /*101f80*/  LDL.LU R246, [R1+0x580] ;  /* 0x0005800001f67983 */ /* 0x000f220000300800 */
[----:B------:R-:W3:Y:S08]  /*101f90*/  LDC.64 R198, c[0x0][0x228] ;  /* 0x00008a00ffc67b82 */ /* 0x000ef00000000a00 */
[----:B-1----:R-:W1:Y:S01]  /*101fa0*/  LDC R236, c[0x0][0x228] ;  /* 0x00008a00ffec7b82 */ /* 0x002e620000000800 */
[----:B--2---:R2:W-:Y:S01]  /*101fb0*/  @P4 STG.E desc[UR60][R232.64], R197 ;  /* 0x000000c5e8004986 */ /* 0x0045e2000c10193c */
[----:B------:R-:W-:-:S03]  /*101fc0*/  ISETP.GE.AND P4, PT, R16, R244, PT ;  /* 0x000000f41000720c */ /* 0x000fc60003f86270 */
[----:B------:R-:W3:Y:S01]  /*101fd0*/  LDL.LU R16, [R1+0x1d60] ;  /* 0x001d600001107983 */ /* 0x000ee20000300800 */
[----:B------:R-:W-:Y:S02]  /*101fe0*/  IADD3 R0, R0, R14, RZ ;  /* 0x0000000e00007210 */ /* 0x000fe40007ffe0ff */
[----:B------:R-:W-:Y:S02]  /*101ff0*/  ISETP.LT.AND P5, PT, R17, R238, !P6 ;  /* 0x000000ee1100720c */ /* 0x000fe400077a1270 */
[----:B------:R-:W-:Y:S01]  /*102000*/  ISETP.LT.AND P6, PT, R15, R196, !P6 ;  /* 0x000000c40f00720c */ /* 0x000fe200077c1270 */
[----:B------:R-:W4:Y:S01]  /*102010*/  LDC R238, c[0x0][0x228] ;  /* 0x00008a00ffee7b82 */ /* 0x000f220000000800 */
[----:B--2---:R-:W-:-:S07]  /*102020*/  IMAD.WIDE R196, R0, 0x4, R2 ;  /* 0x0000000400c47825 */ /* 0x004fce00078e0202 */
[----:B------:R-:W2:Y:S01]  /*102030*/  LDC R244, c[0x0][0x228] ;  /* 0x00008a00fff47b82 */ /* 0x000ea20000000800 */
[----:B------:R1:W-:Y:S07]  /*102040*/  @P3 STG.E desc[UR60][R196.64], R245 ;  /* 0x000000f5c4003986 */ /* 0x0003ee000c10193c */
[----:B-1----:R-:W1:Y:S01]  /*102050*/  LDC R245, c[0x0][0x228] ;  /* 0x00008a00fff57b82 */ /* 0x002e620000000800 */
[----:B------:R-:W-:-:S04]  /*102060*/  IMAD.WIDE R232, R0, 0x4, R4 ;  /* 0x0000000400e87825 */ /* 0x000fc800078e0204 */
[----:B------:R-:W-:-:S03]  /*102070*/  IMAD.WIDE R234, R0, 0x4, R6 ;  /* 0x0000000400ea7825 */ /* 0x000fc600078e0206 */
[----:B------:R-:W4:Y:S01]  /*102080*/  LDC.64 R196, c[0x0][0x228] ;  /* 0x00008a00ffc47b82 */ /* 0x000f220000000a00 */
[----:B-1----:R-:W-:Y:S02]  /*102090*/  ISETP.LT.AND P3, PT, R13, R245, !P4 ;  /* 0x000000f50d00720c */ /* 0x002fe40006761270 */
[----:B------:R-:W2:Y:S04]  /*1020a0*/  LDL.LU R245, [R1+0x180] ;  /* 0x0001800001f57983 */ /* 0x000ea80000300800 */
[----:B---3--:R1:W-:Y:S04]  /*1020b0*/  @P0 STG.E desc[UR60][R232.64], R16 ;  /* 0x00000010e8000986 */ /* 0x0083e8000c10193c */
[----:B------:R3:W-:Y:S01]  /*1020c0*/  @P5 STG.E desc[UR60][R234.64], R247 ;  /* 0x000000f7ea005986 */ /* 0x0007e2000c10193c */
[----:B-1----:R-:W-:-:S04]  /*1020d0*/  IMAD.WIDE R232, R0, 0x4, R8 ;  /* 0x0000000400e87825 */ /* 0x002fc800078e0208 */
[----:B------:R-:W-:Y:S01]  /*1020e0*/  VIADD R16, R10, 0xc2 ;  /* 0x000000c20a107836 */ /* 0x000fe20000000000 */
[----:B------:R-:W-:Y:S01]  /*1020f0*/  ISETP.LT.AND P0, PT, R11, R239, !P4 ;  /* 0x000000ef0b00720c */ /* 0x000fe20006701270 */
[----:B---3--:R-:W1:Y:S08]  /*102100*/  LDC R247, c[0x0][0x228] ;  /* 0x00008a00fff77b82 */ /* 0x008e700000000800 */
[----:B------:R-:W3:Y:S01]  /*102110*/  LDC R239, c[0x0][0x228] ;  /* 0x00008a00ffef7b82 */ /* 0x000ee20000000800 */
[----:B------:R4:W-:Y:S01]  /*102120*/  @P6 STG.E desc[UR60][R232.64], R252 ;  /* 0x000000fce8006986 */ /* 0x0009e2000c10193c */
[----:B------:R-:W-:-:S03]  /*102130*/  ISETP.GE.AND P6, PT, R16, R199, PT ;  /* 0x000000c71000720c */ /* 0x000fc60003fc6270 */
[----:B------:R-:W3:Y:S04]  /*102140*/  LDL.LU R16, [R1+0xd70] ;  /* 0x000d700001107983 */ /* 0x000ee80000300800 */
[----:B------:R-:W2:Y:S01]  /*102150*/  LDL.LU R199, [R1+0x980] ;  /* 0x0009800001c77983 */ /* 0x000ea20000300800 */
[----:B------:R-:W-:Y:S02]  /*102160*/  IADD3 R0, R0, R14, RZ ;  /* 0x0000000e00007210 */ /* 0x000fe40007ffe0ff */
[----:B------:R-:W-:Y:S02]  /*102170*/  ISETP.LT.AND P5, PT, R17, R236, !P4 ;  /* 0x000000ec1100720c */ /* 0x000fe400067a1270 */
[----:B------:R-:W-:Y:S01]  /*102180*/  ISETP.LT.AND P4, PT, R15, R237, !P4 ;  /* 0x000000ed0f00720c */ /* 0x000fe20006781270 */
[----:B------:R-:W-:-:S04]  /*102190*/  IMAD.WIDE R234, R0, 0x4, R4 ;  /* 0x0000000400ea7825 */ /* 0x000fc800078e0204 */
[----:B----4-:R-:W-:-:S04]  /*1021a0*/  IMAD.WIDE R232, R0, 0x4, R2 ;  /* 0x0000000400e87825 */ /* 0x010fc800078e0202 */
[C---:B------:R-:W-:Y:S01]  /*1021b0*/  IMAD.WIDE R236, R0.reuse, 0x4, R6 ;  /* 0x0000000400ec7825 */ /* 0x040fe200078e0206 */
[----:B------:R-:W4:Y:S01]  /*1021c0*/  LDC R252, c[0x0][0x228] ;  /* 0x00008a00fffc7b82 */ /* 0x000f220000000800 */
[----:B---3--:R3:W-:Y:S04]  /*1021d0*/  @P0 STG.E desc[UR60][R232.64], R16 ;  /* 0x00000010e8000986 */ /* 0x0087e8000c10193c */
[----:B--2---:R-:W-:Y:S04]  /*1021e0*/  @P3 STG.E desc[UR60][R234.64], R199 ;  /* 0x000000c7ea003986 */ /* 0x004fe8000c10193c */
[----:B------:R2:W-:Y:S01]  /*1021f0*/  @P5 STG.E desc[UR60][R236.64], R246 ;  /* 0x000000f6ec005986 */ /* 0x0005e2000c10193c */
[----:B------:R-:W-:Y:S01]  /*102200*/  ISETP.LT.AND P5, PT, R17, R239, !P6 ;  /* 0x000000ef1100720c */ /* 0x000fe200077a1270 */
[----:B---3--:R-:W-:-:S04]  /*102210*/  IMAD.WIDE R232, R0, 0x4, R8 ;  /* 0x0000000400e87825 */ /* 0x008fc800078e0208 */
[----:B------:R-:W-:Y:S01]  /*102220*/  VIADD R16, R10, 0xc3 ;  /* 0x000000c30a107836 */ /* 0x000fe20000000000 */
[----:B--2---:R-:W2:Y:S04]  /*102230*/  LDL.LU R236, [R1+0x1d64] ;  /* 0x001d640001ec7983 */ /* 0x004ea80000300800 */
[----:B------:R-:W3:Y:S04]  /*102240*/  LDL.LU R237, [R1+0x1574] ;  /* 0x0015740001ed7983 */ /* 0x000ee80000300800 */
[----:B------:R-:W3:Y:S04]  /*102250*/  LDL.LU R239, [R1+0x1184] ;  /* 0x0011840001ef7983 */ /* 0x000ee80000300800 */
[----:B------:R1:W-:Y:S01]  /*102260*/  @P4 STG.E desc[UR60][R232.64], R245 ;  /* 0x000000f5e8004986 */ /* 0x0003e2000c10193c */
[----:B------:R-:W-:-:S02]  /*102270*/  ISETP.GE.AND P4, PT, R16, R197, PT ;  /* 0x000000c51000720c */ /* 0x000fc40003f86270 */
[----:B------:R-:W-:Y:S01]  /*102280*/  ISETP.LT.AND P3, PT, R11, R238, !P6 ;  /* 0x000000ee0b00720c */ /* 0x000fe20007761270 */
[----:B------:R-:W3:Y:S08]  /*102290*/  LDC R246, c[0x0][0x22c] ;  /* 0x00008b00fff67b82 */ /* 0x000ef00000000800 */
[----:B------:R-:W3:Y:S01]  /*1022a0*/  LDC R238, c[0x0][0x228] ;  /* 0x00008a00ffee7b82 */ /* 0x000ee20000000800 */
[----:B-1----:R-:W3:Y:S04]  /*1022b0*/  LDL.LU R245, [R1+0xd74] ;  /* 0x000d740001f57983 */ /* 0x002ee80000300800 */
[----:B------:R-:W4:Y:S01]  /*1022c0*/  LDL.LU R197, [R1+0x1974] ;  /* 0x0019740001c57983 */ /* 0x000f220000300800 */
[----:B------:R-:W-:-:S02]  /*1022d0*/  ISETP.LT.AND P0, PT, R13, R244, !P6 ;  /* 0x000000f40d00720c */ /* 0x000fc40007701270 */
[----:B------:R-:W-:Y:S02]  /*1022e0*/  IADD3 R0, R0, R14, RZ ;  /* 0x0000000e00007210 */ /* 0x000fe40007ffe0ff */
[----:B------:R-:W-:Y:S01]  /*1022f0*/  ISETP.LT.AND P6, PT, R15, R198, !P6 ;  /* 0x000000c60f00720c */ /* 0x000fe200077c1270 */
[----:B------:R-:W-:Y:S01]  /*102300*/  VIADD R16, R10, 0xc4 ;  /* 0x000000c40a107836 */ /* 0x000fe20000000000 */
[----:B------:R-:W1:Y:S01]  /*102310*/  LDC R244, c[0x0][0x228] ;  /* 0x00008a00fff47b82 */ /* 0x000e620000000800 */
[----:B------:R-:W-:-:S04]  /*102320*/  IMAD.WIDE R198, R0, 0x4, R2 ;  /* 0x0000000400c67825 */ /* 0x000fc800078e0202 */
[----:B------:R-:W-:-:S04]  /*102330*/  IMAD.WIDE R232, R0, 0x4, R4 ;  /* 0x0000000400e87825 */ /* 0x000fc800078e0204 */
[----:B------:R-:W-:Y:S01]  /*102340*/  IMAD.WIDE R234, R0, 0x4, R6 ;  /* 0x0000000400ea7825 */ /* 0x000fe200078e0206 */
[----:B----4-:R4:W-:Y:S04]  /*102350*/  @P3 STG.E desc[UR60][R198.64], R197 ;  /* 0x000000c5c6003986 */ /* 0x0109e8000c10193c */
[----:B--2---:R2:W-:Y:S01]  /*102360*/  @P0 STG.E desc[UR60][R232.64], R236 ;  /* 0x000000ece8000986 */ /* 0x0045e2000c10193c */
[----:B------:R-:W-:-:S03]  /*102370*/  ISETP.LT.AND P3, PT, R13, R252, !P4 ;  /* 0x000000fc0d00720c */ /* 0x000fc60006761270 */
[----:B---3--:R3:W-:Y:S04]  /*102380*/  @P5 STG.E desc[UR60][R234.64], R237 ;  /* 0x000000edea005986 */ /* 0x0087e8000c10193c */
[----:B------:R-:W3:Y:S01]  /*102390*/  LDL.LU R252, [R1+0x184] ;  /* 0x0001840001fc7983 */ /* 0x000ee20000300800 */
[----:B------:R-:W-:Y:S02]  /*1023a0*/  ISETP.LT.AND P5, PT, R17, R238, !P4 ;  /* 0x000000ee1100720c */ /* 0x000fe400067a1270 */
[----:B------:R-:W-:Y:S01]  /*1023b0*/  ISETP.LT.AND P0, PT, R11, R247, !P4 ;  /* 0x000000f70b00720c */ /* 0x000fe20006701270 */
[----:B------:R-:W3:Y:S04]  /*1023c0*/  LDL.LU R238, [R1+0x584] ;  /* 0x0005840001ee7983 */ /* 0x000ee80000300800 */
[----:B------:R-:W3:Y:S01]  /*1023d0*/  LDL.LU R247, [R1+0x1578] ;  /* 0x0015780001f77983 */ /* 0x000ee20000300800 */
[----:B----4-:R-:W4:Y:S01]  /*1023e0*/  LDC.64 R198, c[0x0][0x228] ;  /* 0x00008a00ffc67b82 */ /* 0x010f220000000a00 */
[----:B--2---:R-:W-:-:S07]  /*1023f0*/  IMAD.WIDE R232, R0, 0x4, R8 ;  /* 0x0000000400e87825 */ /* 0x004fce00078e0208 */
[----:B------:R-:W2:Y:S08]  /*102400*/  LDC R236, c[0x0][0x228] ;  /* 0x00008a00ffec7b82 */ /* 0x000eb00000000800 */
[----:B---3--:R-:W3:Y:S01]  /*102410*/  LDC R237, c[0x0][0x228] ;  /* 0x00008a00ffed7b82 */ /* 0x008ee20000000800 */
[----:B------:R1:W-:Y:S01]  /*102420*/  @P6 STG.E desc[UR60][R232.64], R239 ;  /* 0x000000efe8006986 */ /* 0x0003e2000c10193c */
[----:B------:R-:W-:-:S03]  /*102430*/  ISETP.GE.AND P6, PT, R16, R246, PT ;  /* 0x000000f61000720c */ /* 0x000fc60003fc6270 */
[----:B------:R-:W4:Y:S01]  /*102440*/  LDL.LU R16, [R1+0x984] ;  /* 0x0009840001107983 */ /* 0x000f220000300800 */
[----:B------:R-:W-:Y:S02]  /*102450*/  IADD3 R0, R0, R14, RZ ;  /* 0x0000000e00007210 */ /* 0x000fe40007ffe0ff */
[----:B------:R-:W-:Y:S01]  /*102460*/  ISETP.LT.AND P4, PT, R15, R196, !P4 ;  /* 0x000000c40f00720c */ /* 0x000fe20006781270 */
[----:B------:R-:W3:Y:S02]  /*102470*/  LDL.LU R246, [R1+0x1978] ;  /* 0x0019780001f67983 */ /* 0x000ee40000300800 */
[----:B------:R-:W-:-:S04]  /*102480*/  IMAD.WIDE R196, R0, 0x4, R2 ;  /* 0x0000000400c47825 */ /* 0x000fc800078e0202 */
[C---:B-1----:R-:W-:Y:S01]  /*102490*/  IMAD.WIDE R232, R0.reuse, 0x4, R4 ;  /* 0x0000000400e87825 */ /* 0x042fe200078e0204 */
[----:B------:R1:W-:Y:S03]  /*1024a0*/  @P0 STG.E desc[UR60][R196.64], R245 ;  /* 0x000000f5c4000986 */ /* 0x0003e6000c10193c */
[C---:B------:R-:W-:Y:S01]  /*1024b0*/  IMAD.WIDE R234, R0.reuse, 0x4, R6 ;  /* 0x0000000400ea7825 */ /* 0x040fe200078e0206 */
[----:B------:R-:W3:Y:S08]  /*1024c0*/  LDC R239, c[0x0][0x228] ;  /* 0x00008a00ffef7b82 */ /* 0x000ef00000000800 */
[----:B-1----:R-:W1:Y:S08]  /*1024d0*/  LDC R245, c[0x0][0x228] ;  /* 0x00008a00fff57b82 */ /* 0x002e700000000800 */
[----:B------:R-:W3:Y:S01]  /*1024e0*/  LDC.64 R196, c[0x0][0x228] ;  /* 0x00008a00ffc47b82 */ /* 0x000ee20000000a00 */
[----:B----4-:R4:W-:Y:S04]  /*1024f0*/  @P3 STG.E desc[UR60][R232.64], R16 ;  /* 0x00000010e8003986 */ /* 0x0109e8000c10193c */
[----:B------:R2:W-:Y:S01]  /*102500*/  @P5 STG.E desc[UR60][R234.64], R238 ;  /* 0x000000eeea005986 */ /* 0x0005e2000c10193c */
[----:B----4-:R-:W-:-:S04]  /*102510*/  IMAD.WIDE R232, R0, 0x4, R8 ;  /* 0x0000000400e87825 */ /* 0x010fc800078e0208 */
[----:B------:R-:W-:Y:S01]  /*102520*/  VIADD R16, R10, 0xc5 ;  /* 0x000000c50a107836 */ /* 0x000fe20000000000 */
[----:B------:R-:W-:Y:S02]  /*102530*/  ISETP.LT.AND P3, PT, R11, R244, !P6 ;  /* 0x000000f40b00720c */ /* 0x000fe40007761270 */
[----:B-1----:R-:W-:Y:S02]  /*102540*/  ISETP.LT.AND P0, PT, R13, R245, !P6 ;  /* 0x000000f50d00720c */ /* 0x002fe40007701270 */
[----:B------:R-:W-:Y:S01]  /*102550*/  IADD3 R0, R0, R14, RZ ;  /* 0x0000000e00007210 */ /* 0x000fe20007ffe0ff */
[----:B------:R1:W-:Y:S01]  /*102560*/  @P4 STG.E desc[UR60][R232.64], R252 ;  /* 0x000000fce8004986 */ /* 0x0003e2000c10193c */
[----:B------:R-:W-:Y:S01]  /*102570*/  ISETP.GE.AND P4, PT, R16, R199, PT ;  /* 0x000000c71000720c */ /* 0x000fe20003f86270 */
[----:B--2---:R-:W2:Y:S01]  /*102580*/  LDC R238, c[0x0][0x228] ;  /* 0x00008a00ffee7b82 */ /* 0x004ea20000000800 */
[----:B------:R-:W-:-:S07]  /*102590*/  ISETP.LT.AND P5, PT, R17, R236, !P6 ;  /* 0x000000ec1100720c */ /* 0x000fce00077a1270 */
[----:B------:R-:W4:Y:S08]  /*1025a0*/  LDC R244, c[0x0][0x228] ;  /* 0x00008a00fff47b82 */ /* 0x000f300000000800 */
[----:B------:R-:W4:Y:S01]  /*1025b0*/  LDC R245, c[0x0][0x228] ;  /* 0x00008a00fff57b82 */ /* 0x000f220000000800 */
[----:B-1----:R-:W4:Y:S04]  /*1025c0*/  LDL.LU R252, [R1+0x588] ;  /* 0x0005880001fc7983 */ /* 0x002f280000300800 */
[----:B------:R-:W2:Y:S01]  /*1025d0*/  LDL.LU R16, [R1+0x1d68] ;  /* 0x001d680001107983 */ /* 0x000ea20000300800 */
[----:B------:R-:W-:-:S03]  /*1025e0*/  IMAD.WIDE R232, R0, 0x4, R2 ;  /* 0x0000000400e87825 */ /* 0x000fc600078e0202 */
[----:B------:R-:W4:Y:S01]  /*1025f0*/  LDL.LU R199, [R1+0x1188] ;  /* 0x0011880001c77983 */ /* 0x000f220000300800 */
[----:B------:R-:W-:-:S03]  /*102600*/  IMAD.WIDE R234, R0, 0x4, R4 ;  /* 0x0000000400ea7825 */ /* 0x000fc600078e0204 */
[----:B---3--:R1:W-:Y:S01]  /*102610*/  @P3 STG.E desc[UR60][R232.64], R246 ;  /* 0x000000f6e8003986 */ /* 0x0083e2000c10193c */
[----:B------:R-:W-:Y:S01]  /*102620*/  ISETP.LT.AND P6, PT, R15, R237, !P6 ;  /* 0x000000ed0f00720c */ /* 0x000fe200077c1270 */
[----:B------:R-:W-:Y:S01]  /*102630*/  IMAD.WIDE R236, R0, 0x4, R6 ;  /* 0x0000000400ec7825 */ /* 0x000fe200078e0206 */
[----:B-1----:R-:W1:Y:S01]  /*102640*/  LDC R246, c[0x0][0x228] ;  /* 0x00008a00fff67b82 */ /* 0x002e620000000800 */
[----:B--2---:R2:W-:Y:S04]  /*102650*/  @P0 STG.E desc[UR60][R234.64], R16 ;  /* 0x00000010ea000986 */ /* 0x0045e8000c10193c */
[----:B--2---:R-:W2:Y:S04]  /*102660*/  LDL.LU R234, [R1+0xd78] ;  /* 0x000d780001ea7983 */ /* 0x004ea80000300800 */
[----:B------:R-:W3:Y:S04]  /*102670*/  LDL.LU R235, [R1+0x988] ;  /* 0x0009880001eb7983 */ /* 0x000ee80000300800 */
[----:B------:R1:W-:Y:S01]  /*102680*/  @P5 STG.E desc[UR60][R236.64], R247 ;  /* 0x000000f7ec005986 */ /* 0x0003e2000c10193c */
[----:B------:R-:W-:-:S03]  /*102690*/  ISETP.LT.AND P5, PT, R17, R238, !P4 ;  /* 0x000000ee1100720c */ /* 0x000fc600067a1270 */
[----:B-1----:R-:W3:Y:S04]  /*1026a0*/  LDL.LU R247, [R1+0x197c] ;  /* 0x00197c0001f77983 */ /* 0x002ee80000300800 */
[----:B------:R-:W3:Y:S01]  /*1026b0*/  LDL.LU R238, [R1+0x188] ;  /* 0x0001880001ee7983 */ /* 0x000ee20000300800 */
[----:B------:R-:W-:Y:S02]  /*1026c0*/  ISETP.LT.AND P0, PT, R11, R239, !P4 ;  /* 0x000000ef0b00720c */ /* 0x000fe40006701270 */
[----:B------:R-:W-:Y:S01]  /*1026d0*/  ISETP.LT.AND P3, PT, R13, R246, !P4 ;  /* 0x000000f60d00720c */ /* 0x000fe20006761270 */
[----:B------:R-:W-:-:S04]  /*1026e0*/  IMAD.WIDE R232, R0, 0x4, R8 ;  /* 0x0000000400e87825 */ /* 0x000fc800078e0208 */
[----:B------:R-:W-:Y:S01]  /*1026f0*/  IMAD.IADD R0, R0, 0x1, R14 ;  /* 0x0000000100007824 */ /* 0x000fe200078e020e */
[----:B------:R-:W-:Y:S02]  /*102700*/  IADD3 R16, R10, 0xc6, RZ ;  /* 0x000000c60a107810 */ /* 0x000fe40007ffe0ff */
[----:B------:R-:W-:Y:S01]  /*102710*/  ISETP.LT.AND P4, PT, R15, R198, !P4 ;  /* 0x000000c60f00720c */ /* 0x000fe20006781270 */
[----:B------:R-:W1:Y:S01]  /*102720*/  LDC R246, c[0x0][0x228] ;  /* 0x00008a00fff67b82 */ /* 0x000e620000000800 */
[----:B----4-:R4:W-:Y:S01]  /*102730*/  @P6 STG.E desc[UR60][R232.64], R199 ;  /* 0x000000c7e8006986 */ /* 0x0109e2000c10193c */
[----:B------:R-:W-:Y:S02]  /*102740*/  ISETP.GE.AND P6, PT, R16, R197, PT ;  /* 0x000000c51000720c */ /* 0x000fe40003fc6270 */
[----:B------:R-:W-:-:S04]  /*102750*/  IADD3 R16, R0, R14, RZ ;  /* 0x0000000e00107210 */ /* 0x000fc80007ffe0ff */
[----:B------:R-:W1:Y:S08]  /*102760*/  LDC R239, c[0x0][0x22c] ;  /* 0x00008b00ffef7b82 */ /* 0x000e700000000800 */
[----:B------:R-:W1:Y:S08]  /*102770*/  LDC R237, c[0x0][0x228] ;  /* 0x00008a00ffed7b82 */ /* 0x000e700000000800 */
[----:B------:R-:W1:Y:S01]  /*102780*/  LDC R236, c[0x0][0x22c] ;  /* 0x00008b00ffec7b82 */ /* 0x000e620000000800 */
[----:B----4-:R-:W-:-:S04]  /*102790*/  IMAD.WIDE R232, R0, 0x4, R2 ;  /* 0x0000000400e87825 */ /* 0x010fc800078e0202 */
[C---:B------:R-:W-:Y:S01]  /*1027a0*/  IMAD.WIDE R198, R0.reuse, 0x4, R4 ;  /* 0x0000000400c67825 */ /* 0x040fe200078e0204 */
[----:B--2---:R2:W-:Y:S04]  /*1027b0*/  @P0 STG.E desc[UR60][R232.64], R234 ;  /* 0x000000eae8000986 */ /* 0x0045e8000c10193c */
[----:B---3--:R3:W-:Y:S01]  /*1027c0*/  @P3 STG.E desc[UR60][R198.64], R235 ;  /* 0x000000ebc6003986 */ /* 0x0087e2000c10193c */
[----:B------:R-:W-:Y:S01]  /*1027d0*/  ISETP.LT.AND P3, PT, R11, R244, !P6 ;  /* 0x000000f40b00720c */ /* 0x000fe20007761270 */
[----:B--2---:R-:W-:-:S04]  /*1027e0*/  IMAD.WIDE R232, R0, 0x4, R6 ;  /* 0x0000000400e87825 */ /* 0x004fc800078e0206 */
[----:B---3--:R-:W-:Y:S01]  /*1027f0*/  IMAD.WIDE R198, R0, 0x4, R8 ;  /* 0x0000000400c67825 */ /* 0x008fe200078e0208 */
[----:B------:R-:W2:Y:S01]  /*102800*/  LDC R234, c[0x0][0x228] ;  /* 0x00008a00ffea7b82 */ /* 0x000ea20000000800 */
[----:B------:R-:W-:Y:S02]  /*102810*/  ISETP.LT.AND P0, PT, R13, R245, !P6 ;  /* 0x000000f50d00720c */ /* 0x000fe40007701270 */
[----:B------:R-:W-:Y:S01]  /*102820*/  VIADD R197, R10, 0xc7 ;  /* 0x000000c70ac57836 */ /* 0x000fe20000000000 */
[----:B------:R3:W-:Y:S04]  /*102830*/  @P5 STG.E desc[UR60][R232.64], R252 ;  /* 0x000000fce8005986 */ /* 0x0007e8000c10193c */
[----:B------:R4:W-:Y:S01]  /*102840*/  @P4 STG.E desc[UR60][R198.64], R238 ;  /* 0x000000eec6004986 */ /* 0x0009e2000c10193c */
[----:B------:R-:W2:Y:S08]  /*102850*/  LDC R245, c[0x0][0x228] ;  /* 0x00008a00fff57b82 */ /* 0x000eb00000000800 */
[----:B------:R-:W2:Y:S08]  /*102860*/  LDC R235, c[0x0][0x228] ;  /* 0x00008a00ffeb7b82 */ /* 0x000eb00000000800 */
[----:B------:R-:W2:Y:S01]  /*102870*/  LDC R244, c[0x0][0x228] ;  /* 0x00008a00fff47b82 */ /* 0x000ea20000000800 */
[----:B---3--:R-:W-:Y:S01]  /*102880*/  IMAD.WIDE R232, R16, 0x4, R2 ;  /* 0x0000000410e87825 */ /* 0x008fe200078e0202 */
[----:B------:R-:W3:Y:S04]  /*102890*/  LDL.LU R252, [R1+0xd7c] ;  /* 0x000d7c0001fc7983 */ /* 0x000ee80000300800 */
[----:B------:R-:W3:Y:S01]  /*1028a0*/  LDL.LU R0, [R1+0x157c] ;  /* 0x00157c0001007983 */ /* 0x000ee20000300800 */
[----:B-1----:R-:W-:Y:S01]  /*1028b0*/  ISETP.LT.AND P5, PT, R17, R246, !P6 ;  /* 0x000000f61100720c */ /* 0x002fe200077a1270 */
[----:B----4-:R-:W1:Y:S02]  /*1028c0*/  LDC R238, c[0x0][0x228] ;  /* 0x00008a00ffee7b82 */ /* 0x010e640000000800 */
[----:B------:R4:W-:Y:S04]  /*1028d0*/  @P3 STG.E desc[UR60][R232.64], R247 ;  /* 0x000000f7e8003986 */ /* 0x0009e8000c10193c */
[----:B----4-:R-:W4:Y:S01]  /*1028e0*/  LDL.LU R233, [R1+0x1d6c] ;  /* 0x001d6c0001e97983 */ /* 0x010f220000300800 */
[----:B------:R-:W-:-:S02]  /*1028f0*/  ISETP.GE.AND P4, PT, R197, R239, PT ;  /* 0x000000efc500720c */ /* 0x000fc40003f86270 */
[----:B------:R-:W-:Y:S01]  /*102900*/  ISETP.LT.AND P6, PT, R15, R196, !P6 ;  /* 0x000000c40f00720c */ /* 0x000fe200077c1270 */
[C---:B------:R-:W-:Y:S01]  /*102910*/  IMAD.WIDE R196, R16.reuse, 0x4, R4 ;  /* 0x0000000410c47825 */ /* 0x040fe200078e0204 */
[----:B------:R-:W3:Y:S04]  /*102920*/  LDL.LU R246, [R1+0x58c] ;  /* 0x00058c0001f67983 */ /* 0x000ee80000300800 */
[----:B------:R-:W3:Y:S01]  /*102930*/  LDL.LU R247, [R1+0x18c] ;  /* 0x00018c0001f77983 */ /* 0x000ee20000300800 */
[----:B------:R-:W-:Y:S01]  /*102940*/  IMAD.WIDE R198, R16, 0x4, R6 ;  /* 0x0000000410c67825 */ /* 0x000fe200078e0206 */
[----:B------:R-:W-:Y:S01]  /*102950*/  IADD3 R232, R10, 0xc8, RZ ;  /* 0x000000c80ae87810 */ /* 0x000fe20007ffe0ff */
[----:B------:R-:W1:Y:S01]  /*102960*/  LDC R239, c[0x0][0x228] ;  /* 0x00008a00ffef7b82 */ /* 0x000e620000000800 */
[----:B----4-:R4:W-:Y:S01]  /*102970*/  @P0 STG.E desc[UR60][R196.64], R233 ;  /* 0x000000e9c4000986 */ /* 0x0109e2000c10193c */
[----:B--2---:R-:W-:-:S03]  /*102980*/  ISETP.LT.AND P0, PT, R13, R234, !P4 ;  /* 0x000000ea0d00720c */ /* 0x004fc60006701270 */
[----:B------:R-:W2:Y:S04]  /*102990*/  LDL.LU R234, [R1+0x118c] ;  /* 0x00118c0001ea7983 */ /* 0x000ea80000300800 */
[----:B---3--:R3:W-:Y:S01]  /*1029a0*/  @P5 STG.E desc[UR60][R198.64], R0 ;  /* 0x00000000c6005986 */ /* 0x0087e2000c10193c */
[----:B----4-:R-:W-:-:S04]  /*1029b0*/  IMAD.WIDE R196, R16, 0x4, R8 ;  /* 0x0000000410c47825 */ /* 0x010fc800078e0208 */
[----:B---3--:R-:W-:Y:S01]  /*1029c0*/  IMAD.IADD R0, R16, 0x1, R14 ;  /* 0x0000000110007824 */ /* 0x008fe200078e020e */
[----:B------:R-:W-:Y:S01]  /*1029d0*/  ISETP.LT.AND P3, PT, R11, R237, !P4 ;  /* 0x000000ed0b00720c */ /* 0x000fe20006761270 */
[----:B------:R-:W3:Y:S01]  /*1029e0*/  LDL.LU R16, [R1+0x98c] ;  /* 0x00098c0001107983 */ /* 0x000ee20000300800 */
[----:B------:R-:W4:Y:S01]  /*1029f0*/  LDC R237, c[0x0][0x22c] ;  /* 0x00008b00ffed7b82 */ /* 0x000f220000000800 */
[----:B------:R-:W-:Y:S02]  /*102a00*/  ISETP.LT.AND P5, PT, R17, R245, !P4 ;  /* 0x000000f51100720c */ /* 0x000fe400067a1270 */
[----:B------:R-:W-:Y:S01]  /*102a10*/  ISETP.LT.AND P4, PT, R15, R235, !P4 ;  /* 0x000000eb0f00720c */ /* 0x000fe20006781270 */
[----:B------:R-:W-:-:S04]  /*102a20*/  IMAD.WIDE R198, R0, 0x4, R2 ;  /* 0x0000000400c67825 */ /* 0x000fc800078e0202 */
[----:B------:R-:W1:Y:S08]  /*102a30*/  LDC R233, c[0x0][0x228] ;  /* 0x00008a00ffe97b82 */ /* 0x000e700000000800 */
[----:B------:R-:W1:Y:S08]  /*102a40*/  LDC R235, c[0x0][0x228] ;  /* 0x00008a00ffeb7b82 */ /* 0x000e700000000800 */
[----:B------:R-:W1:Y:S01]  /*102a50*/  LDC R245, c[0x0][0x22c] ;  /* 0x00008b00fff57b82 */ /* 0x000e620000000800 */
[----:B--2---:R2:W-:Y:S01]  /*102a60*/  @P6 STG.E desc[UR60][R196.64], R234 ;  /* 0x000000eac4006986 */ /* 0x0045e2000c10193c */
[----:B------:R-:W-:-:S03]  /*102a70*/  ISETP.GE.AND P6, PT, R232, R236, PT ;  /* 0x000000ece800720c */ /* 0x000fc60003fc6270 */
[----:B------:R-:W4:Y:S04]  /*102a80*/  LDL.LU R236, [R1+0x1980] ;  /* 0x0019800001ec7983 */ /* 0x000f280000300800 */
[----:B------:R1:W-:Y:S01]  /*102a90*/  @P3 STG.E desc[UR60][R198.64], R252 ;  /* 0x000000fcc6003986 */ /* 0x0003e2000c10193c */
[----:B--2---:R-:W-:-:S04]  /*102aa0*/  IMAD.WIDE R196, R0, 0x4, R4 ;  /* 0x0000000400c47825 */ /* 0x004fc800078e0204 */
[C---:B-1----:R-:W-:Y:S01]  /*102ab0*/  IMAD.WIDE R198, R0.reuse, 0x4, R6 ;  /* 0x0000000400c67825 */ /* 0x042fe200078e0206 */
[----:B------:R-:W1:Y:S01]  /*102ac0*/  LDC R234, c[0x0][0x228] ;  /* 0x00008a00ffea7b82 */ /* 0x000e620000000800 */
[----:B------:R-:W2:Y:S04]  /*102ad0*/  LDL.LU R252, [R1+0x1580] ;  /* 0x0015800001fc7983 */ /* 0x000ea80000300800 */
[----:B---3--:R3:W-:Y:S04]  /*102ae0*/  @P0 STG.E desc[UR60][R196.64], R16 ;  /* 0x00000010c4000986 */ /* 0x0087e8000c10193c */
[----:B------:R3:W-:Y:S02]  /*102af0*/  @P5 STG.E desc[UR60][R198.64], R246 ;  /* 0x000000f6c6005986 */ /* 0x0007e4000c10193c */
[----:B---3--:R-:W-:-:S04]  /*102b00*/  IMAD.WIDE R196, R0, 0x4, R8 ;  /* 0x0000000400c47825 */ /* 0x008fc800078e0208 */
[----:B------:R-:W-:Y:S01]  /*102b10*/  VIADD R16, R10, 0xc9 ;  /* 0x000000c90a107836 */ /* 0x000fe20000000000 */
[----:B------:R-:W3:Y:S04]  /*102b20*/  LDL.LU R246, [R1+0x990] ;  /* 0x0009900001f67983 */ /* 0x000ee80000300800 */
[----:B------:R1:W-:Y:S01]  /*102b30*/  @P4 STG.E desc[UR60][R196.64], R247 ;  /* 0x000000f7c4004986 */ /* 0x0003e2000c10193c */
[----:B----4-:R-:W-:-:S03]  /*102b40*/  ISETP.GE.AND P4, PT, R16, R237, PT ;  /* 0x000000ed1000720c */ /* 0x010fc60003f86270 */
[----:B-1----:R-:W4:Y:S04]  /*102b50*/  LDL.LU R247, [R1+0x590] ;  /* 0x0005900001f77983 */ /* 0x002f280000300800 */
[----:B------:R-:W2:Y:S01]  /*102b60*/  LDL.LU R16, [R1+0x1d70] ;  /* 0x001d700001107983 */ /* 0x000ea20000300800 */
[----:B------:R-:W-:Y:S02]  /*102b70*/  ISETP.LT.AND P5, PT, R11, R238, !P6 ;  /* 0x000000ee0b00720c */ /* 0x000fe400077a1270 */
[----:B------:R-:W-:Y:S01]  /*102b80*/  IADD3 R0, R0, R14, RZ ;  /* 0x0000000e00007210 */ /* 0x000fe20007ffe0ff */
[----:B------:R-:W1:Y:S01]  /*102b90*/  LDC R238, c[0x0][0x228] ;  /* 0x00008a00ffee7b82 */ /* 0x000e620000000800 */
[----:B------:R-:W-:Y:S02]  /*102ba0*/  ISETP.LT.AND P0, PT, R13, R239, !P6 ;  /* 0x000000ef0d00720c */ /* 0x000fe40007701270 */
[----:B------:R-:W-:Y:S01]  /*102bb0*/  ISETP.LT.AND P3, PT, R17, R244, !P6 ;  /* 0x000000f41100720c */ /* 0x000fe20007761270 */
[----:B------:R-:W3:Y:S01]  /*102bc0*/  LDL.LU R237, [R1+0x1190] ;  /* 0x0011900001ed7983 */ /* 0x000ee20000300800 */
[----:B------:R-:W-:Y:S01]  /*102bd0*/  IMAD.WIDE R196, R0, 0x4, R2 ;  /* 0x0000000400c47825 */ /* 0x000fe200078e0202 */
[----:B------:R-:W-:-:S03]  /*102be0*/  ISETP.LT.AND P6, PT, R15, R233, !P6 ;  /* 0x000000e90f00720c */ /* 0x000fc600077c1270 */
[----:B------:R-:W-:-:S04]  /*102bf0*/  IMAD.WIDE R198, R0, 0x4, R4 ;  /* 0x0000000400c67825 */ /* 0x000fc800078e0204 */
[----:B------:R-:W-:Y:S01]  /*102c00*/  IMAD.WIDE R232, R0, 0x4, R6 ;  /* 0x0000000400e87825 */ /* 0x000fe200078e0206 */
[----:B------:R-:W4:Y:S08]  /*102c10*/  LDC R239, c[0x0][0x228] ;  /* 0x00008a00ffef7b82 */ /* 0x000f300000000800 */
[----:B------:R-:W4:Y:S01]  /*102c20*/  LDC R244, c[0x0][0x228] ;  /* 0x00008a00fff47b82 */ /* 0x000f220000000800 */
[----:B------:R1:W-:Y:S07]  /*102c30*/  @P5 STG.E desc[UR60][R196.64], R236 ;  /* 0x000000ecc4005986 */ /* 0x0003ee000c10193c */
[----:B-1----:R-:W1:Y:S01]  /*102c40*/  LDC R236, c[0x0][0x228] ;  /* 0x00008a00ffec7b82 */ /* 0x002e620000000800 */
[----:B--2---:R-:W-:Y:S04]  /*102c50*/  @P0 STG.E desc[UR60][R198.64], R16 ;  /* 0x00000010c6000986 */ /* 0x004fe8000c10193c */
[----:B------:R2:W-:Y:S01]  /*102c60*/  @P3 STG.E desc[UR60][R232.64], R252 ;  /* 0x000000fce8003986 */ /* 0x0005e2000c10193c */
[----:B-1----:R-:W-:-:S02]  /*102c70*/  ISETP.LT.AND P5, PT, R17, R236, !P4 ;  /* 0x000000ec1100720c */ /* 0x002fc400067a1270 */
[----:B------:R-:W-:Y:S02]  /*102c80*/  ISETP.LT.AND P0, PT, R13, R235, !P4 ;  /* 0x000000eb0d00720c */ /* 0x000fe40006701270 */
[----:B------:R-:W-:Y:S02]  /*102c90*/  ISETP.LT.AND P3, PT, R11, R234, !P4 ;  /* 0x000000ea0b00720c */ /* 0x000fe40006761270 */
[----:B------:R-:W-:Y:S01]  /*102ca0*/  ISETP.LT.AND P4, PT, R15, R238, !P4 ;  /* 0x000000ee0f00720c */ /* 0x000fe20006781270 */
[----:B------:R-:W1:Y:S08]  /*102cb0*/  LDC R236, c[0x0][0x228] ;  /* 0x00008a00ffec7b82 */ /* 0x000e700000000800 */
[----:B------:R-:W1:Y:S01]  /*102cc0*/  LDC R235, c[0x0][0x22c] ;  /* 0x00008b00ffeb7b82 */ /* 0x000e620000000800 */
[C---:B------:R-:W-:Y:S01]  /*102cd0*/  IMAD.WIDE R196, R0.reuse, 0x4, R8 ;  /* 0x0000000400c47825 */ /* 0x040fe200078e0208 */
[----:B--2---:R-:W2:Y:S04]  /*102ce0*/  LDL.LU R233, [R1+0xd80] ;  /* 0x000d800001e97983 */ /* 0x004ea80000300800 */
[----:B------:R-:W4:Y:S04]  /*102cf0*/  LDL.LU R252, [R1+0x1984] ;  /* 0x0019840001fc7983 */ /* 0x000f280000300800 */
[----:B------:R-:W4:Y:S01]  /*102d00*/  LDL.LU R238, [R1+0x190] ;  /* 0x0001900001ee7983 */ /* 0x000f220000300800 */
[----:B------:R-:W-:-:S03]  /*102d10*/  IMAD.IADD R0, R0, 0x1, R14 ;  /* 0x0000000100007824 */ /* 0x000fc600078e020e */
[----:B---3--:R3:W-:Y:S01]  /*102d20*/  @P6 STG.E desc[UR60][R196.64], R237 ;  /* 0x000000edc4006986 */ /* 0x0087e2000c10193c */
[C---:B------:R-:W-:Y:S01]  /*102d30*/  IADD3 R16, R10.reuse, 0xca, RZ ;  /* 0x000000ca0a107810 */ /* 0x040fe20007ffe0ff */
[----:B------:R-:W-:Y:S02]  /*102d40*/  VIADD R232, R10, 0xcb ;  /* 0x000000cb0ae87836 */ /* 0x000fe40000000000 */
[----:B------:R-:W-:Y:S01]  /*102d50*/  IMAD.WIDE R198, R0, 0x4, R2 ;  /* 0x0000000400c67825 */ /* 0x000fe200078e0202 */
[----:B------:R-:W1:Y:S01]  /*102d60*/  LDC R234, c[0x0][0x228] ;  /* 0x00008a00ffea7b82 */ /* 0x000e620000000800 */
[----:B------:R-:W-:Y:S02]  /*102d70*/  ISETP.GE.AND P6, PT, R16, R245, PT ;  /* 0x000000f51000720c */ /* 0x000fe40003fc6270 */
[C---:B---3--:R-:W-:Y:S01]  /*102d80*/  IMAD.WIDE R196, R0.reuse, 0x4, R4 ;  /* 0x0000000400c47825 */ /* 0x048fe200078e0204 */
[----:B------:R-:W-:-:S04]  /*102d90*/  IADD3 R16, R0, R14, RZ ;  /* 0x0000000e00107210 */ /* 0x000fc80007ffe0ff */
[----:B------:R-:W3:Y:S08]  /*102da0*/  LDC R237, c[0x0][0x228] ;  /* 0x00008a00ffed7b82 */ /* 0x000ef00000000800 */
[----:B------:R-:W3:Y:S01]  /*102db0*/  LDC R245, c[0x0][0x228] ;  /* 0x00008a00fff57b82 */ /* 0x000ee20000000800 */
[----:B--2---:R2:W-:Y:S04]  /*102dc0*/  @P3 STG.E desc[UR60][R198.64], R233 ;  /* 0x000000e9c6003986 */ /* 0x0045e8000c10193c */
[----:B------:R1:W-:Y:S01]  /*102dd0*/  @P0 STG.E desc[UR60][R196.64], R246 ;  /* 0x000000f6c4000986 */ /* 0x0003e2000c10193c */
[----:B--2---:R-:W-:-:S04]  /*102de0*/  IMAD.WIDE R198, R0, 0x4, R6 ;  /* 0x0000000400c67825 */ /* 0x004fc800078e0206 */
[----:B-1----:R-:W-:Y:S01]  /*102df0*/  IMAD.WIDE R196, R0, 0x4, R8 ;  /* 0x0000000400c47825 */ /* 0x002fe200078e0208 */
[----:B----4-:R-:W-:Y:S01]  /*102e00*/  ISETP.LT.AND P3, PT, R13, R244, !P6 ;  /* 0x000000f40d00720c */ /* 0x010fe20007761270 */
[----:B------:R-:W2:Y:S04]  /*102e10*/  LDL.LU R0, [R1+0x1584] ;  /* 0x0015840001007983 */ /* 0x000ea80000300800 */
[----:B------:R1:W-:Y:S01]  /*102e20*/  @P5 STG.E desc[UR60][R198.64], R247 ;  /* 0x000000f7c6005986 */ /* 0x0003e2000c10193c */
[----:B------:R-:W-:-:S03]  /*102e30*/  ISETP.LT.AND P5, PT, R17, R236, !P6 ;  /* 0x000000ec1100720c */ /* 0x000fc600077a1270 */
[----:B------:R4:W-:Y:S04]  /*102e40*/  @P4 STG.E desc[UR60][R196.64], R238 ;  /* 0x000000eec4004986 */ /* 0x0009e8000c10193c */
[----:B------:R-:W2:Y:S01]  /*102e50*/  LDL.LU R236, [R1+0x1194] ;  /* 0x0011940001ec7983 */ /* 0x000ea20000300800 */
[----:B------:R-:W-:Y:S02]  /*102e60*/  ISETP.GE.AND P4, PT, R232, R235, PT ;  /* 0x000000ebe800720c */ /* 0x000fe40003f86270 */
[----:B------:R-:W-:Y:S01]  /*102e70*/  ISETP.LT.AND P0, PT, R11, R239, !P6 ;  /* 0x000000ef0b00720c */ /* 0x000fe20007701270 */
[----:B------:R-:W2:Y:S04]  /*102e80*/  LDL.LU R232, [R1+0x1d74] ;  /* 0x001d740001e87983 */ /* 0x000ea80000300800 */
[----:B------:R-:W2:Y:S01]  /*102e90*/  LDL.LU R235, [R1+0xd84] ;  /* 0x000d840001eb7983 */ /* 0x000ea20000300800 */
[----:B------:R-:W2:Y:S08]  /*102ea0*/  LDC R233, c[0x0][0x228] ;  /* 0x00008a00ffe97b82 */ /* 0x000eb00000000800 */
[----:B-1----:R-:W1:Y:S08]  /*102eb0*/  LDC R247, c[0x0][0x228] ;  /* 0x00008a00fff77b82 */ /* 0x002e700000000800 */
[----:B------:R-:W1:Y:S08]  /*102ec0*/  LDC R246, c[0x0][0x22c] ;  /* 0x00008b00fff67b82 */ /* 0x000e700000000800 */
[----:B----4-:R-:W4:Y:S01]  /*102ed0*/  LDC R238, c[0x0][0x228] ;  /* 0x00008a00ffee7b82 */ /* 0x010f220000000800 */
[----:B------:R-:W-:-:S04]  /*102ee0*/  IMAD.WIDE R198, R16, 0x4, R2 ;  /* 0x0000000410c67825 */ /* 0x000fc800078e0202 */
[----:B------:R-:W-:-:S03]  /*102ef0*/  IMAD.WIDE R196, R16, 0x4, R4 ;  /* 0x0000000410c47825 */ /* 0x000fc600078e0204 */
[----:B------:R-:W4:Y:S08]  /*102f00*/  LDC R239, c[0x0][0x228] ;  /* 0x00008a00ffef7b82 */ /* 0x000f300000000800 */
[----:B------:R-:W4:Y:S01]  /*102f10*/  LDC R244, c[0x0][0x228] ;  /* 0x00008a00fff47b82 */ /* 0x000f220000000800 */
[----:B------:R3:W-:Y:S01]  /*102f20*/  @P0 STG.E desc[UR60][R198.64], R252 ;  /* 0x000000fcc6000986 */ /* 0x0007e2000c10193c */
[----:B------:R-:W-:Y:S01]  /*102f30*/  ISETP.LT.AND P6, PT, R15, R234, !P6 ;  /* 0x000000ea0f00720c */ /* 0x000fe200077c1270 */
[----:B---3--:R-:W-:-:S02]  /*102f40*/  IMAD.WIDE R198, R16, 0x4, R6 ;  /* 0x0000000410c67825 */ /* 0x008fc400078e0206 */
[----:B------:R-:W3:Y:S01]  /*102f50*/  LDL.LU R252, [R1+0x194] ;  /* 0x0001940001fc7983 */ /* 0x000ee20000300800 */
[----:B------:R-:W-:Y:S02]  /*102f60*/  ISETP.LT.AND P0, PT, R11, R237, !P4 ;  /* 0x000000ed0b00720c */ /* 0x000fe40006701270 */
[----:B------:R-:W3:Y:S08]  /*102f70*/  LDC R234, c[0x0][0x228] ;  /* 0x00008a00ffea7b82 */ /* 0x000ef00000000800 */
[----:B------:R-:W3:Y:S01]  /*102f80*/  LDC R237, c[0x0][0x22c] ;  /* 0x00008b00ffed7b82 */ /* 0x000ee20000000800 */
[----:B--2---:R2:W-:Y:S04]  /*102f90*/  @P3 STG.E desc[UR60][R196.64], R232 ;  /* 0x000000e8c4003986 */ /* 0x0045e8000c10193c */
[----:B------:R4:W-:Y:S01]  /*102fa0*/  @P5 STG.E desc[UR60][R198.64], R0 ;  /* 0x00000000c6005986 */ /* 0x0009e2000c10193c */
[----:B-1----:R-:W-:Y:S01]  /*102fb0*/  ISETP.LT.AND P5, PT, R17, R247, !P4 ;  /* 0x000000f71100720c */ /* 0x002fe200067a1270 */
[----:B--2---:R-:W-:-:S04]  /*102fc0*/  IMAD.WIDE R196, R16, 0x4, R8 ;  /* 0x0000000410c47825 */ /* 0x004fc800078e0208 */
[----:B----4-:R-:W-:Y:S02]  /*102fd0*/  IMAD.IADD R0, R16, 0x1, R14 ;  /* 0x0000000110007824 */ /* 0x010fe400078e020e */
[----:B------:R-:W2:Y:S04]  /*102fe0*/  LDL.LU R16, [R1+0x594] ;  /* 0x0005940001107983 */ /* 0x000ea80000300800 */
[----:B------:R-:W4:Y:S04]  /*102ff0*/  LDL.LU R247, [R1+0x994] ;  /* 0x0009940001f77983 */ /* 0x000f280000300800 */
[----:B------:R1:W-:Y:S04]  /*103000*/  @P6 STG.E desc[UR60][R196.64], R236 ;  /* 0x000000ecc4006986 */ /* 0x0003e8000c10193c */
[----:B-1----:R-:W3:Y:S01]  /*103010*/  LDL.LU R236, [R1+0x1988] ;  /* 0x0019880001ec7983 */ /* 0x002ee20000300800 */
[----:B------:R-:W-:Y:S01]  /*103020*/  ISETP.LT.AND P3, PT, R13, R233, !P4 ;  /* 0x000000e90d00720c */ /* 0x000fe20006761270 */
[----:B------:R-:W-:Y:S01]  /*103030*/  IMAD.WIDE R198, R0, 0x4, R2 ;  /* 0x0000000400c67825 */ /* 0x000fe200078e0202 */
[----:B------:R-:W-:-:S03]  /*103040*/  IADD3 R232, R10, 0xcc, RZ ;  /* 0x000000cc0ae87810 */ /* 0x000fc60007ffe0ff */
[----:B------:R-:W-:Y:S01]  /*103050*/  IMAD.WIDE R196, R0, 0x4, R4 ;  /* 0x0000000400c47825 */ /* 0x000fe200078e0204 */
[----:B------:R-:W-:Y:S01]  /*103060*/  ISETP.LT.AND P4, PT, R15, R245, !P4 ;  /* 0x000000f50f00720c */ /* 0x000fe20006781270 */
[----:B------:R-:W1:Y:S01]  /*103070*/  LDC R233, c[0x0][0x228] ;  /* 0x00008a00ffe97b82 */ /* 0x000e620000000800 */
[----:B------:R1:W-:Y:S01]  /*103080*/  @P0 STG.E desc[UR60][R198.64], R235 ;  /* 0x000000ebc6000986 */ /* 0x0003e2000c10193c */
[----:B------:R-:W-:-:S03]  /*103090*/  ISETP.GE.AND P6, PT, R232, R246, PT ;  /* 0x000000f6e800720c */ /* 0x000fc60003fc6270 */
[----:B------:R-:W3:Y:S03]  /*1030a0*/  LDL.LU R246, [R1+0xd88] ;  /* 0x000d880001f67983 */ /* 0x000ee60000300800 */
[----:B------:R-:W3:Y:S01]  /*1030b0*/  LDC R245, c[0x0][0x22c] ;  /* 0x00008b00fff57b82 */ /* 0x000ee20000000800 */
[----:B-1----:R-:W-:-:S07]  /*1030c0*/  IMAD.WIDE R198, R0, 0x4, R6 ;  /* 0x0000000400c67825 */ /* 0x002fce00078e0206 */
[----:B------:R-:W1:Y:S01]  /*1030d0*/  LDC R235, c[0x0][0x228] ;  /* 0x00008a00ffeb7b82 */ /* 0x000e620000000800 */
[----:B----4-:R4:W-:Y:S04]  /*1030e0*/  @P3 STG.E desc[UR60][R196.64], R247 ;  /* 0x000000f7c4003986 */ /* 0x0109e8000c10193c */
[----:B--2---:R2:W-:Y:S01]  /*1030f0*/  @P5 STG.E desc[UR60][R198.64], R16 ;  /* 0x00000010c6005986 */ /* 0x0045e2000c10193c */
[----:B------:R-:W-:Y:S01]  /*103100*/  ISETP.LT.AND P5, PT, R11, R238, !P6 ;  /* 0x000000ee0b00720c */ /* 0x000fe200077a1270 */
[C---:B----4-:R-:W-:Y:S01]  /*103110*/  IMAD.WIDE R196, R0.reuse, 0x4, R8 ;  /* 0x0000000400c47825 */ /* 0x050fe200078e0208 */
[----:B------:R-:W-:-:S03]  /*103120*/  IADD3 R0, R0, R14, RZ ;  /* 0x0000000e00007210 */ /* 0x000fc60007ffe0ff */
[----:B--2---:R-:W-:Y:S01]  /*103130*/  VIADD R16, R10, 0xcd ;  /* 0x000000cd0a107836 */ /* 0x004fe20000000000 */
[----:B------:R-:W2:Y:S04]  /*103140*/  LDL.LU R247, [R1+0x998] ;  /* 0x0009980001f77983 */ /* 0x000ea80000300800 */
[----:B---3--:R3:W-:Y:S01]  /*103150*/  @P4 STG.E desc[UR60][R196.64], R252 ;  /* 0x000000fcc4004986 */ /* 0x0087e2000c10193c */
[----:B------:R-:W-:Y:S02]  /*103160*/  ISETP.LT.AND P3, PT, R13, R239, !P6 ;  /* 0x000000ef0d00720c */ /* 0x000fe40007761270 */
[----:B------:R-:W-:Y:S02]  /*103170*/  ISETP.LT.AND P0, PT, R17, R244, !P6 ;  /* 0x000000f41100720c */ /* 0x000fe40007701270 */
[----:B------:R-:W-:Y:S01]  /*103180*/  ISETP.GE.AND P4, PT, R16, R237, PT ;  /* 0x000000ed1000720c */ /* 0x000fe20003f86270 */
[----:B------:R-:W4:Y:S08]  /*103190*/  LDC R238, c[0x0][0x228] ;  /* 0x00008a00ffee7b82 */ /* 0x000f300000000800 */
[----:B------:R-:W4:Y:S01]  /*1031a0*/  LDC R244, c[0x0][0x228] ;  /* 0x00008a00fff47b82 */ /* 0x000f220000000800 */
[C---:B---3--:R-:W-:Y:S01]  /*1031b0*/  IMAD.WIDE R196, R0.reuse, 0x4, R2 ;  /* 0x0000000400c47825 */ /* 0x048fe200078e0202 */
[----:B------:R-:W3:Y:S04]  /*1031c0*/  LDL.LU R252, [R1+0x598] ;  /* 0x0005980001fc7983 */ /* 0x000ee80000300800 */
[----:B------:R-:W4:Y:S04]  /*1031d0*/  LDL.LU R16, [R1+0x1588] ;  /* 0x0015880001107983 */ /* 0x000f280000300800 */
[----:B------:R-:W2:Y:S01]  /*1031e0*/  LDL.LU R237, [R1+0x1198] ;  /* 0x0011980001ed7983 */ /* 0x000ea20000300800 */
[----:B------:R-:W-:-:S03]  /*1031f0*/  IMAD.WIDE R198, R0, 0x4, R4 ;  /* 0x0000000400c67825 */ /* 0x000fc600078e0204 */
[----:B------:R1:W-:Y:S01]  /*103200*/  @P5 STG.E desc[UR60][R196.64], R236 ;  /* 0x000000ecc4005986 */ /* 0x0003e2000c10193c */
[----:B------:R-:W3:Y:S03]  /*103210*/  LDC R239, c[0x0][0x228] ;  /* 0x00008a00ffef7b82 */ /* 0x000ee60000000800 */
[----:B-1----:R-:W3:Y:S05]  /*103220*/  LDL.LU R197, [R1+0x1d78] ;  /* 0x001d780001c57983 */ /* 0x002eea0000300800 */
[----:B------:R-:W1:Y:S01]  /*103230*/  LDC R236, c[0x0][0x228] ;  /* 0x00008a00ffec7b82 */ /* 0x000e620000000800 */
[----:B------:R-:W-:Y:S01]  /*103240*/  ISETP.LT.AND P6, PT, R15, R233, !P6 ;  /* 0x000000e90f00720c */ /* 0x000fe200077c1270 */
[----:B------:R-:W-:Y:S01]  /*103250*/  IMAD.WIDE R232, R0, 0x4, R6 ;  /* 0x0000000400e87825 */ /* 0x000fe200078e0206 */
[----:B-1----:R-:W-:-:S05]  /*103260*/  ISETP.LT.AND P5, PT, R17, R236, !P4 ;  /* 0x000000ec1100720c */ /* 0x002fca00067a1270 */
[----:B------:R-:W1:Y:S01]  /*103270*/  LDC R236, c[0x0][0x228] ;  /* 0x00008a00ffec7b82 */ /* 0x000e620000000800 */
[----:B---3--:R3:W-:Y:S04]  /*103280*/  @P3 STG.E desc[UR60][R198.64], R197 ;  /* 0x000000c5c6003986 */ /* 0x0087e8000c10193c */
[----:B----4-:R4:W-:Y:S01]  /*103290*/  @P0 STG.E desc[UR60][R232.64], R16 ;  /* 0x00000010e8000986 */ /* 0x0109e2000c10193c */
[----:B------:R-:W-:Y:S02]  /*1032a0*/  ISETP.LT.AND P0, PT, R11, R234, !P4 ;  /* 0x000000ea0b00720c */ /* 0x000fe40006701270 */
[----:B------:R-:W-:Y:S01]  /*1032b0*/  ISETP.LT.AND P3, PT, R13, R235, !P4 ;  /* 0x000000eb0d00720c */ /* 0x000fe20006761270 */
[----:B---3--:R-:W-:-:S04]  /*1032c0*/  IMAD.WIDE R196, R0, 0x4, R8 ;  /* 0x0000000400c47825 */ /* 0x008fc800078e0208 */
[----:B------:R-:W-:Y:S01]  /*1032d0*/  IMAD.IADD R0, R0, 0x1, R14 ;  /* 0x0000000100007824 */ /* 0x000fe200078e020e */
[C---:B----4-:R-:W-:Y:S01]  /*1032e0*/  IADD3 R16, R10.reuse, 0xce, RZ ;  /* 0x000000ce0a107810 */ /* 0x050fe20007ffe0ff */
[----:B------:R-:W3:Y:S01]  /*1032f0*/  LDC R235, c[0x0][0x22c] ;  /* 0x00008b00ffeb7b82 */ /* 0x000ee20000000800 */
[----:B------:R-:W-:Y:S02]  /*103300*/  VIADD R232, R10, 0xcf ;  /* 0x000000cf0ae87836 */ /* 0x000fe40000000000 */
[----:B------:R-:W-:Y:S01]  /*103310*/  IMAD.WIDE R198, R0, 0x4, R2 ;  /* 0x0000000400c67825 */ /* 0x000fe200078e0202 */
[----:B--2---:R2:W-:Y:S01]  /*103320*/  @P6 STG.E desc[UR60][R196.64], R237 ;  /* 0x000000edc4006986 */ /* 0x0045e2000c10193c */
[----:B------:R-:W-:Y:S02]  /*103330*/  ISETP.GE.AND P6, PT, R16, R245, PT ;  /* 0x000000f51000720c */ /* 0x000fe40003fc6270 */
[----:B------:R-:W-:Y:S01]  /*103340*/  ISETP.LT.AND P4, PT, R15, R238, !P4 ;  /* 0x000000ee0f00720c */ /* 0x000fe20006781270 */
[----:B------:R-:W4:Y:S01]  /*103350*/  LDC R234, c[0x0][0x228] ;  /* 0x00008a00ffea7b82 */ /* 0x000f220000000800 */
[----:B------:R1:W-:Y:S04]  /*103360*/  @P0 STG.E desc[UR60][R198.64], R246 ;  /* 0x000000f6c6000986 */ /* 0x0003e8000c10193c */
[----:B------:R-:W4:Y:S01]  /*103370*/  LDL.LU R238, [R1+0x198c] ;  /* 0x00198c0001ee7983 */ /* 0x000f220000300800 */
[----:B------:R-:W-:-:S03]  /*103380*/  ISETP.LT.AND P0, PT, R13, R244, !P6 ;  /* 0x000000f40d00720c */ /* 0x000fc60007701270 */
[----:B------:R-:W3:Y:S01]  /*103390*/  LDL.LU R244, [R1+0x198] ;  /* 0x0001980001f47983 */ /* 0x000ee20000300800 */
[----:B------:R-:W4:Y:S08]  /*1033a0*/  LDC R233, c[0x0][0x228] ;  /* 0x00008a00ffe97b82 */ /* 0x000f300000000800 */
[----:B--2---:R-:W2:Y:S01]  /*1033b0*/  LDC R237, c[0x0][0x228] ;  /* 0x00008a00ffed7b82 */ /* 0x004ea20000000800 */
[C---:B------:R-:W-:Y:S01]  /*1033c0*/  IMAD.WIDE R196, R0.reuse, 0x4, R4 ;  /* 0x0000000400c47825 */ /* 0x040fe200078e0204 */
[----:B------:R-:W-:-:S06]  /*1033d0*/  IADD3 R16, R0, R14, RZ ;  /* 0x0000000e00107210 */ /* 0x000fcc0007ffe0ff */
[----:B-1----:R-:W1:Y:S08]  /*1033e0*/  LDC R246, c[0x0][0x22c] ;  /* 0x00008b00fff67b82 */ /* 0x002e700000000800 */
[----:B------:R-:W1:Y:S01]  /*1033f0*/  LDC R245, c[0x0][0x228] ;  /* 0x00008a00fff57b82 */ /* 0x000e620000000800 */
[C---:B------:R-:W-:Y:S01]  /*103400*/  IMAD.WIDE R198, R0.reuse, 0x4, R6 ;  /* 0x0000000400c67825 */ /* 0x040fe200078e0206 */
[----:B------:R2:W-:Y:S04]  /*103410*/  @P3 STG.E desc[UR60][R196.64], R247 ;  /* 0x000000f7c4003986 */ /* 0x0005e8000c10193c */
[----:B------:R2:W-:Y:S01]  /*103420*/  @P5 STG.E desc[UR60][R198.64], R252 ;  /* 0x000000fcc6005986 */ /* 0x0005e2000c10193c */
[----:B------:R-:W-:Y:S01]  /*103430*/  ISETP.LT.AND P5, PT, R17, R236, !P6 ;  /* 0x000000ec1100720c */ /* 0x000fe200077a1270 */
[----:B--2---:R-:W-:Y:S01]  /*103440*/  IMAD.WIDE R196, R0, 0x4, R8 ;  /* 0x0000000400c47825 */ /* 0x004fe200078e0208 */
[----:B------:R-:W2:Y:S01]  /*103450*/  LDC R247, c[0x0][0x228] ;  /* 0x00008a00fff77b82 */ /* 0x000ea20000000800 */
[----:B------:R-:W2:Y:S04]  /*103460*/  LDL.LU R252, [R1+0xd8c] ;  /* 0x000d8c0001fc7983 */ /* 0x000ea80000300800 */
[----:B------:R-:W2:Y:S04]  /*103470*/  LDL.LU R0, [R1+0x158c] ;  /* 0x00158c0001007983 */ /* 0x000ea80000300800 */
[----:B------:R-:W2:Y:S04]  /*103480*/  LDL.LU R236, [R1+0x119c] ;  /* 0x00119c0001ec7983 */ /* 0x000ea80000300800 */
[----:B---3--:R3:W-:Y:S01]  /*103490*/  @P4 STG.E desc[UR60][R196.64], R244 ;  /* 0x000000f4c4004986 */ /* 0x0087e2000c10193c */
[----:B------:R-:W-:-:S03]  /*1034a0*/  ISETP.GE.AND P4, PT, R232, R235, PT ;  /* 0x000000ebe800720c */ /* 0x000fc60003f86270 */
[----:B------:R-:W2:Y:S01]  /*1034b0*/  LDL.LU R235, [R1+0x1d7c] ;  /* 0x001d7c0001eb7983 */ /* 0x000ea20000300800 */
[----:B------:R-:W-:Y:S01]  /*1034c0*/  ISETP.LT.AND P3, PT, R11, R239, !P6 ;  /* 0x000000ef0b00720c */ /* 0x000fe20007761270 */
[----:B------:R-:W-:Y:S01]  /*1034d0*/  IMAD.WIDE R198, R16, 0x4, R2 ;  /* 0x0000000410c67825 */ /* 0x000fe200078e0202 */
[----:B----4-:R-:W-:-:S03]  /*1034e0*/  ISETP.LT.AND P6, PT, R15, R234, !P6 ;  /* 0x000000ea0f00720c */ /* 0x010fc600077c1270 */
[----:B---3--:R-:W-:Y:S01]  /*1034f0*/  IMAD.WIDE R196, R16, 0x4, R4 ;  /* 0x0000000410c47825 */ /* 0x008fe200078e0204 */
[----:B------:R-:W-:Y:S01]  /*103500*/  IADD3 R232, R10, 0xd0, RZ ;  /* 0x000000d00ae87810 */ /* 0x000fe20007ffe0ff */
[----:B------:R-:W3:Y:S08]  /*103510*/  LDC R239, c[0x0][0x228] ;  /* 0x00008a00ffef7b82 */ /* 0x000ef00000000800 */
[----:B------:R-:W4:Y:S01]  /*103520*/  LDC R244, c[0x0][0x228] ;  /* 0x00008a00fff47b82 */ /* 0x000f220000000800 */
[----:B------:R1:W-:Y:S07]  /*103530*/  @P3 STG.E desc[UR60][R198.64], R238 ;  /* 0x000000eec6003986 */ /* 0x0003ee000c10193c */
[----:B------:R-:W4:Y:S01]  /*103540*/  LDC R234, c[0x0][0x228] ;  /* 0x00008a00ffea7b82 */ /* 0x000f220000000800 */
[----:B-1----:R-:W-:-:S07]  /*103550*/  IMAD.WIDE R198, R16, 0x4, R6 ;  /* 0x0000000410c67825 */ /* 0x002fce00078e0206 */
[----:B------:R-:W1:Y:S01]  /*103560*/  LDC R238, c[0x0][0x228] ;  /* 0x00008a00ffee7b82 */ /* 0x000e620000000800 */
[----:B--2---:R2:W-:Y:S04]  /*103570*/  @P0 STG.E desc[UR60][R196.64], R235 ;  /* 0x000000ebc4000986 */ /* 0x0045e8000c10193c */
[----:B------:R3:W-:Y:S01]  /*103580*/  @P5 STG.E desc[UR60][R198.64], R0 ;  /* 0x00000000c6005986 */ /* 0x0007e2000c10193c */
[----:B------:R-:W-:Y:S01]  /*103590*/  ISETP.LT.AND P5, PT, R17, R247, !P4 ;  /* 0x000000f71100720c */ /* 0x000fe200067a1270 */
[----:B--2---:R-:W-:-:S04]  /*1035a0*/  IMAD.WIDE R196, R16, 0x4, R8 ;  /* 0x0000000410c47825 */ /* 0x004fc800078e0208 */
[----:B---3--:R-:W-:Y:S01]  /*1035b0*/  IMAD.IADD R0, R16, 0x1, R14 ;  /* 0x0000000110007824 */ /* 0x008fe200078e020e */
[----:B------:R-:W-:Y:S01]  /*1035c0*/  ISETP.LT.AND P3, PT, R11, R237, !P4 ;  /* 0x000000ed0b00720c */ /* 0x000fe20006761270 */
[----:B------:R-:W2:Y:S04]  /*1035d0*/  LDL.LU R16, [R1+0x59c] ;  /* 0x00059c0001107983 */ /* 0x000ea80000300800 */
[----:B------:R-:W3:Y:S04]  /*1035e0*/  LDL.LU R247, [R1+0x19c] ;  /* 0x00019c0001f77983 */ /* 0x000ee80000300800 */
[----:B------:R4:W-:Y:S01]  /*1035f0*/  @P6 STG.E desc[UR60][R196.64], R236 ;  /* 0x000000ecc4006986 */ /* 0x0009e2000c10193c */
[----:B------:R-:W-:Y:S01]  /*103600*/  ISETP.GE.AND P6, PT, R232, R246, PT ;  /* 0x000000f6e800720c */ /* 0x000fe20003fc6270 */
[----:B------:R-:W1:Y:S08]  /*103610*/  LDC R237, c[0x0][0x22c] ;  /* 0x00008b00ffed7b82 */ /* 0x000e700000000800 */
[----:B------:R-:W1:Y:S01]  /*103620*/  LDC R235, c[0x0][0x228] ;  /* 0x00008a00ffeb7b82 */ /* 0x000e620000000800 */
[----:B----4-:R-:W4:Y:S04]  /*103630*/  LDL.LU R236, [R1+0x1990] ;  /* 0x0019900001ec7983 */ /* 0x010f280000300800 */
[----:B------:R-:W2:Y:S01]  /*103640*/  LDL.LU R246, [R1+0x99c] ;  /* 0x00099c0001f67983 */ /* 0x000ea20000300800 */
[----:B------:R-:W-:Y:S01]  /*103650*/  ISETP.LT.AND P0, PT, R13, R233, !P4 ;  /* 0x000000e90d00720c */ /* 0x000fe20006701270 */
[----:B------:R-:W-:Y:S01]  /*103660*/  IMAD.WIDE R198, R0, 0x4, R2 ;  /* 0x0000000400c67825 */ /* 0x000fe200078e0202 */
[----:B------:R-:W-:-:S03]  /*103670*/  ISETP.LT.AND P4, PT, R15, R245, !P4 ;  /* 0x000000f50f00720c */ /* 0x000fc60006781270 */
[C---:B------:R-:W-:Y:S01]  /*103680*/  IMAD.WIDE R196, R0.reuse, 0x4, R4 ;  /* 0x0000000400c47825 */ /* 0x040fe200078e0204 */
[----:B------:R-:W4:Y:S08]  /*103690*/  LDC R233, c[0x0][0x228] ;  /* 0x00008a00ffe97b82 */ /* 0x000f300000000800 */
[----:B------:R-:W4:Y:S01]  /*1036a0*/  LDC R245, c[0x0][0x22c] ;  /* 0x00008b00fff57b82 */ /* 0x000f220000000800 */
[----:B------:R1:W-:Y:S02]  /*1036b0*/  @P3 STG.E desc[UR60][R198.64], R252 ;  /* 0x000000fcc6003986 */ /* 0x0003e4000c10193c */
[----:B-1----:R-:W-:-:S02]  /*1036c0*/  IMAD.WIDE R198, R0, 0x4, R6 ;  /* 0x0000000400c67825 */ /* 0x002fc400078e0206 */
[----:B------:R-:W4:Y:S04]  /*1036d0*/  LDL.LU R252, [R1+0x1590] ;  /* 0x0015900001fc7983 */ /* 0x000f280000300800 */
[----:B--2---:R1:W-:Y:S04]  /*1036e0*/  @P0 STG.E desc[UR60][R196.64], R246 ;  /* 0x000000f6c4000986 */ /* 0x0043e8000c10193c */
[----:B------:R2:W-:Y:S01]  /*1036f0*/  @P5 STG.E desc[UR60][R198.64], R16 ;  /* 0x00000010c6005986 */ /* 0x0005e2000c10193c */
[----:B-1----:R-:W-:-:S04]  /*103700*/  IMAD.WIDE R196, R0, 0x4, R8 ;  /* 0x0000000400c47825 */ /* 0x002fc800078e0208 */
[----:B--2---:R-:W-:Y:S01]  /*103710*/  VIADD R16, R10, 0xd1 ;  /* 0x000000d10a107836 */ /* 0x004fe20000000000 */
[----:B------:R-:W2:Y:S04]  /*103720*/  LDL.LU R246, [R1+0x9a0] ;  /* 0x0009a00001f67983 */ /* 0x000ea80000300800 */
[----:B---3--:R1:W-:Y:S01]  /*103730*/  @P4 STG.E desc[UR60][R196.64], R247 ;  /* 0x000000f7c4004986 */ /* 0x0083e2000c10193c */
[----:B------:R-:W-:-:S03]  /*103740*/  ISETP.GE.AND P4, PT, R16, R237, PT ;  /* 0x000000ed1000720c */ /* 0x000fc60003f86270 */
[----:B-1----:R-:W3:Y:S04]  /*103750*/  LDL.LU R247, [R1+0x5a0] ;  /* 0x0005a00001f77983 */ /* 0x002ee80000300800 */
[----:B------:R-:W2:Y:S01]  /*103760*/  LDL.LU R16, [R1+0x1d80] ;  /* 0x001d800001107983 */ /* 0x000ea20000300800 */
[----:B------:R-:W-:Y:S02]  /*103770*/  ISETP.LT.AND P5, PT, R11, R238, !P6 ;  /* 0x000000ee0b00720c */ /* 0x000fe400077a1270 */
[----:B------:R-:W-:Y:S01]  /*103780*/  IADD3 R0, R0, R14, RZ ;  /* 0x0000000e00007210 */ /* 0x000fe20007ffe0ff */
[----:B------:R-:W1:Y:S01]  /*103790*/  LDC R238, c[0x0][0x228] ;  /* 0x00008a00ffee7b82 */ /* 0x000e620000000800 */
[----:B------:R-:W-:Y:S02]  /*1037a0*/  ISETP.LT.AND P0, PT, R13, R239, !P6 ;  /* 0x000000ef0d00720c */ /* 0x000fe40007701270 */
[----:B------:R-:W-:Y:S01]  /*1037b0*/  ISETP.LT.AND P3, PT, R17, R244, !P6 ;  /* 0x000000f41100720c */ /* 0x000fe20007761270 */
[----:B------:R-:W3:Y:S01]  /*1037c0*/  LDL.LU R237, [R1+0x11a0] ;  /* 0x0011a00001ed7983 */ /* 0x000ee20000300800 */
[----:B------:R-:W-:-:S04]  /*1037d0*/  IMAD.WIDE R196, R0, 0x4, R2 ;  /* 0x0000000400c47825 */ /* 0x000fc800078e0202 */
[C---:B------:R-:W-:Y:S01]  /*1037e0*/  IMAD.WIDE R198, R0.reuse, 0x4, R4 ;  /* 0x0000000400c67825 */ /* 0x040fe200078e0204 */
[----:B------:R-:W3:Y:S08]  /*1037f0*/  LDC R239, c[0x0][0x228] ;  /* 0x00008a00ffef7b82 */ /* 0x000ef00000000800 */
[----:B------:R-:W3:Y:S01]  /*103800*/  LDC R244, c[0x0][0x228] ;  /* 0x00008a00fff47b82 */ /* 0x000ee20000000800 */
[----:B----4-:R4:W-:Y:S07]  /*103810*/  @P5 STG.E desc[UR60][R196.64], R236 ;  /* 0x000000ecc4005986 */ /* 0x0109ee000c10193c */
[----:B----4-:R-:W4:Y:S01]  /*103820*/  LDC R236, c[0x0][0x228] ;  /* 0x00008a00ffec7b82 */ /* 0x010f220000000800 */
[----:B------:R-:W-:Y:S01]  /*103830*/  ISETP.LT.AND P6, PT, R15, R233, !P6 ;  /* 0x000000e90f00720c */ /* 0x000fe200077c1270 */
[----:B------:R-:W-:Y:S01]  /*103840*/  IMAD.WIDE R232, R0, 0x4, R6 ;  /* 0x0000000400e87825 */ /* 0x000fe200078e0206 */
[----:B----4-:R-:W-:-:S05]  /*103850*/  ISETP.LT.AND P5, PT, R17, R236, !P4 ;  /* 0x000000ec1100720c */ /* 0x010fca00067a1270 */
[----:B------:R-:W4:Y:S01]  /*103860*/  LDC R236, c[0x0][0x228] ;  /* 0x00008a00ffec7b82 */ /* 0x000f220000000800 */
[----:B--2---:R-:W-:Y:S04]  /*103870*/  @P0 STG.E desc[UR60][R198.64], R16 ;  /* 0x00000010c6000986 */ /* 0x004fe8000c10193c */
[----:B------:R2:W-:Y:S01]  /*103880*/  @P3 STG.E desc[UR60][R232.64], R252 ;  /* 0x000000fce8003986 */ /* 0x0005e2000c10193c */
[----:B------:R-:W-:Y:S02]  /*103890*/  ISETP.LT.AND P0, PT, R13, R235, !P4 ;  /* 0x000000eb0d00720c */ /* 0x000fe40006701270 */
[----:B------:R-:W-:Y:S02]  /*1038a0*/  ISETP.LT.AND P3, PT, R11, R234, !P4 ;  /* 0x000000ea0b00720c */ /* 0x000fe40006761270 */
[----:B-1----:R-:W-:Y:S01]  /*1038b0*/  ISETP.LT.AND P4, PT, R15, R238, !P4 ;  /* 0x000000ee0f00720c */ /* 0x002fe20006781270 */
        /* <DEDUP_REMOVED lines=20> */
[----:B------:R-:W-:Y:S01]  /*103a00*/  ISETP.LT.AND P3, PT, R13, R244, !P6 ;  /* 0x000000f40d00720c */ /* 0x000fe20007761270 */
[----:B------:R-:W2:Y:S04]  /*103a10*/  LDL.LU R0, [R1+0x1594] ;  /* 0x0015940001007983 */ /* 0x000ea80000300800 */
[----:B------:R1:W-:Y:S01]  /*103a20*/  @P5 STG.E desc[UR60][R198.64], R247 ;  /* 0x000000f7c6005986 */ /* 0x0003e2000c10193c */
[----:B----4-:R-:W-:-:S03]  /*103a30*/  ISETP.LT.AND P5, PT, R17, R236, !P6 ;  /* 0x000000ec1100720c */ /* 0x010fc600077a1270 */
        /* <DEDUP_REMOVED lines=517> */
[----:B------:R-:W1:Y:S08]  /*105a90*/  LDC R233, c[0x0][0x228] ;  /* 0x00008a00ffe97b82 */ /* 0x000e700000000800 */
        /* <DEDUP_REMOVED lines=14> */
[----:B------:R-:W-:Y:S02]  /*105b80*/  ISETP.LT.AND P0, PT, R13, R239, !P6 ;  /* 0x000000ef0d00720c */ /* 0x000fe40007701270 */
[----:B------:R-:W-:Y:S02]  /*105b90*/  ISETP.LT.AND P3, PT, R17, R244, !P6 ;  /* 0x000000f41100720c */ /* 0x000fe40007761270 */
[----:B------:R-:W-:-:S02]  /*105ba0*/  IADD3 R0, R0, R14, RZ ;  /* 0x0000000e00007210 */ /* 0x000fc40007ffe0ff */
[----:B------:R-:W-:Y:S01]  /*105bb0*/  ISETP.LT.AND P6, PT, R15, R233, !P6 ;  /* 0x000000e90f00720c */ /* 0x000fe200077c1270 */
[----:B------:R-:W3:Y:S01]  /*105bc0*/  LDL.LU R237, [R1+0x11d0] ;  /* 0x0011d00001ed7983 */ /* 0x000ee20000300800 */
[----:B------:R-:W1:Y:S08]  /*105bd0*/  LDC R238, c[0x0][0x228] ;  /* 0x00008a00ffee7b82 */ /* 0x000e700000000800 */
[----:B------:R-:W3:Y:S01]  /*105be0*/  LDC R239, c[0x0][0x228] ;  /* 0x00008a00ffef7b82 */ /* 0x000ee20000000800 */
[----:B------:R-:W-:-:S04]  /*105bf0*/  IMAD.WIDE R196, R0, 0x4, R2 ;  /* 0x0000000400c47825 */ /* 0x000fc800078e0202 */
[----:B------:R-:W-:-:S04]  /*105c00*/  IMAD.WIDE R198, R0, 0x4, R4 ;  /* 0x0000000400c67825 */ /* 0x000fc800078e0204 */
[----:B------:R-:W-:Y:S01]  /*105c10*/  IMAD.WIDE R232, R0, 0x4, R6 ;  /* 0x0000000400e87825 */ /* 0x000fe200078e0206 */
[----:B------:R-:W3:Y:S01]  /*105c20*/  LDC R244, c[0x0][0x228] ;  /* 0x00008a00fff47b82 */ /* 0x000ee20000000800 */
[----:B----4-:R4:W-:Y:S07]  /*105c30*/  @P5 STG.E desc[UR60][R196.64], R236 ;  /* 0x000000ecc4005986 */ /* 0x0109ee000c10193c */
[----:B----4-:R-:W4:Y:S01]  /*105c40*/  LDC R236, c[0x0][0x228] ;  /* 0x00008a00ffec7b82 */ /* 0x010f220000000800 */
[----:B--2---:R-:W-:Y:S04]  /*105c50*/  @P0 STG.E desc[UR60][R198.64], R16 ;  /* 0x00000010c6000986 */ /* 0x004fe8000c10193c */
[----:B------:R2:W-:Y:S04]  /*105c60*/  @P3 STG.E desc[UR60][R232.64], R252 ;  /* 0x000000fce8003986 */ /* 0x0005e8000c10193c */
[----:B--2---:R-:W2:Y:S04]  /*105c70*/  LDL.LU R233, [R1+0xdc0] ;  /* 0x000dc00001e97983 */ /* 0x004ea80000300800 */
[----:B------:R-:W2:Y:S01]  /*105c80*/  LDL.LU R252, [R1+0x1d0] ;  /* 0x0001d00001fc7983 */ /* 0x000ea20000300800 */
[----:B----4-:R-:W-:-:S02]  /*105c90*/  ISETP.LT.AND P5, PT, R17, R236, !P4 ;  /* 0x000000ec1100720c */ /* 0x010fc400067a1270 */
[----:B------:R-:W-:Y:S01]  /*105ca0*/  ISETP.LT.AND P0, PT, R13, R235, !P4 ;  /* 0x000000eb0d00720c */ /* 0x000fe20006701270 */
[----:B------:R-:W4:Y:S08]  /*105cb0*/  LDC R236, c[0x0][0x228] ;  /* 0x00008a00ffec7b82 */ /* 0x000f300000000800 */
[----:B------:R-:W4:Y:S01]  /*105cc0*/  LDC R235, c[0x0][0x22c] ;  /* 0x00008b00ffeb7b82 */ /* 0x000f220000000800 */
[----:B------:R-:W-:Y:S01]  /*105cd0*/  ISETP.LT.AND P3, PT, R11, R234, !P4 ;  /* 0x000000ea0b00720c */ /* 0x000fe20006761270 */
[----:B------:R-:W-:-:S04]  /*105ce0*/  IMAD.WIDE R196, R0, 0x4, R8 ;  /* 0x0000000400c47825 */ /* 0x000fc800078e0208 */
[----:B------:R-:W-:Y:S01]  /*105cf0*/  IMAD.IADD R0, R0, 0x1, R14 ;  /* 0x0000000100007824 */ /* 0x000fe200078e020e */
[----:B-1----:R-:W-:Y:S02]  /*105d00*/  ISETP.LT.AND P4, PT, R15, R238, !P4 ;  /* 0x000000ee0f00720c */ /* 0x002fe40006781270 */
[C---:B------:R-:W-:Y:S01]  /*105d10*/  IADD3 R16, R10.reuse, 0xea, RZ ;  /* 0x000000ea0a107810 */ /* 0x040fe20007ffe0ff */
[----:B------:R-:W-:Y:S02]  /*105d20*/  VIADD R232, R10, 0xeb ;  /* 0x000000eb0ae87836 */ /* 0x000fe40000000000 */
[----:B------:R-:W-:Y:S01]  /*105d30*/  IMAD.WIDE R198, R0, 0x4, R2 ;  /* 0x0000000400c67825 */ /* 0x000fe200078e0202 */
[----:B---3--:R1:W-:Y:S01]  /*105d40*/  @P6 STG.E desc[UR60][R196.64], R237 ;  /* 0x000000edc4006986 */ /* 0x0083e2000c10193c */
[----:B------:R-:W-:-:S03]  /*105d50*/  ISETP.GE.AND P6, PT, R16, R245, PT ;  /* 0x000000f51000720c */ /* 0x000fc60003fc6270 */
[----:B------:R-:W3:Y:S01]  /*105d60*/  LDL.LU R238, [R1+0x19c4] ;  /* 0x0019c40001ee7983 */ /* 0x000ee20000300800 */
[C---:B------:R-:W-:Y:S01]  /*105d70*/  IADD3 R16, R0.reuse, R14, RZ ;  /* 0x0000000e00107210 */ /* 0x040fe20007ffe0ff */
[----:B------:R-:W3:Y:S08]  /*105d80*/  LDC R234, c[0x0][0x228] ;  /* 0x00008a00ffea7b82 */ /* 0x000ef00000000800 */
[----:B------:R-:W3:Y:S08]  /*105d90*/  LDC R245, c[0x0][0x228] ;  /* 0x00008a00fff57b82 */ /* 0x000ef00000000800 */
[----:B-1----:R-:W1:Y:S01]  /*105da0*/  LDC R237, c[0x0][0x228] ;  /* 0x00008a00ffed7b82 */ /* 0x002e620000000800 */
[C---:B------:R-:W-:Y:S01]  /*105db0*/  IMAD.WIDE R196, R0.reuse, 0x4, R4 ;  /* 0x0000000400c47825 */ /* 0x040fe200078e0204 */
[----:B--2---:R2:W-:Y:S04]  /*105dc0*/  @P3 STG.E desc[UR60][R198.64], R233 ;  /* 0x000000e9c6003986 */ /* 0x0045e8000c10193c */
[----:B------:R4:W-:Y:S01]  /*105dd0*/  @P0 STG.E desc[UR60][R196.64], R246 ;  /* 0x000000f6c4000986 */ /* 0x0009e2000c10193c */
[----:B--2---:R-:W-:-:S04]  /*105de0*/  IMAD.WIDE R198, R0, 0x4, R6 ;  /* 0x0000000400c67825 */ /* 0x004fc800078e0206 */
[----:B----4-:R-:W-:Y:S01]  /*105df0*/  IMAD.WIDE R196, R0, 0x4, R8 ;  /* 0x0000000400c47825 */ /* 0x010fe200078e0208 */
[----:B------:R-:W-:Y:S01]  /*105e00*/  ISETP.LT.AND P3, PT, R13, R244, !P6 ;  /* 0x000000f40d00720c */ /* 0x000fe20007761270 */
[----:B------:R-:W2:Y:S04]  /*105e10*/  LDL.LU R0, [R1+0x15c4] ;  /* 0x0015c40001007983 */ /* 0x000ea80000300800 */
[----:B------:R4:W-:Y:S01]  /*105e20*/  @P5 STG.E desc[UR60][R198.64], R247 ;  /* 0x000000f7c6005986 */ /* 0x0009e2000c10193c */
[----:B------:R-:W-:-:S03]  /*105e30*/  ISETP.LT.AND P5, PT, R17, R236, !P6 ;  /* 0x000000ec1100720c */ /* 0x000fc600077a1270 */
[----:B------:R-:W2:Y:S04]  /*105e40*/  LDL.LU R236, [R1+0x11d4] ;  /* 0x0011d40001ec7983 */ /* 0x000ea80000300800 */
[----:B------:R1:W-:Y:S01]  /*105e50*/  @P4 STG.E desc[UR60][R196.64], R252 ;  /* 0x000000fcc4004986 */ /* 0x0003e2000c10193c */
[----:B------:R-:W-:Y:S02]  /*105e60*/  ISETP.GE.AND P4, PT, R232, R235, PT ;  /* 0x000000ebe800720c */ /* 0x000fe40003f86270 */
[----:B------:R-:W-:Y:S01]  /*105e70*/  ISETP.LT.AND P0, PT, R11, R239, !P6 ;  /* 0x000000ef0b00720c */ /* 0x000fe20007701270 */
[----:B------:R-:W2:Y:S08]  /*105e80*/  LDC R233, c[0x0][0x228] ;  /* 0x00008a00ffe97b82 */ /* 0x000eb00000000800 */
[----:B----4-:R-:W4:Y:S08]  /*105e90*/  LDC R247, c[0x0][0x228] ;  /* 0x00008a00fff77b82 */ /* 0x010f300000000800 */
[----:B------:R-:W4:Y:S08]  /*105ea0*/  LDC R246, c[0x0][0x22c] ;  /* 0x00008b00fff67b82 */ /* 0x000f300000000800 */
[----:B------:R-:W4:Y:S01]  /*105eb0*/  LDC R244, c[0x0][0x228] ;  /* 0x00008a00fff47b82 */ /* 0x000f220000000800 */
[----:B-1----:R-:W4:Y:S04]  /*105ec0*/  LDL.LU R252, [R1+0x9d4] ;  /* 0x0009d40001fc7983 */ /* 0x002f280000300800 */
[----:B------:R-:W2:Y:S01]  /*105ed0*/  LDL.LU R232, [R1+0x1db4] ;  /* 0x001db40001e87983 */ /* 0x000ea20000300800 */
[----:B------:R-:W-:-:S04]  /*105ee0*/  IMAD.WIDE R198, R16, 0x4, R2 ;  /* 0x0000000410c67825 */ /* 0x000fc800078e0202 */
[C---:B------:R-:W-:Y:S01]  /*105ef0*/  IMAD.WIDE R196, R16.reuse, 0x4, R4 ;  /* 0x0000000410c47825 */ /* 0x040fe200078e0204 */
[----:B------:R-:W4:Y:S04]  /*105f00*/  LDL.LU R235, [R1+0xdc4] ;  /* 0x000dc40001eb7983 */ /* 0x000f280000300800 */
[----:B---3--:R1:W-:Y:S01]  /*105f10*/  @P0 STG.E desc[UR60][R198.64], R238 ;  /* 0x000000eec6000986 */ /* 0x0083e2000c10193c */
[----:B------:R-:W3:Y:S01]  /*105f20*/  LDC R239, c[0x0][0x228] ;  /* 0x00008a00ffef7b82 */ /* 0x000ee20000000800 */
[----:B-1----:R-:W-:Y:S01]  /*105f30*/  IMAD.WIDE R198, R16, 0x4, R6 ;  /* 0x0000000410c67825 */ /* 0x002fe200078e0206 */
[----:B------:R-:W-:Y:S02]  /*105f40*/  ISETP.LT.AND P6, PT, R15, R234, !P6 ;  /* 0x000000ea0f00720c */ /* 0x000fe400077c1270 */
[----:B------:R-:W-:-:S04]  /*105f50*/  ISETP.LT.AND P0, PT, R11, R237, !P4 ;  /* 0x000000ed0b00720c */ /* 0x000fc80006701270 */
[----:B------:R-:W1:Y:S08]  /*105f60*/  LDC R238, c[0x0][0x228] ;  /* 0x00008a00ffee7b82 */ /* 0x000e700000000800 */
[----:B------:R-:W3:Y:S08]  /*105f70*/  LDC R237, c[0x0][0x22c] ;  /* 0x00008b00ffed7b82 */ /* 0x000ef00000000800 */
[----:B------:R-:W1:Y:S01]  /*105f80*/  LDC R234, c[0x0][0x228] ;  /* 0x00008a00ffea7b82 */ /* 0x000e620000000800 */
[----:B--2---:R2:W-:Y:S04]  /*105f90*/  @P3 STG.E desc[UR60][R196.64], R232 ;  /* 0x000000e8c4003986 */ /* 0x0045e8000c10193c */
[----:B------:R3:W-:Y:S01]  /*105fa0*/  @P5 STG.E desc[UR60][R198.64], R0 ;  /* 0x00000000c6005986 */ /* 0x0007e2000c10193c */
[----:B----4-:R-:W-:Y:S01]  /*105fb0*/  ISETP.LT.AND P5, PT, R17, R247, !P4 ;  /* 0x000000f71100720c */ /* 0x010fe200067a1270 */
[----:B--2---:R-:W-:-:S04]  /*105fc0*/  IMAD.WIDE R196, R16, 0x4, R8 ;  /* 0x0000000410c47825 */ /* 0x004fc800078e0208 */
[----:B---3--:R-:W-:Y:S02]  /*105fd0*/  IMAD.IADD R0, R16, 0x1, R14 ;  /* 0x0000000110007824 */ /* 0x008fe400078e020e */
[----:B------:R-:W2:Y:S04]  /*105fe0*/  LDL.LU R16, [R1+0x5d4] ;  /* 0x0005d40001107983 */ /* 0x000ea80000300800 */
[----:B------:R-:W3:Y:S01]  /*105ff0*/  LDL.LU R247, [R1+0x1d4] ;  /* 0x0001d40001f77983 */ /* 0x000ee20000300800 */
[----:B------:R-:W-:Y:S01]  /*106000*/  ISETP.LT.AND P3, PT, R13, R233, !P4 ;  /* 0x000000e90d00720c */ /* 0x000fe20006761270 */
[----:B------:R-:W-:Y:S01]  /*106010*/  IMAD.WIDE R198, R0, 0x4, R2 ;  /* 0x0000000400c67825 */ /* 0x000fe200078e0202 */
[----:B------:R-:W-:Y:S01]  /*106020*/  ISETP.LT.AND P4, PT, R15, R245, !P4 ;  /* 0x000000f50f00720c */ /* 0x000fe20006781270 */
[----:B------:R4:W-:Y:S04]  /*106030*/  @P6 STG.E desc[UR60][R196.64], R236 ;  /* 0x000000ecc4006986 */ /* 0x0009e8000c10193c */
[----:B------:R1:W-:Y:S01]  /*106040*/  @P0 STG.E desc[UR60][R198.64], R235 ;  /* 0x000000ebc6000986 */ /* 0x0003e2000c10193c */
[----:B------:R-:W-:Y:S01]  /*106050*/  IADD3 R232, R10, 0xec, RZ ;  /* 0x000000ec0ae87810 */ /* 0x000fe20007ffe0ff */
[----:B------:R-:W3:Y:S08]  /*106060*/  LDC R233, c[0x0][0x228] ;  /* 0x00008a00ffe97b82 */ /* 0x000ef00000000800 */
[----:B------:R-:W3:Y:S01]  /*106070*/  LDC R245, c[0x0][0x22c] ;  /* 0x00008b00fff57b82 */ /* 0x000ee20000000800 */
[----:B----4-:R-:W-:-:S04]  /*106080*/  IMAD.WIDE R196, R0, 0x4, R4 ;  /* 0x0000000400c47825 */ /* 0x010fc800078e0204 */
[----:B-1----:R-:W-:Y:S01]  /*106090*/  IMAD.WIDE R198, R0, 0x4, R6 ;  /* 0x0000000400c67825 */ /* 0x002fe200078e0206 */
[----:B------:R-:W4:Y:S04]  /*1060a0*/  LDL.LU R236, [R1+0x19c8] ;  /* 0x0019c80001ec7983 */ /* 0x000f280000300800 */
[----:B------:R1:W-:Y:S01]  /*1060b0*/  @P3 STG.E desc[UR60][R196.64], R252 ;  /* 0x000000fcc4003986 */ /* 0x0003e2000c10193c */
[----:B------:R-:W-:Y:S01]  /*1060c0*/  ISETP.GE.AND P6, PT, R232, R246, PT ;  /* 0x000000f6e800720c */ /* 0x000fe20003fc6270 */
[----:B------:R-:W4:Y:S01]  /*1060d0*/  LDC R235, c[0x0][0x228] ;  /* 0x00008a00ffeb7b82 */ /* 0x000f220000000800 */
[----:B-1----:R-:W-:Y:S01]  /*1060e0*/  IMAD.WIDE R196, R0, 0x4, R8 ;  /* 0x0000000400c47825 */ /* 0x002fe200078e0208 */
[----:B------:R-:W4:Y:S04]  /*1060f0*/  LDL.LU R252, [R1+0x11d8] ;  /* 0x0011d80001fc7983 */ /* 0x000f280000300800 */
[----:B------:R-:W4:Y:S04]  /*106100*/  LDL.LU R246, [R1+0x9d8] ;  /* 0x0009d80001f67983 */ /* 0x000f280000300800 */
[----:B--2---:R1:W-:Y:S04]  /*106110*/  @P5 STG.E desc[UR60][R198.64], R16 ;  /* 0x00000010c6005986 */ /* 0x0043e8000c10193c */
[----:B---3--:R2:W-:Y:S01]  /*106120*/  @P4 STG.E desc[UR60][R196.64], R247 ;  /* 0x000000f7c4004986 */ /* 0x0085e2000c10193c */
[----:B-1----:R-:W-:-:S03]  /*106130*/  VIADD R16, R10, 0xed ;  /* 0x000000ed0a107836 */ /* 0x002fc60000000000 */
[----:B--2---:R-:W2:Y:S02]  /*106140*/  LDL.LU R247, [R1+0x5d8] ;  /* 0x0005d80001f77983 */ /* 0x004ea40000300800 */
[----:B------:R-:W-:Y:S02]  /*106150*/  ISETP.GE.AND P4, PT, R16, R237, PT ;  /* 0x000000ed1000720c */ /* 0x000fe40003f86270 */
[----:B------:R-:W3:Y:S04]  /*106160*/  LDL.LU R16, [R1+0x1db8] ;  /* 0x001db80001107983 */ /* 0x000ee80000300800 */
[----:B------:R-:W2:Y:S01]  /*106170*/  LDL.LU R237, [R1+0x15c8] ;  /* 0x0015c80001ed7983 */ /* 0x000ea20000300800 */
[----:B------:R-:W-:Y:S02]  /*106180*/  ISETP.LT.AND P5, PT, R11, R238, !P6 ;  /* 0x000000ee0b00720c */ /* 0x000fe400077a1270 */
[----:B------:R-:W-:-:S02]  /*106190*/  ISETP.LT.AND P3, PT, R13, R239, !P6 ;  /* 0x000000ef0d00720c */ /* 0x000fc40007761270 */
[----:B------:R-:W-:Y:S02]  /*1061a0*/  ISETP.LT.AND P0, PT, R17, R244, !P6 ;  /* 0x000000f41100720c */ /* 0x000fe40007701270 */
[----:B------:R-:W-:Y:S02]  /*1061b0*/  IADD3 R0, R0, R14, RZ ;  /* 0x0000000e00007210 */ /* 0x000fe40007ffe0ff */
[----:B------:R-:W-:Y:S01]  /*1061c0*/  ISETP.LT.AND P6, PT, R15, R233, !P6 ;  /* 0x000000e90f00720c */ /* 0x000fe200077c1270 */
[----:B------:R-:W1:Y:S08]  /*1061d0*/  LDC R238, c[0x0][0x228] ;  /* 0x00008a00ffee7b82 */ /* 0x000e700000000800 */
[----:B------:R-:W1:Y:S08]  /*1061e0*/  LDC R244, c[0x0][0x228] ;  /* 0x00008a00fff47b82 */ /* 0x000e700000000800 */
[----:B------:R-:W1:Y:S01]  /*1061f0*/  LDC R239, c[0x0][0x228] ;  /* 0x00008a00ffef7b82 */ /* 0x000e620000000800 */
[----:B------:R-:W-:-:S04]  /*106200*/  IMAD.WIDE R196, R0, 0x4, R2 ;  /* 0x0000000400c47825 */ /* 0x000fc800078e0202 */
[----:B------:R-:W-:-:S04]  /*106210*/  IMAD.WIDE R198, R0, 0x4, R4 ;  /* 0x0000000400c67825 */ /* 0x000fc800078e0204 */
[C---:B------:R-:W-:Y:S01]  /*106220*/  IMAD.WIDE R232, R0.reuse, 0x4, R6 ;  /* 0x0000000400e87825 */ /* 0x040fe200078e0206 */
[----:B----4-:R4:W-:Y:S02]  /*106230*/  @P5 STG.E desc[UR60][R196.64], R236 ;  /* 0x000000ecc4005986 */ /* 0x0109e4000c10193c */
[----:B----4-:R-:W4:Y:S02]  /*106240*/  LDC R236, c[0x0][0x228] ;  /* 0x00008a00ffec7b82 */ /* 0x010f240000000800 */
[----:B---3--:R-:W-:Y:S04]  /*106250*/  @P3 STG.E desc[UR60][R198.64], R16 ;  /* 0x00000010c6003986 */ /* 0x008fe8000c10193c */
[----:B--2---:R2:W-:Y:S04]  /*106260*/  @P0 STG.E desc[UR60][R232.64], R237 ;  /* 0x000000ede8000986 */ /* 0x0045e8000c10193c */
[----:B--2---:R-:W2:Y:S01]  /*106270*/  LDL.LU R233, [R1+0xdc8] ;  /* 0x000dc80001e97983 */ /* 0x004ea20000300800 */
[----:B------:R-:W-:Y:S01]  /*106280*/  ISETP.LT.AND P0, PT, R11, R234, !P4 ;  /* 0x000000ea0b00720c */ /* 0x000fe20006701270 */
[----:B------:R-:W-:-:S04]  /*106290*/  IMAD.WIDE R196, R0, 0x4, R8 ;  /* 0x0000000400c47825 */ /* 0x000fc800078e0208 */
[----:B------:R-:W-:Y:S01]  /*1062a0*/  IMAD.IADD R0, R0, 0x1, R14 ;  /* 0x0000000100007824 */ /* 0x000fe200078e020e */
[----:B------:R-:W-:Y:S02]  /*1062b0*/  IADD3 R16, R10, 0xee, RZ ;  /* 0x000000ee0a107810 */ /* 0x000fe40007ffe0ff */
[----:B------:R-:W-:Y:S02]  /*1062c0*/  ISETP.LT.AND P3, PT, R13, R235, !P4 ;  /* 0x000000eb0d00720c */ /* 0x000fe40006761270 */
[----:B----4-:R-:W-:Y:S01]  /*1062d0*/  ISETP.LT.AND P5, PT, R17, R236, !P4 ;  /* 0x000000ec1100720c */ /* 0x010fe200067a1270 */
[----:B------:R-:W-:Y:S01]  /*1062e0*/  IMAD.WIDE R198, R0, 0x4, R2 ;  /* 0x0000000400c67825 */ /* 0x000fe200078e0202 */
[----:B------:R3:W-:Y:S01]  /*1062f0*/  @P6 STG.E desc[UR60][R196.64], R252 ;  /* 0x000000fcc4006986 */ /* 0x0007e2000c10193c */
[----:B------:R-:W-:Y:S02]  /*106300*/  ISETP.GE.AND P6, PT, R16, R245, PT ;  /* 0x000000f51000720c */ /* 0x000fe40003fc6270 */
[----:B-1----:R-:W-:Y:S01]  /*106310*/  ISETP.LT.AND P4, PT, R15, R238, !P4 ;  /* 0x000000ee0f00720c */ /* 0x002fe20006781270 */
[----:B------:R-:W1:Y:S01]  /*106320*/  LDC R236, c[0x0][0x228] ;  /* 0x00008a00ffec7b82 */ /* 0x000e620000000800 */
[----:B------:R-:W-:-:S07]  /*106330*/  IADD3 R16, R0, R14, RZ ;  /* 0x0000000e00107210 */ /* 0x000fce0007ffe0ff */
[----:B------:R-:W4:Y:S08]  /*106340*/  LDC R235, c[0x0][0x22c] ;  /* 0x00008b00ffeb7b82 */ /* 0x000f300000000800 */
[----:B------:R-:W4:Y:S01]  /*106350*/  LDC R234, c[0x0][0x228] ;  /* 0x00008a00ffea7b82 */ /* 0x000f220000000800 */
[----:B------:R-:W-:-:S07]  /*106360*/  VIADD R232, R10, 0xef ;  /* 0x000000ef0ae87836 */ /* 0x000fce0000000000 */
[----:B------:R-:W4:Y:S08]  /*106370*/  LDC R237, c[0x0][0x228] ;  /* 0x00008a00ffed7b82 */ /* 0x000f300000000800 */
[----:B------:R-:W4:Y:S01]  /*106380*/  LDC R245, c[0x0][0x228] ;  /* 0x00008a00fff57b82 */ /* 0x000f220000000800 */
[----:B---3--:R-:W3:Y:S04]  /*106390*/  LDL.LU R252, [R1+0x1dbc] ;  /* 0x001dbc0001fc7983 */ /* 0x008ee80000300800 */
[----:B------:R-:W3:Y:S01]  /*1063a0*/  LDL.LU R238, [R1+0x19cc] ;  /* 0x0019cc0001ee7983 */ /* 0x000ee20000300800 */
[----:B------:R-:W-:-:S03]  /*1063b0*/  IMAD.WIDE R196, R0, 0x4, R4 ;  /* 0x0000000400c47825 */ /* 0x000fc600078e0204 */
[----:B--2---:R2:W-:Y:S01]  /*1063c0*/  @P0 STG.E desc[UR60][R198.64], R233 ;  /* 0x000000e9c6000986 */ /* 0x0045e2000c10193c */
[----:B------:R-:W-:-:S03]  /*1063d0*/  ISETP.LT.AND P0, PT, R13, R244, !P6 ;  /* 0x000000f40d00720c */ /* 0x000fc60007701270 */
[----:B------:R-:W3:Y:S04]  /*1063e0*/  LDL.LU R244, [R1+0x1d8] ;  /* 0x0001d80001f47983 */ /* 0x000ee80000300800 */
[----:B------:R1:W-:Y:S01]  /*1063f0*/  @P3 STG.E desc[UR60][R196.64], R246 ;  /* 0x000000f6c4003986 */ /* 0x0003e2000c10193c */
[----:B--2---:R-:W-:-:S04]  /*106400*/  IMAD.WIDE R198, R0, 0x4, R6 ;  /* 0x0000000400c67825 */ /* 0x004fc800078e0206 */
[----:B-1----:R-:W-:Y:S01]  /*106410*/  IMAD.WIDE R196, R0, 0x4, R8 ;  /* 0x0000000400c47825 */ /* 0x002fe200078e0208 */
[----:B------:R-:W1:Y:S01]  /*106420*/  LDC R233, c[0x0][0x228] ;  /* 0x00008a00ffe97b82 */ /* 0x000e620000000800 */
[----:B------:R-:W2:Y:S04]  /*106430*/  LDL.LU R0, [R1+0x15cc] ;  /* 0x0015cc0001007983 */ /* 0x000ea80000300800 */
[----:B------:R4:W-:Y:S01]  /*106440*/  @P5 STG.E desc[UR60][R198.64], R247 ;  /* 0x000000f7c6005986 */ /* 0x0009e2000c10193c */
[----:B------:R-:W-:-:S03]  /*106450*/  ISETP.LT.AND P5, PT, R17, R236, !P6 ;  /* 0x000000ec1100720c */ /* 0x000fc600077a1270 */
[----:B------:R-:W2:Y:S01]  /*106460*/  LDL.LU R236, [R1+0x11dc] ;  /* 0x0011dc0001ec7983 */ /* 0x000ea20000300800 */
[----:B------:R-:W-:Y:S01]  /*106470*/  ISETP.LT.AND P3, PT, R11, R239, !P6 ;  /* 0x000000ef0b00720c */ /* 0x000fe20007761270 */
[----:B------:R-:W1:Y:S08]  /*106480*/  LDC R246, c[0x0][0x22c] ;  /* 0x00008b00fff67b82 */ /* 0x000e700000000800 */
[----:B----4-:R-:W4:Y:S01]  /*106490*/  LDC R247, c[0x0][0x228] ;  /* 0x00008a00fff77b82 */ /* 0x010f220000000800 */
[----:B------:R-:W-:Y:S01]  /*1064a0*/  IMAD.WIDE R198, R16, 0x4, R2 ;  /* 0x0000000410c67825 */ /* 0x000fe200078e0202 */
[----:B------:R-:W-:-:S06]  /*1064b0*/  ISETP.LT.AND P6, PT, R15, R234, !P6 ;  /* 0x000000ea0f00720c */ /* 0x000fcc00077c1270 */
[----:B------:R-:W1:Y:S08]  /*1064c0*/  LDC R239, c[0x0][0x228] ;  /* 0x00008a00ffef7b82 */ /* 0x000e700000000800 */
[----:B------:R-:W1:Y:S01]  /*1064d0*/  LDC R234, c[0x0][0x228] ;  /* 0x00008a00ffea7b82 */ /* 0x000e620000000800 */
[----:B---3--:R3:W-:Y:S04]  /*1064e0*/  @P4 STG.E desc[UR60][R196.64], R244 ;  /* 0x000000f4c4004986 */ /* 0x0087e8000c10193c */
[----:B------:R4:W-:Y:S01]  /*1064f0*/  @P3 STG.E desc[UR60][R198.64], R238 ;  /* 0x000000eec6003986 */ /* 0x0009e2000c10193c */
[----:B------:R-:W-:-:S03]  /*106500*/  ISETP.GE.AND P4, PT, R232, R235, PT ;  /* 0x000000ebe800720c */ /* 0x000fc60003f86270 */
[----:B------:R-:W2:Y:S01]  /*106510*/  LDL.LU R235, [R1+0xdcc] ;  /* 0x000dcc0001eb7983 */ /* 0x000ea20000300800 */
[----:B---3--:R-:W-:-:S04]  /*106520*/  IMAD.WIDE R196, R16, 0x4, R4 ;  /* 0x0000000410c47825 */ /* 0x008fc800078e0204 */
[----:B----4-:R-:W-:Y:S01]  /*106530*/  IMAD.WIDE R198, R16, 0x4, R6 ;  /* 0x0000000410c67825 */ /* 0x010fe200078e0206 */
[----:B------:R-:W3:Y:S08]  /*106540*/  LDC R238, c[0x0][0x228] ;  /* 0x00008a00ffee7b82 */ /* 0x000ef00000000800 */
[----:B------:R-:W4:Y:S01]  /*106550*/  LDC R244, c[0x0][0x228] ;  /* 0x00008a00fff47b82 */ /* 0x000f220000000800 */
[----:B------:R1:W-:Y:S04]  /*106560*/  @P0 STG.E desc[UR60][R196.64], R252 ;  /* 0x000000fcc4000986 */ /* 0x0003e8000c10193c */
[----:B--2---:R2:W-:Y:S01]  /*106570*/  @P5 STG.E desc[UR60][R198.64], R0 ;  /* 0x00000000c6005986 */ /* 0x0045e2000c10193c */
[----:B------:R-:W-:-:S03]  /*106580*/  ISETP.LT.AND P5, PT, R17, R247, !P4 ;  /* 0x000000f71100720c */ /* 0x000fc600067a1270 */
[----:B-1----:R-:W4:Y:S01]  /*106590*/  LDL.LU R252, [R1+0x1dc] ;  /* 0x0001dc0001fc7983 */ /* 0x002f220000300800 */
[C---:B--2---:R-:W-:Y:S02]  /*1065a0*/  IMAD.IADD R0, R16.reuse, 0x1, R14 ;  /* 0x0000000110007824 */ /* 0x044fe400078e020e */
[----:B------:R-:W-:Y:S02]  /*1065b0*/  IMAD.WIDE R196, R16, 0x4, R8 ;  /* 0x0000000410c47825 */ /* 0x000fe400078e0208 */
[----:B------:R-:W2:Y:S04]  /*1065c0*/  LDL.LU R16, [R1+0x5dc] ;  /* 0x0005dc0001107983 */ /* 0x000ea80000300800 */
[----:B------:R-:W3:Y:S04]  /*1065d0*/  LDL.LU R247, [R1+0x9dc] ;  /* 0x0009dc0001f77983 */ /* 0x000ee80000300800 */
[----:B------:R1:W-:Y:S04]  /*1065e0*/  @P6 STG.E desc[UR60][R196.64], R236 ;  /* 0x000000ecc4006986 */ /* 0x0003e8000c10193c */
[----:B-1----:R-:W4:Y:S01]  /*1065f0*/  LDL.LU R236, [R1+0x19d0] ;  /* 0x0019d00001ec7983 */ /* 0x002f220000300800 */
[----:B------:R-:W-:-:S02]  /*106600*/  ISETP.LT.AND P3, PT, R11, R237, !P4 ;  /* 0x000000ed0b00720c */ /* 0x000fc40006761270 */
[----:B------:R-:W-:Y:S01]  /*106610*/  ISETP.LT.AND P0, PT, R13, R233, !P4 ;  /* 0x000000e90d00720c */ /* 0x000fe20006701270 */
[----:B------:R-:W-:Y:S01]  /*106620*/  IMAD.WIDE R198, R0, 0x4, R2 ;  /* 0x0000000400c67825 */ /* 0x000fe200078e0202 */
[----:B------:R-:W-:-:S03]  /*106630*/  IADD3 R232, R10, 0xf0, RZ ;  /* 0x000000f00ae87810 */ /* 0x000fc60007ffe0ff */
[----:B------:R-:W-:Y:S01]  /*106640*/  IMAD.WIDE R196, R0, 0x4, R4 ;  /* 0x0000000400c47825 */ /* 0x000fe200078e0204 */
[----:B------:R-:W-:Y:S01]  /*106650*/  ISETP.LT.AND P4, PT, R15, R245, !P4 ;  /* 0x000000f50f00720c */ /* 0x000fe20006781270 */
[----:B------:R-:W1:Y:S01]  /*106660*/  LDC R237, c[0x0][0x22c] ;  /* 0x00008b00ffed7b82 */ /* 0x000e620000000800 */
[----:B------:R-:W-:-:S07]  /*106670*/  ISETP.GE.AND P6, PT, R232, R246, PT ;  /* 0x000000f6e800720c */ /* 0x000fce0003fc6270 */
[----:B------:R-:W1:Y:S08]  /*106680*/  LDC R233, c[0x0][0x228] ;  /* 0x00008a00ffe97b82 */ /* 0x000e700000000800 */
[----:B------:R-:W1:Y:S08]  /*106690*/  LDC R246, c[0x0][0x228] ;  /* 0x00008a00fff67b82 */ /* 0x000e700000000800 */
[----:B------:R-:W1:Y:S01]  /*1066a0*/  LDC R245, c[0x0][0x228] ;  /* 0x00008a00fff57b82 */ /* 0x000e620000000800 */
[----:B------:R1:W-:Y:S02]  /*1066b0*/  @P3 STG.E desc[UR60][R198.64], R235 ;  /* 0x000000ebc6003986 */ /* 0x0003e4000c10193c */
[----:B-1----:R-:W-:-:S05]  /*1066c0*/  IMAD.WIDE R198, R0, 0x4, R6 ;  /* 0x0000000400c67825 */ /* 0x002fca00078e0206 */
[----:B------:R-:W1:Y:S01]  /*1066d0*/  LDC R235, c[0x0][0x228] ;  /* 0x00008a00ffeb7b82 */ /* 0x000e620000000800 */
[----:B---3--:R3:W-:Y:S04]  /*1066e0*/  @P0 STG.E desc[UR60][R196.64], R247 ;  /* 0x000000f7c4000986 */ /* 0x0087e8000c10193c */
[----:B--2---:R2:W-:Y:S01]  /*1066f0*/  @P5 STG.E desc[UR60][R198.64], R16 ;  /* 0x00000010c6005986 */ /* 0x0045e2000c10193c */
[----:B------:R-:W-:Y:S01]  /*106700*/  ISETP.LT.AND P5, PT, R11, R238, !P6 ;  /* 0x000000ee0b00720c */ /* 0x000fe200077a1270 */
[C---:B---3--:R-:W-:Y:S01]  /*106710*/  IMAD.WIDE R196, R0.reuse, 0x4, R8 ;  /* 0x0000000400c47825 */ /* 0x048fe200078e0208 */
[----:B------:R-:W-:Y:S01]  /*106720*/  IADD3 R0, R0, R14, RZ ;  /* 0x0000000e00007210 */ /* 0x000fe20007ffe0ff */
[----:B------:R-:W3:Y:S04]  /*106730*/  LDL.LU R247, [R1+0xdd0] ;  /* 0x000dd00001f77983 */ /* 0x000ee80000300800 */
[----:B----4-:R4:W-:Y:S01]  /*106740*/  @P4 STG.E desc[UR60][R196.64], R252 ;  /* 0x000000fcc4004986 */ /* 0x0109e2000c10193c */
[----:B--2---:R-:W-:-:S03]  /*106750*/  VIADD R16, R10, 0xf1 ;  /* 0x000000f10a107836 */ /* 0x004fc60000000000 */
[----:B------:R-:W2:Y:S01]  /*106760*/  LDL.LU R238, [R1+0x15d0] ;  /* 0x0015d00001ee7983 */ /* 0x000ea20000300800 */
[----:B----4-:R-:W-:-:S03]  /*106770*/  IMAD.WIDE R196, R0, 0x4, R2 ;  /* 0x0000000400c47825 */ /* 0x010fc600078e0202 */
[----:B------:R-:W4:Y:S04]  /*106780*/  LDL.LU R252, [R1+0x5e0] ;  /* 0x0005e00001fc7983 */ /* 0x000f280000300800 */
[----:B------:R1:W-:Y:S01]  /*106790*/  @P5 STG.E desc[UR60][R196.64], R236 ;  /* 0x000000ecc4005986 */ /* 0x0003e2000c10193c */
[----:B------:R-:W-:-:S03]  /*1067a0*/  ISETP.GE.AND P4, PT, R16, R237, PT ;  /* 0x000000ed1000720c */ /* 0x000fc60003f86270 */
[----:B------:R-:W3:Y:S04]  /*1067b0*/  LDL.LU R16, [R1+0x1dc0] ;  /* 0x001dc00001107983 */ /* 0x000ee80000300800 */
[----:B------:R-:W4:Y:S01]  /*1067c0*/  LDL.LU R237, [R1+0x11e0] ;  /* 0x0011e00001ed7983 */ /* 0x000f220000300800 */
[----:B-1----:R-:W1:Y:S02]  /*1067d0*/  LDC R236, c[0x0][0x228] ;  /* 0x00008a00ffec7b82 */ /* 0x002e640000000800 */
[----:B-1----:R-:W-:Y:S02]  /*1067e0*/  ISETP.LT.AND P5, PT, R17, R236, !P4 ;  /* 0x000000ec1100720c */ /* 0x002fe400067a1270 */
[----:B------:R-:W4:Y:S01]  /*1067f0*/  LDL.LU R236, [R1+0x9e0] ;  /* 0x0009e00001ec7983 */ /* 0x000f220000300800 */
[----:B------:R-:W-:-:S02]  /*106800*/  ISETP.LT.AND P0, PT, R13, R239, !P6 ;  /* 0x000000ef0d00720c */ /* 0x000fc40007701270 */
[----:B------:R-:W-:Y:S01]  /*106810*/  ISETP.LT.AND P3, PT, R17, R244, !P6 ;  /* 0x000000f41100720c */ /* 0x000fe20007761270 */
[C---:B------:R-:W-:Y:S01]  /*106820*/  IMAD.WIDE R198, R0.reuse, 0x4, R4 ;  /* 0x0000000400c67825 */ /* 0x040fe200078e0204 */
[----:B------:R-:W1:Y:S01]  /*106830*/  LDC R244, c[0x0][0x22c] ;  /* 0x00008b00fff47b82 */ /* 0x000e620000000800 */
[----:B------:R-:W-:Y:S02]  /*106840*/  ISETP.LT.AND P6, PT, R15, R233, !P6 ;  /* 0x000000e90f00720c */ /* 0x000fe400077c1270 */
[----:B------:R-:W-:-:S04]  /*106850*/  IMAD.WIDE R232, R0, 0x4, R6 ;  /* 0x0000000400e87825 */ /* 0x000fc800078e0206 */
[C---:B------:R-:W-:Y:S01]  /*106860*/  IMAD.WIDE R196, R0.reuse, 0x4, R8 ;  /* 0x0000000400c47825 */ /* 0x040fe200078e0208 */
[----:B------:R-:W4:Y:S01]  /*106870*/  LDC R239, c[0x0][0x228] ;  /* 0x00008a00ffef7b82 */ /* 0x000f220000000800 */
[----:B---3--:R-:W-:Y:S04]  /*106880*/  @P0 STG.E desc[UR60][R198.64], R16 ;  /* 0x00000010c6000986 */ /* 0x008fe8000c10193c */
[----:B--2---:R2:W-:Y:S01]  /*106890*/  @P3 STG.E desc[UR60][R232.64], R238 ;  /* 0x000000eee8003986 */ /* 0x0045e2000c10193c */
[----:B------:R-:W-:Y:S02]  /*1068a0*/  ISETP.LT.AND P3, PT, R11, R234, !P4 ;  /* 0x000000ea0b00720c */ /* 0x000fe40006761270 */
[----:B------:R-:W-:Y:S01]  /*1068b0*/  ISETP.LT.AND P0, PT, R13, R235, !P4 ;  /* 0x000000eb0d00720c */ /* 0x000fe20006701270 */
[----:B------:R3:W-:Y:S01]  /*1068c0*/  @P6 STG.E desc[UR60][R196.64], R247 ;  /* 0x000000f7c4006986 */ /* 0x0007e2000c10193c */
[----:B------:R-:W4:Y:S08]  /*1068d0*/  LDC R235, c[0x0][0x22c] ;  /* 0x00008b00ffeb7b82 */ /* 0x000f300000000800 */
[----:B------:R-:W4:Y:S08]  /*1068e0*/  LDC R234, c[0x0][0x228] ;  /* 0x00008a00ffea7b82 */ /* 0x000f300000000800 */
[----:B--2---:R-:W2:Y:S08]  /*1068f0*/  LDC R238, c[0x0][0x228] ;  /* 0x00008a00ffee7b82 */ /* 0x004eb00000000800 */
[----:B------:R-:W2:Y:S01]  /*106900*/  LDC R233, c[0x0][0x228] ;  /* 0x00008a00ffe97b82 */ /* 0x000ea20000000800 */
[----:B------:R-:W-:Y:S01]  /*106910*/  IMAD.IADD R16, R0, 0x1, R14 ;  /* 0x0000000100107824 */ /* 0x000fe200078e020e */
[----:B------:R-:W-:-:S03]  /*106920*/  IADD3 R0, R10, 0xf2, RZ ;  /* 0x000000f20a007810 */ /* 0x000fc60007ffe0ff */
[----:B------:R-:W-:-:S04]  /*106930*/  IMAD.WIDE R198, R16, 0x4, R2 ;  /* 0x0000000410c67825 */ /* 0x000fc800078e0202 */
[----:B---3--:R-:W-:Y:S01]  /*106940*/  IMAD.WIDE R196, R16, 0x4, R4 ;  /* 0x0000000410c47825 */ /* 0x008fe200078e0204 */
[----:B-1----:R-:W-:Y:S01]  /*106950*/  ISETP.GE.AND P6, PT, R0, R244, PT ;  /* 0x000000f40000720c */ /* 0x002fe20003fc6270 */
[----:B------:R-:W3:Y:S04]  /*106960*/  LDL.LU R247, [R1+0x15d4] ;  /* 0x0015d40001f77983 */ /* 0x000ee80000300800 */
[----:B----4-:R1:W-:Y:S01]  /*106970*/  @P3 STG.E desc[UR60][R198.64], R237 ;  /* 0x000000edc6003986 */ /* 0x0103e2000c10193c */
[----:B------:R-:W-:Y:S01]  /*106980*/  IMAD.IADD R0, R16, 0x1, R14 ;  /* 0x0000000110007824 */ /* 0x000fe200078e020e */
[----:B------:R-:W-:Y:S02]  /*106990*/  ISETP.LT.AND P3, PT, R13, R246, !P6 ;  /* 0x000000f60d00720c */ /* 0x000fe40007761270 */
[----:B------:R-:W-:Y:S01]  /*1069a0*/  ISETP.LT.AND P4, PT, R15, R239, !P4 ;  /* 0x000000ef0f00720c */ /* 0x000fe20006781270 */
[----:B------:R-:W4:Y:S01]  /*1069b0*/  LDL.LU R246, [R1+0x1dc4] ;  /* 0x001dc40001f67983 */ /* 0x000f220000300800 */
[----:B------:R-:W-:Y:S01]  /*1069c0*/  IADD3 R232, R10, 0xf3, RZ ;  /* 0x000000f30ae87810 */ /* 0x000fe20007ffe0ff */
[----:B------:R-:W3:Y:S08]  /*1069d0*/  LDC R244, c[0x0][0x228] ;  /* 0x00008a00fff47b82 */ /* 0x000ef00000000800 */
[----:B-1----:R-:W1:Y:S08]  /*1069e0*/  LDC R237, c[0x0][0x228] ;  /* 0x00008a00ffed7b82 */ /* 0x002e700000000800 */
[----:B------:R-:W3:Y:S01]  /*1069f0*/  LDC R239, c[0x0][0x228] ;  /* 0x00008a00ffef7b82 */ /* 0x000ee20000000800 */
[----:B------:R-:W-:Y:S01]  /*106a00*/  IMAD.WIDE R198, R16, 0x4, R6 ;  /* 0x0000000410c67825 */ /* 0x000fe200078e0206 */
[----:B------:R2:W-:Y:S01]  /*106a10*/  @P0 STG.E desc[UR60][R196.64], R236 ;  /* 0x000000ecc4000986 */ /* 0x0005e2000c10193c */
[----:B------:R-:W-:-:S03]  /*106a20*/  ISETP.LT.AND P0, PT, R11, R245, !P6 ;  /* 0x000000f50b00720c */ /* 0x000fc60007701270 */
[----:B------:R-:W3:Y:S04]  /*106a30*/  LDL.LU R245, [R1+0x19d4] ;  /* 0x0019d40001f57983 */ /* 0x000ee80000300800 */
[----:B------:R2:W-:Y:S02]  /*106a40*/  @P5 STG.E desc[UR60][R198.64], R252 ;  /* 0x000000fcc6005986 */ /* 0x0005e4000c10193c */
[----:B--2---:R-:W-:Y:S01]  /*106a50*/  IMAD.WIDE R196, R16, 0x4, R8 ;  /* 0x0000000410c47825 */ /* 0x004fe200078e0208 */
[----:B------:R-:W2:Y:S01]  /*106a60*/  LDC R236, c[0x0][0x22c] ;  /* 0x00008b00ffec7b82 */ /* 0x000ea20000000800 */
[----:B------:R-:W2:Y:S04]  /*106a70*/  LDL.LU R252, [R1+0xdd4] ;  /* 0x000dd40001fc7983 */ /* 0x000ea80000300800 */
[----:B------:R-:W4:Y:S01]  /*106a80*/  LDL.LU R16, [R1+0x1e0] ;  /* 0x0001e00001107983 */ /* 0x000f220000300800 */
[----:B------:R-:W-:Y:S01]  /*106a90*/  IMAD.WIDE R198, R0, 0x4, R2 ;  /* 0x0000000400c67825 */ /* 0x000fe200078e0202 */
[----:B------:R-:W-:-:S02]  /*106aa0*/  ISETP.LT.AND P5, PT, R17, R238, !P6 ;  /* 0x000000ee1100720c */ /* 0x000fc400077a1270 */
[----:B------:R-:W2:Y:S01]  /*106ab0*/  LDL.LU R238, [R1+0x5e4] ;  /* 0x0005e40001ee7983 */ /* 0x000ea20000300800 */
[----:B------:R-:W-:Y:S02]  /*106ac0*/  ISETP.LT.AND P6, PT, R15, R233, !P6 ;  /* 0x000000e90f00720c */ /* 0x000fe400077c1270 */
[----:B------:R-:W2:Y:S01]  /*106ad0*/  LDC R233, c[0x0][0x228] ;  /* 0x00008a00ffe97b82 */ /* 0x000ea20000000800 */
[----:B----4-:R4:W-:Y:S01]  /*106ae0*/  @P4 STG.E desc[UR60][R196.64], R16 ;  /* 0x00000010c4004986 */ /* 0x0109e2000c10193c */
[----:B------:R-:W-:-:S03]  /*106af0*/  ISETP.GE.AND P4, PT, R232, R235, PT ;  /* 0x000000ebe800720c */ /* 0x000fc60003f86270 */
[----:B---3--:R3:W-:Y:S03]  /*106b00*/  @P0 STG.E desc[UR60][R198.64], R245 ;  /* 0x000000f5c6000986 */ /* 0x0087e6000c10193c */
[----:B------:R-:W2:Y:S08]  /*106b10*/  LDC R232, c[0x0][0x228] ;  /* 0x00008a00ffe87b82 */ /* 0x000eb00000000800 */
[----:B------:R-:W2:Y:S01]  /*106b20*/  LDC R235, c[0x0][0x228] ;  /* 0x00008a00ffeb7b82 */ /* 0x000ea20000000800 */
[----:B----4-:R-:W-:-:S04]  /*106b30*/  IMAD.WIDE R196, R0, 0x4, R4 ;  /* 0x0000000400c47825 */ /* 0x010fc800078e0204 */
[C---:B---3--:R-:W-:Y:S01]  /*106b40*/  IMAD.WIDE R198, R0.reuse, 0x4, R6 ;  /* 0x0000000400c67825 */ /* 0x048fe200078e0206 */
[----:B------:R-:W-:Y:S02]  /*106b50*/  IADD3 R16, R0, R14, RZ ;  /* 0x0000000e00107210 */ /* 0x000fe40007ffe0ff */
[----:B------:R-:W3:Y:S01]  /*106b60*/  LDC R245, c[0x0][0x228] ;  /* 0x00008a00fff57b82 */ /* 0x000ee20000000800 */
[----:B------:R4:W-:Y:S01]  /*106b70*/  @P3 STG.E desc[UR60][R196.64], R246 ;  /* 0x000000f6c4003986 */ /* 0x0009e2000c10193c */
[----:B-1----:R-:W-:-:S03]  /*106b80*/  ISETP.LT.AND P3, PT, R11, R237, !P4 ;  /* 0x000000ed0b00720c */ /* 0x002fc60006761270 */
[----:B------:R-:W3:Y:S04]  /*106b90*/  LDL.LU R237, [R1+0x9e4] ;  /* 0x0009e40001ed7983 */ /* 0x000ee80000300800 */
[----:B----4-:R-:W4:Y:S01]  /*106ba0*/  LDL.LU R246, [R1+0x19d8] ;  /* 0x0019d80001f67983 */ /* 0x010f220000300800 */
[----:B------:R-:W-:-:S03]  /*106bb0*/  IMAD.WIDE R196, R0, 0x4, R8 ;  /* 0x0000000400c47825 */ /* 0x000fc600078e0208 */
[----:B------:R-:W3:Y:S04]  /*106bc0*/  LDL.LU R0, [R1+0x11e4] ;  /* 0x0011e40001007983 */ /* 0x000ee80000300800 */
[----:B------:R1:W-:Y:S04]  /*106bd0*/  @P5 STG.E desc[UR60][R198.64], R247 ;  /* 0x000000f7c6005986 */ /* 0x0003e8000c10193c */
[----:B--2---:R2:W-:Y:S01]  /*106be0*/  @P6 STG.E desc[UR60][R196.64], R252 ;  /* 0x000000fcc4006986 */ /* 0x0045e2000c10193c */
[----:B-1----:R-:W-:-:S03]  /*106bf0*/  VIADD R198, R10, 0xf4 ;  /* 0x000000f40ac67836 */ /* 0x002fc60000000000 */
[----:B------:R-:W4:Y:S04]  /*106c00*/  LDL.LU R247, [R1+0x1dc8] ;  /* 0x001dc80001f77983 */ /* 0x000f280000300800 */
[----:B--2---:R-:W2:Y:S01]  /*106c10*/  LDL.LU R252, [R1+0x15d8] ;  /* 0x0015d80001fc7983 */ /* 0x004ea20000300800 */
[----:B------:R-:W-:Y:S01]  /*106c20*/  ISETP.GE.AND P6, PT, R198, R236, PT ;  /* 0x000000ecc600720c */ /* 0x000fe20003fc6270 */
[C---:B------:R-:W-:Y:S01]  /*106c30*/  IMAD.WIDE R198, R16.reuse, 0x4, R2 ;  /* 0x0000000410c67825 */ /* 0x040fe200078e0202 */
[----:B------:R-:W-:Y:S02]  /*106c40*/  ISETP.LT.AND P0, PT, R13, R244, !P4 ;  /* 0x000000f40d00720c */ /* 0x000fe40006701270 */
[----:B------:R-:W-:Y:S01]  /*106c50*/  ISETP.LT.AND P5, PT, R17, R234, !P4 ;  /* 0x000000ea1100720c */ /* 0x000fe200067a1270 */
[----:B------:R-:W-:Y:S01]  /*106c60*/  IMAD.WIDE R196, R16, 0x4, R4 ;  /* 0x0000000410c47825 */ /* 0x000fe200078e0204 */
[----:B------:R-:W1:Y:S01]  /*106c70*/  LDC R236, c[0x0][0x228] ;  /* 0x00008a00ffec7b82 */ /* 0x000e620000000800 */
[----:B---3--:R3:W-:Y:S01]  /*106c80*/  @P3 STG.E desc[UR60][R198.64], R0 ;  /* 0x00000000c6003986 */ /* 0x0087e2000c10193c */
[----:B------:R-:W-:-:S03]  /*106c90*/  ISETP.LT.AND P3, PT, R11, R232, !P6 ;  /* 0x000000e80b00720c */ /* 0x000fc60007761270 */
[----:B------:R-:W4:Y:S01]  /*106ca0*/  LDL.LU R232, [R1+0x1e4] ;  /* 0x0001e40001e87983 */ /* 0x000f220000300800 */
[----:B------:R-:W-:Y:S02]  /*106cb0*/  ISETP.LT.AND P4, PT, R15, R239, !P4 ;  /* 0x000000ef0f00720c */ /* 0x000fe40006781270 */
[----:B------:R-:W1:Y:S08]  /*106cc0*/  LDC R244, c[0x0][0x228] ;  /* 0x00008a00fff47b82 */ /* 0x000e700000000800 */
[----:B------:R-:W2:Y:S01]  /*106cd0*/  LDC R239, c[0x0][0x228] ;  /* 0x00008a00ffef7b82 */ /* 0x000ea20000000800 */
[----:B------:R3:W-:Y:S07]  /*106ce0*/  @P0 STG.E desc[UR60][R196.64], R237 ;  /* 0x000000edc4000986 */ /* 0x0007ee000c10193c */
[----:B------:R-:W1:Y:S01]  /*106cf0*/  LDC R234, c[0x0][0x228] ;  /* 0x00008a00ffea7b82 */ /* 0x000e620000000800 */
[----:B---3--:R-:W-:-:S05]  /*106d00*/  IMAD.WIDE R198, R16, 0x4, R6 ;  /* 0x0000000410c67825 */ /* 0x008fca00078e0206 */
[----:B------:R3:W-:Y:S01]  /*106d10*/  @P5 STG.E desc[UR60][R198.64], R238 ;  /* 0x000000eec6005986 */ /* 0x0007e2000c10193c */
[C---:B------:R-:W-:Y:S01]  /*106d20*/  IMAD.IADD R0, R16.reuse, 0x1, R14 ;  /* 0x0000000110007824 */ /* 0x040fe200078e020e */
[----:B------:R-:W-:Y:S02]  /*106d30*/  ISETP.LT.AND P5, PT, R13, R235, !P6 ;  /* 0x000000eb0d00720c */ /* 0x000fe400077a1270 */
[----:B------:R-:W-:Y:S01]  /*106d40*/  ISETP.LT.AND P0, PT, R17, R233, !P6 ;  /* 0x000000e91100720c */ /* 0x000fe20007701270 */
[----:B------:R-:W1:Y:S08]  /*106d50*/  LDC R237, c[0x0][0x22c] ;  /* 0x00008b00ffed7b82 */ /* 0x000e700000000800 */
[----:B---3--:R-:W3:Y:S01]  /*106d60*/  LDC R238, c[0x0][0x22c] ;  /* 0x00008b00ffee7b82 */ /* 0x008ee20000000800 */
[----:B------:R-:W-:-:S04]  /*106d70*/  IMAD.WIDE R196, R16, 0x4, R8 ;  /* 0x0000000410c47825 */ /* 0x000fc800078e0208 */
[----:B------:R-:W-:-:S04]  /*106d80*/  IMAD.WIDE R198, R0, 0x4, R2 ;  /* 0x0000000400c67825 */ /* 0x000fc800078e0202 */
[----:B------:R-:W-:Y:S01]  /*106d90*/  VIADD R233, R10, 0xf9 ;  /* 0x000000f90ae97836 */ /* 0x000fe20000000000 */
[----:B--2---:R-:W-:Y:S01]  /*106da0*/  ISETP.LT.AND P6, PT, R15, R239, !P6 ;  /* 0x000000ef0f00720c */ /* 0x004fe200077c1270 */
[----:B------:R-:W2:Y:S01]  /*106db0*/  LDC R235, c[0x0][0x228] ;  /* 0x00008a00ffeb7b82 */ /* 0x000ea20000000800 */
[----:B------:R-:W2:Y:S01]  /*106dc0*/  LDL.LU R239, [R1+0x5e8] ;  /* 0x0005e80001ef7983 */ /* 0x000ea20000300800 */
[----:B------:R-:W-:-:S03]  /*106dd0*/  IADD3 R16, R0, R14, RZ ;  /* 0x0000000e00107210 */ /* 0x000fc60007ffe0ff */
[----:B----4-:R4:W-:Y:S04]  /*106de0*/  @P4 STG.E desc[UR60][R196.64], R232 ;  /* 0x000000e8c4004986 */ /* 0x0109e8000c10193c */
[----:B------:R1:W-:Y:S01]  /*106df0*/  @P3 STG.E desc[UR60][R198.64], R246 ;  /* 0x000000f6c6003986 */ /* 0x0003e2000c10193c */
[----:B----4-:R-:W-:-:S04]  /*106e00*/  IMAD.WIDE R196, R0, 0x4, R4 ;  /* 0x0000000400c47825 */ /* 0x010fc800078e0204 */
[----:B-1----:R-:W-:Y:S01]  /*106e10*/  IMAD.WIDE R198, R0, 0x4, R6 ;  /* 0x0000000400c67825 */ /* 0x002fe200078e0206 */
[----:B------:R-:W-:Y:S02]  /*106e20*/  ISETP.LT.AND P4, PT, R17, R245, !P2 ;  /* 0x000000f51100720c */ /* 0x000fe40005781270 */
[----:B------:R-:W-:Y:S01]  /*106e30*/  ISETP.LT.AND P3, PT, R13, R234, !P2 ;  /* 0x000000ea0d00720c */ /* 0x000fe20005761270 */
[----:B------:R-:W1:Y:S01]  /*106e40*/  LDC R246, c[0x0][0x22c] ;  /* 0x00008b00fff67b82 */ /* 0x000e620000000800 */
[----:B------:R4:W-:Y:S01]  /*106e50*/  @P5 STG.E desc[UR60][R196.64], R247 ;  /* 0x000000f7c4005986 */ /* 0x0009e2000c10193c */
[----:B------:R-:W-:-:S03]  /*106e60*/  ISETP.LT.AND P5, PT, R11, R244, !P2 ;  /* 0x000000f40b00720c */ /* 0x000fc600057a1270 */
[----:B------:R-:W2:Y:S04]  /*106e70*/  LDL.LU R244, [R1+0x11e8] ;  /* 0x0011e80001f47983 */ /* 0x000ea80000300800 */
[----:B------:R4:W-:Y:S01]  /*106e80*/  @P0 STG.E desc[UR60][R198.64], R252 ;  /* 0x000000fcc6000986 */ /* 0x0009e2000c10193c */
[----:B---3--:R-:W-:Y:S02]  /*106e90*/  ISETP.GE.AND P0, PT, R233, R238, PT ;  /* 0x000000eee900720c */ /* 0x008fe40003f06270 */
[----:B------:R-:W-:Y:S01]  /*106ea0*/  IADD3 R232, R10, 0xf6, RZ ;  /* 0x000000f60ae87810 */ /* 0x000fe20007ffe0ff */
[----:B------:R-:W3:Y:S08]  /*106eb0*/  LDC R234, c[0x0][0x228] ;  /* 0x00008a00ffea7b82 */ /* 0x000ef00000000800 */
[----:B----4-:R-:W4:Y:S08]  /*106ec0*/  LDC R247, c[0x0][0x228] ;  /* 0x00008a00fff77b82 */ /* 0x010f300000000800 */
[----:B------:R-:W1:Y:S01]  /*106ed0*/  LDC R245, c[0x0][0x228] ;  /* 0x00008a00fff57b82 */ /* 0x000e620000000800 */
[----:B------:R-:W-:Y:S01]  /*106ee0*/  IMAD.WIDE R196, R0, 0x4, R8 ;  /* 0x0000000400c47825 */ /* 0x000fe200078e0208 */
[----:B------:R-:W3:Y:S04]  /*106ef0*/  LDL.LU R252, [R1+0x19dc] ;  /* 0x0019dc0001fc7983 */ /* 0x000ee80000300800 */
[----:B------:R-:W4:Y:S04]  /*106f00*/  LDL.LU R0, [R1+0x9e8] ;  /* 0x0009e80001007983 */ /* 0x000f280000300800 */
[----:B------:R-:W2:Y:S01]  /*106f10*/  LDL.LU R238, [R1+0xdd8] ;  /* 0x000dd80001ee7983 */ /* 0x000ea20000300800 */
[----:B------:R-:W-:Y:S01]  /*106f20*/  ISETP.LT.AND P2, PT, R15, R236, !P2 ;  /* 0x000000ec0f00720c */ /* 0x000fe20005741270 */
[----:B------:R-:W-:-:S02]  /*106f30*/  IMAD.WIDE R198, R16, 0x4, R2 ;  /* 0x0000000410c67825 */ /* 0x000fc400078e0202 */
[----:B------:R-:W3:Y:S01]  /*106f40*/  LDL.LU R236, [R1+0x1e8] ;  /* 0x0001e80001ec7983 */ /* 0x000ee20000300800 */
[----:B------:R-:W1:Y:S03]  /*106f50*/  LDC R233, c[0x0][0x228] ;  /* 0x00008a00ffe97b82 */ /* 0x000e660000000800 */
[----:B--2---:R2:W-:Y:S04]  /*106f60*/  @P6 STG.E desc[UR60][R196.64], R238 ;  /* 0x000000eec4006986 */ /* 0x0045e8000c10193c */
[----:B------:R1:W-:Y:S01]  /*106f70*/  @P5 STG.E desc[UR60][R198.64], R244 ;  /* 0x000000f4c6005986 */ /* 0x0003e2000c10193c */
[----:B------:R-:W-:Y:S01]  /*106f80*/  ISETP.GE.AND P6, PT, R232, R237, PT ;  /* 0x000000ede800720c */ /* 0x000fe20003fc6270 */
[----:B------:R-:W-:Y:S01]  /*106f90*/  VIADD R232, R10, 0xf7 ;  /* 0x000000f70ae87836 */ /* 0x000fe20000000000 */
[----:B------:R-:W3:Y:S01]  /*106fa0*/  LDC R237, c[0x0][0x22c] ;  /* 0x00008b00ffed7b82 */ /* 0x000ee20000000800 */
[----:B--2---:R-:W-:-:S04]  /*106fb0*/  IMAD.WIDE R196, R16, 0x4, R4 ;  /* 0x0000000410c47825 */ /* 0x004fc800078e0204 */
[----:B-1----:R-:W-:-:S03]  /*106fc0*/  IMAD.WIDE R198, R16, 0x4, R6 ;  /* 0x0000000410c67825 */ /* 0x002fc600078e0206 */
[----:B------:R-:W1:Y:S08]  /*106fd0*/  LDC R244, c[0x0][0x228] ;  /* 0x00008a00fff47b82 */ /* 0x000e700000000800 */
[----:B------:R-:W2:Y:S01]  /*106fe0*/  LDC R238, c[0x0][0x228] ;  /* 0x00008a00ffee7b82 */ /* 0x000ea20000000800 */
[----:B----4-:R4:W-:Y:S04]  /*106ff0*/  @P3 STG.E desc[UR60][R196.64], R0 ;  /* 0x00000000c4003986 */ /* 0x0109e8000c10193c */
[----:B------:R3:W-:Y:S01]  /*107000*/  @P4 STG.E desc[UR60][R198.64], R239 ;  /* 0x000000efc6004986 */ /* 0x0007e2000c10193c */
[----:B------:R-:W-:Y:S01]  /*107010*/  ISETP.LT.AND P4, PT, R17, R247, !P6 ;  /* 0x000000f71100720c */ /* 0x000fe20007781270 */
[C---:B----4-:R-:W-:Y:S01]  /*107020*/  IMAD.WIDE R196, R16.reuse, 0x4, R8 ;  /* 0x0000000410c47825 */ /* 0x050fe200078e0208 */
[----:B------:R-:W-:-:S02]  /*107030*/  IADD3 R0, R16, R14, RZ ;  /* 0x0000000e10007210 */ /* 0x000fc40007ffe0ff */
[----:B---3--:R-:W-:Y:S01]  /*107040*/  ISETP.LT.AND P3, PT, R11, R234, !P6 ;  /* 0x000000ea0b00720c */ /* 0x008fe20007761270 */
[----:B------:R-:W3:Y:S04]  /*107050*/  LDL.LU R16, [R1+0x15dc] ;  /* 0x0015dc0001107983 */ /* 0x000ee80000300800 */
[----:B------:R4:W-:Y:S04]  /*107060*/  @P2 STG.E desc[UR60][R196.64], R236 ;  /* 0x000000ecc4002986 */ /* 0x0009e8000c10193c */
[----:B------:R-:W2:Y:S01]  /*107070*/  LDL.LU R247, [R1+0xddc] ;  /* 0x000ddc0001f77983 */ /* 0x000ea20000300800 */
[----:B------:R-:W-:-:S02]  /*107080*/  ISETP.GE.AND P2, PT, R232, R246, PT ;  /* 0x000000f6e800720c */ /* 0x000fc40003f46270 */
[----:B------:R-:W-:Y:S01]  /*107090*/  ISETP.LT.AND P5, PT, R13, R235, !P6 ;  /* 0x000000eb0d00720c */ /* 0x000fe200077a1270 */
[----:B------:R-:W3:Y:S01]  /*1070a0*/  LDL.LU R232, [R1+0x1dcc] ;  /* 0x001dcc0001e87983 */ /* 0x000ee20000300800 */
[C---:B------:R-:W-:Y:S01]  /*1070b0*/  IMAD.WIDE R198, R0.reuse, 0x4, R2 ;  /* 0x0000000400c67825 */ /* 0x040fe200078e0202 */
[----:B------:R-:W-:Y:S02]  /*1070c0*/  ISETP.LT.AND P6, PT, R15, R245, !P6 ;  /* 0x000000f50f00720c */ /* 0x000fe400077c1270 */
[----:B------:R-:W2:Y:S01]  /*1070d0*/  LDL.LU R246, [R1+0x5ec] ;  /* 0x0005ec0001f67983 */ /* 0x000ea20000300800 */
[----:B------:R-:W2:Y:S08]  /*1070e0*/  LDC R239, c[0x0][0x228] ;  /* 0x00008a00ffef7b82 */ /* 0x000eb00000000800 */
[----:B------:R-:W2:Y:S08]  /*1070f0*/  LDC R234, c[0x0][0x228] ;  /* 0x00008a00ffea7b82 */ /* 0x000eb00000000800 */
[----:B------:R-:W2:Y:S01]  /*107100*/  LDC R235, c[0x0][0x228] ;  /* 0x00008a00ffeb7b82 */ /* 0x000ea20000000800 */
[----:B------:R1:W-:Y:S01]  /*107110*/  @P3 STG.E desc[UR60][R198.64], R252 ;  /* 0x000000fcc6003986 */ /* 0x0003e2000c10193c */
[----:B----4-:R-:W-:Y:S01]  /*107120*/  IMAD.WIDE R196, R0, 0x4, R4 ;  /* 0x0000000400c47825 */ /* 0x010fe200078e0204 */
[----:B-1----:R-:W-:-:S05]  /*107130*/  ISETP.LT.AND P3, PT, R13, R244, !P2 ;  /* 0x000000f40d00720c */ /* 0x002fca0005761270 */
[----:B------:R-:W1:Y:S08]  /*107140*/  LDC R236, c[0x0][0x228] ;  /* 0x00008a00ffec7b82 */ /* 0x000e700000000800 */
[----:B------:R-:W4:Y:S01]  /*107150*/  LDC R245, c[0x0][0x228] ;  /* 0x00008a00fff57b82 */ /* 0x000f220000000800 */
[C---:B------:R-:W-:Y:S01]  /*107160*/  IMAD.WIDE R198, R0.reuse, 0x4, R6 ;  /* 0x0000000400c67825 */ /* 0x040fe200078e0206 */
[----:B------:R-:W4:Y:S04]  /*107170*/  LDL.LU R252, [R1+0x1ec] ;  /* 0x0001ec0001fc7983 */ /* 0x000f280000300800 */
[----:B------:R-:W4:Y:S04]  /*107180*/  LDL.LU R244, [R1+0x1dd0] ;  /* 0x001dd00001f47983 */ /* 0x000f280000300800 */
[----:B---3--:R3:W-:Y:S04]  /*107190*/  @P5 STG.E desc[UR60][R196.64], R232 ;  /* 0x000000e8c4005986 */ /* 0x0087e8000c10193c */
[----:B------:R1:W-:Y:S01]  /*1071a0*/  @P4 STG.E desc[UR60][R198.64], R16 ;  /* 0x00000010c6004986 */ /* 0x0003e2000c10193c */
[----:B---3--:R-:W-:-:S04]  /*1071b0*/  IMAD.WIDE R196, R0, 0x4, R8 ;  /* 0x0000000400c47825 */ /* 0x008fc800078e0208 */
[----:B-1----:R-:W-:Y:S01]  /*1071c0*/  VIADD R16, R10, 0xf8 ;  /* 0x000000f80a107836 */ /* 0x002fe20000000000 */
[----:B--2---:R1:W-:Y:S04]  /*1071d0*/  @P6 STG.E desc[UR60][R196.64], R247 ;  /* 0x000000f7c4006986 */ /* 0x0043e8000c10193c */
[----:B------:R-:W-:Y:S01]  /*1071e0*/  ISETP.GE.AND P6, PT, R16, R237, PT ;  /* 0x000000ed1000720c */ /* 0x000fe20003fc6270 */
[----:B-1----:R-:W2:Y:S04]  /*1071f0*/  LDL.LU R247, [R1+0x19e0] ;  /* 0x0019e00001f77983 */ /* 0x002ea80000300800 */
[----:B------:R-:W3:Y:S04]  /*107200*/  LDL.LU R16, [R1+0x11ec] ;  /* 0x0011ec0001107983 */ /* 0x000ee80000300800 */
[----:B------:R-:W4:Y:S01]  /*107210*/  LDL.LU R237, [R1+0x9ec] ;  /* 0x0009ec0001ed7983 */ /* 0x000f220000300800 */
[----:B------:R-:W-:-:S02]  /*107220*/  ISETP.LT.AND P5, PT, R11, R238, !P2 ;  /* 0x000000ee0b00720c */ /* 0x000fc400057a1270 */
[----:B------:R-:W-:Y:S02]  /*107230*/  IADD3 R0, R0, R14, RZ ;  /* 0x0000000e00007210 */ /* 0x000fe40007ffe0ff */
[----:B------:R-:W-:Y:S01]  /*107240*/  ISETP.LT.AND P4, PT, R17, R239, !P2 ;  /* 0x000000ef1100720c */ /* 0x000fe20005781270 */
[----:B------:R-:W1:Y:S02]  /*107250*/  LDC R238, c[0x0][0x228] ;  /* 0x00008a00ffee7b82 */ /* 0x000e640000000800 */
[----:B------:R-:W-:-:S04]  /*107260*/  IMAD.WIDE R196, R0, 0x4, R2 ;  /* 0x0000000400c47825 */ /* 0x000fc800078e0202 */
[----:B------:R-:W-:Y:S01]  /*107270*/  IMAD.WIDE R198, R0, 0x4, R4 ;  /* 0x0000000400c67825 */ /* 0x000fe200078e0204 */
[----:B------:R-:W-:-:S03]  /*107280*/  ISETP.LT.AND P2, PT, R15, R233, !P2 ;  /* 0x000000e90f00720c */ /* 0x000fc60005741270 */
[C---:B------:R-:W-:Y:S01]  /*107290*/  IMAD.WIDE R232, R0.reuse, 0x4, R6 ;  /* 0x0000000400e87825 */ /* 0x040fe200078e0206 */
[----:B------:R-:W1:Y:S01]  /*1072a0*/  LDC R239, c[0x0][0x228] ;  /* 0x00008a00ffef7b82 */ /* 0x000e620000000800 */
[----:B---3--:R3:W-:Y:S04]  /*1072b0*/  @P5 STG.E desc[UR60][R196.64], R16 ;  /* 0x00000010c4005986 */ /* 0x0087e8000c10193c */
[----:B----4-:R4:W-:Y:S01]  /*1072c0*/  @P3 STG.E desc[UR60][R198.64], R237 ;  /* 0x000000edc6003986 */ /* 0x0109e2000c10193c */
[C---:B---3--:R-:W-:Y:S02]  /*1072d0*/  IMAD.IADD R16, R0.reuse, 0x1, R14 ;  /* 0x0000000100107824 */ /* 0x048fe400078e020e */
[----:B----4-:R-:W-:Y:S01]  /*1072e0*/  IMAD.WIDE R198, R0, 0x4, R8 ;  /* 0x0000000400c67825 */ /* 0x010fe200078e0208 */
[----:B------:R-:W3:Y:S01]  /*1072f0*/  LDC R237, c[0x0][0x22c] ;  /* 0x00008b00ffed7b82 */ /* 0x000ee20000000800 */
[----:B------:R-:W4:Y:S04]  /*107300*/  LDL.LU R0, [R1+0x15e0] ;  /* 0x0015e00001007983 */ /* 0x000f280000300800 */
[----:B------:R1:W-:Y:S01]  /*107310*/  @P4 STG.E desc[UR60][R232.64], R246 ;  /* 0x000000f6e8004986 */ /* 0x0003e2000c10193c */
[----:B------:R-:W-:-:S02]  /*107320*/  ISETP.LT.AND P4, PT, R11, R234, !P6 ;  /* 0x000000ea0b00720c */ /* 0x000fc40007781270 */
[----:B------:R-:W-:Y:S02]  /*107330*/  ISETP.LT.AND P3, PT, R13, R235, !P6 ;  /* 0x000000eb0d00720c */ /* 0x000fe40007761270 */
[----:B------:R-:W-:Y:S01]  /*107340*/  ISETP.LT.AND P5, PT, R17, R236, !P6 ;  /* 0x000000ec1100720c */ /* 0x000fe200077a1270 */
[----:B------:R2:W-:Y:S01]  /*107350*/  @P2 STG.E desc[UR60][R198.64], R252 ;  /* 0x000000fcc6002986 */ /* 0x0005e2000c10193c */
[C---:B------:R-:W-:Y:S01]  /*107360*/  IMAD.WIDE R234, R16.reuse, 0x4, R6 ;  /* 0x0000000410ea7825 */ /* 0x040fe200078e0206 */
[----:B------:R-:W3:Y:S08]  /*107370*/  LDC.64 R196, c[0x0][0x228] ;  /* 0x00008a00ffc47b82 */ /* 0x000ef00000000a00 */
[----:B------:R-:W3:Y:S08]  /*107380*/  LDC R236, c[0x0][0x228] ;  /* 0x00008a00ffec7b82 */ /* 0x000ef00000000800 */
[----:B-1----:R-:W1:Y:S01]  /*107390*/  LDC R246, c[0x0][0x228] ;  /* 0x00008a00fff67b82 */ /* 0x002e620000000800 */
[----:B------:R-:W-:-:S04]  /*1073a0*/  IMAD.WIDE R232, R16, 0x4, R4 ;  /* 0x0000000410e87825 */ /* 0x000fc800078e0204 */
[----:B--2---:R-:W-:Y:S01]  /*1073b0*/  IMAD.WIDE R198, R16, 0x4, R2 ;  /* 0x0000000410c67825 */ /* 0x004fe200078e0202 */
[----:B------:R-:W2:Y:S04]  /*1073c0*/  LDL.LU R252, [R1+0x5f0] ;  /* 0x0005f00001fc7983 */ /* 0x000ea80000300800 */
[----:B------:R3:W-:Y:S04]  /*1073d0*/  @P4 STG.E desc[UR60][R198.64], R244 ;  /* 0x000000f4c6004986 */ /* 0x0007e8000c10193c */
[----:B------:R3:W-:Y:S01]  /*1073e0*/  @P3 STG.E desc[UR60][R232.64], R247 ;  /* 0x000000f7e8003986 */ /* 0x0007e2000c10193c */
[----:B------:R-:W-:-:S02]  /*1073f0*/  ISETP.LT.AND P6, PT, R15, R238, !P6 ;  /* 0x000000ee0f00720c */ /* 0x000fc400077c1270 */
[----:B------:R-:W-:Y:S01]  /*107400*/  ISETP.LT.AND P3, PT, R11, R239, !P0 ;  /* 0x000000ef0b00720c */ /* 0x000fe20004761270 */
[----:B------:R-:W2:Y:S01]  /*107410*/  LDL.LU R238, [R1+0x11f0] ;  /* 0x0011f00001ee7983 */ /* 0x000ea20000300800 */
[----:B---3--:R-:W3:Y:S03]  /*107420*/  LDC R244, c[0x0][0x228] ;  /* 0x00008a00fff47b82 */ /* 0x008ee60000000800 */
[----:B------:R-:W2:Y:S04]  /*107430*/  LDL.LU R247, [R1+0x9f0] ;  /* 0x0009f00001f77983 */ /* 0x000ea80000300800 */
[----:B------:R-:W2:Y:S04]  /*107440*/  LDL.LU R239, [R1+0x1dd4] ;  /* 0x001dd40001ef7983 */ /* 0x000ea80000300800 */
[----:B----4-:R4:W-:Y:S02]  /*107450*/  @P5 STG.E desc[UR60][R234.64], R0 ;  /* 0x00000000ea005986 */ /* 0x0109e4000c10193c */
[----:B----4-:R-:W-:Y:S01]  /*107460*/  VIADD R234, R10, 0xfd ;  /* 0x000000fd0aea7836 */ /* 0x010fe20000000000 */
[----:B------:R-:W-:Y:S01]  /*107470*/  ISETP.LT.AND P2, PT, R17, R245, !P0 ;  /* 0x000000f51100720c */ /* 0x000fe20004741270 */
[----:B------:R-:W4:Y:S08]  /*107480*/  LDC R235, c[0x0][0x228] ;  /* 0x00008a00ffeb7b82 */ /* 0x000f300000000800 */
[----:B------:R-:W1:Y:S01]  /*107490*/  LDC R245, c[0x0][0x228] ;  /* 0x00008a00fff57b82 */ /* 0x000e620000000800 */
[----:B------:R-:W-:-:S02]  /*1074a0*/  ISETP.GE.AND P5, PT, R234, R237, PT ;  /* 0x000000edea00720c */ /* 0x000fc40003fa6270 */
[----:B------:R-:W2:Y:S04]  /*1074b0*/  LDL.LU R234, [R1+0xde0] ;  /* 0x000de00001ea7983 */ /* 0x000ea80000300800 */
[----:B------:R-:W4:Y:S01]  /*1074c0*/  LDL.LU R237, [R1+0x1f0] ;  /* 0x0001f00001ed7983 */ /* 0x000f220000300800 */
[C---:B------:R-:W-:Y:S02]  /*1074d0*/  IADD3 R0, R16.reuse, R14, RZ ;  /* 0x0000000e10007210 */ /* 0x040fe40007ffe0ff */
[----:B---3--:R-:W-:Y:S01]  /*1074e0*/  ISETP.LT.AND P4, PT, R13, R244, !P0 ;  /* 0x000000f40d00720c */ /* 0x008fe20004781270 */
[----:B------:R-:W-:Y:S01]  /*1074f0*/  IMAD.WIDE R198, R16, 0x4, R8 ;  /* 0x0000000410c67825 */ /* 0x000fe200078e0208 */
[----:B------:R-:W3:Y:S03]  /*107500*/  LDC R244, c[0x0][0x22c] ;  /* 0x00008b00fff47b82 */ /* 0x000ee60000000800 */
[----:B------:R-:W-:Y:S01]  /*107510*/  IMAD.WIDE R232, R0, 0x4, R2 ;  /* 0x0000000400e87825 */ /* 0x000fe200078e0202 */
[----:B------:R-:W-:-:S02]  /*107520*/  IADD3 R16, R10, 0xfa, RZ ;  /* 0x000000fa0a107810 */ /* 0x000fc40007ffe0ff */
[----:B------:R-:W-:Y:S02]  /*107530*/  ISETP.LT.AND P0, PT, R15, R236, !P0 ;  /* 0x000000ec0f00720c */ /* 0x000fe40004701270 */
[----:B------:R-:W3:Y:S01]  /*107540*/  LDC R236, c[0x0][0x228] ;  /* 0x00008a00ffec7b82 */ /* 0x000ee20000000800 */
[----:B--2---:R2:W-:Y:S04]  /*107550*/  @P6 STG.E desc[UR60][R198.64], R234 ;  /* 0x000000eac6006986 */ /* 0x0045e8000c10193c */
[----:B------:R1:W-:Y:S01]  /*107560*/  @P3 STG.E desc[UR60][R232.64], R238 ;  /* 0x000000eee8003986 */ /* 0x0003e2000c10193c */
[----:B------:R-:W-:Y:S01]  /*107570*/  ISETP.GE.AND P6, PT, R16, R197, PT ;  /* 0x000000c51000720c */ /* 0x000fe20003fc6270 */
[----:B--2---:R-:W-:-:S04]  /*107580*/  IMAD.WIDE R198, R0, 0x4, R4 ;  /* 0x0000000400c67825 */ /* 0x004fc800078e0204 */
[----:B-1----:R-:W-:Y:S01]  /*107590*/  IMAD.WIDE R232, R0, 0x4, R6 ;  /* 0x0000000400e87825 */ /* 0x002fe200078e0206 */
[----:B------:R-:W1:Y:S01]  /*1075a0*/  LDC R238, c[0x0][0x228] ;  /* 0x00008a00ffee7b82 */ /* 0x000e620000000800 */
[----:B------:R2:W-:Y:S01]  /*1075b0*/  @P4 STG.E desc[UR60][R198.64], R252 ;  /* 0x000000fcc6004986 */ /* 0x0005e2000c10193c */
[----:B------:R-:W-:-:S03]  /*1075c0*/  ISETP.LT.AND P4, PT, R11, R245, !P6 ;  /* 0x000000f50b00720c */ /* 0x000fc60007781270 */
[----:B----4-:R4:W-:Y:S01]  /*1075d0*/  @P2 STG.E desc[UR60][R232.64], R237 ;  /* 0x000000ede8002986 */ /* 0x0109e2000c10193c */
[----:B------:R-:W-:Y:S02]  /*1075e0*/  ISETP.LT.AND P3, PT, R17, R246, !P6 ;  /* 0x000000f61100720c */ /* 0x000fe40007761270 */
[----:B------:R-:W-:Y:S01]  /*1075f0*/  ISETP.LT.AND P2, PT, R13, R235, !P6 ;  /* 0x000000eb0d00720c */ /* 0x000fe20007741270 */
[----:B------:R-:W-:Y:S01]  /*107600*/  VIADD R16, R10, 0xfb ;  /* 0x000000fb0a107836 */ /* 0x000fe20000000000 */
[----:B------:R-:W-:Y:S01]  /*107610*/  ISETP.LT.AND P6, PT, R15, R196, !P6 ;  /* 0x000000c40f00720c */ /* 0x000fe200077c1270 */
[----:B------:R-:W1:Y:S08]  /*107620*/  LDC R245, c[0x0][0x228] ;  /* 0x00008a00fff57b82 */ /* 0x000e700000000800 */
[----:B--2---:R-:W2:Y:S08]  /*107630*/  LDC.64 R198, c[0x0][0x228] ;  /* 0x00008a00ffc67b82 */ /* 0x004eb00000000a00 */
[----:B----4-:R-:W4:Y:S08]  /*107640*/  LDC R237, c[0x0][0x228] ;  /* 0x00008a00ffed7b82 */ /* 0x010f300000000800 */
[----:B------:R-:W4:Y:S01]  /*107650*/  LDC R246, c[0x0][0x228] ;  /* 0x00008a00fff67b82 */ /* 0x000f220000000800 */
[----:B------:R-:W2:Y:S01]  /*107660*/  LDL.LU R252, [R1+0xde4] ;  /* 0x000de40001fc7983 */ /* 0x000ea20000300800 */
[C---:B------:R-:W-:Y:S01]  /*107670*/  IMAD.WIDE R232, R0.reuse, 0x4, R8 ;  /* 0x0000000400e87825 */ /* 0x040fe200078e0208 */
[----:B------:R-:W-:-:S05]  /*107680*/  IADD3 R0, R0, R14, RZ ;  /* 0x0000000e00007210 */ /* 0x000fca0007ffe0ff */
[----:B------:R-:W-:Y:S01]  /*107690*/  IMAD.WIDE R196, R0, 0x4, R2 ;  /* 0x0000000400c47825 */ /* 0x000fe200078e0202 */
[----:B------:R1:W-:Y:S01]  /*1076a0*/  @P0 STG.E desc[UR60][R232.64], R247 ;  /* 0x000000f7e8000986 */ /* 0x0003e2000c10193c */
[----:B---3--:R-:W-:Y:S02]  /*1076b0*/  ISETP.GE.AND P0, PT, R16, R244, PT ;  /* 0x000000f41000720c */ /* 0x008fe40003f06270 */
[C---:B------:R-:W-:Y:S01]  /*1076c0*/  IMAD.WIDE R234, R0.reuse, 0x4, R6 ;  /* 0x0000000400ea7825 */ /* 0x040fe200078e0206 */
[----:B------:R-:W3:Y:S01]  /*1076d0*/  LDC R244, c[0x0][0x228] ;  /* 0x00008a00fff47b82 */ /* 0x000ee20000000800 */
[----:B------:R1:W-:Y:S04]  /*1076e0*/  @P4 STG.E desc[UR60][R196.64], R239 ;  /* 0x000000efc4004986 */ /* 0x0003e8000c10193c */
[----:B-1----:R-:W3:Y:S04]  /*1076f0*/  LDL.LU R247, [R1+0x1f4] ;  /* 0x0001f40001f77983 */ /* 0x002ee80000300800 */
[----:B------:R-:W4:Y:S04]  /*107700*/  LDL.LU R16, [R1+0x15e4] ;  /* 0x0015e40001107983 */ /* 0x000f280000300800 */
[----:B------:R-:W2:Y:S01]  /*107710*/  LDL.LU R197, [R1+0x19e4] ;  /* 0x0019e40001c57983 */ /* 0x000ea20000300800 */
[----:B------:R-:W-:Y:S01]  /*107720*/  IMAD.WIDE R232, R0, 0x4, R4 ;  /* 0x0000000400e87825 */ /* 0x000fe200078e0204 */
[----:B------:R-:W1:Y:S04]  /*107730*/  LDC R239, c[0x0][0x228] ;  /* 0x00008a00ffef7b82 */ /* 0x000e680000000800 */
[----:B--2---:R2:W-:Y:S04]  /*107740*/  @P2 STG.E desc[UR60][R232.64], R197 ;  /* 0x000000c5e8002986 */ /* 0x0045e8000c10193c */
[----:B----4-:R4:W-:Y:S01]  /*107750*/  @P3 STG.E desc[UR60][R234.64], R16 ;  /* 0x00000010ea003986 */ /* 0x0109e2000c10193c */
[----:B------:R-:W-:-:S03]  /*107760*/  ISETP.LT.AND P3, PT, R17, R236, !P0 ;  /* 0x000000ec1100720c */ /* 0x000fc60004761270 */
[----:B------:R-:W3:Y:S01]  /*107770*/  LDL.LU R236, [R1+0x5f4] ;  /* 0x0005f40001ec7983 */ /* 0x000ee20000300800 */
[----:B--2---:R-:W-:-:S04]  /*107780*/  IMAD.WIDE R196, R0, 0x4, R8 ;  /* 0x0000000400c47825 */ /* 0x004fc800078e0208 */
[----:B----4-:R-:W-:Y:S01]  /*107790*/  VIADD R16, R10, 0xfc ;  /* 0x000000fc0a107836 */ /* 0x010fe20000000000 */
[----:B------:R2:W-:Y:S04]  /*1077a0*/  @P6 STG.E desc[UR60][R196.64], R252 ;  /* 0x000000fcc4006986 */ /* 0x0005e8000c10193c */
[----:B------:R-:W-:Y:S01]  /*1077b0*/  ISETP.GE.AND P6, PT, R16, R199, PT ;  /* 0x000000c71000720c */ /* 0x000fe20003fc6270 */
[----:B--2---:R-:W2:Y:S04]  /*1077c0*/  LDL.LU R252, [R1+0x19e8] ;  /* 0x0019e80001fc7983 */ /* 0x004ea80000300800 */
[----:B------:R-:W4:Y:S01]  /*1077d0*/  LDL.LU R16, [R1+0x11f4] ;  /* 0x0011f40001107983 */ /* 0x000f220000300800 */
[----:B------:R-:W-:-:S02]  /*1077e0*/  ISETP.LT.AND P2, PT, R11, R238, !P0 ;  /* 0x000000ee0b00720c */ /* 0x000fc40004741270 */
[----:B-1----:R-:W-:Y:S02]  /*1077f0*/  ISETP.LT.AND P4, PT, R13, R239, !P0 ;  /* 0x000000ef0d00720c */ /* 0x002fe40004781270 */
[----:B------:R-:W-:Y:S01]  /*107800*/  IADD3 R0, R0, R14, RZ ;  /* 0x0000000e00007210 */ /* 0x000fe20007ffe0ff */
[----:B------:R-:W2:Y:S01]  /*107810*/  LDL.LU R199, [R1+0x9f4] ;  /* 0x0009f40001c77983 */ /* 0x000ea20000300800 */
[----:B------:R-:W1:Y:S08]  /*107820*/  LDC R238, c[0x0][0x228] ;  /* 0x00008a00ffee7b82 */ /* 0x000e700000000800 */
[----:B------:R-:W1:Y:S01]  /*107830*/  LDC R239, c[0x0][0x228] ;  /* 0x00008a00ffef7b82 */ /* 0x000e620000000800 */
[----:B------:R-:W-:-:S04]  /*107840*/  IMAD.WIDE R196, R0, 0x4, R2 ;  /* 0x0000000400c47825 */ /* 0x000fc800078e0202 */
[----:B------:R-:W-:-:S04]  /*107850*/  IMAD.WIDE R232, R0, 0x4, R4 ;  /* 0x0000000400e87825 */ /* 0x000fc800078e0204 */
[----:B------:R-:W-:Y:S01]  /*107860*/  IMAD.WIDE R234, R0, 0x4, R6 ;  /* 0x0000000400ea7825 */ /* 0x000fe200078e0206 */
[----:B------:R-:W-:Y:S02]  /*107870*/  ISETP.LT.AND P0, PT, R15, R237, !P0 ;  /* 0x000000ed0f00720c */ /* 0x000fe40004701270 */
[----:B------:R-:W1:Y:S01]  /*107880*/  LDC R237, c[0x0][0x228] ;  /* 0x00008a00ffed7b82 */ /* 0x000e620000000800 */
[----:B----4-:R4:W-:Y:S04]  /*107890*/  @P2 STG.E desc[UR60][R196.64], R16 ;  /* 0x00000010c4002986 */ /* 0x0109e8000c10193c */
[----:B---3--:R3:W-:Y:S04]  /*1078a0*/  @P4 STG.E desc[UR60][R232.64], R236 ;  /* 0x000000ece8004986 */ /* 0x0087e8000c10193c */
[----:B------:R1:W-:Y:S01]  /*1078b0*/  @P3 STG.E desc[UR60][R234.64], R247 ;  /* 0x000000f7ea003986 */ /* 0x0003e2000c10193c */
[----:B------:R-:W-:-:S03]  /*1078c0*/  ISETP.LT.AND P3, PT, R11, R244, !P6 ;  /* 0x000000f40b00720c */ /* 0x000fc60007761270 */
[----:B------:R-:W2:Y:S01]  /*1078d0*/  LDL.LU R244, [R1+0x15e8] ;  /* 0x0015e80001f47983 */ /* 0x000ea20000300800 */
[C---:B----4-:R-:W-:Y:S02]  /*1078e0*/  IMAD.IADD R16, R0.reuse, 0x1, R14 ;  /* 0x0000000100107824 */ /* 0x050fe400078e020e */
[----:B---3--:R-:W-:Y:S01]  /*1078f0*/  IMAD.WIDE R232, R0, 0x4, R8 ;  /* 0x0000000400e87825 */ /* 0x008fe200078e0208 */
[----:B-1----:R-:W1:Y:S01]  /*107900*/  LDC R247, c[0x0][0x22c] ;  /* 0x00008b00fff77b82 */ /* 0x002e620000000800 */
[----:B------:R-:W3:Y:S01]  /*107910*/  LDL.LU R0, [R1+0x1dd8] ;  /* 0x001dd80001007983 */ /* 0x000ee20000300800 */
[----:B------:R-:W-:Y:S02]  /*107920*/  ISETP.LT.AND P4, PT, R13, R245, !P6 ;  /* 0x000000f50d00720c */ /* 0x000fe40007781270 */
[----:B------:R-:W-:Y:S01]  /*107930*/  ISETP.LT.AND P2, PT, R17, R246, !P6 ;  /* 0x000000f61100720c */ /* 0x000fe20007741270 */
[----:B--2---:R2:W-:Y:S01]  /*107940*/  @P0 STG.E desc[UR60][R232.64], R199 ;  /* 0x000000c7e8000986 */ /* 0x0045e2000c10193c */
[----:B------:R-:W-:Y:S01]  /*107950*/  ISETP.LT.AND P6, PT, R15, R198, !P6 ;  /* 0x000000c60f00720c */ /* 0x000fe200077c1270 */
[C---:B------:R-:W-:Y:S01]  /*107960*/  IMAD.WIDE R234, R16.reuse, 0x4, R6 ;  /* 0x0000000410ea7825 */ /* 0x040fe200078e0206 */
[----:B------:R-:W4:Y:S08]  /*107970*/  LDC R236, c[0x0][0x228] ;  /* 0x00008a00ffec7b82 */ /* 0x000f300000000800 */
[----:B------:R-:W4:Y:S08]  /*107980*/  LDC.64 R196, c[0x0][0x228] ;  /* 0x00008a00ffc47b82 */ /* 0x000f300000000a00 */
[----:B------:R-:W4:Y:S01]  /*107990*/  LDC R245, c[0x0][0x228] ;  /* 0x00008a00fff57b82 */ /* 0x000f220000000800 */
[----:B--2---:R-:W-:-:S07]  /*1079a0*/  IMAD.WIDE R198, R16, 0x4, R2 ;  /* 0x0000000410c67825 */ /* 0x004fce00078e0202 */
[----:B------:R-:W2:Y:S01]  /*1079b0*/  LDC R246, c[0x0][0x228] ;  /* 0x00008a00fff67b82 */ /* 0x000ea20000000800 */
[----:B------:R-:W-:Y:S01]  /*1079c0*/  IMAD.WIDE R232, R16, 0x4, R4 ;  /* 0x0000000410e87825 */ /* 0x000fe200078e0204 */
[----:B------:R-:W-:Y:S01]  /*1079d0*/  ISETP.LT.AND P0, PT, R17, R239, !P5 ;  /* 0x000000ef1100720c */ /* 0x000fe20006f01270 */
[----:B---3--:R-:W-:Y:S04]  /*1079e0*/  @P3 STG.E desc[UR60][R198.64], R0 ;  /* 0x00000000c6003986 */ /* 0x008fe8000c10193c */
[----:B------:R3:W-:Y:S04]  /*1079f0*/  @P4 STG.E desc[UR60][R232.64], R252 ;  /* 0x000000fce8004986 */ /* 0x0007e8000c10193c */
[----:B------:R1:W-:Y:S01]  /*107a00*/  @P2 STG.E desc[UR60][R234.64], R244 ;  /* 0x000000f4ea002986 */ /* 0x0003e2000c10193c */
[----:B------:R-:W-:-:S02]  /*107a10*/  ISETP.LT.AND P3, PT, R13, R238, !P5 ;  /* 0x000000ee0d00720c */ /* 0x000fc40006f61270 */
[----:B------:R-:W-:Y:S01]  /*107a20*/  ISETP.LT.AND P4, PT, R11, R237, !P5 ;  /* 0x000000ed0b00720c */ /* 0x000fe20006f81270 */
[----:B------:R-:W2:Y:S04]  /*107a30*/  LDL.LU R238, [R1+0x11f8] ;  /* 0x0011f80001ee7983 */ /* 0x000ea80000300800 */
[----:B---3--:R-:W3:Y:S01]  /*107a40*/  LDL.LU R252, [R1+0x9f8] ;  /* 0x0009f80001fc7983 */ /* 0x008ee20000300800 */
[----:B-1----:R-:W-:-:S03]  /*107a50*/  VIADD R234, R10, 0x101 ;  /* 0x000001010aea7836 */ /* 0x002fc60000000000 */
[----:B------:R-:W3:Y:S04]  /*107a60*/  LDL.LU R237, [R1+0x1f8] ;  /* 0x0001f80001ed7983 */ /* 0x000ee80000300800 */
[----:B------:R-:W3:Y:S01]  /*107a70*/  LDL.LU R239, [R1+0x1ddc] ;  /* 0x001ddc0001ef7983 */ /* 0x000ee20000300800 */
[----:B------:R-:W1:Y:S01]  /*107a80*/  LDC R244, c[0x0][0x22c] ;  /* 0x00008b00fff47b82 */ /* 0x000e620000000800 */
[----:B------:R-:W-:Y:S02]  /*107a90*/  IADD3 R0, R16, R14, RZ ;  /* 0x0000000e10007210 */ /* 0x000fe40007ffe0ff */
[----:B------:R-:W-:Y:S01]  /*107aa0*/  ISETP.GE.AND P2, PT, R234, R247, PT ;  /* 0x000000f7ea00720c */ /* 0x000fe20003f46270 */
[----:B------:R-:W-:Y:S01]  /*107ab0*/  IMAD.WIDE R198, R16, 0x4, R8 ;  /* 0x0000000410c67825 */ /* 0x000fe200078e0208 */
[----:B------:R-:W2:Y:S04]  /*107ac0*/  LDL.LU R234, [R1+0xde8] ;  /* 0x000de80001ea7983 */ /* 0x000ea80000300800 */
[----:B------:R-:W3:Y:S01]  /*107ad0*/  LDL.LU R247, [R1+0x5f8] ;  /* 0x0005f80001f77983 */ /* 0x000ee20000300800 */
[----:B----4-:R-:W-:Y:S01]  /*107ae0*/  ISETP.LT.AND P5, PT, R15, R236, !P5 ;  /* 0x000000ec0f00720c */ /* 0x010fe20006fa1270 */
[----:B------:R-:W-:Y:S01]  /*107af0*/  IMAD.WIDE R232, R0, 0x4, R2 ;  /* 0x0000000400e87825 */ /* 0x000fe200078e0202 */
[----:B------:R-:W-:Y:S01]  /*107b00*/  IADD3 R16, R10, 0xfe, RZ ;  /* 0x000000fe0a107810 */ /* 0x000fe20007ffe0ff */
[----:B------:R-:W4:Y:S08]  /*107b10*/  LDC R235, c[0x0][0x228] ;  /* 0x00008a00ffeb7b82 */ /* 0x000f300000000800 */
[----:B------:R-:W1:Y:S01]  /*107b20*/  LDC R236, c[0x0][0x228] ;  /* 0x00008a00ffec7b82 */ /* 0x000e620000000800 */
[----:B--2---:R2:W-:Y:S04]  /*107b30*/  @P6 STG.E desc[UR60][R198.64], R234 ;  /* 0x000000eac6006986 */ /* 0x0045e8000c10193c */
[----:B------:R4:W-:Y:S01]  /*107b40*/  @P4 STG.E desc[UR60][R232.64], R238 ;  /* 0x000000eee8004986 */ /* 0x0009e2000c10193c */
[----:B------:R-:W-:Y:S01]  /*107b50*/  ISETP.GE.AND P6, PT, R16, R197, PT ;  /* 0x000000c51000720c */ /* 0x000fe20003fc6270 */
[----:B------:R-:W-:-:S02]  /*107b60*/  VIADD R16, R10, 0xff ;  /* 0x000000ff0a107836 */ /* 0x000fc40000000000 */
[----:B--2---:R-:W-:-:S04]  /*107b70*/  IMAD.WIDE R198, R0, 0x4, R4 ;  /* 0x0000000400c67825 */ /* 0x004fc800078e0204 */
[----:B----4-:R-:W-:Y:S01]  /*107b80*/  IMAD.WIDE R232, R0, 0x4, R6 ;  /* 0x0000000400e87825 */ /* 0x010fe200078e0206 */
[----:B------:R-:W2:Y:S01]  /*107b90*/  LDC R238, c[0x0][0x228] ;  /* 0x00008a00ffee7b82 */ /* 0x000ea20000000800 */
[----:B---3--:R3:W-:Y:S04]  /*107ba0*/  @P3 STG.E desc[UR60][R198.64], R247 ;  /* 0x000000f7c6003986 */ /* 0x0087e8000c10193c */
[----:B------:R4:W-:Y:S01]  /*107bb0*/  @P0 STG.E desc[UR60][R232.64], R237 ;  /* 0x000000ede8000986 */ /* 0x0009e2000c10193c */
[----:B------:R-:W-:-:S03]  /*107bc0*/  ISETP.LT.AND P3, PT, R11, R245, !P6 ;  /* 0x000000f50b00720c */ /* 0x000fc60007761270 */
[----:B------:R-:W2:Y:S01]  /*107bd0*/  LDL.LU R245, [R1+0x15ec] ;  /* 0x0015ec0001f57983 */ /* 0x000ea20000300800 */
[----:B---3--:R-:W-:Y:S01]  /*107be0*/  IMAD.WIDE R198, R0, 0x4, R8 ;  /* 0x0000000400c67825 */ /* 0x008fe200078e0208 */
[----:B----4-:R-:W3:Y:S01]  /*107bf0*/  LDC.64 R232, c[0x0][0x228] ;  /* 0x00008a00ffe87b82 */ /* 0x010ee20000000a00 */
[----:B------:R-:W-:Y:S02]  /*107c00*/  ISETP.LT.AND P4, PT, R17, R246, !P6 ;  /* 0x000000f61100720c */ /* 0x000fe40007781270 */
[----:B------:R-:W-:-:S05]  /*107c10*/  ISETP.LT.AND P0, PT, R13, R235, !P6 ;  /* 0x000000eb0d00720c */ /* 0x000fca0007701270 */
[----:B------:R-:W4:Y:S01]  /*107c20*/  LDC R237, c[0x0][0x228] ;  /* 0x00008a00ffed7b82 */ /* 0x000f220000000800 */
[----:B------:R1:W-:Y:S02]  /*107c30*/  @P5 STG.E desc[UR60][R198.64], R252 ;  /* 0x000000fcc6005986 */ /* 0x0003e4000c10193c */
[----:B-1----:R-:W-:Y:S02]  /*107c40*/  ISETP.GE.AND P5, PT, R16, R244, PT ;  /* 0x000000f41000720c */ /* 0x002fe40003fa6270 */
[----:B------:R-:W3:Y:S04]  /*107c50*/  LDL.LU R16, [R1+0x19ec] ;  /* 0x0019ec0001107983 */ /* 0x000ee80000300800 */
[----:B------:R-:W4:Y:S01]  /*107c60*/  LDL.LU R244, [R1+0xdec] ;  /* 0x000dec0001f47983 */ /* 0x000f220000300800 */
[----:B------:R-:W-:-:S02]  /*107c70*/  IADD3 R0, R0, R14, RZ ;  /* 0x0000000e00007210 */ /* 0x000fc40007ffe0ff */
[----:B------:R-:W-:Y:S01]  /*107c80*/  ISETP.LT.AND P6, PT, R15, R196, !P6 ;  /* 0x000000c40f00720c */ /* 0x000fe200077c1270 */
[----:B------:R-:W1:Y:S02]  /*107c90*/  LDC R246, c[0x0][0x228] ;  /* 0x00008a00fff67b82 */ /* 0x000e640000000800 */
[----:B------:R-:W-:-:S04]  /*107ca0*/  IMAD.WIDE R196, R0, 0x4, R2 ;  /* 0x0000000400c47825 */ /* 0x000fc800078e0202 */
[C---:B------:R-:W-:Y:S02]  /*107cb0*/  IMAD.WIDE R234, R0.reuse, 0x4, R6 ;  /* 0x0000000400ea7825 */ /* 0x040fe400078e0206 */
[----:B------:R-:W1:Y:S08]  /*107cc0*/  LDC R247, c[0x0][0x228] ;  /* 0x00008a00fff77b82 */ /* 0x000e700000000800 */
[----:B------:R-:W1:Y:S01]  /*107cd0*/  LDC R252, c[0x0][0x228] ;  /* 0x00008a00fffc7b82 */ /* 0x000e620000000800 */
[C---:B------:R-:W-:Y:S01]  /*107ce0*/  IMAD.WIDE R198, R0.reuse, 0x4, R4 ;  /* 0x0000000400c67825 */ /* 0x040fe200078e0204 */
[----:B------:R1:W-:Y:S03]  /*107cf0*/  @P3 STG.E desc[UR60][R196.64], R239 ;  /* 0x000000efc4003986 */ /* 0x0003e6000c10193c */
[----:B-1----:R-:W-:-:S03]  /*107d00*/  IMAD.WIDE R196, R0, 0x4, R8 ;  /* 0x0000000400c47825 */ /* 0x002fc600078e0208 */
[----:B------:R-:W1:Y:S01]  /*107d10*/  LDC R239, c[0x0][0x228] ;  /* 0x00008a00ffef7b82 */ /* 0x000e620000000800 */
[----:B---3--:R3:W-:Y:S01]  /*107d20*/  @P0 STG.E desc[UR60][R198.64], R16 ;  /* 0x00000010c6000986 */ /* 0x0087e2000c10193c */
[----:B--2---:R-:W-:-:S03]  /*107d30*/  ISETP.LT.AND P0, PT, R11, R238, !P5 ;  /* 0x000000ee0b00720c */ /* 0x004fc60006f01270 */
[----:B------:R2:W-:Y:S04]  /*107d40*/  @P4 STG.E desc[UR60][R234.64], R245 ;  /* 0x000000f5ea004986 */ /* 0x0005e8000c10193c */
[----:B------:R-:W2:Y:S01]  /*107d50*/  LDL.LU R238, [R1+0x1fc] ;  /* 0x0001fc0001ee7983 */ /* 0x000ea20000300800 */
[----:B------:R-:W-:-:S03]  /*107d60*/  ISETP.LT.AND P4, PT, R17, R236, !P5 ;  /* 0x000000ec1100720c */ /* 0x000fc60006f81270 */
[----:B----4-:R4:W-:Y:S04]  /*107d70*/  @P6 STG.E desc[UR60][R196.64], R244 ;  /* 0x000000f4c4006986 */ /* 0x0109e8000c10193c */
[----:B------:R-:W4:Y:S01]  /*107d80*/  LDL.LU R236, [R1+0x9fc] ;  /* 0x0009fc0001ec7983 */ /* 0x000f220000300800 */
[----:B---3--:R-:W-:Y:S01]  /*107d90*/  VIADD R16, R10, 0x100 ;  /* 0x000001000a107836 */ /* 0x008fe20000000000 */
[----:B--2---:R-:W2:Y:S01]  /*107da0*/  LDC R245, c[0x0][0x228] ;  /* 0x00008a00fff57b82 */ /* 0x004ea20000000800 */
[----:B-1----:R-:W-:Y:S02]  /*107db0*/  ISETP.LT.AND P3, PT, R13, R239, !P5 ;  /* 0x000000ef0d00720c */ /* 0x002fe40006f61270 */
[----:B------:R-:W-:Y:S02]  /*107dc0*/  IADD3 R0, R0, R14, RZ ;  /* 0x0000000e00007210 */ /* 0x000fe40007ffe0ff */
[----:B------:R-:W-:-:S03]  /*107dd0*/  ISETP.GE.AND P6, PT, R16, R233, PT ;  /* 0x000000e91000720c */ /* 0x000fc60003fc6270 */
[----:B------:R-:W1:Y:S01]  /*107de0*/  LDC R239, c[0x0][0x228] ;  /* 0x00008a00ffef7b82 */ /* 0x000e620000000800 */
[----:B------:R-:W3:Y:S04]  /*107df0*/  LDL.LU R16, [R1+0x11fc] ;  /* 0x0011fc0001107983 */ /* 0x000ee80000300800 */
[----:B------:R-:W2:Y:S01]  /*107e00*/  LDL.LU R233, [R1+0x5fc] ;  /* 0x0005fc0001e97983 */ /* 0x000ea20000300800 */
[----:B------:R-:W-:Y:S01]  /*107e10*/  ISETP.LT.AND P5, PT, R15, R237, !P5 ;  /* 0x000000ed0f00720c */ /* 0x000fe20006fa1270 */
[----:B----4-:R-:W-:-:S04]  /*107e20*/  IMAD.WIDE R196, R0, 0x4, R2 ;  /* 0x0000000400c47825 */ /* 0x010fc800078e0202 */
[----:B------:R-:W-:-:S04]  /*107e30*/  IMAD.WIDE R198, R0, 0x4, R4 ;  /* 0x0000000400c67825 */ /* 0x000fc800078e0204 */
[----:B------:R-:W-:Y:S01]  /*107e40*/  IMAD.WIDE R234, R0, 0x4, R6 ;  /* 0x0000000400ea7825 */ /* 0x000fe200078e0206 */
[----:B------:R-:W4:Y:S01]  /*107e50*/  LDC R244, c[0x0][0x228] ;  /* 0x00008a00fff47b82 */ /* 0x000f220000000800 */
[----:B---3--:R3:W-:Y:S04]  /*107e60*/  @P0 STG.E desc[UR60][R196.64], R16 ;  /* 0x00000010c4000986 */ /* 0x0087e8000c10193c */
[----:B--2---:R-:W-:Y:S04]  /*107e70*/  @P3 STG.E desc[UR60][R198.64], R233 ;  /* 0x000000e9c6003986 */ /* 0x004fe8000c10193c */
[----:B------:R2:W-:Y:S01]  /*107e80*/  @P4 STG.E desc[UR60][R234.64], R238 ;  /* 0x000000eeea004986 */ /* 0x0005e2000c10193c */
[----:B------:R-:W-:-:S03]  /*107e90*/  ISETP.LT.AND P0, PT, R17, R252, !P6 ;  /* 0x000000fc1100720c */ /* 0x000fc60007701270 */
[----:B------:R-:W4:Y:S01]  /*107ea0*/  LDL.LU R252, [R1+0x1de0] ;  /* 0x001de00001fc7983 */ /* 0x000f220000300800 */
[C---:B---3--:R-:W-:Y:S01]  /*107eb0*/  IMAD.IADD R16, R0.reuse, 0x1, R14 ;  /* 0x0000000100107824 */ /* 0x048fe200078e020e */
[----:B------:R-:W3:Y:S01]  /*107ec0*/  LDC.64 R196, c[0x0][0x228] ;  /* 0x00008a00ffc47b82 */ /* 0x000ee20000000a00 */
[----:B--2---:R-:W-:Y:S01]  /*107ed0*/  IMAD.WIDE R234, R0, 0x4, R8 ;  /* 0x0000000400ea7825 */ /* 0x004fe200078e0208 */
[----:B------:R-:W2:Y:S04]  /*107ee0*/  LDL.LU R238, [R1+0xdf0] ;  /* 0x000df00001ee7983 */ /* 0x000ea80000300800 */
[----:B------:R-:W3:Y:S02]  /*107ef0*/  LDL.LU R0, [R1+0x15f0] ;  /* 0x0015f00001007983 */ /* 0x000ee40000300800 */
[----:B------:R-:W2:Y:S02]  /*107f00*/  LDC.64 R198, c[0x0][0x228] ;  /* 0x00008a00ffc67b82 */ /* 0x000ea40000000a00 */
[----:B------:R1:W-:Y:S01]  /*107f10*/  @P5 STG.E desc[UR60][R234.64], R236 ;  /* 0x000000ecea005986 */ /* 0x0003e2000c10193c */
[----:B------:R-:W-:-:S03]  /*107f20*/  ISETP.LT.AND P5, PT, R17, R245, !P2 ;  /* 0x000000f51100720c */ /* 0x000fc600057a1270 */
[----:B------:R-:W2:Y:S01]  /*107f30*/  LDL.LU R245, [R1+0x19f0] ;  /* 0x0019f00001f57983 */ /* 0x000ea20000300800 */
[----:B------:R-:W-:Y:S02]  /*107f40*/  ISETP.LT.AND P4, PT, R11, R246, !P6 ;  /* 0x000000f60b00720c */ /* 0x000fe40007781270 */
[----:B------:R-:W-:Y:S02]  /*107f50*/  ISETP.LT.AND P3, PT, R13, R247, !P6 ;  /* 0x000000f70d00720c */ /* 0x000fe40007761270 */
[----:B------:R-:W-:Y:S01]  /*107f60*/  ISETP.LT.AND P6, PT, R15, R232, !P6 ;  /* 0x000000e80f00720c */ /* 0x000fe200077c1270 */
[C---:B------:R-:W-:Y:S01]  /*107f70*/  IMAD.WIDE R232, R16.reuse, 0x4, R2 ;  /* 0x0000000410e87825 */ /* 0x040fe200078e0202 */
[----:B------:R-:W3:Y:S08]  /*107f80*/  LDC R246, c[0x0][0x228] ;  /* 0x00008a00fff67b82 */ /* 0x000ef00000000800 */
[----:B------:R-:W3:Y:S01]  /*107f90*/  LDC R247, c[0x0][0x228] ;  /* 0x00008a00fff77b82 */ /* 0x000ee20000000800 */
[----:B-1----:R-:W-:-:S04]  /*107fa0*/  IMAD.WIDE R234, R16, 0x4, R4 ;  /* 0x0000000410ea7825 */ /* 0x002fc800078e0204 */
[----:B------:R-:W-:Y:S01]  /*107fb0*/  IMAD.WIDE R236, R16, 0x4, R6 ;  /* 0x0000000410ec7825 */ /* 0x000fe200078e0206 */
[----:B----4-:R1:W-:Y:S01]  /*107fc0*/  @P4 STG.E desc[UR60][R232.64], R252 ;  /* 0x000000fce8004986 */ /* 0x0103e2000c10193c */
[----:B------:R-:W-:-:S03]  /*107fd0*/  ISETP.LT.AND P4, PT, R13, R244, !P2 ;  /* 0x000000f40d00720c */ /* 0x000fc60005781270 */
[----:B-1----:R-:W4:Y:S04]  /*107fe0*/  LDL.LU R252, [R1+0x200] ;  /* 0x0002000001fc7983 */ /* 0x002f280000300800 */
[----:B--2---:R1:W-:Y:S04]  /*107ff0*/  @P3 STG.E desc[UR60][R234.64], R245 ;  /* 0x000000f5ea003986 */ /* 0x0043e8000c10193c */
[----:B---3--:R2:W-:Y:S01]  /*108000*/  @P0 STG.E desc[UR60][R236.64], R0 ;  /* 0x00000000ec000986 */ /* 0x0085e2000c10193c */
[----:B------:R-:W-:-:S03]  /*108010*/  ISETP.LT.AND P3, PT, R11, R239, !P2 ;  /* 0x000000ef0b00720c */ /* 0x000fc60005761270 */
[----:B------:R-:W3:Y:S04]  /*108020*/  LDL.LU R239, [R1+0xe00] ;  /* 0x000e000001ef7983 */ /* 0x000ee80000300800 */
[----:B------:R-:W4:Y:S01]  /*108030*/  LDL.LU R244, [R1+0x1de4] ;  /* 0x001de40001f47983 */ /* 0x000f220000300800 */
[----:B------:R-:W-:Y:S01]  /*108040*/  IMAD.WIDE R232, R16, 0x4, R8 ;  /* 0x0000000410e87825 */ /* 0x000fe200078e0208 */
[----:B-1----:R-:W1:Y:S03]  /*108050*/  LDC R245, c[0x0][0x22c] ;  /* 0x00008b00fff57b82 */ /* 0x002e660000000800 */
[----:B--2---:R-:W-:-:S05]  /*108060*/  VIADD R236, R10, 0x181 ;  /* 0x000001810aec7836 */ /* 0x004fca0000000000 */
[----:B------:R-:W2:Y:S01]  /*108070*/  LDC R237, c[0x0][0x228] ;  /* 0x00008a00ffed7b82 */ /* 0x000ea20000000800 */
[----:B------:R-:W-:Y:S02]  /*108080*/  ISETP.GE.AND P0, PT, R236, R197, PT ;  /* 0x000000c5ec00720c */ /* 0x000fe40003f06270 */
[----:B------:R-:W2:Y:S04]  /*108090*/  LDL.LU R236, [R1+0x600] ;  /* 0x0006000001ec7983 */ /* 0x000ea80000300800 */
[----:B------:R-:W4:Y:S04]  /*1080a0*/  LDL.LU R197, [R1+0xa00] ;  /* 0x000a000001c57983 */ /* 0x000f280000300800 */
[----:B------:R1:W-:Y:S02]  /*1080b0*/  @P6 STG.E desc[UR60][R232.64], R238 ;  /* 0x000000eee8006986 */ /* 0x0003e4000c10193c */
[----:B-1----:R-:W1:Y:S01]  /*1080c0*/  LDC R238, c[0x0][0x228] ;  /* 0x00008a00ffee7b82 */ /* 0x002e620000000800 */
[----:B------:R-:W-:-:S02]  /*1080d0*/  IADD3 R0, R16, R14, RZ ;  /* 0x0000000e10007210 */ /* 0x000fc40007ffe0ff */
[----:B------:R-:W-:-:S03]  /*1080e0*/  IADD3 R16, R10, 0x102, RZ ;  /* 0x000001020a107810 */ /* 0x000fc60007ffe0ff */
[----:B------:R-:W-:-:S04]  /*1080f0*/  IMAD.WIDE R234, R0, 0x4, R2 ;  /* 0x0000000400ea7825 */ /* 0x000fc800078e0202 */
[----:B------:R-:W-:Y:S01]  /*108100*/  IMAD.WIDE R232, R0, 0x4, R4 ;  /* 0x0000000400e87825 */ /* 0x000fe200078e0204 */
[----:B------:R-:W-:-:S03]  /*108110*/  ISETP.GE.AND P6, PT, R16, R199, PT ;  /* 0x000000c71000720c */ /* 0x000fc60003fc6270 */
[----:B------:R-:W-:Y:S01]  /*108120*/  VIADD R16, R10, 0x103 ;  /* 0x000001030a107836 */ /* 0x000fe20000000000 */
[----:B-1----:R-:W-:Y:S02]  /*108130*/  ISETP.LT.AND P2, PT, R15, R238, !P2 ;  /* 0x000000ee0f00720c */ /* 0x002fe40005741270 */
[----:B------:R-:W1:Y:S01]  /*108140*/  LDC R238, c[0x0][0x228] ;  /* 0x00008a00ffee7b82 */ /* 0x000e620000000800 */
[----:B---3--:R3:W-:Y:S01]  /*108150*/  @P3 STG.E desc[UR60][R234.64], R239 ;  /* 0x000000efea003986 */ /* 0x0087e2000c10193c */
[----:B------:R-:W-:-:S06]  /*108160*/  ISETP.LT.AND P3, PT, R17, R247, !P6 ;  /* 0x000000f71100720c */ /* 0x000fcc0007761270 */
[----:B------:R-:W1:Y:S01]  /*108170*/  LDC R247, c[0x0][0x228] ;  /* 0x00008a00fff77b82 */ /* 0x000e620000000800 */
[----:B---3--:R-:W-:-:S07]  /*108180*/  IMAD.WIDE R234, R0, 0x4, R6 ;  /* 0x0000000400ea7825 */ /* 0x008fce00078e0206 */
[----:B------:R-:W3:Y:S01]  /*108190*/  LDC R239, c[0x0][0x228] ;  /* 0x00008a00ffef7b82 */ /* 0x000ee20000000800 */
[----:B--2---:R2:W-:Y:S01]  /*1081a0*/  @P4 STG.E desc[UR60][R232.64], R236 ;  /* 0x000000ece8004986 */ /* 0x0045e2000c10193c */
[----:B------:R-:W-:-:S03]  /*1081b0*/  ISETP.LT.AND P4, PT, R11, R246, !P6 ;  /* 0x000000f60b00720c */ /* 0x000fc60007781270 */
[----:B----4-:R4:W-:Y:S01]  /*1081c0*/  @P5 STG.E desc[UR60][R234.64], R197 ;  /* 0x000000c5ea005986 */ /* 0x0109e2000c10193c */
[----:B------:R-:W-:Y:S02]  /*1081d0*/  ISETP.LT.AND P5, PT, R13, R237, !P6 ;  /* 0x000000ed0d00720c */ /* 0x000fe400077a1270 */
[----:B------:R-:W-:Y:S01]  /*1081e0*/  ISETP.LT.AND P6, PT, R15, R198, !P6 ;  /* 0x000000c60f00720c */ /* 0x000fe200077c1270 */
[----:B------:R-:W1:Y:S08]  /*1081f0*/  LDC R246, c[0x0][0x228] ;  /* 0x00008a00fff67b82 */ /* 0x000e700000000800 */
[----:B--2---:R-:W2:Y:S01]  /*108200*/  LDC.64 R232, c[0x0][0x228] ;  /* 0x00008a00ffe87b82 */ /* 0x004ea20000000a00 */
[C---:B----4-:R-:W-:Y:S01]  /*108210*/  IMAD.WIDE R234, R0.reuse, 0x4, R8 ;  /* 0x0000000400ea7825 */ /* 0x050fe200078e0208 */
[----:B------:R-:W-:-:S06]  /*108220*/  IADD3 R0, R0, R14, RZ ;  /* 0x0000000e00007210 */ /* 0x000fcc0007ffe0ff */
[----:B------:R-:W4:Y:S01]  /*108230*/  LDC R197, c[0x0][0x228] ;  /* 0x00008a00ffc57b82 */ /* 0x000f220000000800 */
[----:B------:R-:W-:Y:S01]  /*108240*/  IMAD.WIDE R198, R0, 0x4, R2 ;  /* 0x0000000400c67825 */ /* 0x000fe200078e0202 */
[----:B------:R3:W-:Y:S01]  /*108250*/  @P2 STG.E desc[UR60][R234.64], R252 ;  /* 0x000000fcea002986 */ /* 0x0007e2000c10193c */
[----:B------:R-:W-:-:S03]  /*108260*/  ISETP.GE.AND P2, PT, R16, R245, PT ;  /* 0x000000f51000720c */ /* 0x000fc60003f46270 */
[----:B------:R-:W2:Y:S04]  /*108270*/  LDL.LU R16, [R1+0x15f4] ;  /* 0x0015f40001107983 */ /* 0x000ea80000300800 */
[----:B------:R-:W4:Y:S04]  /*108280*/  LDL.LU R245, [R1+0xdf4] ;  /* 0x000df40001f57983 */ /* 0x000f280000300800 */
[----:B------:R1:W-:Y:S01]  /*108290*/  @P4 STG.E desc[UR60][R198.64], R244 ;  /* 0x000000f4c6004986 */ /* 0x0003e2000c10193c */
[C---:B------:R-:W-:Y:S01]  /*1082a0*/  IMAD.WIDE R236, R0.reuse, 0x4, R6 ;  /* 0x0000000400ec7825 */ /* 0x040fe200078e0206 */
[----:B---3--:R-:W3:Y:S08]  /*1082b0*/  LDC R252, c[0x0][0x228] ;  /* 0x00008a00fffc7b82 */ /* 0x008ef00000000800 */
[----:B-1----:R-:W1:Y:S01]  /*1082c0*/  LDC R244, c[0x0][0x228] ;  /* 0x00008a00fff47b82 */ /* 0x002e620000000800 */
[----:B------:R-:W3:Y:S01]  /*1082d0*/  LDL.LU R199, [R1+0x19f4] ;  /* 0x0019f40001c77983 */ /* 0x000ee20000300800 */
[----:B------:R-:W-:Y:S01]  /*1082e0*/  IMAD.WIDE R234, R0, 0x4, R4 ;  /* 0x0000000400ea7825 */ /* 0x000fe200078e0204 */
[----:B-1----:R-:W-:-:S02]  /*1082f0*/  ISETP.LT.AND P4, PT, R13, R244, !P2 ;  /* 0x000000f40d00720c */ /* 0x002fc40005781270 */
[----:B------:R-:W4:Y:S04]  /*108300*/  LDL.LU R244, [R1+0xa04] ;  /* 0x000a040001f47983 */ /* 0x000f280000300800 */
[----:B---3--:R1:W-:Y:S04]  /*108310*/  @P5 STG.E desc[UR60][R234.64], R199 ;  /* 0x000000c7ea005986 */ /* 0x0083e8000c10193c */
[----:B--2---:R2:W-:Y:S01]  /*108320*/  @P3 STG.E desc[UR60][R236.64], R16 ;  /* 0x00000010ec003986 */ /* 0x0045e2000c10193c */
[----:B----4-:R-:W-:-:S03]  /*108330*/  ISETP.LT.AND P3, PT, R17, R197, !P2 ;  /* 0x000000c51100720c */ /* 0x010fc60005761270 */
[----:B------:R-:W3:Y:S01]  /*108340*/  LDL.LU R197, [R1+0x604] ;  /* 0x0006040001c57983 */ /* 0x000ee20000300800 */
[----:B-1----:R-:W-:-:S04]  /*108350*/  IMAD.WIDE R198, R0, 0x4, R8 ;  /* 0x0000000400c67825 */ /* 0x002fc800078e0208 */
[----:B--2---:R-:W-:Y:S01]  /*108360*/  VIADD R16, R10, 0x104 ;  /* 0x000001040a107836 */ /* 0x004fe20000000000 */
[----:B------:R1:W-:Y:S04]  /*108370*/  @P6 STG.E desc[UR60][R198.64], R245 ;  /* 0x000000f5c6006986 */ /* 0x0003e8000c10193c */
[----:B------:R-:W-:Y:S02]  /*108380*/  ISETP.GE.AND P6, PT, R16, R233, PT ;  /* 0x000000e91000720c */ /* 0x000fe40003fc6270 */
[----:B------:R-:W2:Y:S01]  /*108390*/  LDL.LU R16, [R1+0xe04] ;  /* 0x000e040001107983 */ /* 0x000ea20000300800 */
[----:B------:R-:W-:Y:S02]  /*1083a0*/  ISETP.LT.AND P5, PT, R11, R239, !P2 ;  /* 0x000000ef0b00720c */ /* 0x000fe400057a1270 */
[----:B------:R-:W-:Y:S01]  /*1083b0*/  IADD3 R0, R0, R14, RZ ;  /* 0x0000000e00007210 */ /* 0x000fe20007ffe0ff */
[----:B------:R-:W4:Y:S01]  /*1083c0*/  LDL.LU R233, [R1+0x204] ;  /* 0x0002040001e97983 */ /* 0x000f220000300800 */
[----:B------:R-:W4:Y:S08]  /*1083d0*/  LDC R239, c[0x0][0x22c] ;  /* 0x00008b00ffef7b82 */ /* 0x000f300000000800 */
[----:B-1----:R-:W1:Y:S01]  /*1083e0*/  LDC R245, c[0x0][0x228] ;  /* 0x00008a00fff57b82 */ /* 0x002e620000000800 */
[----:B------:R-:W-:-:S04]  /*1083f0*/  IMAD.WIDE R234, R0, 0x4, R4 ;  /* 0x0000000400ea7825 */ /* 0x000fc800078e0204 */
[----:B------:R-:W-:-:S04]  /*108400*/  IMAD.WIDE R198, R0, 0x4, R2 ;  /* 0x0000000400c67825 */ /* 0x000fc800078e0202 */
[C---:B------:R-:W-:Y:S01]  /*108410*/  IMAD.WIDE R236, R0.reuse, 0x4, R6 ;  /* 0x0000000400ec7825 */ /* 0x040fe200078e0206 */
[----:B------:R-:W-:Y:S02]  /*108420*/  ISETP.LT.AND P2, PT, R15, R238, !P2 ;  /* 0x000000ee0f00720c */ /* 0x000fe40005741270 */
[----:B------:R-:W1:Y:S01]  /*108430*/  LDC R238, c[0x0][0x228] ;  /* 0x00008a00ffee7b82 */ /* 0x000e620000000800 */
[----:B--2---:R-:W-:Y:S04]  /*108440*/  @P5 STG.E desc[UR60][R198.64], R16 ;  /* 0x00000010c6005986 */ /* 0x004fe8000c10193c */
[----:B---3--:R2:W-:Y:S04]  /*108450*/  @P4 STG.E desc[UR60][R234.64], R197 ;  /* 0x000000c5ea004986 */ /* 0x0085e8000c10193c */
[----:B------:R3:W-:Y:S04]  /*108460*/  @P3 STG.E desc[UR60][R236.64], R244 ;  /* 0x000000f4ec003986 */ /* 0x0007e8000c10193c */
[----:B--2---:R-:W2:Y:S04]  /*108470*/  LDL.LU R234, [R1+0x19f8] ;  /* 0x0019f80001ea7983 */ /* 0x004ea80000300800 */
[----:B------:R-:W2:Y:S04]  /*108480*/  LDL.LU R235, [R1+0x15f8] ;  /* 0x0015f80001eb7983 */ /* 0x000ea80000300800 */
[----:B---3--:R-:W3:Y:S01]  /*108490*/  LDL.LU R236, [R1+0x1de8] ;  /* 0x001de80001ec7983 */ /* 0x008ee20000300800 */
[----:B------:R-:W-:Y:S01]  /*1084a0*/  ISETP.LT.AND P3, PT, R11, R246, !P6 ;  /* 0x000000f60b00720c */ /* 0x000fe20007761270 */
[----:B------:R-:W-:-:S04]  /*1084b0*/  IMAD.WIDE R198, R0, 0x4, R8 ;  /* 0x0000000400c67825 */ /* 0x000fc800078e0208 */
[----:B------:R-:W-:Y:S01]  /*1084c0*/  IMAD.IADD R0, R0, 0x1, R14 ;  /* 0x0000000100007824 */ /* 0x000fe200078e020e */
[----:B------:R-:W-:Y:S02]  /*1084d0*/  IADD3 R16, R10, 0x105, RZ ;  /* 0x000001050a107810 */ /* 0x000fe40007ffe0ff */
[----:B------:R-:W-:Y:S02]  /*1084e0*/  ISETP.LT.AND P4, PT, R13, R247, !P6 ;  /* 0x000000f70d00720c */ /* 0x000fe40007781270 */
[----:B------:R-:W-:Y:S01]  /*1084f0*/  ISETP.LT.AND P5, PT, R17, R252, !P6 ;  /* 0x000000fc1100720c */ /* 0x000fe200077a1270 */
[----:B----4-:R4:W-:Y:S01]  /*108500*/  @P2 STG.E desc[UR60][R198.64], R233 ;  /* 0x000000e9c6002986 */ /* 0x0109e2000c10193c */
[----:B------:R-:W-:-:S03]  /*108510*/  ISETP.GE.AND P2, PT, R16, R239, PT ;  /* 0x000000ef1000720c */ /* 0x000fc60003f46270 */
[----:B------:R-:W2:Y:S04]  /*108520*/  LDL.LU R247, [R1+0xe08] ;  /* 0x000e080001f77983 */ /* 0x000ea80000300800 */
[----:B------:R-:W2:Y:S01]  /*108530*/  LDL.LU R252, [R1+0x608] ;  /* 0x0006080001fc7983 */ /* 0x000ea20000300800 */
[----:B------:R-:W2:Y:S08]  /*108540*/  LDC R197, c[0x0][0x228] ;  /* 0x00008a00ffc57b82 */ /* 0x000eb00000000800 */
[----:B------:R-:W2:Y:S01]  /*108550*/  LDC R244, c[0x0][0x228] ;  /* 0x00008a00fff47b82 */ /* 0x000ea20000000800 */
[----:B------:R-:W-:-:S07]  /*108560*/  ISETP.LT.AND P6, PT, R15, R232, !P6 ;  /* 0x000000e80f00720c */ /* 0x000fce00077c1270 */
[----:B------:R-:W2:Y:S08]  /*108570*/  LDC R237, c[0x0][0x22c] ;  /* 0x00008b00ffed7b82 */ /* 0x000eb00000000800 */
[----:B------:R-:W2:Y:S08]  /*108580*/  LDC R246, c[0x0][0x22c] ;  /* 0x00008b00fff67b82 */ /* 0x000eb00000000800 */
[----:B------:R-:W2:Y:S01]  /*108590*/  LDC R239, c[0x0][0x228] ;  /* 0x00008a00ffef7b82 */ /* 0x000ea20000000800 */
[----:B----4-:R-:W-:-:S05]  /*1085a0*/  IMAD.WIDE R198, R0, 0x4, R2 ;  /* 0x0000000400c67825 */ /* 0x010fca00078e0202 */
[----:B---3--:R3:W-:Y:S01]  /*1085b0*/  @P3 STG.E desc[UR60][R198.64], R236 ;  /* 0x000000ecc6003986 */ /* 0x0087e2000c10193c */
[----:B-1----:R-:W-:-:S03]  /*1085c0*/  ISETP.LT.AND P3, PT, R13, R238, !P2 ;  /* 0x000000ee0d00720c */ /* 0x002fc60005761270 */
[----:B------:R-:W4:Y:S01]  /*1085d0*/  LDL.LU R238, [R1+0xdf8] ;  /* 0x000df80001ee7983 */ /* 0x000f220000300800 */
[----:B------:R-:W-:-:S05]  /*1085e0*/  IMAD.WIDE R232, R0, 0x4, R4 ;  /* 0x0000000400e87825 */ /* 0x000fca00078e0204 */
[----:B--2---:R1:W-:Y:S01]  /*1085f0*/  @P4 STG.E desc[UR60][R232.64], R234 ;  /* 0x000000eae8004986 */ /* 0x0043e2000c10193c */
[----:B---3--:R-:W-:Y:S01]  /*108600*/  IMAD.WIDE R198, R0, 0x4, R6 ;  /* 0x0000000400c67825 */ /* 0x008fe200078e0206 */
[----:B------:R-:W2:Y:S08]  /*108610*/  LDC R236, c[0x0][0x228] ;  /* 0x00008a00ffec7b82 */ /* 0x000eb00000000800 */
[----:B-1----:R-:W1:Y:S01]  /*108620*/  LDC R234, c[0x0][0x228] ;  /* 0x00008a00ffea7b82 */ /* 0x002e620000000800 */
[----:B------:R3:W-:Y:S01]  /*108630*/  @P5 STG.E desc[UR60][R198.64], R235 ;  /* 0x000000ebc6005986 */ /* 0x0007e2000c10193c */
[----:B------:R-:W-:Y:S01]  /*108640*/  ISETP.LT.AND P4, PT, R11, R245, !P2 ;  /* 0x000000f50b00720c */ /* 0x000fe20005781270 */
[----:B------:R-:W-:-:S05]  /*108650*/  VIADD R16, R10, 0x107 ;  /* 0x000001070a107836 */ /* 0x000fca0000000000 */
[----:B------:R-:W2:Y:S01]  /*108660*/  LDC R245, c[0x0][0x22c] ;  /* 0x00008b00fff57b82 */ /* 0x000ea20000000800 */
[----:B---3--:R-:W-:-:S07]  /*108670*/  IMAD.WIDE R198, R0, 0x4, R8 ;  /* 0x0000000400c67825 */ /* 0x008fce00078e0208 */
[----:B------:R-:W3:Y:S01]  /*108680*/  LDC R235, c[0x0][0x228] ;  /* 0x00008a00ffeb7b82 */ /* 0x000ee20000000800 */
[----:B----4-:R4:W-:Y:S01]  /*108690*/  @P6 STG.E desc[UR60][R198.64], R238 ;  /* 0x000000eec6006986 */ /* 0x0109e2000c10193c */
[----:B------:R-:W-:-:S03]  /*1086a0*/  ISETP.LT.AND P6, PT, R17, R197, !P2 ;  /* 0x000000c51100720c */ /* 0x000fc600057c1270 */
[----:B------:R-:W2:Y:S01]  /*1086b0*/  LDL.LU R197, [R1+0xa08] ;  /* 0x000a080001c57983 */ /* 0x000ea20000300800 */
[----:B------:R-:W-:-:S03]  /*1086c0*/  ISETP.LT.AND P2, PT, R15, R244, !P2 ;  /* 0x000000f40f00720c */ /* 0x000fc60005741270 */
[----:B------:R-:W3:Y:S01]  /*1086d0*/  LDL.LU R244, [R1+0x208] ;  /* 0x0002080001f47983 */ /* 0x000ee20000300800 */
[----:B------:R-:W-:Y:S02]  /*1086e0*/  IADD3 R0, R0, R14, RZ ;  /* 0x0000000e00007210 */ /* 0x000fe40007ffe0ff */
[----:B------:R-:W-:Y:S01]  /*1086f0*/  ISETP.GE.AND P5, PT, R16, R237, PT ;  /* 0x000000ed1000720c */ /* 0x000fe20003fa6270 */
[----:B------:R-:W-:Y:S01]  /*108700*/  VIADD R16, R10, 0x106 ;  /* 0x000001060a107836 */ /* 0x000fe20000000000 */
[----:B------:R-:W3:Y:S08]  /*108710*/  LDC R237, c[0x0][0x228] ;  /* 0x00008a00ffed7b82 */ /* 0x000ef00000000800 */
[----:B----4-:R-:W4:Y:S01]  /*108720*/  LDC R238, c[0x0][0x228] ;  /* 0x00008a00ffee7b82 */ /* 0x010f220000000800 */
[----:B------:R-:W-:-:S04]  /*108730*/  IMAD.WIDE R232, R0, 0x4, R2 ;  /* 0x0000000400e87825 */ /* 0x000fc800078e0202 */
[----:B------:R-:W-:Y:S01]  /*108740*/  IMAD.WIDE R198, R0, 0x4, R4 ;  /* 0x0000000400c67825 */ /* 0x000fe200078e0204 */
[----:B------:R1:W-:Y:S04]  /*108750*/  @P4 STG.E desc[UR60][R232.64], R247 ;  /* 0x000000f7e8004986 */ /* 0x0003e8000c10193c */
[----:B------:R1:W-:Y:S01]  /*108760*/  @P3 STG.E desc[UR60][R198.64], R252 ;  /* 0x000000fcc6003986 */ /* 0x0003e2000c10193c */
[----:B------:R-:W-:Y:S01]  /*108770*/  ISETP.GE.AND P4, PT, R16, R246, PT ;  /* 0x000000f61000720c */ /* 0x000fe20003f86270 */
[----:B-1----:R-:W-:-:S04]  /*108780*/  IMAD.WIDE R232, R0, 0x4, R6 ;  /* 0x0000000400e87825 */ /* 0x002fc800078e0206 */
[----:B------:R-:W-:Y:S01]  /*108790*/  IMAD.WIDE R198, R0, 0x4, R8 ;  /* 0x0000000400c67825 */ /* 0x000fe200078e0208 */
[----:B------:R-:W4:Y:S04]  /*1087a0*/  LDL.LU R247, [R1+0x15fc] ;  /* 0x0015fc0001f77983 */ /* 0x000f280000300800 */
[----:B------:R-:W4:Y:S01]  /*1087b0*/  LDL.LU R252, [R1+0xdfc] ;  /* 0x000dfc0001fc7983 */ /* 0x000f220000300800 */
[----:B------:R-:W-:-:S03]  /*1087c0*/  ISETP.LT.AND P3, PT, R11, R239, !P4 ;  /* 0x000000ef0b00720c */ /* 0x000fc60006761270 */
[----:B--2---:R1:W-:Y:S01]  /*1087d0*/  @P6 STG.E desc[UR60][R232.64], R197 ;  /* 0x000000c5e8006986 */ /* 0x0043e2000c10193c */
[----:B------:R-:W-:-:S03]  /*1087e0*/  ISETP.LT.AND P6, PT, R13, R234, !P4 ;  /* 0x000000ea0d00720c */ /* 0x000fc600067c1270 */
[----:B---3--:R2:W-:Y:S04]  /*1087f0*/  @P2 STG.E desc[UR60][R198.64], R244 ;  /* 0x000000f4c6002986 */ /* 0x0085e8000c10193c */
[----:B------:R-:W3:Y:S01]  /*108800*/  LDL.LU R234, [R1+0x19fc] ;  /* 0x0019fc0001ea7983 */ /* 0x000ee20000300800 */
[----:B------:R-:W-:-:S03]  /*108810*/  ISETP.LT.AND P2, PT, R15, R235, !P4 ;  /* 0x000000eb0f00720c */ /* 0x000fc60006741270 */
[----:B------:R-:W4:Y:S01]  /*108820*/  LDL.LU R246, [R1+0x60c] ;  /* 0x00060c0001f67983 */ /* 0x000f220000300800 */
[----:B------:R-:W-:-:S03]  /*108830*/  ISETP.LT.AND P4, PT, R17, R236, !P4 ;  /* 0x000000ec1100720c */ /* 0x000fc60006781270 */
[----:B------:R-:W3:Y:S01]  /*108840*/  LDL.LU R236, [R1+0x1dec] ;  /* 0x001dec0001ec7983 */ /* 0x000ee20000300800 */
[----:B------:R-:W-:Y:S01]  /*108850*/  IADD3 R0, R0, R14, RZ ;  /* 0x0000000e00007210 */ /* 0x000fe20007ffe0ff */
[----:B------:R-:W-:Y:S01]  /*108860*/  VIADD R16, R10, 0x108 ;  /* 0x000001080a107836 */ /* 0x000fe20000000000 */
[----:B------:R-:W4:Y:S08]  /*108870*/  LDC R239, c[0x0][0x228] ;  /* 0x00008a00ffef7b82 */ /* 0x000f300000000800 */
[----:B-1----:R-:W1:Y:S08]  /*108880*/  LDC R197, c[0x0][0x228] ;  /* 0x00008a00ffc57b82 */ /* 0x002e700000000800 */
[----:B------:R-:W1:Y:S01]  /*108890*/  LDC R235, c[0x0][0x228] ;  /* 0x00008a00ffeb7b82 */ /* 0x000e620000000800 */
[----:B------:R-:W-:-:S04]  /*1088a0*/  IMAD.WIDE R232, R0, 0x4, R2 ;  /* 0x0000000400e87825 */ /* 0x000fc800078e0202 */
[----:B--2---:R-:W-:-:S03]  /*1088b0*/  IMAD.WIDE R198, R0, 0x4, R4 ;  /* 0x0000000400c67825 */ /* 0x004fc600078e0204 */
[----:B------:R-:W2:Y:S01]  /*1088c0*/  LDC R244, c[0x0][0x228] ;  /* 0x00008a00fff47b82 */ /* 0x000ea20000000800 */
[----:B---3--:R3:W-:Y:S01]  /*1088d0*/  @P3 STG.E desc[UR60][R232.64], R236 ;  /* 0x000000ece8003986 */ /* 0x0087e2000c10193c */
[----:B------:R-:W-:-:S03]  /*1088e0*/  ISETP.GE.AND P3, PT, R16, R245, PT ;  /* 0x000000f51000720c */ /* 0x000fc60003f66270 */
[----:B------:R-:W2:Y:S04]  /*1088f0*/  LDL.LU R245, [R1+0xe0c] ;  /* 0x000e0c0001f57983 */ /* 0x000ea80000300800 */
[----:B------:R1:W-:Y:S01]  /*108900*/  @P6 STG.E desc[UR60][R198.64], R234 ;  /* 0x000000eac6006986 */ /* 0x0003e2000c10193c */
[----:B----4-:R-:W-:Y:S02]  /*108910*/  ISETP.LT.AND P6, PT, R11, R238, !P5 ;  /* 0x000000ee0b00720c */ /* 0x010fe40006fc1270 */
[----:B------:R-:W4:Y:S08]  /*108920*/  LDC R238, c[0x0][0x228] ;  /* 0x00008a00ffee7b82 */ /* 0x000f300000000800 */
[----:B---3--:R-:W3:Y:S01]  /*108930*/  LDC R236, c[0x0][0x22c] ;  /* 0x00008b00ffec7b82 */ /* 0x008ee20000000800 */
[----:B------:R-:W-:-:S04]  /*108940*/  IMAD.WIDE R232, R0, 0x4, R6 ;  /* 0x0000000400e87825 */ /* 0x000fc800078e0206 */
[C---:B-1----:R-:W-:Y:S01]  /*108950*/  IMAD.WIDE R198, R0.reuse, 0x4, R8 ;  /* 0x0000000400c67825 */ /* 0x042fe200078e0208 */
[----:B------:R-:W-:-:S03]  /*108960*/  IADD3 R0, R0, R14, RZ ;  /* 0x0000000e00007210 */ /* 0x000fc60007ffe0ff */
[----:B------:R-:W-:Y:S01]  /*108970*/  VIADD R16, R10, 0x109 ;  /* 0x000001090a107836 */ /* 0x000fe20000000000 */
[----:B------:R-:W1:Y:S01]  /*108980*/  LDC R234, c[0x0][0x228] ;  /* 0x00008a00ffea7b82 */ /* 0x000e620000000800 */
[----:B------:R4:W-:Y:S04]  /*108990*/  @P4 STG.E desc[UR60][R232.64], R247 ;  /* 0x000000f7e8004986 */ /* 0x0009e8000c10193c */
[----:B------:R4:W-:Y:S01]  /*1089a0*/  @P2 STG.E desc[UR60][R198.64], R252 ;  /* 0x000000fcc6002986 */ /* 0x0009e2000c10193c */
[----:B------:R-:W-:-:S03]  /*1089b0*/  ISETP.LT.AND P2, PT, R17, R197, !P5 ;  /* 0x000000c51100720c */ /* 0x000fc60006f41270 */
[----:B----4-:R-:W4:Y:S01]  /*1089c0*/  LDL.LU R247, [R1+0x1a00] ;  /* 0x001a000001f77983 */ /* 0x010f220000300800 */
[----:B------:R-:W-:-:S03]  /*1089d0*/  IMAD.WIDE R198, R0, 0x4, R2 ;  /* 0x0000000400c67825 */ /* 0x000fc600078e0202 */
[----:B------:R-:W4:Y:S04]  /*1089e0*/  LDL.LU R252, [R1+0x1600] ;  /* 0x0016000001fc7983 */ /* 0x000f280000300800 */
[----:B------:R-:W3:Y:S04]  /*1089f0*/  LDL.LU R197, [R1+0x20c] ;  /* 0x00020c0001c57983 */ /* 0x000ee80000300800 */
[----:B--2---:R2:W-:Y:S01]  /*108a00*/  @P6 STG.E desc[UR60][R198.64], R245 ;  /* 0x000000f5c6006986 */ /* 0x0045e2000c10193c */
[----:B------:R-:W-:-:S03]  /*108a10*/  ISETP.LT.AND P6, PT, R13, R239, !P3 ;  /* 0x000000ef0d00720c */ /* 0x000fc60005fc1270 */
[----:B------:R-:W4:Y:S01]  /*108a20*/  LDL.LU R239, [R1+0xa0c] ;  /* 0x000a0c0001ef7983 */ /* 0x000f220000300800 */
[----:B------:R-:W-:Y:S02]  /*108a30*/  ISETP.LT.AND P4, PT, R13, R237, !P5 ;  /* 0x000000ed0d00720c */ /* 0x000fe40006f81270 */
[----:B------:R-:W-:Y:S01]  /*108a40*/  ISETP.LT.AND P5, PT, R15, R235, !P5 ;  /* 0x000000eb0f00720c */ /* 0x000fe20006fa1270 */
[C---:B------:R-:W-:Y:S01]  /*108a50*/  IMAD.WIDE R232, R0.reuse, 0x4, R4 ;  /* 0x0000000400e87825 */ /* 0x040fe200078e0204 */
[----:B------:R-:W1:Y:S08]  /*108a60*/  LDC R235, c[0x0][0x228] ;  /* 0x00008a00ffeb7b82 */ /* 0x000e700000000800 */
[----:B------:R-:W1:Y:S08]  /*108a70*/  LDC R237, c[0x0][0x228] ;  /* 0x00008a00ffed7b82 */ /* 0x000e700000000800 */
[----:B--2---:R-:W2:Y:S01]  /*108a80*/  LDC R245, c[0x0][0x22c] ;  /* 0x00008b00fff57b82 */ /* 0x004ea20000000800 */
[----:B------:R-:W-:Y:S01]  /*108a90*/  IMAD.WIDE R198, R0, 0x4, R6 ;  /* 0x0000000400c67825 */ /* 0x000fe200078e0206 */
[----:B------:R3:W-:Y:S01]  /*108aa0*/  @P4 STG.E desc[UR60][R232.64], R246 ;  /* 0x000000f6e8004986 */ /* 0x0007e2000c10193c */
[----:B------:R-:W-:-:S05]  /*108ab0*/  ISETP.LT.AND P4, PT, R11, R244, !P3 ;  /* 0x000000f40b00720c */ /* 0x000fca0005f81270 */
[----:B------:R-:W2:Y:S01]  /*108ac0*/  LDC R244, c[0x0][0x22c] ;  /* 0x00008b00fff47b82 */ /* 0x000ea20000000800 */
[C---:B---3--:R-:W-:Y:S01]  /*108ad0*/  IMAD.WIDE R232, R0.reuse, 0x4, R8 ;  /* 0x0000000400e87825 */ /* 0x048fe200078e0208 */
[----:B------:R-:W-:Y:S01]  /*108ae0*/  IADD3 R0, R0, R14, RZ ;  /* 0x0000000e00007210 */ /* 0x000fe20007ffe0ff */
[----:B------:R-:W3:Y:S04]  /*108af0*/  LDL.LU R246, [R1+0x1200] ;  /* 0x0012000001f67983 */ /* 0x000ee80000300800 */
[----:B----4-:R4:W-:Y:S04]  /*108b00*/  @P2 STG.E desc[UR60][R198.64], R239 ;  /* 0x000000efc6002986 */ /* 0x0109e8000c10193c */
[----:B------:R1:W-:Y:S01]  /*108b10*/  @P5 STG.E desc[UR60][R232.64], R197 ;  /* 0x000000c5e8005986 */ /* 0x0003e2000c10193c */
[----:B------:R-:W-:Y:S01]  /*108b20*/  ISETP.GE.AND P2, PT, R16, R236, PT ;  /* 0x000000ec1000720c */ /* 0x000fe20003f46270 */
[----:B----4-:R-:W-:-:S04]  /*108b30*/  IMAD.WIDE R198, R0, 0x4, R2 ;  /* 0x0000000400c67825 */ /* 0x010fc800078e0202 */
[----:B-1----:R-:W-:Y:S01]  /*108b40*/  IMAD.WIDE R232, R0, 0x4, R4 ;  /* 0x0000000400e87825 */ /* 0x002fe200078e0204 */
[----:B------:R-:W-:-:S03]  /*108b50*/  ISETP.LT.AND P5, PT, R17, R237, !P3 ;  /* 0x000000ed1100720c */ /* 0x000fc60005fa1270 */
[----:B------:R-:W-:Y:S01]  /*108b60*/  VIADD R16, R10, 0x10a ;  /* 0x0000010a0a107836 */ /* 0x000fe20000000000 */
[----:B------:R-:W1:Y:S01]  /*108b70*/  LDC R236, c[0x0][0x228] ;  /* 0x00008a00ffec7b82 */ /* 0x000e620000000800 */
[----:B------:R4:W-:Y:S01]  /*108b80*/  @P4 STG.E desc[UR60][R198.64], R247 ;  /* 0x000000f7c6004986 */ /* 0x0009e2000c10193c */
[----:B------:R-:W-:-:S03]  /*108b90*/  ISETP.LT.AND P4, PT, R13, R238, !P2 ;  /* 0x000000ee0d00720c */ /* 0x000fc60005781270 */
[----:B------:R2:W-:Y:S01]  /*108ba0*/  @P6 STG.E desc[UR60][R232.64], R252 ;  /* 0x000000fce8006986 */ /* 0x0005e2000c10193c */
[----:B------:R-:W-:Y:S02]  /*108bb0*/  ISETP.LT.AND P6, PT, R11, R235, !P2 ;  /* 0x000000eb0b00720c */ /* 0x000fe400057c1270 */
[----:B------:R-:W1:Y:S08]  /*108bc0*/  LDC R197, c[0x0][0x228] ;  /* 0x00008a00ffc57b82 */ /* 0x000e700000000800 */
[----:B------:R-:W1:Y:S08]  /*108bd0*/  LDC R237, c[0x0][0x228] ;  /* 0x00008a00ffed7b82 */ /* 0x000e700000000800 */
[----:B------:R-:W1:Y:S01]  /*108be0*/  LDC R239, c[0x0][0x228] ;  /* 0x00008a00ffef7b82 */ /* 0x000e620000000800 */
[----:B----4-:R-:W4:Y:S04]  /*108bf0*/  LDL.LU R247, [R1+0xa10] ;  /* 0x000a100001f77983 */ /* 0x010f280000300800 */
[----:B------:R-:W4:Y:S04]  /*108c00*/  LDL.LU R238, [R1+0x610] ;  /* 0x0006100001ee7983 */ /* 0x000f280000300800 */
[----:B--2---:R-:W2:Y:S04]  /*108c10*/  LDL.LU R252, [R1+0x210] ;  /* 0x0002100001fc7983 */ /* 0x004ea80000300800 */
[----:B------:R-:W3:Y:S01]  /*108c20*/  LDL.LU R235, [R1+0x1df0] ;  /* 0x001df00001eb7983 */ /* 0x000ee20000300800 */
[----:B------:R-:W-:Y:S01]  /*108c30*/  IMAD.WIDE R232, R0, 0x4, R6 ;  /* 0x0000000400e87825 */ /* 0x000fe200078e0206 */
[----:B------:R-:W-:-:S03]  /*108c40*/  ISETP.LT.AND P3, PT, R15, R234, !P3 ;  /* 0x000000ea0f00720c */ /* 0x000fc60005f61270 */
[C---:B------:R-:W-:Y:S01]  /*108c50*/  IMAD.WIDE R198, R0.reuse, 0x4, R8 ;  /* 0x0000000400c67825 */ /* 0x040fe200078e0208 */
[----:B------:R-:W-:Y:S01]  /*108c60*/  IADD3 R0, R0, R14, RZ ;  /* 0x0000000e00007210 */ /* 0x000fe20007ffe0ff */
[----:B------:R-:W2:Y:S01]  /*108c70*/  LDC R234, c[0x0][0x228] ;  /* 0x00008a00ffea7b82 */ /* 0x000ea20000000800 */
[----:B---3--:R3:W-:Y:S01]  /*108c80*/  @P5 STG.E desc[UR60][R232.64], R235 ;  /* 0x000000ebe8005986 */ /* 0x0087e2000c10193c */
[----:B------:R-:W-:-:S03]  /*108c90*/  ISETP.GE.AND P5, PT, R16, R245, PT ;  /* 0x000000f51000720c */ /* 0x000fc60003fa6270 */
[----:B------:R-:W4:Y:S04]  /*108ca0*/  LDL.LU R245, [R1+0xe10] ;  /* 0x000e100001f57983 */ /* 0x000f280000300800 */
[----:B------:R2:W-:Y:S01]  /*108cb0*/  @P3 STG.E desc[UR60][R198.64], R246 ;  /* 0x000000f6c6003986 */ /* 0x0005e2000c10193c */
[----:B-1----:R-:W-:Y:S01]  /*108cc0*/  ISETP.LT.AND P3, PT, R17, R236, !P2 ;  /* 0x000000ec1100720c */ /* 0x002fe20005761270 */
[----:B---3--:R-:W1:Y:S01]  /*108cd0*/  LDC R235, c[0x0][0x228] ;  /* 0x00008a00ffeb7b82 */ /* 0x008e620000000800 */
[----:B--2---:R-:W-:-:S04]  /*108ce0*/  IMAD.WIDE R198, R0, 0x4, R2 ;  /* 0x0000000400c67825 */ /* 0x004fc800078e0202 */
[----:B------:R-:W-:Y:S01]  /*108cf0*/  IMAD.WIDE R232, R0, 0x4, R4 ;  /* 0x0000000400e87825 */ /* 0x000fe200078e0204 */
[----:B------:R-:W-:-:S03]  /*108d00*/  ISETP.LT.AND P2, PT, R15, R197, !P2 ;  /* 0x000000c50f00720c */ /* 0x000fc60005741270 */
[----:B------:R-:W-:Y:S01]  /*108d10*/  VIADD R16, R10, 0x10b ;  /* 0x0000010b0a107836 */ /* 0x000fe20000000000 */
[----:B------:R-:W2:Y:S01]  /*108d20*/  LDL.LU R246, [R1+0x1604] ;  /* 0x0016040001f67983 */ /* 0x000ea20000300800 */
[----:B------:R-:W3:Y:S08]  /*108d30*/  LDC R197, c[0x0][0x228] ;  /* 0x00008a00ffc57b82 */ /* 0x000ef00000000800 */
[----:B------:R-:W3:Y:S01]  /*108d40*/  LDC R236, c[0x0][0x228] ;  /* 0x00008a00ffec7b82 */ /* 0x000ee20000000800 */
[----:B----4-:R4:W-:Y:S04]  /*108d50*/  @P6 STG.E desc[UR60][R198.64], R245 ;  /* 0x000000f5c6006986 */ /* 0x0109e8000c10193c */
[----:B------:R1:W-:Y:S01]  /*108d60*/  @P4 STG.E desc[UR60][R232.64], R238 ;  /* 0x000000eee8004986 */ /* 0x0003e2000c10193c */
[----:B----4-:R-:W-:-:S03]  /*108d70*/  IMAD.WIDE R198, R0, 0x4, R6 ;  /* 0x0000000400c67825 */ /* 0x010fc600078e0206 */
[----:B------:R-:W4:Y:S01]  /*108d80*/  LDL.LU R245, [R1+0x1df4] ;  /* 0x001df40001f57983 */ /* 0x000f220000300800 */
[----:B------:R-:W-:Y:S01]  /*108d90*/  ISETP.LT.AND P6, PT, R13, R237, !P5 ;  /* 0x000000ed0d00720c */ /* 0x000fe20006fc1270 */
[----:B-1----:R-:W-:Y:S01]  /*108da0*/  IMAD.WIDE R232, R0, 0x4, R8 ;  /* 0x0000000400e87825 */ /* 0x002fe200078e0208 */
[----:B------:R-:W1:Y:S01]  /*108db0*/  LDC R238, c[0x0][0x22c] ;  /* 0x00008b00ffee7b82 */ /* 0x000e620000000800 */
[----:B------:R3:W-:Y:S01]  /*108dc0*/  @P3 STG.E desc[UR60][R198.64], R247 ;  /* 0x000000f7c6003986 */ /* 0x0007e2000c10193c */
[----:B------:R-:W-:-:S03]  /*108dd0*/  ISETP.GE.AND P3, PT, R16, R244, PT ;  /* 0x000000f41000720c */ /* 0x000fc60003f66270 */
[----:B------:R-:W2:Y:S04]  /*108de0*/  LDL.LU R16, [R1+0x1a04] ;  /* 0x001a040001107983 */ /* 0x000ea80000300800 */
[----:B------:R3:W-:Y:S01]  /*108df0*/  @P2 STG.E desc[UR60][R232.64], R252 ;  /* 0x000000fce8002986 */ /* 0x0007e2000c10193c */
[----:B------:R-:W-:Y:S02]  /*108e00*/  ISETP.LT.AND P4, PT, R11, R234, !P5 ;  /* 0x000000ea0b00720c */ /* 0x000fe40006f81270 */
[----:B------:R-:W-:Y:S02]  /*108e10*/  ISETP.LT.AND P2, PT, R17, R239, !P5 ;  /* 0x000000ef1100720c */ /* 0x000fe40006f41270 */
[----:B------:R-:W-:Y:S01]  /*108e20*/  ISETP.LT.AND P5, PT, R15, R235, !P5 ;  /* 0x000000eb0f00720c */ /* 0x000fe20006fa1270 */
[----:B------:R-:W1:Y:S01]  /*108e30*/  LDC R234, c[0x0][0x228] ;  /* 0x00008a00ffea7b82 */ /* 0x000e620000000800 */
[----:B------:R-:W-:-:S07]  /*108e40*/  IADD3 R0, R0, R14, RZ ;  /* 0x0000000e00007210 */ /* 0x000fce0007ffe0ff */
[----:B------:R-:W1:Y:S08]  /*108e50*/  LDC R237, c[0x0][0x228] ;  /* 0x00008a00ffed7b82 */ /* 0x000e700000000800 */
[----:B------:R-:W1:Y:S08]  /*108e60*/  LDC R239, c[0x0][0x228] ;  /* 0x00008a00ffef7b82 */ /* 0x000e700000000800 */
[----:B------:R-:W1:Y:S01]  /*108e70*/  LDC R244, c[0x0][0x228] ;  /* 0x00008a00fff47b82 */ /* 0x000e620000000800 */
[----:B---3--:R-:W3:Y:S04]  /*108e80*/  LDL.LU R247, [R1+0xe14] ;  /* 0x000e140001f77983 */ /* 0x008ee80000300800 */
[----:B------:R-:W3:Y:S04]  /*108e90*/  LDL.LU R252, [R1+0x614] ;  /* 0x0006140001fc7983 */ /* 0x000ee80000300800 */
[----:B------:R-:W3:Y:S01]  /*108ea0*/  LDL.LU R235, [R1+0x1204] ;  /* 0x0012040001eb7983 */ /* 0x000ee20000300800 */
[----:B------:R-:W-:-:S04]  /*108eb0*/  IMAD.WIDE R198, R0, 0x4, R2 ;  /* 0x0000000400c67825 */ /* 0x000fc800078e0202 */
[----:B------:R-:W-:Y:S01]  /*108ec0*/  IMAD.WIDE R232, R0, 0x4, R4 ;  /* 0x0000000400e87825 */ /* 0x000fe200078e0204 */
[----:B--2---:R2:W-:Y:S04]  /*108ed0*/  @P4 STG.E desc[UR60][R198.64], R16 ;  /* 0x00000010c6004986 */ /* 0x0045e8000c10193c */
[----:B------:R1:W-:Y:S01]  /*108ee0*/  @P6 STG.E desc[UR60][R232.64], R246 ;  /* 0x000000f6e8006986 */ /* 0x0003e2000c10193c */
[----:B------:R-:W-:Y:S02]  /*108ef0*/  ISETP.LT.AND P6, PT, R11, R197, !P3 ;  /* 0x000000c50b00720c */ /* 0x000fe40005fc1270 */
[----:B------:R-:W-:Y:S01]  /*108f00*/  ISETP.LT.AND P4, PT, R13, R236, !P3 ;  /* 0x000000ec0d00720c */ /* 0x000fe20005f81270 */
[----:B------:R-:W-:Y:S01]  /*108f10*/  VIADD R197, R10, 0x10c ;  /* 0x0000010c0ac57836 */ /* 0x000fe20000000000 */
[----:B------:R-:W3:Y:S01]  /*108f20*/  LDC R236, c[0x0][0x228] ;  /* 0x00008a00ffec7b82 */ /* 0x000ee20000000800 */
[----:B--2---:R-:W-:-:S04]  /*108f30*/  IMAD.WIDE R198, R0, 0x4, R6 ;  /* 0x0000000400c67825 */ /* 0x004fc800078e0206 */
[C---:B-1----:R-:W-:Y:S01]  /*108f40*/  IMAD.WIDE R232, R0.reuse, 0x4, R8 ;  /* 0x0000000400e87825 */ /* 0x042fe200078e0208 */
[----:B------:R-:W-:Y:S02]  /*108f50*/  IADD3 R16, R0, R14, RZ ;  /* 0x0000000e00107210 */ /* 0x000fe40007ffe0ff */
[----:B------:R-:W1:Y:S01]  /*108f60*/  LDC R246, c[0x0][0x22c] ;  /* 0x00008b00fff67b82 */ /* 0x000e620000000800 */
[----:B----4-:R2:W-:Y:S04]  /*108f70*/  @P2 STG.E desc[UR60][R198.64], R245 ;  /* 0x000000f5c6002986 */ /* 0x0105e8000c10193c */
[----:B---3--:R3:W-:Y:S01]  /*108f80*/  @P5 STG.E desc[UR60][R232.64], R235 ;  /* 0x000000ebe8005986 */ /* 0x0087e2000c10193c */
[----:B------:R-:W-:Y:S02]  /*108f90*/  ISETP.GE.AND P2, PT, R197, R238, PT ;  /* 0x000000eec500720c */ /* 0x000fe40003f46270 */
[----:B------:R-:W-:-:S02]  /*108fa0*/  ISETP.LT.AND P5, PT, R17, R234, !P3 ;  /* 0x000000ea1100720c */ /* 0x000fc40005fa1270 */
[----:B------:R-:W-:Y:S01]  /*108fb0*/  ISETP.LT.AND P3, PT, R15, R237, !P3 ;  /* 0x000000ed0f00720c */ /* 0x000fe20005f61270 */
[----:B------:R-:W4:Y:S04]  /*108fc0*/  LDL.LU R234, [R1+0x1a08] ;  /* 0x001a080001ea7983 */ /* 0x000f280000300800 */
[----:B------:R-:W4:Y:S01]  /*108fd0*/  LDL.LU R237, [R1+0xa14] ;  /* 0x000a140001ed7983 */ /* 0x000f220000300800 */
[----:B--2---:R-:W-:-:S04]  /*108fe0*/  IMAD.WIDE R198, R16, 0x4, R2 ;  /* 0x0000000410c67825 */ /* 0x004fc800078e0202 */
[C---:B---3--:R-:W-:Y:S01]  /*108ff0*/  IMAD.WIDE R232, R16.reuse, 0x4, R4 ;  /* 0x0000000410e87825 */ /* 0x048fe200078e0204 */
[----:B------:R-:W-:Y:S01]  /*109000*/  IADD3 R0, R16, R14, RZ ;  /* 0x0000000e10007210 */ /* 0x000fe20007ffe0ff */
[----:B------:R-:W2:Y:S08]  /*109010*/  LDC R245, c[0x0][0x228] ;  /* 0x00008a00fff57b82 */ /* 0x000eb00000000800 */
[----:B------:R-:W3:Y:S01]  /*109020*/  LDC R235, c[0x0][0x228] ;  /* 0x00008a00ffeb7b82 */ /* 0x000ee20000000800 */
[----:B------:R1:W-:Y:S04]  /*109030*/  @P6 STG.E desc[UR60][R198.64], R247 ;  /* 0x000000f7c6006986 */ /* 0x0003e8000c10193c */
[----:B------:R1:W-:Y:S01]  /*109040*/  @P4 STG.E desc[UR60][R232.64], R252 ;  /* 0x000000fce8004986 */ /* 0x0003e2000c10193c */
[----:B------:R-:W-:Y:S01]  /*109050*/  ISETP.LT.AND P4, PT, R11, R239, !P2 ;  /* 0x000000ef0b00720c */ /* 0x000fe20005781270 */
[----:B------:R-:W-:Y:S01]  /*109060*/  VIADD R197, R10, 0x10d ;  /* 0x0000010d0ac57836 */ /* 0x000fe20000000000 */
[----:B------:R-:W3:Y:S01]  /*109070*/  LDC R238, c[0x0][0x228] ;  /* 0x00008a00ffee7b82 */ /* 0x000ee20000000800 */
[----:B-1----:R-:W3:Y:S04]  /*109080*/  LDL.LU R247, [R1+0x1df8] ;  /* 0x001df80001f77983 */ /* 0x002ee80000300800 */
[----:B------:R-:W3:Y:S04]  /*109090*/  LDL.LU R252, [R1+0x1208] ;  /* 0x0012080001fc7983 */ /* 0x000ee80000300800 */
[----:B------:R-:W3:Y:S01]  /*1090a0*/  LDL.LU R239, [R1+0x1608] ;  /* 0x0016080001ef7983 */ /* 0x000ee20000300800 */
[----:B------:R-:W-:-:S04]  /*1090b0*/  IMAD.WIDE R232, R16, 0x4, R6 ;  /* 0x0000000410e87825 */ /* 0x000fc800078e0206 */
[----:B------:R-:W-:Y:S02]  /*1090c0*/  IMAD.WIDE R198, R16, 0x4, R8 ;  /* 0x0000000410c67825 */ /* 0x000fe400078e0208 */
[----:B------:R-:W2:Y:S01]  /*1090d0*/  LDL.LU R16, [R1+0x214] ;  /* 0x0002140001107983 */ /* 0x000ea20000300800 */
[----:B------:R-:W-:Y:S02]  /*1090e0*/  ISETP.LT.AND P6, PT, R13, R244, !P2 ;  /* 0x000000f40d00720c */ /* 0x000fe400057c1270 */
[----:B------:R-:W1:Y:S01]  /*1090f0*/  LDC R244, c[0x0][0x22c] ;  /* 0x00008b00fff47b82 */ /* 0x000e620000000800 */
[----:B----4-:R4:W-:Y:S02]  /*109100*/  @P5 STG.E desc[UR60][R232.64], R237 ;  /* 0x000000ede8005986 */ /* 0x0109e4000c10193c */
[----:B----4-:R-:W-:-:S05]  /*109110*/  IMAD.WIDE R232, R0, 0x4, R2 ;  /* 0x0000000400e87825 */ /* 0x010fca00078e0202 */
[----:B------:R-:W4:Y:S01]  /*109120*/  LDC R237, c[0x0][0x228] ;  /* 0x00008a00ffed7b82 */ /* 0x000f220000000800 */
[----:B--2---:R2:W-:Y:S01]  /*109130*/  @P3 STG.E desc[UR60][R198.64], R16 ;  /* 0x00000010c6003986 */ /* 0x0045e2000c10193c */
[----:B------:R-:W-:-:S03]  /*109140*/  ISETP.LT.AND P3, PT, R17, R245, !P2 ;  /* 0x000000f51100720c */ /* 0x000fc60005761270 */
[----:B------:R1:W-:Y:S04]  /*109150*/  @P4 STG.E desc[UR60][R232.64], R234 ;  /* 0x000000eae8004986 */ /* 0x0003e8000c10193c */
[----:B------:R-:W4:Y:S01]  /*109160*/  LDL.LU R245, [R1+0xa18] ;  /* 0x000a180001f57983 */ /* 0x000f220000300800 */
[----:B--2---:R-:W-:-:S04]  /*109170*/  IMAD.WIDE R198, R0, 0x4, R4 ;  /* 0x0000000400c67825 */ /* 0x004fc800078e0204 */
[----:B------:R-:W-:Y:S01]  /*109180*/  VIADD R16, R10, 0x10e ;  /* 0x0000010e0a107836 */ /* 0x000fe20000000000 */
[----:B---3--:R-:W-:Y:S01]  /*109190*/  ISETP.LT.AND P2, PT, R15, R235, !P2 ;  /* 0x000000eb0f00720c */ /* 0x008fe20005741270 */
[C---:B-1----:R-:W-:Y:S01]  /*1091a0*/  IMAD.WIDE R232, R0.reuse, 0x4, R8 ;  /* 0x0000000400e87825 */ /* 0x042fe200078e0208 */
[----:B------:R-:W-:Y:S01]  /*1091b0*/  ISETP.GE.AND P5, PT, R197, R246, PT ;  /* 0x000000f6c500720c */ /* 0x000fe20003fa6270 */
[----:B------:R1:W-:Y:S01]  /*1091c0*/  @P6 STG.E desc[UR60][R198.64], R239 ;  /* 0x000000efc6006986 */ /* 0x0003e2000c10193c */
[----:B------:R-:W2:Y:S08]  /*1091d0*/  LDC R197, c[0x0][0x228] ;  /* 0x00008a00ffc57b82 */ /* 0x000eb00000000800 */
[----:B------:R-:W3:Y:S08]  /*1091e0*/  LDC R234, c[0x0][0x228] ;  /* 0x00008a00ffea7b82 */ /* 0x000ef00000000800 */
[----:B------:R-:W3:Y:S08]  /*1091f0*/  LDC R235, c[0x0][0x228] ;  /* 0x00008a00ffeb7b82 */ /* 0x000ef00000000800 */
[----:B------:R-:W3:Y:S01]  /*109200*/  LDC R246, c[0x0][0x228] ;  /* 0x00008a00fff67b82 */ /* 0x000ee20000000800 */
[C---:B-1----:R-:W-:Y:S01]  /*109210*/  IMAD.WIDE R198, R0.reuse, 0x4, R6 ;  /* 0x0000000400c67825 */ /* 0x042fe200078e0206 */
[----:B------:R-:W-:-:S02]  /*109220*/  IADD3 R0, R0, R14, RZ ;  /* 0x0000000e00007210 */ /* 0x000fc40007ffe0ff */
[----:B------:R-:W-:Y:S01]  /*109230*/  ISETP.LT.AND P4, PT, R13, R236, !P5 ;  /* 0x000000ec0d00720c */ /* 0x000fe20006f81270 */
[----:B------:R-:W3:Y:S04]  /*109240*/  LDL.LU R14, [R1+0x618] ;  /* 0x00061800010e7983 */ /* 0x000ee80000300800 */
[----:B------:R1:W-:Y:S01]  /*109250*/  @P3 STG.E desc[UR60][R198.64], R247 ;  /* 0x000000f7c6003986 */ /* 0x0003e2000c10193c */
[----:B------:R-:W-:Y:S02]  /*109260*/  ISETP.GE.AND P3, PT, R16, R244, PT ;  /* 0x000000f41000720c */ /* 0x000fe40003f66270 */
[----:B------:R-:W-:Y:S01]  /*109270*/  ISETP.LT.AND P6, PT, R11, R238, !P5 ;  /* 0x000000ee0b00720c */ /* 0x000fe20006fc1270 */
[----:B------:R-:W3:Y:S08]  /*109280*/  LDC R236, c[0x0][0x248] ;  /* 0x00009200ffec7b82 */ /* 0x000ef00000000800 */
[----:B------:R-:W3:Y:S01]  /*109290*/  LDC R239, c[0x0][0x22c] ;  /* 0x00008b00ffef7b82 */ /* 0x000ee20000000800 */
[----:B-1----:R-:W3:Y:S04]  /*1092a0*/  LDL.LU R247, [R1+0x1a0c] ;  /* 0x001a0c0001f77983 */ /* 0x002ee80000300800 */
[----:B------:R-:W3:Y:S04]  /*1092b0*/  LDL.LU R16, [R1+0xe18] ;  /* 0x000e180001107983 */ /* 0x000ee80000300800 */
[----:B------:R1:W-:Y:S01]  /*1092c0*/  @P2 STG.E desc[UR60][R232.64], R252 ;  /* 0x000000fce8002986 */ /* 0x0003e2000c10193c */
[----:B----4-:R-:W-:Y:S01]  /*1092d0*/  ISETP.LT.AND P2, PT, R17, R237, !P5 ;  /* 0x000000ed1100720c */ /* 0x010fe20006f41270 */
[----:B------:R-:W-:Y:S01]  /*1092e0*/  IMAD.WIDE R198, R0, 0x4, R2 ;  /* 0x0000000400c67825 */ /* 0x000fe200078e0202 */
[----:B------:R-:W4:Y:S08]  /*1092f0*/  LDC R238, c[0x0][0x228] ;  /* 0x00008a00ffee7b82 */ /* 0x000f300000000800 */
[----:B------:R-:W4:Y:S01]  /*109300*/  LDC R244, c[0x0][0x228] ;  /* 0x00008a00fff47b82 */ /* 0x000f220000000800 */
[----:B-1----:R-:W4:Y:S04]  /*109310*/  LDL.LU R252, [R1+0x160c] ;  /* 0x00160c0001fc7983 */ /* 0x002f280000300800 */
[----:B------:R-:W4:Y:S01]  /*109320*/  LDL.LU R237, [R1+0x218] ;  /* 0x0002180001ed7983 */ /* 0x000f220000300800 */
[----:B--2---:R-:W-:-:S02]  /*109330*/  ISETP.LT.AND P5, PT, R15, R197, !P5 ;  /* 0x000000c50f00720c */ /* 0x004fc40006fa1270 */
[----:B------:R-:W1:Y:S01]  /*109340*/  LDC R197, c[0x0][0x228] ;  /* 0x00008a00ffc57b82 */ /* 0x000e620000000800 */
[----:B------:R-:W-:Y:S01]  /*109350*/  IMAD.WIDE R232, R0, 0x4, R4 ;  /* 0x0000000400e87825 */ /* 0x000fe200078e0204 */
[----:B---3--:R2:W-:Y:S01]  /*109360*/  @P6 STG.E desc[UR60][R198.64], R16 ;  /* 0x00000010c6006986 */ /* 0x0085e2000c10193c */
[----:B------:R-:W-:-:S05]  /*109370*/  ISETP.LT.AND P6, PT, R13, R234, !P3 ;  /* 0x000000ea0d00720c */ /* 0x000fca0005fc1270 */
[----:B------:R-:W3:Y:S01]  /*109380*/  LDC R234, c[0x0][0x248] ;  /* 0x00009200ffea7b82 */ /* 0x000ee20000000800 */
[----:B------:R1:W-:Y:S01]  /*109390*/  @P4 STG.E desc[UR60][R232.64], R14 ;  /* 0x0000000ee8004986 */ /* 0x0003e2000c10193c */
[----:B------:R-:W-:-:S06]  /*1093a0*/  ISETP.LT.AND P4, PT, R11, R235, !P3 ;  /* 0x000000eb0b00720c */ /* 0x000fcc0005f81270 */
[----:B------:R-:W3:Y:S01]  /*1093b0*/  LDC R235, c[0x0][0x228] ;  /* 0x00008a00ffeb7b82 */ /* 0x000ee20000000800 */
[----:B--2---:R-:W-:-:S04]  /*1093c0*/  IMAD.WIDE R198, R0, 0x4, R6 ;  /* 0x0000000400c67825 */ /* 0x004fc800078e0206 */
[----:B------:R-:W-:Y:S01]  /*1093d0*/  VIADD R16, R10, 0x10f ;  /* 0x0000010f0a107836 */ /* 0x000fe20000000000 */
[C---:B-1----:R-:W-:Y:S01]  /*1093e0*/  IADD3 R14, R0.reuse, R236, RZ ;  /* 0x000000ec000e7210 */ /* 0x042fe20007ffe0ff */
[----:B------:R-:W-:Y:S01]  /*1093f0*/  IMAD.WIDE R232, R0, 0x4, R8 ;  /* 0x0000000400e87825 */ /* 0x000fe200078e0208 */
[----:B------:R1:W-:Y:S02]  /*109400*/  @P2 STG.E desc[UR60][R198.64], R245 ;  /* 0x000000f5c6002986 */ /* 0x0003e4000c10193c */
[----:B------:R-:W-:Y:S01]  /*109410*/  ISETP.GE.AND P2, PT, R16, R239, PT ;  /* 0x000000ef1000720c */ /* 0x000fe20003f46270 */
[----:B------:R-:W2:Y:S01]  /*109420*/  LDC R236, c[0x0][0x228] ;  /* 0x00008a00ffec7b82 */ /* 0x000ea20000000800 */
[----:B----4-:R4:W-:Y:S01]  /*109430*/  @P5 STG.E desc[UR60][R232.64], R237 ;  /* 0x000000ede8005986 */ /* 0x0109e2000c10193c */
[----:B------:R-:W-:Y:S02]  /*109440*/  ISETP.LT.AND P5, PT, R17, R238, !P3 ;  /* 0x000000ee1100720c */ /* 0x000fe40005fa1270 */
[----:B------:R-:W-:-:S04]  /*109450*/  ISETP.LT.AND P3, PT, R15, R244, !P3 ;  /* 0x000000f40f00720c */ /* 0x000fc80005f61270 */
[----:B------:R-:W2:Y:S01]  /*109460*/  LDC R238, c[0x0][0x248] ;  /* 0x00009200ffee7b82 */ /* 0x000ea20000000800 */
[C---:B-1----:R-:W-:Y:S01]  /*109470*/  IMAD.WIDE R198, R14.reuse, 0x4, R2 ;  /* 0x000000040ec67825 */ /* 0x042fe200078e0202 */
[----:B------:R-:W2:Y:S03]  /*109480*/  LDL.LU R244, [R1+0x1dfc] ;  /* 0x001dfc0001f47983 */ /* 0x000ea60000300800 */
[----:B---3--:R-:W-:-:S03]  /*109490*/  IMAD.IADD R0, R14, 0x1, R234 ;  /* 0x000000010e007824 */ /* 0x008fc600078e02ea */
[----:B------:R-:W1:Y:S01]  /*1094a0*/  LDC R245, c[0x0][0x22c] ;  /* 0x00008b00fff57b82 */ /* 0x000e620000000800 */
[----:B------:R3:W-:Y:S01]  /*1094b0*/  @P4 STG.E desc[UR60][R198.64], R247 ;  /* 0x000000f7c6004986 */ /* 0x0007e2000c10193c */
[----:B------:R-:W-:-:S06]  /*1094c0*/  IADD3 R16, R10, 0x110, RZ ;  /* 0x000001100a107810 */ /* 0x000fcc0007ffe0ff */
[----:B----4-:R-:W4:Y:S01]  /*1094d0*/  LDC R237, c[0x0][0x228] ;  /* 0x00008a00ffed7b82 */ /* 0x010f220000000800 */
[----:B------:R-:W-:Y:S01]  /*1094e0*/  IMAD.WIDE R232, R14, 0x4, R4 ;  /* 0x000000040ee87825 */ /* 0x000fe200078e0204 */
[----:B------:R-:W-:-:S06]  /*1094f0*/  ISETP.LT.AND P4, PT, R13, R246, !P2 ;  /* 0x000000f60d00720c */ /* 0x000fcc0005781270 */
[----:B------:R-:W4:Y:S01]  /*109500*/  LDC R239, c[0x0][0x228] ;  /* 0x00008a00ffef7b82 */ /* 0x000f220000000800 */
[----:B------:R-:W4:Y:S04]  /*109510*/  LDL.LU R246, [R1+0xa1c] ;  /* 0x000a1c0001f67983 */ /* 0x000f280000300800 */
[----:B------:R3:W-:Y:S01]  /*109520*/  @P6 STG.E desc[UR60][R232.64], R252 ;  /* 0x000000fce8006986 */ /* 0x0007e2000c10193c */
[----:B------:R-:W-:Y:S02]  /*109530*/  ISETP.LT.AND P6, PT, R11, R197, !P2 ;  /* 0x000000c50b00720c */ /* 0x000fe400057c1270 */
[----:B---3--:R-:W3:Y:S01]  /*109540*/  LDC R247, c[0x0][0x22c] ;  /* 0x00008b00fff77b82 */ /* 0x008ee20000000800 */
[C---:B------:R-:W-:Y:S01]  /*109550*/  IMAD.WIDE R198, R14.reuse, 0x4, R8 ;  /* 0x000000040ec67825 */ /* 0x040fe200078e0208 */
[----:B------:R-:W3:Y:S04]  /*109560*/  LDL.LU R252, [R1+0x21c] ;  /* 0x00021c0001fc7983 */ /* 0x000ee80000300800 */
[----:B------:R-:W4:Y:S04]  /*109570*/  LDL.LU R197, [R1+0xe1c] ;  /* 0x000e1c0001c57983 */ /* 0x000f280000300800 */
[----:B------:R-:W3:Y:S01]  /*109580*/  LDL.LU R234, [R1+0x120c] ;  /* 0x00120c0001ea7983 */ /* 0x000ee20000300800 */
[----:B------:R-:W-:-:S03]  /*109590*/  IMAD.WIDE R232, R14, 0x4, R6 ;  /* 0x000000040ee87825 */ /* 0x000fc600078e0206 */
[----:B------:R-:W4:Y:S04]  /*1095a0*/  LDL.LU R14, [R1+0x61c] ;  /* 0x00061c00010e7983 */ /* 0x000f280000300800 */
[----:B--2---:R2:W-:Y:S01]  /*1095b0*/  @P5 STG.E desc[UR60][R232.64], R244 ;  /* 0x000000f4e8005986 */ /* 0x0045e2000c10193c */
[----:B-1----:R-:W-:Y:S01]  /*1095c0*/  ISETP.GE.AND P5, PT, R16, R245, PT ;  /* 0x000000f51000720c */ /* 0x002fe20003fa6270 */
[----:B--2---:R-:W-:Y:S01]  /*1095d0*/  IMAD.WIDE R232, R0, 0x4, R2 ;  /* 0x0000000400e87825 */ /* 0x004fe200078e0202 */
[----:B------:R-:W1:Y:S01]  /*1095e0*/  LDC R244, c[0x0][0x228] ;  /* 0x00008a00fff47b82 */ /* 0x000e620000000800 */
[----:B---3--:R2:W-:Y:S04]  /*1095f0*/  @P3 STG.E desc[UR60][R198.64], R234 ;  /* 0x000000eac6003986 */ /* 0x0085e8000c10193c */
[----:B----4-:R3:W-:Y:S01]  /*109600*/  @P6 STG.E desc[UR60][R232.64], R197 ;  /* 0x000000c5e8006986 */ /* 0x0107e2000c10193c */
[----:B------:R-:W-:-:S02]  /*109610*/  VIADD R16, R10, 0x111 ;  /* 0x000001110a107836 */ /* 0x000fc40000000000 */
[----:B------:R-:W4:Y:S01]  /*109620*/  LDC R245, c[0x0][0x228] ;  /* 0x00008a00fff57b82 */ /* 0x000f220000000800 */
[----:B--2---:R-:W-:-:S04]  /*109630*/  IMAD.WIDE R198, R0, 0x4, R4 ;  /* 0x0000000400c67825 */ /* 0x004fc800078e0204 */
[----:B---3--:R-:W-:Y:S01]  /*109640*/  IMAD.WIDE R232, R0, 0x4, R8 ;  /* 0x0000000400e87825 */ /* 0x008fe200078e0208 */
[----:B------:R-:W-:Y:S02]  /*109650*/  ISETP.LT.AND P3, PT, R17, R235, !P2 ;  /* 0x000000eb1100720c */ /* 0x000fe40005761270 */
[----:B------:R-:W2:Y:S08]  /*109660*/  LDC R234, c[0x0][0x228] ;  /* 0x00008a00ffea7b82 */ /* 0x000eb00000000800 */
[----:B------:R-:W3:Y:S01]  /*109670*/  LDC R197, c[0x0][0x228] ;  /* 0x00008a00ffc57b82 */ /* 0x000ee20000000800 */
[----:B------:R1:W-:Y:S01]  /*109680*/  @P4 STG.E desc[UR60][R198.64], R14 ;  /* 0x0000000ec6004986 */ /* 0x0003e2000c10193c */
[----:B------:R-:W-:-:S03]  /*109690*/  ISETP.LT.AND P4, PT, R11, R236, !P5 ;  /* 0x000000ec0b00720c */ /* 0x000fc60006f81270 */
[----:B------:R-:W4:Y:S01]  /*1096a0*/  LDL.LU R236, [R1+0x1610] ;  /* 0x0016100001ec7983 */ /* 0x000f220000300800 */
[----:B------:R-:W-:Y:S02]  /*1096b0*/  ISETP.LT.AND P6, PT, R13, R239, !P5 ;  /* 0x000000ef0d00720c */ /* 0x000fe40006fc1270 */
[----:B------:R-:W-:Y:S02]  /*1096c0*/  ISETP.LT.AND P2, PT, R15, R237, !P2 ;  /* 0x000000ed0f00720c */ /* 0x000fe40005741270 */
[----:B------:R-:W3:Y:S01]  /*1096d0*/  LDC R237, c[0x0][0x228] ;  /* 0x00008a00ffed7b82 */ /* 0x000ee20000000800 */
[----:B-1----:R-:W-:-:S07]  /*1096e0*/  IMAD.WIDE R198, R0, 0x4, R6 ;  /* 0x0000000400c67825 */ /* 0x002fce00078e0206 */
[----:B------:R-:W1:Y:S08]  /*1096f0*/  LDC R235, c[0x0][0x248] ;  /* 0x00009200ffeb7b82 */ /* 0x000e700000000800 */
[----:B------:R-:W1:Y:S01]  /*109700*/  LDC R239, c[0x0][0x228] ;  /* 0x00008a00ffef7b82 */ /* 0x000e620000000800 */
[----:B------:R-:W-:Y:S02]  /*109710*/  IADD3 R14, R0, R238, RZ ;  /* 0x000000ee000e7210 */ /* 0x000fe40007ffe0ff */
[----:B------:R-:W3:Y:S04]  /*109720*/  LDL.LU R238, [R1+0x1e50] ;  /* 0x001e500001ee7983 */ /* 0x000ee80000300800 */
[----:B------:R-:W4:Y:S04]  /*109730*/  LDL.LU R0, [R1+0x1a10] ;  /* 0x001a100001007983 */ /* 0x000f280000300800 */
[----:B------:R2:W-:Y:S04]  /*109740*/  @P3 STG.E desc[UR60][R198.64], R246 ;  /* 0x000000f6c6003986 */ /* 0x0005e8000c10193c */
[----:B------:R2:W-:Y:S01]  /*109750*/  @P2 STG.E desc[UR60][R232.64], R252 ;  /* 0x000000fce8002986 */ /* 0x0005e2000c10193c */
[----:B------:R-:W-:-:S02]  /*109760*/  ISETP.GE.AND P3, PT, R16, R247, PT ;  /* 0x000000f71000720c */ /* 0x000fc40003f66270 */
[----:B------:R-:W-:Y:S01]  /*109770*/  ISETP.LT.AND P2, PT, R17, R244, !P5 ;  /* 0x000000f41100720c */ /* 0x000fe20006f41270 */
[----:B--2---:R-:W-:-:S04]  /*109780*/  IMAD.WIDE R198, R14, 0x4, R2 ;  /* 0x000000040ec67825 */ /* 0x004fc800078e0202 */
[----:B------:R-:W-:Y:S01]  /*109790*/  IMAD.WIDE R232, R14, 0x4, R4 ;  /* 0x000000040ee87825 */ /* 0x000fe200078e0204 */
[----:B------:R-:W2:Y:S01]  /*1097a0*/  LDL.LU R252, [R1+0x620] ;  /* 0x0006200001fc7983 */ /* 0x000ea20000300800 */
[----:B------:R-:W-:-:S03]  /*1097b0*/  ISETP.LT.AND P5, PT, R15, R234, !P5 ;  /* 0x000000ea0f00720c */ /* 0x000fc60006fa1270 */
[----:B------:R-:W2:Y:S01]  /*1097c0*/  LDL.LU R234, [R1+0xe20] ;  /* 0x000e200001ea7983 */ /* 0x000ea20000300800 */
[----:B------:R-:W1:Y:S01]  /*1097d0*/  LDC R246, c[0x0][0x22c] ;  /* 0x00008b00fff67b82 */ /* 0x000e620000000800 */
[----:B------:R-:W-:-:S07]  /*1097e0*/  IADD3 R16, R10, 0x112, RZ ;  /* 0x000001120a107810 */ /* 0x000fce0007ffe0ff */
[----:B------:R-:W2:Y:S08]  /*1097f0*/  LDC R244, c[0x0][0x228] ;  /* 0x00008a00fff47b82 */ /* 0x000eb00000000800 */
[----:B------:R-:W2:Y:S01]  /*109800*/  LDC R247, c[0x0][0x22c] ;  /* 0x00008b00fff77b82 */ /* 0x000ea20000000800 */
[----:B----4-:R-:W-:Y:S04]  /*109810*/  @P4 STG.E desc[UR60][R198.64], R0 ;  /* 0x00000000c6004986 */ /* 0x010fe8000c10193c */
[----:B------:R4:W-:Y:S01]  /*109820*/  @P6 STG.E desc[UR60][R232.64], R236 ;  /* 0x000000ece8006986 */ /* 0x0009e2000c10193c */
[----:B---3--:R-:W-:-:S03]  /*109830*/  ISETP.LT.AND P6, PT, R13, R237, !P3 ;  /* 0x000000ed0d00720c */ /* 0x008fc60005fc1270 */
[----:B------:R-:W3:Y:S01]  /*109840*/  LDL.LU R237, [R1+0x1210] ;  /* 0x0012100001ed7983 */ /* 0x000ee20000300800 */
[----:B------:R-:W-:Y:S02]  /*109850*/  ISETP.LT.AND P4, PT, R11, R197, !P3 ;  /* 0x000000c50b00720c */ /* 0x000fe40005f81270 */
[----:B------:R-:W2:Y:S08]  /*109860*/  LDC R197, c[0x0][0x228] ;  /* 0x00008a00ffc57b82 */ /* 0x000eb00000000800 */
[----:B----4-:R-:W4:Y:S01]  /*109870*/  LDC R236, c[0x0][0x248] ;  /* 0x00009200ffec7b82 */ /* 0x010f220000000800 */
[----:B------:R-:W-:-:S04]  /*109880*/  IMAD.WIDE R198, R14, 0x4, R6 ;  /* 0x000000040ec67825 */ /* 0x000fc800078e0206 */
[C---:B-1----:R-:W-:Y:S02]  /*109890*/  IMAD.IADD R0, R14.reuse, 0x1, R235 ;  /* 0x000000010e007824 */ /* 0x042fe400078e02eb */
[----:B------:R-:W-:Y:S01]  /*1098a0*/  IMAD.WIDE R232, R14, 0x4, R8 ;  /* 0x000000040ee87825 */ /* 0x000fe200078e0208 */
[----:B------:R-:W1:Y:S01]  /*1098b0*/  LDC R235, c[0x0][0x228] ;  /* 0x00008a00ffeb7b82 */ /* 0x000e620000000800 */
[----:B------:R2:W-:Y:S01]  /*1098c0*/  @P2 STG.E desc[UR60][R198.64], R238 ;  /* 0x000000eec6002986 */ /* 0x0005e2000c10193c */
[----:B------:R-:W-:-:S03]  /*1098d0*/  ISETP.GE.AND P2, PT, R16, R246, PT ;  /* 0x000000f61000720c */ /* 0x000fc60003f46270 */
[----:B------:R-:W3:Y:S01]  /*1098e0*/  LDL.LU R246, [R1+0xa20] ;  /* 0x000a200001f67983 */ /* 0x000ee20000300800 */
[----:B--2---:R-:W-:-:S04]  /*1098f0*/  IMAD.WIDE R198, R0, 0x4, R2 ;  /* 0x0000000400c67825 */ /* 0x004fc800078e0202 */
[----:B----4-:R-:W-:Y:S01]  /*109900*/  IMAD.IADD R14, R0, 0x1, R236 ;  /* 0x00000001000e7824 */ /* 0x010fe200078e02ec */
[----:B------:R-:W2:Y:S01]  /*109910*/  LDC R238, c[0x0][0x228] ;  /* 0x00008a00ffee7b82 */ /* 0x000ea20000000800 */
[----:B---3--:R3:W-:Y:S04]  /*109920*/  @P5 STG.E desc[UR60][R232.64], R237 ;  /* 0x000000ede8005986 */ /* 0x0087e8000c10193c */
[----:B------:R4:W-:Y:S01]  /*109930*/  @P4 STG.E desc[UR60][R198.64], R234 ;  /* 0x000000eac6004986 */ /* 0x0009e2000c10193c */
[----:B------:R-:W-:-:S03]  /*109940*/  ISETP.LT.AND P4, PT, R13, R245, !P2 ;  /* 0x000000f50d00720c */ /* 0x000fc60005781270 */
[----:B------:R-:W2:Y:S01]  /*109950*/  LDL.LU R245, [R1+0x1e54] ;  /* 0x001e540001f57983 */ /* 0x000ea20000300800 */
[----:B------:R-:W-:Y:S01]  /*109960*/  IADD3 R16, R10, 0x113, RZ ;  /* 0x000001130a107810 */ /* 0x000fe20007ffe0ff */
[----:B---3--:R-:W3:Y:S01]  /*109970*/  LDC R237, c[0x0][0x248] ;  /* 0x00009200ffed7b82 */ /* 0x008ee20000000800 */
[----:B----4-:R-:W-:-:S04]  /*109980*/  IMAD.WIDE R198, R0, 0x4, R4 ;  /* 0x0000000400c67825 */ /* 0x010fc800078e0204 */
[----:B------:R-:W-:Y:S01]  /*109990*/  IMAD.WIDE R232, R0, 0x4, R8 ;  /* 0x0000000400e87825 */ /* 0x000fe200078e0208 */
[----:B------:R-:W-:Y:S02]  /*1099a0*/  ISETP.LT.AND P5, PT, R17, R239, !P3 ;  /* 0x000000ef1100720c */ /* 0x000fe40005fa1270 */
[----:B------:R-:W4:Y:S01]  /*1099b0*/  LDC R234, c[0x0][0x228] ;  /* 0x00008a00ffea7b82 */ /* 0x000f220000000800 */
[----:B------:R1:W-:Y:S01]  /*1099c0*/  @P6 STG.E desc[UR60][R198.64], R252 ;  /* 0x000000fcc6006986 */ /* 0x0003e2000c10193c */
[----:B------:R-:W-:-:S06]  /*1099d0*/  ISETP.LT.AND P6, PT, R11, R197, !P2 ;  /* 0x000000c50b00720c */ /* 0x000fcc00057c1270 */
[----:B------:R-:W3:Y:S01]  /*1099e0*/  LDC R239, c[0x0][0x228] ;  /* 0x00008a00ffef7b82 */ /* 0x000ee20000000800 */
[----:B-1----:R-:W3:Y:S04]  /*1099f0*/  LDL.LU R252, [R1+0x1214] ;  /* 0x0012140001fc7983 */ /* 0x002ee80000300800 */
[----:B------:R-:W4:Y:S01]  /*109a00*/  LDL.LU R197, [R1+0x1a14] ;  /* 0x001a140001c57983 */ /* 0x000f220000300800 */
[----:B------:R-:W-:-:S03]  /*109a10*/  IMAD.WIDE R198, R0, 0x4, R6 ;  /* 0x0000000400c67825 */ /* 0x000fc600078e0206 */
[----:B------:R-:W3:Y:S04]  /*109a20*/  LDL.LU R236, [R1+0x1614] ;  /* 0x0016140001ec7983 */ /* 0x000ee80000300800 */
[----:B------:R-:W2:Y:S01]  /*109a30*/  LDL.LU R0, [R1+0x220] ;  /* 0x0002200001007983 */ /* 0x000ea20000300800 */
[----:B------:R-:W-:-:S03]  /*109a40*/  ISETP.LT.AND P3, PT, R15, R244, !P3 ;  /* 0x000000f40f00720c */ /* 0x000fc60005f61270 */
[----:B------:R1:W-:Y:S01]  /*109a50*/  @P5 STG.E desc[UR60][R198.64], R246 ;  /* 0x000000f6c6005986 */ /* 0x0003e2000c10193c */
[----:B------:R-:W-:-:S03]  /*109a60*/  ISETP.GE.AND P5, PT, R16, R247, PT ;  /* 0x000000f71000720c */ /* 0x000fc60003fa6270 */
[----:B------:R-:W3:Y:S01]  /*109a70*/  LDL.LU R247, [R1+0x624] ;  /* 0x0006240001f77983 */ /* 0x000ee20000300800 */
[----:B------:R-:W3:Y:S01]  /*109a80*/  LDC R244, c[0x0][0x22c] ;  /* 0x00008b00fff47b82 */ /* 0x000ee20000000800 */
[----:B-1----:R-:W-:-:S07]  /*109a90*/  IMAD.WIDE R198, R14, 0x4, R2 ;  /* 0x000000040ec67825 */ /* 0x002fce00078e0202 */
[----:B------:R-:W1:Y:S01]  /*109aa0*/  LDC R246, c[0x0][0x228] ;  /* 0x00008a00fff67b82 */ /* 0x000e620000000800 */
[----:B--2---:R-:W-:Y:S01]  /*109ab0*/  @P3 STG.E desc[UR60][R232.64], R0 ;  /* 0x00000000e8003986 */ /* 0x004fe2000c10193c */
[----:B------:R-:W-:Y:S02]  /*109ac0*/  ISETP.LT.AND P3, PT, R17, R238, !P2 ;  /* 0x000000ee1100720c */ /* 0x000fe40005761270 */
[----:B------:R-:W-:Y:S01]  /*109ad0*/  ISETP.LT.AND P2, PT, R15, R235, !P2 ;  /* 0x000000eb0f00720c */ /* 0x000fe20005741270 */
[----:B----4-:R2:W-:Y:S04]  /*109ae0*/  @P6 STG.E desc[UR60][R198.64], R197 ;  /* 0x000000c5c6006986 */ /* 0x0105e8000c10193c */
[----:B------:R-:W4:Y:S01]  /*109af0*/  LDL.LU R235, [R1+0xe24] ;  /* 0x000e240001eb7983 */ /* 0x000f220000300800 */
[----:B------:R-:W1:Y:S01]  /*109b00*/  LDC R238, c[0x0][0x228] ;  /* 0x00008a00ffee7b82 */ /* 0x000e620000000800 */
[----:B------:R-:W-:-:S07]  /*109b10*/  ISETP.LT.AND P6, PT, R13, R234, !P5 ;  /* 0x000000ea0d00720c */ /* 0x000fce0006fc1270 */
[----:B------:R-:W4:Y:S01]  /*109b20*/  LDC R234, c[0x0][0x228] ;  /* 0x00008a00ffea7b82 */ /* 0x000f220000000800 */
[C---:B--2---:R-:W-:Y:S01]  /*109b30*/  IMAD.WIDE R198, R14.reuse, 0x4, R4 ;  /* 0x000000040ec67825 */ /* 0x044fe200078e0204 */
[----:B---3--:R-:W-:-:S03]  /*109b40*/  IADD3 R0, R14, R237, RZ ;  /* 0x000000ed0e007210 */ /* 0x008fc60007ffe0ff */
[----:B------:R-:W-:-:S03]  /*109b50*/  VIADD R16, R10, 0x114 ;  /* 0x000001140a107836 */ /* 0x000fc60000000000 */
[----:B------:R-:W2:Y:S08]  /*109b60*/  LDC R197, c[0x0][0x228] ;  /* 0x00008a00ffc57b82 */ /* 0x000eb00000000800 */
[----:B------:R-:W3:Y:S01]  /*109b70*/  LDC R237, c[0x0][0x22c] ;  /* 0x00008b00ffed7b82 */ /* 0x000ee20000000800 */
[----:B------:R1:W-:Y:S01]  /*109b80*/  @P4 STG.E desc[UR60][R198.64], R236 ;  /* 0x000000ecc6004986 */ /* 0x0003e2000c10193c */
[----:B------:R-:W-:Y:S01]  /*109b90*/  ISETP.LT.AND P4, PT, R11, R239, !P5 ;  /* 0x000000ef0b00720c */ /* 0x000fe20006f81270 */
[----:B------:R-:W-:-:S05]  /*109ba0*/  IMAD.WIDE R232, R0, 0x4, R2 ;  /* 0x0000000400e87825 */ /* 0x000fca00078e0202 */
[----:B------:R-:W3:Y:S01]  /*109bb0*/  LDC R239, c[0x0][0x248] ;  /* 0x00009200ffef7b82 */ /* 0x000ee20000000800 */
[----:B-1----:R-:W-:-:S07]  /*109bc0*/  IMAD.WIDE R198, R14, 0x4, R6 ;  /* 0x000000040ec67825 */ /* 0x002fce00078e0206 */
[----:B------:R-:W1:Y:S01]  /*109bd0*/  LDC R236, c[0x0][0x248] ;  /* 0x00009200ffec7b82 */ /* 0x000e620000000800 */
[----:B------:R2:W-:Y:S01]  /*109be0*/  @P3 STG.E desc[UR60][R198.64], R245 ;  /* 0x000000f5c6003986 */ /* 0x0005e2000c10193c */
[----:B------:R-:W-:-:S06]  /*109bf0*/  ISETP.GE.AND P3, PT, R16, R244, PT ;  /* 0x000000f41000720c */ /* 0x000fcc0003f66270 */
[----:B------:R-:W3:Y:S01]  /*109c00*/  LDC R244, c[0x0][0x228] ;  /* 0x00008a00fff47b82 */ /* 0x000ee20000000800 */
[----:B--2---:R-:W-:-:S07]  /*109c10*/  IMAD.WIDE R198, R14, 0x4, R8 ;  /* 0x000000040ec67825 */ /* 0x004fce00078e0208 */
[----:B------:R-:W2:Y:S01]  /*109c20*/  LDC R245, c[0x0][0x228] ;  /* 0x00008a00fff57b82 */ /* 0x000ea20000000800 */
[----:B------:R1:W-:Y:S01]  /*109c30*/  @P2 STG.E desc[UR60][R198.64], R252 ;  /* 0x000000fcc6002986 */ /* 0x0003e2000c10193c */
[----:B------:R-:W-:Y:S02]  /*109c40*/  ISETP.LT.AND P2, PT, R17, R246, !P5 ;  /* 0x000000f61100720c */ /* 0x000fe40006f41270 */
[----:B------:R-:W-:Y:S01]  /*109c50*/  ISETP.LT.AND P5, PT, R15, R238, !P5 ;  /* 0x000000ee0f00720c */ /* 0x000fe20006fa1270 */
[----:B-1----:R-:W-:Y:S01]  /*109c60*/  IMAD.WIDE R198, R0, 0x4, R4 ;  /* 0x0000000400c67825 */ /* 0x002fe200078e0204 */
[----:B------:R-:W2:Y:S04]  /*109c70*/  LDL.LU R252, [R1+0x1618] ;  /* 0x0016180001fc7983 */ /* 0x000ea80000300800 */
[----:B------:R-:W2:Y:S04]  /*109c80*/  LDL.LU R246, [R1+0x1a18] ;  /* 0x001a180001f67983 */ /* 0x000ea80000300800 */
[----:B------:R-:W2:Y:S04]  /*109c90*/  LDL.LU R238, [R1+0xa24] ;  /* 0x000a240001ee7983 */ /* 0x000ea80000300800 */
[----:B----4-:R1:W-:Y:S04]  /*109ca0*/  @P4 STG.E desc[UR60][R232.64], R235 ;  /* 0x000000ebe8004986 */ /* 0x0103e8000c10193c */
[----:B------:R4:W-:Y:S01]  /*109cb0*/  @P6 STG.E desc[UR60][R198.64], R247 ;  /* 0x000000f7c6006986 */ /* 0x0009e2000c10193c */
[----:B------:R-:W-:-:S03]  /*109cc0*/  ISETP.LT.AND P6, PT, R11, R234, !P3 ;  /* 0x000000ea0b00720c */ /* 0x000fc60005fc1270 */
[----:B------:R-:W2:Y:S01]  /*109cd0*/  LDL.LU R234, [R1+0x224] ;  /* 0x0002240001ea7983 */ /* 0x000ea20000300800 */
[----:B------:R-:W-:Y:S02]  /*109ce0*/  ISETP.LT.AND P4, PT, R13, R197, !P3 ;  /* 0x000000c50d00720c */ /* 0x000fe40005f81270 */
[----:B------:R-:W2:Y:S01]  /*109cf0*/  LDC R197, c[0x0][0x228] ;  /* 0x00008a00ffc57b82 */ /* 0x000ea20000000800 */
[----:B------:R-:W-:Y:S01]  /*109d00*/  IADD3 R14, R0, R236, RZ ;  /* 0x000000ec000e7210 */ /* 0x000fe20007ffe0ff */
[----:B------:R-:W-:-:S06]  /*109d10*/  VIADD R16, R10, 0x115 ;  /* 0x000001150a107836 */ /* 0x000fcc0000000000 */
[----:B-1----:R-:W1:Y:S08]  /*109d20*/  LDC R235, c[0x0][0x228] ;  /* 0x00008a00ffeb7b82 */ /* 0x002e700000000800 */
[----:B------:R-:W1:Y:S01]  /*109d30*/  LDC R236, c[0x0][0x228] ;  /* 0x00008a00ffec7b82 */ /* 0x000e620000000800 */
[----:B----4-:R-:W-:-:S04]  /*109d40*/  IMAD.WIDE R198, R0, 0x4, R6 ;  /* 0x0000000400c67825 */ /* 0x010fc800078e0206 */
[----:B------:R-:W-:Y:S01]  /*109d50*/  IMAD.WIDE R232, R0, 0x4, R8 ;  /* 0x0000000400e87825 */ /* 0x000fe200078e0208 */
[----:B---3--:R-:W-:Y:S02]  /*109d60*/  IADD3 R0, R14, R239, RZ ;  /* 0x000000ef0e007210 */ /* 0x008fe40007ffe0ff */
[----:B------:R-:W3:Y:S08]  /*109d70*/  LDC R247, c[0x0][0x22c] ;  /* 0x00008b00fff77b82 */ /* 0x000ef00000000800 */
[----:B------:R-:W4:Y:S01]  /*109d80*/  LDC R239, c[0x0][0x228] ;  /* 0x00008a00ffef7b82 */ /* 0x000f220000000800 */
[----:B--2---:R2:W-:Y:S01]  /*109d90*/  @P2 STG.E desc[UR60][R198.64], R238 ;  /* 0x000000eec6002986 */ /* 0x0045e2000c10193c */
[----:B------:R-:W-:-:S03]  /*109da0*/  ISETP.GE.AND P2, PT, R16, R237, PT ;  /* 0x000000ed1000720c */ /* 0x000fc60003f46270 */
[----:B------:R-:W3:Y:S01]  /*109db0*/  LDL.LU R237, [R1+0x1e58] ;  /* 0x001e580001ed7983 */ /* 0x000ee20000300800 */
[----:B--2---:R-:W-:Y:S02]  /*109dc0*/  IMAD.WIDE R198, R14, 0x4, R2 ;  /* 0x000000040ec67825 */ /* 0x004fe400078e0202 */
[----:B------:R-:W2:Y:S01]  /*109dd0*/  LDC R238, c[0x0][0x228] ;  /* 0x00008a00ffee7b82 */ /* 0x000ea20000000800 */
[----:B------:R1:W-:Y:S01]  /*109de0*/  @P5 STG.E desc[UR60][R232.64], R234 ;  /* 0x000000eae8005986 */ /* 0x0003e2000c10193c */
[----:B------:R-:W-:Y:S02]  /*109df0*/  ISETP.LT.AND P5, PT, R15, R245, !P3 ;  /* 0x000000f50f00720c */ /* 0x000fe40005fa1270 */
[----:B------:R-:W-:Y:S01]  /*109e00*/  ISETP.LT.AND P3, PT, R17, R244, !P3 ;  /* 0x000000f41100720c */ /* 0x000fe20005f61270 */
[----:B------:R4:W-:Y:S04]  /*109e10*/  @P6 STG.E desc[UR60][R198.64], R246 ;  /* 0x000000f6c6006986 */ /* 0x0009e8000c10193c */
[----:B------:R-:W2:Y:S01]  /*109e20*/  LDL.LU R244, [R1+0x1218] ;  /* 0x0012180001f47983 */ /* 0x000ea20000300800 */
[----:B------:R-:W-:Y:S01]  /*109e30*/  VIADD R16, R10, 0x116 ;  /* 0x000001160a107836 */ /* 0x000fe20000000000 */
[----:B------:R-:W2:Y:S08]  /*109e40*/  LDC R245, c[0x0][0x228] ;  /* 0x00008a00fff57b82 */ /* 0x000eb00000000800 */
[----:B-1----:R-:W1:Y:S01]  /*109e50*/  LDC R234, c[0x0][0x228] ;  /* 0x00008a00ffea7b82 */ /* 0x002e620000000800 */
[----:B------:R-:W-:-:S04]  /*109e60*/  IMAD.WIDE R232, R14, 0x4, R4 ;  /* 0x000000040ee87825 */ /* 0x000fc800078e0204 */
[----:B----4-:R-:W-:-:S03]  /*109e70*/  IMAD.WIDE R198, R14, 0x4, R6 ;  /* 0x000000040ec67825 */ /* 0x010fc600078e0206 */
[----:B------:R-:W4:Y:S01]  /*109e80*/  LDC R246, c[0x0][0x22c] ;  /* 0x00008b00fff67b82 */ /* 0x000f220000000800 */
[----:B------:R1:W-:Y:S01]  /*109e90*/  @P4 STG.E desc[UR60][R232.64], R252 ;  /* 0x000000fce8004986 */ /* 0x0003e2000c10193c */
[----:B------:R-:W-:-:S03]  /*109ea0*/  ISETP.LT.AND P4, PT, R11, R197, !P2 ;  /* 0x000000c50b00720c */ /* 0x000fc60005781270 */
[----:B-1----:R-:W4:Y:S04]  /*109eb0*/  LDL.LU R252, [R1+0x228] ;  /* 0x0002280001fc7983 */ /* 0x002f280000300800 */
[----:B------:R-:W4:Y:S01]  /*109ec0*/  LDL.LU R197, [R1+0xe28] ;  /* 0x000e280001c57983 */ /* 0x000f220000300800 */
[----:B------:R-:W-:-:S03]  /*109ed0*/  IMAD.WIDE R232, R14, 0x4, R8 ;  /* 0x000000040ee87825 */ /* 0x000fc600078e0208 */
[----:B------:R-:W4:Y:S01]  /*109ee0*/  LDL.LU R14, [R1+0x628] ;  /* 0x00062800010e7983 */ /* 0x000f220000300800 */
[----:B------:R-:W-:Y:S02]  /*109ef0*/  ISETP.LT.AND P6, PT, R13, R235, !P2 ;  /* 0x000000eb0d00720c */ /* 0x000fe400057c1270 */
[----:B------:R-:W1:Y:S01]  /*109f00*/  LDC R235, c[0x0][0x248] ;  /* 0x00009200ffeb7b82 */ /* 0x000e620000000800 */
[----:B---3--:R3:W-:Y:S01]  /*109f10*/  @P3 STG.E desc[UR60][R198.64], R237 ;  /* 0x000000edc6003986 */ /* 0x0087e2000c10193c */
[----:B------:R-:W-:Y:S01]  /*109f20*/  ISETP.GE.AND P3, PT, R16, R247, PT ;  /* 0x000000f71000720c */ /* 0x000fe20003f66270 */
[----:B---3--:R-:W-:-:S05]  /*109f30*/  IMAD.WIDE R198, R0, 0x4, R2 ;  /* 0x0000000400c67825 */ /* 0x008fca00078e0202 */
[----:B------:R-:W3:Y:S01]  /*109f40*/  LDC R237, c[0x0][0x228] ;  /* 0x00008a00ffed7b82 */ /* 0x000ee20000000800 */
[----:B--2---:R2:W-:Y:S01]  /*109f50*/  @P5 STG.E desc[UR60][R232.64], R244 ;  /* 0x000000f4e8005986 */ /* 0x0045e2000c10193c */
[----:B------:R-:W-:-:S03]  /*109f60*/  ISETP.LT.AND P5, PT, R15, R236, !P2 ;  /* 0x000000ec0f00720c */ /* 0x000fc600057a1270 */
[----:B------:R-:W3:Y:S04]  /*109f70*/  LDL.LU R236, [R1+0xa28] ;  /* 0x000a280001ec7983 */ /* 0x000ee80000300800 */
[----:B------:R-:W3:Y:S01]  /*109f80*/  LDL.LU R247, [R1+0x121c] ;  /* 0x00121c0001f77983 */ /* 0x000ee20000300800 */
[----:B--2---:R-:W-:-:S04]  /*109f90*/  IMAD.WIDE R232, R0, 0x4, R4 ;  /* 0x0000000400e87825 */ /* 0x004fc800078e0204 */
[----:B------:R-:W-:Y:S01]  /*109fa0*/  VIADD R16, R10, 0x117 ;  /* 0x000001170a107836 */ /* 0x000fe20000000000 */
[----:B------:R-:W2:Y:S01]  /*109fb0*/  LDC R244, c[0x0][0x228] ;  /* 0x00008a00fff47b82 */ /* 0x000ea20000000800 */
[----:B----4-:R4:W-:Y:S04]  /*109fc0*/  @P4 STG.E desc[UR60][R198.64], R197 ;  /* 0x000000c5c6004986 */ /* 0x0109e8000c10193c */
[----:B------:R1:W-:Y:S01]  /*109fd0*/  @P6 STG.E desc[UR60][R232.64], R14 ;  /* 0x0000000ee8006986 */ /* 0x0003e2000c10193c */
[C---:B----4-:R-:W-:Y:S01]  /*109fe0*/  IMAD.WIDE R198, R0.reuse, 0x4, R6 ;  /* 0x0000000400c67825 */ /* 0x050fe200078e0206 */
[----:B-1----:R-:W-:-:S03]  /*109ff0*/  IADD3 R14, R0, R235, RZ ;  /* 0x000000eb000e7210 */ /* 0x002fc60007ffe0ff */
[----:B------:R-:W-:Y:S01]  /*10a000*/  IMAD.WIDE R232, R0, 0x4, R8 ;  /* 0x0000000400e87825 */ /* 0x000fe200078e0208 */
[----:B------:R-:W4:Y:S04]  /*10a010*/  LDL.LU R235, [R1+0x1a1c] ;  /* 0x001a1c0001eb7983 */ /* 0x000f280000300800 */
[----:B------:R-:W2:Y:S01]  /*10a020*/  LDL.LU R0, [R1+0x161c] ;  /* 0x00161c0001007983 */ /* 0x000ea20000300800 */
[----:B------:R-:W1:Y:S01]  /*10a030*/  LDC R197, c[0x0][0x228] ;  /* 0x00008a00ffc57b82 */ /* 0x000e620000000800 */
[----:B------:R-:W-:Y:S02]  /*10a040*/  ISETP.LT.AND P2, PT, R17, R238, !P2 ;  /* 0x000000ee1100720c */ /* 0x000fe40005741270 */
[----:B------:R-:W-:-:S05]  /*10a050*/  ISETP.LT.AND P6, PT, R11, R234, !P3 ;  /* 0x000000ea0b00720c */ /* 0x000fca0005fc1270 */
[----:B------:R-:W1:Y:S01]  /*10a060*/  LDC R234, c[0x0][0x248] ;  /* 0x00009200ffea7b82 */ /* 0x000e620000000800 */
[----:B------:R-:W-:-:S07]  /*10a070*/  ISETP.LT.AND P4, PT, R13, R245, !P3 ;  /* 0x000000f50d00720c */ /* 0x000fce0005f81270 */
[----:B------:R-:W1:Y:S08]  /*10a080*/  LDC R245, c[0x0][0x22c] ;  /* 0x00008b00fff57b82 */ /* 0x000e700000000800 */
[----:B------:R-:W1:Y:S01]  /*10a090*/  LDC R238, c[0x0][0x228] ;  /* 0x00008a00ffee7b82 */ /* 0x000e620000000800 */
[----:B---3--:R3:W-:Y:S04]  /*10a0a0*/  @P2 STG.E desc[UR60][R198.64], R236 ;  /* 0x000000ecc6002986 */ /* 0x0087e8000c10193c */
[----:B------:R1:W-:Y:S01]  /*10a0b0*/  @P5 STG.E desc[UR60][R232.64], R252 ;  /* 0x000000fce8005986 */ /* 0x0003e2000c10193c */
[----:B------:R-:W-:Y:S01]  /*10a0c0*/  ISETP.GE.AND P2, PT, R16, R246, PT ;  /* 0x000000f61000720c */ /* 0x000fe20003f46270 */
[----:B---3--:R-:W-:-:S04]  /*10a0d0*/  IMAD.WIDE R198, R14, 0x4, R2 ;  /* 0x000000040ec67825 */ /* 0x008fc800078e0202 */
[----:B-1----:R-:W-:Y:S01]  /*10a0e0*/  IMAD.WIDE R232, R14, 0x4, R4 ;  /* 0x000000040ee87825 */ /* 0x002fe200078e0204 */
[----:B------:R-:W3:Y:S04]  /*10a0f0*/  LDL.LU R252, [R1+0x62c] ;  /* 0x00062c0001fc7983 */ /* 0x000ee80000300800 */
[----:B------:R-:W3:Y:S01]  /*10a100*/  LDL.LU R246, [R1+0x22c] ;  /* 0x00022c0001f67983 */ /* 0x000ee20000300800 */
[----:B------:R-:W1:Y:S03]  /*10a110*/  LDC R236, c[0x0][0x228] ;  /* 0x00008a00ffec7b82 */ /* 0x000e660000000800 */
[----:B----4-:R4:W-:Y:S04]  /*10a120*/  @P6 STG.E desc[UR60][R198.64], R235 ;  /* 0x000000ebc6006986 */ /* 0x0109e8000c10193c */
[----:B--2---:R2:W-:Y:S01]  /*10a130*/  @P4 STG.E desc[UR60][R232.64], R0 ;  /* 0x00000000e8004986 */ /* 0x0045e2000c10193c */
[----:B------:R-:W-:-:S03]  /*10a140*/  ISETP.LT.AND P4, PT, R11, R197, !P2 ;  /* 0x000000c50b00720c */ /* 0x000fc60005781270 */
[----:B------:R-:W3:Y:S01]  /*10a150*/  LDL.LU R197, [R1+0x1e5c] ;  /* 0x001e5c0001c57983 */ /* 0x000ee20000300800 */
[----:B------:R-:W-:Y:S01]  /*10a160*/  ISETP.LT.AND P5, PT, R17, R237, !P3 ;  /* 0x000000ed1100720c */ /* 0x000fe20005fa1270 */
[----:B------:R-:W-:Y:S01]  /*10a170*/  VIADD R16, R10, 0x118 ;  /* 0x000001180a107836 */ /* 0x000fe20000000000 */
[----:B----4-:R-:W4:Y:S01]  /*10a180*/  LDC R235, c[0x0][0x228] ;  /* 0x00008a00ffeb7b82 */ /* 0x010f220000000800 */
[C---:B--2---:R-:W-:Y:S02]  /*10a190*/  IADD3 R0, R14.reuse, R234, RZ ;  /* 0x000000ea0e007210 */ /* 0x044fe40007ffe0ff */
[----:B------:R-:W-:Y:S01]  /*10a1a0*/  ISETP.LT.AND P6, PT, R13, R239, !P2 ;  /* 0x000000ef0d00720c */ /* 0x000fe200057c1270 */
[----:B------:R-:W2:Y:S04]  /*10a1b0*/  LDL.LU R234, [R1+0xe2c] ;  /* 0x000e2c0001ea7983 */ /* 0x000ea80000300800 */
[----:B------:R-:W4:Y:S01]  /*10a1c0*/  LDC R239, c[0x0][0x248] ;  /* 0x00009200ffef7b82 */ /* 0x000f220000000800 */
[----:B------:R-:W-:Y:S01]  /*10a1d0*/  ISETP.LT.AND P3, PT, R15, R244, !P3 ;  /* 0x000000f40f00720c */ /* 0x000fe20005f61270 */
[----:B------:R-:W-:-:S04]  /*10a1e0*/  IMAD.WIDE R232, R14, 0x4, R6 ;  /* 0x000000040ee87825 */ /* 0x000fc800078e0206 */
[----:B------:R-:W-:Y:S02]  /*10a1f0*/  IMAD.WIDE R198, R14, 0x4, R8 ;  /* 0x000000040ec67825 */ /* 0x000fe400078e0208 */
[----:B------:R-:W4:Y:S08]  /*10a200*/  LDC R237, c[0x0][0x228] ;  /* 0x00008a00ffed7b82 */ /* 0x000f300000000800 */
[----:B------:R-:W4:Y:S01]  /*10a210*/  LDC R244, c[0x0][0x22c] ;  /* 0x00008b00fff47b82 */ /* 0x000f220000000800 */
[----:B---3--:R3:W-:Y:S01]  /*10a220*/  @P5 STG.E desc[UR60][R232.64], R197 ;  /* 0x000000c5e8005986 */ /* 0x0087e2000c10193c */
[----:B------:R-:W-:-:S03]  /*10a230*/  ISETP.GE.AND P5, PT, R16, R245, PT ;  /* 0x000000f51000720c */ /* 0x000fc60003fa6270 */
[----:B------:R1:W-:Y:S01]  /*10a240*/  @P3 STG.E desc[UR60][R198.64], R247 ;  /* 0x000000f7c6003986 */ /* 0x0003e2000c10193c */
[----:B------:R-:W-:Y:S02]  /*10a250*/  VIADD R14, R10, 0x119 ;  /* 0x000001190a0e7836 */ /* 0x000fe40000000000 */
[----:B------:R-:W4:Y:S01]  /*10a260*/  LDC R16, c[0x0][0x228] ;  /* 0x00008a00ff107b82 */ /* 0x000f220000000800 */
[----:B---3--:R-:W-:-:S04]  /*10a270*/  IMAD.WIDE R232, R0, 0x4, R2 ;  /* 0x0000000400e87825 */ /* 0x008fc800078e0202 */
[----:B-1----:R-:W-:Y:S01]  /*10a280*/  IMAD.WIDE R198, R0, 0x4, R4 ;  /* 0x0000000400c67825 */ /* 0x002fe200078e0204 */
[----:B------:R-:W3:Y:S04]  /*10a290*/  LDL.LU R247, [R1+0x1620] ;  /* 0x0016200001f77983 */ /* 0x000ee80000300800 */
[----:B--2---:R1:W-:Y:S01]  /*10a2a0*/  @P4 STG.E desc[UR60][R232.64], R234 ;  /* 0x000000eae8004986 */ /* 0x0043e2000c10193c */
[----:B------:R-:W-:-:S03]  /*10a2b0*/  ISETP.LT.AND P4, PT, R13, R238, !P5 ;  /* 0x000000ee0d00720c */ /* 0x000fc60006f81270 */
[----:B------:R-:W2:Y:S04]  /*10a2c0*/  LDL.LU R238, [R1+0xa2c] ;  /* 0x000a2c0001ee7983 */ /* 0x000ea80000300800 */
[----:B------:R1:W-:Y:S04]  /*10a2d0*/  @P6 STG.E desc[UR60][R198.64], R252 ;  /* 0x000000fcc6006986 */ /* 0x0003e8000c10193c */
[----:B------:R-:W3:Y:S01]  /*10a2e0*/  LDL.LU R245, [R1+0x1e60] ;  /* 0x001e600001f57983 */ /* 0x000ee20000300800 */
[----:B------:R-:W2:Y:S01]  /*10a2f0*/  LDC R197, c[0x0][0x228] ;  /* 0x00008a00ffc57b82 */ /* 0x000ea20000000800 */
[----:B------:R-:W-:-:S07]  /*10a300*/  ISETP.LT.AND P3, PT, R17, R236, !P2 ;  /* 0x000000ec1100720c */ /* 0x000fce0005761270 */
[----:B------:R-:W2:Y:S01]  /*10a310*/  LDC R236, c[0x0][0x228] ;  /* 0x00008a00ffec7b82 */ /* 0x000ea20000000800 */
[----:B-1----:R-:W-:-:S07]  /*10a320*/  IMAD.WIDE R232, R0, 0x4, R8 ;  /* 0x0000000400e87825 */ /* 0x002fce00078e0208 */
[----:B------:R-:W1:Y:S01]  /*10a330*/  LDC R234, c[0x0][0x228] ;  /* 0x00008a00ffea7b82 */ /* 0x000e620000000800 */
[C---:B------:R-:W-:Y:S01]  /*10a340*/  IMAD.WIDE R198, R0.reuse, 0x4, R6 ;  /* 0x0000000400c67825 */ /* 0x040fe200078e0206 */
[----:B------:R-:W3:Y:S01]  /*10a350*/  LDL.LU R252, [R1+0xe30] ;  /* 0x000e300001fc7983 */ /* 0x000ee20000300800 */
[----:B----4-:R-:W-:-:S03]  /*10a360*/  IADD3 R0, R0, R239, RZ ;  /* 0x000000ef00007210 */ /* 0x010fc60007ffe0ff */
[----:B------:R-:W4:Y:S01]  /*10a370*/  LDL.LU R239, [R1+0x1a20] ;  /* 0x001a200001ef7983 */ /* 0x000f220000300800 */
[----:B------:R-:W-:Y:S02]  /*10a380*/  ISETP.LT.AND P6, PT, R11, R235, !P5 ;  /* 0x000000eb0b00720c */ /* 0x000fe40006fc1270 */
[----:B------:R-:W1:Y:S01]  /*10a390*/  LDC R235, c[0x0][0x248] ;  /* 0x00009200ffeb7b82 */ /* 0x000e620000000800 */
[----:B------:R-:W-:-:S07]  /*10a3a0*/  ISETP.LT.AND P2, PT, R15, R237, !P2 ;  /* 0x000000ed0f00720c */ /* 0x000fce0005741270 */
[----:B------:R-:W3:Y:S01]  /*10a3b0*/  LDC R237, c[0x0][0x22c] ;  /* 0x00008b00ffed7b82 */ /* 0x000ee20000000800 */
[----:B--2---:R2:W-:Y:S05]  /*10a3c0*/  @P3 STG.E desc[UR60][R198.64], R238 ;  /* 0x000000eec6003986 */ /* 0x0045ea000c10193c */
[----:B------:R1:W-:Y:S01]  /*10a3d0*/  @P2 STG.E desc[UR60][R232.64], R246 ;  /* 0x000000f6e8002986 */ /* 0x0003e2000c10193c */
[----:B------:R-:W-:Y:S02]  /*10a3e0*/  ISETP.LT.AND P2, PT, R17, R197, !P5 ;  /* 0x000000c51100720c */ /* 0x000fe40006f41270 */
[----:B------:R-:W-:Y:S02]  /*10a3f0*/  ISETP.LT.AND P5, PT, R15, R236, !P5 ;  /* 0x000000ec0f00720c */ /* 0x000fe40006fa1270 */
[----:B------:R-:W-:Y:S01]  /*10a400*/  ISETP.GE.AND P3, PT, R14, R244, PT ;  /* 0x000000f40e00720c */ /* 0x000fe20003f66270 */
[----:B------:R-:W3:Y:S01]  /*10a410*/  LDL.LU R236, [R1+0x230] ;  /* 0x0002300001ec7983 */ /* 0x000ee20000300800 */
[----:B--2---:R-:W-:-:S04]  /*10a420*/  IMAD.WIDE R198, R0, 0x4, R2 ;  /* 0x0000000400c67825 */ /* 0x004fc800078e0202 */
[C---:B-1----:R-:W-:Y:S01]  /*10a430*/  IMAD.WIDE R232, R0.reuse, 0x4, R4 ;  /* 0x0000000400e87825 */ /* 0x042fe200078e0204 */
[----:B------:R-:W-:Y:S01]  /*10a440*/  IADD3 R14, R0, R235, RZ ;  /* 0x000000eb000e7210 */ /* 0x000fe20007ffe0ff */
[----:B------:R-:W1:Y:S08]  /*10a450*/  LDC R197, c[0x0][0x228] ;  /* 0x00008a00ffc57b82 */ /* 0x000e700000000800 */
[----:B------:R-:W2:Y:S01]  /*10a460*/  LDC R238, c[0x0][0x228] ;  /* 0x00008a00ffee7b82 */ /* 0x000ea20000000800 */
[----:B----4-:R4:W-:Y:S04]  /*10a470*/  @P6 STG.E desc[UR60][R198.64], R239 ;  /* 0x000000efc6006986 */ /* 0x0109e8000c10193c */
[----:B---3--:R3:W-:Y:S03]  /*10a480*/  @P4 STG.E desc[UR60][R232.64], R247 ;  /* 0x000000f7e8004986 */ /* 0x0087e6000c10193c */
[----:B------:R-:W1:Y:S08]  /*10a490*/  LDC R244, c[0x0][0x228] ;  /* 0x00008a00fff47b82 */ /* 0x000e700000000800 */
[----:B------:R-:W1:Y:S08]  /*10a4a0*/  LDC R246, c[0x0][0x228] ;  /* 0x00008a00fff67b82 */ /* 0x000e700000000800 */
[----:B----4-:R-:W4:Y:S01]  /*10a4b0*/  LDC R239, c[0x0][0x228] ;  /* 0x00008a00ffef7b82 */ /* 0x010f220000000800 */
[----:B---3--:R-:W3:Y:S04]  /*10a4c0*/  LDL.LU R247, [R1+0x120] ;  /* 0x0001200001f77983 */ /* 0x008ee80000300800 */
[----:B------:R-:W4:Y:S01]  /*10a4d0*/  LDL.LU R235, [R1+0x1220] ;  /* 0x0012200001eb7983 */ /* 0x000f220000300800 */
[----:B------:R-:W-:-:S02]  /*10a4e0*/  ISETP.LT.AND P4, PT, R11, R16, !P3 ;  /* 0x000000100b00720c */ /* 0x000fc40005f81270 */
[----:B------:R-:W-:Y:S01]  /*10a4f0*/  ISETP.LT.AND P6, PT, R13, R234, !P3 ;  /* 0x000000ea0d00720c */ /* 0x000fe20005fc1270 */
[----:B------:R-:W-:-:S04]  /*10a500*/  IMAD.WIDE R198, R0, 0x4, R6 ;  /* 0x0000000400c67825 */ /* 0x000fc800078e0206 */
[----:B------:R-:W-:-:S04]  /*10a510*/  IMAD.WIDE R232, R0, 0x4, R8 ;  /* 0x0000000400e87825 */ /* 0x000fc800078e0208 */
[----:B------:R-:W-:Y:S01]  /*10a520*/  VIADD R16, R10, 0x11a ;  /* 0x0000011a0a107836 */ /* 0x000fe20000000000 */
[----:B------:R-:W1:Y:S01]  /*10a530*/  LDC R234, c[0x0][0x248] ;  /* 0x00009200ffea7b82 */ /* 0x000e620000000800 */
[----:B------:R2:W-:Y:S04]  /*10a540*/  @P2 STG.E desc[UR60][R198.64], R245 ;  /* 0x000000f5c6002986 */ /* 0x0005e8000c10193c */
[----:B------:R2:W-:Y:S01]  /*10a550*/  @P5 STG.E desc[UR60][R232.64], R252 ;  /* 0x000000fce8005986 */ /* 0x0005e2000c10193c */
[----:B------:R-:W-:Y:S01]  /*10a560*/  ISETP.GE.AND P2, PT, R16, R237, PT ;  /* 0x000000ed1000720c */ /* 0x000fe20003f46270 */
[----:B--2---:R-:W-:-:S04]  /*10a570*/  IMAD.WIDE R198, R14, 0x4, R2 ;  /* 0x000000040ec67825 */ /* 0x004fc800078e0202 */
[C---:B------:R-:W-:Y:S01]  /*10a580*/  IMAD.WIDE R232, R14.reuse, 0x4, R4 ;  /* 0x000000040ee87825 */ /* 0x040fe200078e0204 */
[----:B------:R-:W2:Y:S01]  /*10a590*/  LDL.LU R252, [R1+0x1624] ;  /* 0x0016240001fc7983 */ /* 0x000ea20000300800 */
[----:B------:R-:W3:Y:S01]  /*10a5a0*/  LDC R245, c[0x0][0x22c] ;  /* 0x00008b00fff57b82 */ /* 0x000ee20000000800 */
[----:B------:R-:W-:Y:S01]  /*10a5b0*/  ISETP.LT.AND P5, PT, R17, R238, !P3 ;  /* 0x000000ee1100720c */ /* 0x000fe20005fa1270 */
[----:B-1----:R-:W-:Y:S01]  /*10a5c0*/  IMAD.IADD R0, R14, 0x1, R234 ;  /* 0x000000010e007824 */ /* 0x002fe200078e02ea */
[----:B------:R-:W-:-:S05]  /*10a5d0*/  IADD3 R16, R10, 0x11b, RZ ;  /* 0x0000011b0a107810 */ /* 0x000fca0007ffe0ff */
[----:B------:R-:W1:Y:S01]  /*10a5e0*/  LDC R237, c[0x0][0x228] ;  /* 0x00008a00ffed7b82 */ /* 0x000e620000000800 */
[----:B----4-:R4:W-:Y:S04]  /*10a5f0*/  @P4 STG.E desc[UR60][R198.64], R235 ;  /* 0x000000ebc6004986 */ /* 0x0109e8000c10193c */
[----:B------:R1:W-:Y:S01]  /*10a600*/  @P6 STG.E desc[UR60][R232.64], R236 ;  /* 0x000000ece8006986 */ /* 0x0003e2000c10193c */
[----:B------:R-:W-:Y:S02]  /*10a610*/  ISETP.LT.AND P6, PT, R11, R197, !P2 ;  /* 0x000000c50b00720c */ /* 0x000fe400057c1270 */
[----:B------:R-:W-:Y:S01]  /*10a620*/  ISETP.LT.AND P3, PT, R15, R244, !P3 ;  /* 0x000000f40f00720c */ /* 0x000fe20005f61270 */
[----:B------:R-:W2:Y:S01]  /*10a630*/  LDL.LU R197, [R1+0x1a24] ;  /* 0x001a240001c57983 */ /* 0x000ea20000300800 */
[----:B------:R-:W2:Y:S08]  /*10a640*/  LDC R238, c[0x0][0x228] ;  /* 0x00008a00ffee7b82 */ /* 0x000eb00000000800 */
[----:B----4-:R-:W4:Y:S01]  /*10a650*/  LDC R235, c[0x0][0x228] ;  /* 0x00008a00ffeb7b82 */ /* 0x010f220000000800 */
[----:B------:R-:W-:-:S07]  /*10a660*/  ISETP.LT.AND P4, PT, R13, R246, !P2 ;  /* 0x000000f60d00720c */ /* 0x000fce0005781270 */
[----:B-1----:R-:W1:Y:S08]  /*10a670*/  LDC R236, c[0x0][0x248] ;  /* 0x00009200ffec7b82 */ /* 0x002e700000000800 */
[----:B------:R-:W1:Y:S01]  /*10a680*/  LDC R246, c[0x0][0x22c] ;  /* 0x00008b00fff67b82 */ /* 0x000e620000000800 */
[----:B------:R-:W-:-:S04]  /*10a690*/  IMAD.WIDE R198, R14, 0x4, R6 ;  /* 0x000000040ec67825 */ /* 0x000fc800078e0206 */
[----:B------:R-:W-:-:S03]  /*10a6a0*/  IMAD.WIDE R232, R14, 0x4, R8 ;  /* 0x000000040ee87825 */ /* 0x000fc600078e0208 */
[----:B------:R-:W1:Y:S08]  /*10a6b0*/  LDC R244, c[0x0][0x228] ;  /* 0x00008a00fff47b82 */ /* 0x000e700000000800 */
[----:B------:R-:W1:Y:S01]  /*10a6c0*/  LDC R234, c[0x0][0x228] ;  /* 0x00008a00ffea7b82 */ /* 0x000e620000000800 */
[----:B---3--:R3:W-:Y:S04]  /*10a6d0*/  @P5 STG.E desc[UR60][R198.64], R247 ;  /* 0x000000f7c6005986 */ /* 0x0087e8000c10193c */
[----:B------:R4:W-:Y:S01]  /*10a6e0*/  @P3 STG.E desc[UR60][R232.64], R240 ;  /* 0x000000f0e8003986 */ /* 0x0009e2000c10193c */
[----:B------:R-:W-:Y:S01]  /*10a6f0*/  ISETP.GE.AND P5, PT, R16, R245, PT ;  /* 0x000000f51000720c */ /* 0x000fe20003fa6270 */
[----:B---3--:R-:W-:-:S02]  /*10a700*/  IMAD.WIDE R198, R0, 0x4, R2 ;  /* 0x0000000400c67825 */ /* 0x008fc400078e0202 */
[----:B------:R-:W3:Y:S04]  /*10a710*/  LDL.LU R247, [R1+0x234] ;  /* 0x0002340001f77983 */ /* 0x000ee80000300800 */
[----:B------:R-:W3:Y:S04]  /*10a720*/  LDL.LU R245, [R1+0x1e64] ;  /* 0x001e640001f57983 */ /* 0x000ee80000300800 */
[----:B----4-:R-:W4:Y:S04]  /*10a730*/  LDL.LU R240, [R1+0xe34] ;  /* 0x000e340001f07983 */ /* 0x010f280000300800 */
[----:B--2---:R2:W-:Y:S02]  /*10a740*/  @P6 STG.E desc[UR60][R198.64], R197 ;  /* 0x000000c5c6006986 */ /* 0x0045e4000c10193c */
[----:B--2---:R-:W-:Y:S01]  /*10a750*/  IMAD.WIDE R198, R0, 0x4, R4 ;  /* 0x0000000400c67825 */ /* 0x004fe200078e0204 */
[----:B------:R-:W2:Y:S04]  /*10a760*/  LDC R197, c[0x0][0x228] ;  /* 0x00008a00ffc57b82 */ /* 0x000ea80000000800 */
[----:B------:R1:W-:Y:S01]  /*10a770*/  @P4 STG.E desc[UR60][R198.64], R252 ;  /* 0x000000fcc6004986 */ /* 0x0003e2000c10193c */
[----:B------:R-:W-:-:S03]  /*10a780*/  ISETP.LT.AND P4, PT, R11, R235, !P5 ;  /* 0x000000eb0b00720c */ /* 0x000fc60006f81270 */
[----:B-1----:R-:W2:Y:S04]  /*10a790*/  LDL.LU R252, [R1+0x124] ;  /* 0x0001240001fc7983 */ /* 0x002ea80000300800 */
[----:B------:R-:W2:Y:S01]  /*10a7a0*/  LDL.LU R235, [R1+0x1224] ;  /* 0x0012240001eb7983 */ /* 0x000ea20000300800 */
[----:B------:R-:W-:Y:S02]  /*10a7b0*/  ISETP.LT.AND P3, PT, R17, R237, !P2 ;  /* 0x000000ed1100720c */ /* 0x000fe40005761270 */
[----:B------:R-:W-:Y:S01]  /*10a7c0*/  ISETP.LT.AND P2, PT, R15, R238, !P2 ;  /* 0x000000ee0f00720c */ /* 0x000fe20005741270 */
[C---:B------:R-:W-:Y:S01]  /*10a7d0*/  IMAD.WIDE R198, R0.reuse, 0x4, R6 ;  /* 0x0000000400c67825 */ /* 0x040fe200078e0206 */
[----:B------:R-:W-:-:S03]  /*10a7e0*/  IADD3 R14, R0, R236, RZ ;  /* 0x000000ec000e7210 */ /* 0x000fc60007ffe0ff */
[----:B------:R-:W-:Y:S02]  /*10a7f0*/  VIADD R16, R10, 0x11c ;  /* 0x0000011c0a107836 */ /* 0x000fe40000000000 */
[----:B------:R-:W-:Y:S01]  /*10a800*/  IMAD.WIDE R232, R0, 0x4, R8 ;  /* 0x0000000400e87825 */ /* 0x000fe200078e0208 */
[----:B------:R-:W1:Y:S08]  /*10a810*/  LDC R238, c[0x0][0x228] ;  /* 0x00008a00ffee7b82 */ /* 0x000e700000000800 */
[----:B------:R-:W1:Y:S01]  /*10a820*/  LDC R237, c[0x0][0x248] ;  /* 0x00009200ffed7b82 */ /* 0x000e620000000800 */
[----:B---3--:R3:W-:Y:S01]  /*10a830*/  @P3 STG.E desc[UR60][R198.64], R245 ;  /* 0x000000f5c6003986 */ /* 0x0087e2000c10193c */
[----:B------:R-:W-:-:S03]  /*10a840*/  ISETP.GE.AND P3, PT, R16, R246, PT ;  /* 0x000000f61000720c */ /* 0x000fc60003f66270 */
[----:B----4-:R4:W-:Y:S01]  /*10a850*/  @P2 STG.E desc[UR60][R232.64], R240 ;  /* 0x000000f0e8002986 */ /* 0x0109e2000c10193c */
[----:B------:R-:W-:Y:S02]  /*10a860*/  ISETP.LT.AND P6, PT, R13, R239, !P5 ;  /* 0x000000ef0d00720c */ /* 0x000fe40006fc1270 */
[----:B------:R-:W2:Y:S01]  /*10a870*/  LDC R236, c[0x0][0x248] ;  /* 0x00009200ffec7b82 */ /* 0x000ea20000000800 */
[----:B---3--:R-:W-:-:S07]  /*10a880*/  IMAD.WIDE R198, R14, 0x4, R2 ;  /* 0x000000040ec67825 */ /* 0x008fce00078e0202 */
[----:B------:R-:W3:Y:S01]  /*10a890*/  LDC R245, c[0x0][0x22c] ;  /* 0x00008b00fff57b82 */ /* 0x000ee20000000800 */
[----:B------:R-:W-:-:S07]  /*10a8a0*/  ISETP.LT.AND P2, PT, R17, R244, !P5 ;  /* 0x000000f41100720c */ /* 0x000fce0006f41270 */
[----:B------:R-:W3:Y:S08]  /*10a8b0*/  LDC R239, c[0x0][0x228] ;  /* 0x00008a00ffef7b82 */ /* 0x000ef00000000800 */
[----:B------:R-:W3:Y:S08]  /*10a8c0*/  LDC R244, c[0x0][0x228] ;  /* 0x00008a00fff47b82 */ /* 0x000ef00000000800 */
[----:B----4-:R-:W4:Y:S01]  /*10a8d0*/  LDC R240, c[0x0][0x228] ;  /* 0x00008a00fff07b82 */ /* 0x010f220000000800 */
[----:B-1----:R-:W-:Y:S01]  /*10a8e0*/  IMAD.IADD R16, R14, 0x1, R237 ;  /* 0x000000010e107824 */ /* 0x002fe200078e02ed */
[----:B------:R-:W-:-:S06]  /*10a8f0*/  IADD3 R0, R10, 0x11d, RZ ;  /* 0x0000011d0a007810 */ /* 0x000fcc0007ffe0ff */
[----:B------:R-:W1:Y:S01]  /*10a900*/  LDC R246, c[0x0][0x22c] ;  /* 0x00008b00fff67b82 */ /* 0x000e620000000800 */
[----:B--2---:R2:W-:Y:S01]  /*10a910*/  @P4 STG.E desc[UR60][R198.64], R235 ;  /* 0x000000ebc6004986 */ /* 0x0045e2000c10193c */
[----:B------:R-:W-:-:S03]  /*10a920*/  ISETP.LT.AND P4, PT, R11, R197, !P3 ;  /* 0x000000c50b00720c */ /* 0x000fc60005f81270 */
[----:B------:R-:W4:Y:S01]  /*10a930*/  LDL.LU R197, [R1+0x1a28] ;  /* 0x001a280001c57983 */ /* 0x000f220000300800 */
[C---:B------:R-:W-:Y:S01]  /*10a940*/  IMAD.WIDE R232, R14.reuse, 0x4, R4 ;  /* 0x000000040ee87825 */ /* 0x040fe200078e0204 */
[----:B------:R-:W-:Y:S01]  /*10a950*/  ISETP.LT.AND P5, PT, R15, R234, !P5 ;  /* 0x000000ea0f00720c */ /* 0x000fe20006fa1270 */
[----:B------:R-:W1:Y:S08]  /*10a960*/  LDC R237, c[0x0][0x228] ;  /* 0x00008a00ffed7b82 */ /* 0x000e700000000800 */
[----:B--2---:R-:W2:Y:S08]  /*10a970*/  LDC R235, c[0x0][0x228] ;  /* 0x00008a00ffeb7b82 */ /* 0x004eb00000000800 */
[----:B------:R-:W1:Y:S01]  /*10a980*/  LDC R234, c[0x0][0x228] ;  /* 0x00008a00ffea7b82 */ /* 0x000e620000000800 */
[----:B------:R3:W-:Y:S01]  /*10a990*/  @P6 STG.E desc[UR60][R232.64], R247 ;  /* 0x000000f7e8006986 */ /* 0x0007e2000c10193c */
[----:B------:R-:W-:Y:S01]  /*10a9a0*/  ISETP.LT.AND P6, PT, R13, R238, !P3 ;  /* 0x000000ee0d00720c */ /* 0x000fe20005fc1270 */
[----:B------:R-:W-:-:S02]  /*10a9b0*/  IMAD.WIDE R198, R14, 0x4, R6 ;  /* 0x000000040ec67825 */ /* 0x000fc400078e0206 */
[----:B---3--:R-:W3:Y:S04]  /*10a9c0*/  LDL.LU R247, [R1+0x1e68] ;  /* 0x001e680001f77983 */ /* 0x008ee80000300800 */
[----:B------:R-:W2:Y:S01]  /*10a9d0*/  LDL.LU R238, [R1+0x1628] ;  /* 0x0016280001ee7983 */ /* 0x000ea20000300800 */
[----:B------:R-:W-:-:S03]  /*10a9e0*/  IMAD.WIDE R232, R14, 0x4, R8 ;  /* 0x000000040ee87825 */ /* 0x000fc600078e0208 */
[----:B------:R4:W-:Y:S01]  /*10a9f0*/  @P2 STG.E desc[UR60][R198.64], R252 ;  /* 0x000000fcc6002986 */ /* 0x0009e2000c10193c */
[----:B------:R-:W-:-:S03]  /*10aa00*/  ISETP.GE.AND P2, PT, R0, R245, PT ;  /* 0x000000f50000720c */ /* 0x000fc60003f46270 */
[----:B------:R4:W-:Y:S01]  /*10aa10*/  @P5 STG.E desc[UR60][R232.64], R241 ;  /* 0x000000f1e8005986 */ /* 0x0009e2000c10193c */
[----:B------:R-:W-:Y:S01]  /*10aa20*/  ISETP.LT.AND P5, PT, R17, R239, !P3 ;  /* 0x000000ef1100720c */ /* 0x000fe20005fa1270 */
[C---:B----4-:R-:W-:Y:S02]  /*10aa30*/  IMAD.WIDE R198, R16.reuse, 0x4, R2 ;  /* 0x0000000410c67825 */ /* 0x050fe400078e0202 */
[----:B------:R-:W4:Y:S04]  /*10aa40*/  LDL.LU R252, [R1+0x238] ;  /* 0x0002380001fc7983 */ /* 0x000f280000300800 */
[----:B------:R-:W4:Y:S01]  /*10aa50*/  LDL.LU R241, [R1+0x128] ;  /* 0x0001280001f17983 */ /* 0x000f220000300800 */
[----:B------:R-:W-:Y:S01]  /*10aa60*/  ISETP.LT.AND P3, PT, R15, R240, !P3 ;  /* 0x000000f00f00720c */ /* 0x000fe20005f61270 */
[C---:B------:R-:W-:Y:S01]  /*10aa70*/  IMAD.WIDE R232, R16.reuse, 0x4, R6 ;  /* 0x0000000410e87825 */ /* 0x040fe200078e0206 */
[----:B------:R-:W4:Y:S03]  /*10aa80*/  LDC R239, c[0x0][0x228] ;  /* 0x00008a00ffef7b82 */ /* 0x000f260000000800 */
[----:B------:R-:W-:Y:S01]  /*10aa90*/  IMAD.IADD R0, R16, 0x1, R236 ;  /* 0x0000000110007824 */ /* 0x000fe200078e02ec */
[----:B------:R-:W-:-:S04]  /*10aaa0*/  IADD3 R14, R10, 0x11e, RZ ;  /* 0x0000011e0a0e7810 */ /* 0x000fc80007ffe0ff */
[----:B------:R-:W4:Y:S08]  /*10aab0*/  LDC R245, c[0x0][0x22c] ;  /* 0x00008b00fff57b82 */ /* 0x000f300000000800 */
[----:B------:R-:W4:Y:S01]  /*10aac0*/  LDC R236, c[0x0][0x228] ;  /* 0x00008a00ffec7b82 */ /* 0x000f220000000800 */
[----:B------:R1:W-:Y:S01]  /*10aad0*/  @P4 STG.E desc[UR60][R198.64], R197 ;  /* 0x000000c5c6004986 */ /* 0x0003e2000c10193c */
[----:B------:R-:W-:-:S03]  /*10aae0*/  ISETP.LT.AND P4, PT, R13, R244, !P2 ;  /* 0x000000f40d00720c */ /* 0x000fc60005781270 */
[----:B------:R-:W4:Y:S04]  /*10aaf0*/  LDL.LU R244, [R1+0x1228] ;  /* 0x0012280001f47983 */ /* 0x000f280000300800 */
[----:B------:R-:W4:Y:S01]  /*10ab00*/  LDL.LU R240, [R1+0xe38] ;  /* 0x000e380001f07983 */ /* 0x000f220000300800 */
[----:B-1----:R-:W1:Y:S01]  /*10ab10*/  LDC R197, c[0x0][0x228] ;  /* 0x00008a00ffc57b82 */ /* 0x002e620000000800 */
[----:B------:R-:W-:-:S05]  /*10ab20*/  IMAD.WIDE R198, R16, 0x4, R4 ;  /* 0x0000000410c67825 */ /* 0x000fca00078e0204 */
[----:B--2---:R2:W-:Y:S01]  /*10ab30*/  @P6 STG.E desc[UR60][R198.64], R238 ;  /* 0x000000eec6006986 */ /* 0x0045e2000c10193c */
[----:B------:R-:W-:-:S03]  /*10ab40*/  ISETP.LT.AND P6, PT, R11, R235, !P2 ;  /* 0x000000eb0b00720c */ /* 0x000fc600057c1270 */
[----:B---3--:R3:W-:Y:S01]  /*10ab50*/  @P5 STG.E desc[UR60][R232.64], R247 ;  /* 0x000000f7e8005986 */ /* 0x0087e2000c10193c */
[----:B------:R-:W-:Y:S01]  /*10ab60*/  ISETP.GE.AND P5, PT, R14, R246, PT ;  /* 0x000000f60e00720c */ /* 0x000fe20003fa6270 */
[----:B------:R-:W1:Y:S08]  /*10ab70*/  LDC R235, c[0x0][0x228] ;  /* 0x00008a00ffeb7b82 */ /* 0x000e700000000800 */
[----:B------:R-:W1:Y:S08]  /*10ab80*/  LDC R246, c[0x0][0x228] ;  /* 0x00008a00fff67b82 */ /* 0x000e700000000800 */
[----:B--2---:R-:W2:Y:S01]  /*10ab90*/  LDC R238, c[0x0][0x248] ;  /* 0x00009200ffee7b82 */ /* 0x004ea20000000800 */
[----:B------:R-:W-:-:S04]  /*10aba0*/  IMAD.WIDE R198, R16, 0x4, R8 ;  /* 0x0000000410c67825 */ /* 0x000fc800078e0208 */
[----:B---3--:R-:W-:-:S03]  /*10abb0*/  IMAD.WIDE R232, R0, 0x4, R2 ;  /* 0x0000000400e87825 */ /* 0x008fc600078e0202 */
[----:B------:R-:W3:Y:S01]  /*10abc0*/  LDC R247, c[0x0][0x228] ;  /* 0x00008a00fff77b82 */ /* 0x000ee20000000800 */
[----:B----4-:R-:W-:Y:S04]  /*10abd0*/  @P3 STG.E desc[UR60][R198.64], R240 ;  /* 0x000000f0c6003986 */ /* 0x010fe8000c10193c */
[----:B------:R4:W-:Y:S01]  /*10abe0*/  @P6 STG.E desc[UR60][R232.64], R244 ;  /* 0x000000f4e8006986 */ /* 0x0009e2000c10193c */
[----:B-1----:R-:W-:Y:S02]  /*10abf0*/  ISETP.LT.AND P6, PT, R13, R197, !P5 ;  /* 0x000000c50d00720c */ /* 0x002fe40006fc1270 */
[----:B------:R-:W-:Y:S01]  /*10ac00*/  ISETP.LT.AND P3, PT, R17, R237, !P2 ;  /* 0x000000ed1100720c */ /* 0x000fe20005761270 */
[----:B------:R-:W3:Y:S01]  /*10ac10*/  LDL.LU R197, [R1+0x1a2c] ;  /* 0x001a2c0001c57983 */ /* 0x000ee20000300800 */
[----:B------:R-:W-:Y:S01]  /*10ac20*/  ISETP.LT.AND P2, PT, R15, R234, !P2 ;  /* 0x000000ea0f00720c */ /* 0x000fe20005741270 */
[----:B------:R-:W1:Y:S01]  /*10ac30*/  LDC R237, c[0x0][0x228] ;  /* 0x00008a00ffed7b82 */ /* 0x000e620000000800 */
[----:B--2---:R-:W-:Y:S01]  /*10ac40*/  IADD3 R14, R0, R238, RZ ;  /* 0x000000ee000e7210 */ /* 0x004fe20007ffe0ff */
[----:B------:R-:W-:-:S06]  /*10ac50*/  VIADD R16, R10, 0x11f ;  /* 0x0000011f0a107836 */ /* 0x000fcc0000000000 */
[----:B----4-:R-:W2:Y:S08]  /*10ac60*/  LDC R244, c[0x0][0x248] ;  /* 0x00009200fff47b82 */ /* 0x010eb00000000800 */
[----:B------:R-:W4:Y:S01]  /*10ac70*/  LDC R234, c[0x0][0x228] ;  /* 0x00008a00ffea7b82 */ /* 0x000f220000000800 */
[----:B------:R-:W-:-:S05]  /*10ac80*/  IMAD.WIDE R198, R0, 0x4, R4 ;  /* 0x0000000400c67825 */ /* 0x000fca00078e0204 */
[----:B------:R1:W-:Y:S01]  /*10ac90*/  @P4 STG.E desc[UR60][R198.64], R252 ;  /* 0x000000fcc6004986 */ /* 0x0003e2000c10193c */
[----:B------:R-:W-:Y:S01]  /*10aca0*/  ISETP.LT.AND P4, PT, R11, R239, !P5 ;  /* 0x000000ef0b00720c */ /* 0x000fe20006f81270 */
[C---:B-1----:R-:W-:Y:S02]  /*10acb0*/  IMAD.WIDE R198, R0.reuse, 0x4, R6 ;  /* 0x0000000400c67825 */ /* 0x042fe400078e0206 */
[----:B------:R-:W4:Y:S04]  /*10acc0*/  LDL.LU R252, [R1+0xe3c] ;  /* 0x000e3c0001fc7983 */ /* 0x000f280000300800 */
[----:B------:R-:W4:Y:S04]  /*10acd0*/  LDL.LU R239, [R1+0x162c] ;  /* 0x00162c0001ef7983 */ /* 0x000f280000300800 */
[----:B------:R1:W-:Y:S02]  /*10ace0*/  @P3 STG.E desc[UR60][R198.64], R241 ;  /* 0x000000f1c6003986 */ /* 0x0003e4000c10193c */
[----:B-1----:R-:W-:-:S04]  /*10acf0*/  IMAD.WIDE R198, R0, 0x4, R8 ;  /* 0x0000000400c67825 */ /* 0x002fc800078e0208 */
[----:B------:R-:W-:Y:S01]  /*10ad00*/  IMAD.WIDE R232, R14, 0x4, R2 ;  /* 0x000000040ee87825 */ /* 0x000fe200078e0202 */
[----:B------:R-:W1:Y:S01]  /*10ad10*/  LDC.64 R240, c[0x0][0x228] ;  /* 0x00008a00fff07b82 */ /* 0x000e620000000a00 */
[----:B------:R2:W-:Y:S04]  /*10ad20*/  @P2 STG.E desc[UR60][R198.64], R242 ;  /* 0x000000f2c6002986 */ /* 0x0005e8000c10193c */
[----:B--2---:R-:W2:Y:S01]  /*10ad30*/  LDL.LU R242, [R1+0x1e6c] ;  /* 0x001e6c0001f27983 */ /* 0x004ea20000300800 */
[----:B------:R-:W-:Y:S02]  /*10ad40*/  ISETP.GE.AND P3, PT, R16, R245, PT ;  /* 0x000000f51000720c */ /* 0x000fe40003f66270 */
[----:B---3--:R-:W-:Y:S02]  /*10ad50*/  ISETP.LT.AND P2, PT, R17, R247, !P5 ;  /* 0x000000f71100720c */ /* 0x008fe40006f41270 */
[----:B------:R-:W-:Y:S01]  /*10ad60*/  ISETP.LT.AND P5, PT, R15, R237, !P5 ;  /* 0x000000ed0f00720c */ /* 0x000fe20006fa1270 */
[----:B------:R-:W-:-:S04]  /*10ad70*/  IMAD.WIDE R198, R14, 0x4, R4 ;  /* 0x000000040ec67825 */ /* 0x000fc800078e0204 */
[----:B------:R-:W-:Y:S01]  /*10ad80*/  VIADD R16, R10, 0x120 ;  /* 0x000001200a107836 */ /* 0x000fe20000000000 */
[----:B------:R-:W3:Y:S01]  /*10ad90*/  LDC R245, c[0x0][0x228] ;  /* 0x00008a00fff57b82 */ /* 0x000ee20000000800 */
[----:B------:R-:W-:-:S07]  /*10ada0*/  IADD3 R0, R14, R244, RZ ;  /* 0x000000f40e007210 */ /* 0x000fce0007ffe0ff */
[----:B------:R-:W3:Y:S08]  /*10adb0*/  LDC R247, c[0x0][0x248] ;  /* 0x00009200fff77b82 */ /* 0x000ef00000000800 */
[----:B------:R-:W3:Y:S01]  /*10adc0*/  LDC R244, c[0x0][0x228] ;  /* 0x00008a00fff47b82 */ /* 0x000ee20000000800 */
[----:B------:R1:W-:Y:S01]  /*10add0*/  @P4 STG.E desc[UR60][R232.64], R197 ;  /* 0x000000c5e8004986 */ /* 0x0003e2000c10193c */
[----:B------:R-:W-:-:S03]  /*10ade0*/  ISETP.LT.AND P4, PT, R13, R236, !P3 ;  /* 0x000000ec0d00720c */ /* 0x000fc60005f81270 */
[----:B------:R-:W3:Y:S04]  /*10adf0*/  LDL.LU R236, [R1+0x23c] ;  /* 0x00023c0001ec7983 */ /* 0x000ee80000300800 */
[----:B------:R-:W3:Y:S01]  /*10ae00*/  LDL.LU R237, [R1+0x122c] ;  /* 0x00122c0001ed7983 */ /* 0x000ee20000300800 */
[C---:B-1----:R-:W-:Y:S01]  /*10ae10*/  IMAD.WIDE R232, R14.reuse, 0x4, R8 ;  /* 0x000000040ee87825 */ /* 0x042fe200078e0208 */
[----:B------:R-:W1:Y:S02]  /*10ae20*/  LDC R197, c[0x0][0x228] ;  /* 0x00008a00ffc57b82 */ /* 0x000e640000000800 */
[----:B----4-:R4:W-:Y:S02]  /*10ae30*/  @P6 STG.E desc[UR60][R198.64], R239 ;  /* 0x000000efc6006986 */ /* 0x0109e4000c10193c */
[----:B----4-:R-:W-:-:S04]  /*10ae40*/  IMAD.WIDE R198, R14, 0x4, R6 ;  /* 0x000000040ec67825 */ /* 0x010fc800078e0206 */
[----:B------:R-:W4:Y:S01]  /*10ae50*/  LDC.64 R238, c[0x0][0x228] ;  /* 0x00008a00ffee7b82 */ /* 0x000f220000000a00 */
[----:B--2---:R2:W-:Y:S01]  /*10ae60*/  @P2 STG.E desc[UR60][R198.64], R242 ;  /* 0x000000f2c6002986 */ /* 0x0045e2000c10193c */
[----:B------:R-:W-:-:S03]  /*10ae70*/  ISETP.GE.AND P2, PT, R16, R241, PT ;  /* 0x000000f11000720c */ /* 0x000fc60003f46270 */
[----:B------:R-:W4:Y:S04]  /*10ae80*/  LDL.LU R241, [R1+0x12c] ;  /* 0x00012c0001f17983 */ /* 0x000f280000300800 */
[----:B------:R1:W-:Y:S01]  /*10ae90*/  @P5 STG.E desc[UR60][R232.64], R252 ;  /* 0x000000fce8005986 */ /* 0x0003e2000c10193c */
[----:B------:R-:W-:Y:S02]  /*10aea0*/  ISETP.LT.AND P5, PT, R15, R246, !P3 ;  /* 0x000000f60f00720c */ /* 0x000fe40005fa1270 */
[----:B------:R-:W-:Y:S01]  /*10aeb0*/  ISETP.LT.AND P6, PT, R11, R235, !P3 ;  /* 0x000000eb0b00720c */ /* 0x000fe20005fc1270 */
[----:B------:R-:W-:Y:S01]  /*10aec0*/  VIADD R14, R10, 0x121 ;  /* 0x000001210a0e7836 */ /* 0x000fe20000000000 */
[----:B------:R-:W4:Y:S08]  /*10aed0*/  LDC R16, c[0x0][0x228] ;  /* 0x00008a00ff107b82 */ /* 0x000f300000000800 */
[----:B--2---:R-:W2:Y:S01]  /*10aee0*/  LDC R242, c[0x0][0x228] ;  /* 0x00008a00fff27b82 */ /* 0x004ea20000000800 */
[----:B-1----:R-:W2:Y:S04]  /*10aef0*/  LDL.LU R252, [R1+0x1230] ;  /* 0x0012300001fc7983 */ /* 0x002ea80000300800 */
[----:B------:R-:W2:Y:S01]  /*10af00*/  LDL.LU R246, [R1+0x1630] ;  /* 0x0016300001f67983 */ /* 0x000ea20000300800 */
[----:B------:R-:W-:-:S04]  /*10af10*/  IMAD.WIDE R198, R0, 0x4, R2 ;  /* 0x0000000400c67825 */ /* 0x000fc800078e0202 */
[----:B------:R-:W-:Y:S01]  /*10af20*/  IMAD.WIDE R232, R0, 0x4, R4 ;  /* 0x0000000400e87825 */ /* 0x000fe200078e0204 */
[----:B---3--:R-:W-:Y:S01]  /*10af30*/  ISETP.LT.AND P3, PT, R17, R245, !P3 ;  /* 0x000000f51100720c */ /* 0x008fe20005f61270 */
[----:B------:R-:W1:Y:S01]  /*10af40*/  LDC R235, c[0x0][0x228] ;  /* 0x00008a00ffeb7b82 */ /* 0x000e620000000800 */
[----:B------:R-:W3:Y:S04]  /*10af50*/  LDL.LU R245, [R1+0xe40] ;  /* 0x000e400001f57983 */ /* 0x000ee80000300800 */
[----:B------:R1:W-:Y:S04]  /*10af60*/  @P6 STG.E desc[UR60][R198.64], R237 ;  /* 0x000000edc6006986 */ /* 0x0003e8000c10193c */
[----:B------:R1:W-:Y:S01]  /*10af70*/  @P4 STG.E desc[UR60][R232.64], R236 ;  /* 0x000000ece8004986 */ /* 0x0003e2000c10193c */
[----:B------:R-:W-:-:S02]  /*10af80*/  ISETP.LT.AND P4, PT, R11, R197, !P2 ;  /* 0x000000c50b00720c */ /* 0x000fc40005781270 */
[----:B------:R-:W4:Y:S01]  /*10af90*/  LDC R197, c[0x0][0x248] ;  /* 0x00009200ffc57b82 */ /* 0x000f220000000800 */
[----:B------:R-:W-:Y:S01]  /*10afa0*/  ISETP.LT.AND P6, PT, R13, R234, !P2 ;  /* 0x000000ea0d00720c */ /* 0x000fe200057c1270 */
[----:B-1----:R-:W-:-:S04]  /*10afb0*/  IMAD.WIDE R198, R0, 0x4, R6 ;  /* 0x0000000400c67825 */ /* 0x002fc800078e0206 */
[C---:B------:R-:W-:Y:S01]  /*10afc0*/  IMAD.WIDE R232, R0.reuse, 0x4, R8 ;  /* 0x0000000400e87825 */ /* 0x040fe200078e0208 */
[----:B------:R-:W-:Y:S01]  /*10afd0*/  IADD3 R0, R0, R247, RZ ;  /* 0x000000f700007210 */ /* 0x000fe20007ffe0ff */
[----:B------:R-:W1:Y:S01]  /*10afe0*/  LDC.64 R236, c[0x0][0x228] ;  /* 0x00008a00ffec7b82 */ /* 0x000e620000000a00 */
[----:B------:R-:W3:Y:S04]  /*10aff0*/  LDL.LU R247, [R1+0x1a30] ;  /* 0x001a300001f77983 */ /* 0x000ee80000300800 */
[----:B----4-:R4:W-:Y:S04]  /*10b000*/  @P3 STG.E desc[UR60][R198.64], R241 ;  /* 0x000000f1c6003986 */ /* 0x0109e8000c10193c */
[----:B------:R1:W-:Y:S01]  /*10b010*/  @P5 STG.E desc[UR60][R232.64], R243 ;  /* 0x000000f3e8005986 */ /* 0x0003e2000c10193c */
[----:B------:R-:W-:-:S02]  /*10b020*/  ISETP.GE.AND P3, PT, R14, R239, PT ;  /* 0x000000ef0e00720c */ /* 0x000fc40003f66270 */
[C---:B------:R-:W-:Y:S01]  /*10b030*/  IADD3 R14, R0.reuse, R197, RZ ;  /* 0x000000c5000e7210 */ /* 0x040fe20007ffe0ff */
[----:B----4-:R-:W-:-:S04]  /*10b040*/  IMAD.WIDE R198, R0, 0x4, R2 ;  /* 0x0000000400c67825 */ /* 0x010fc800078e0202 */
[----:B-1----:R-:W-:Y:S01]  /*10b050*/  IMAD.WIDE R232, R0, 0x4, R4 ;  /* 0x0000000400e87825 */ /* 0x002fe200078e0204 */
[----:B------:R-:W1:Y:S01]  /*10b060*/  LDC R241, c[0x0][0x228] ;  /* 0x00008a00fff17b82 */ /* 0x000e620000000800 */
[----:B--2---:R-:W-:-:S07]  /*10b070*/  ISETP.LT.AND P5, PT, R15, R242, !P2 ;  /* 0x000000f20f00720c */ /* 0x004fce00057a1270 */
[----:B------:R-:W2:Y:S01]  /*10b080*/  LDC R243, c[0x0][0x228] ;  /* 0x00008a00fff37b82 */ /* 0x000ea20000000800 */
[----:B------:R4:W-:Y:S04]  /*10b090*/  @P4 STG.E desc[UR60][R198.64], R246 ;  /* 0x000000f6c6004986 */ /* 0x0009e8000c10193c */
[----:B------:R4:W-:Y:S03]  /*10b0a0*/  @P6 STG.E desc[UR60][R232.64], R252 ;  /* 0x000000fce8006986 */ /* 0x0009e6000c10193c */
[----:B------:R-:W2:Y:S08]  /*10b0b0*/  LDC R242, c[0x0][0x228] ;  /* 0x00008a00fff27b82 */ /* 0x000eb00000000800 */
[----:B------:R-:W2:Y:S01]  /*10b0c0*/  LDC R239, c[0x0][0x228] ;  /* 0x00008a00ffef7b82 */ /* 0x000ea20000000800 */
[C---:B----4-:R-:W-:Y:S01]  /*10b0d0*/  IMAD.WIDE R198, R0.reuse, 0x4, R6 ;  /* 0x0000000400c67825 */ /* 0x050fe200078e0206 */
[----:B------:R-:W4:Y:S04]  /*10b0e0*/  LDL.LU R252, [R1+0x630] ;  /* 0x0006300001fc7983 */ /* 0x000f280000300800 */
[----:B------:R-:W4:Y:S01]  /*10b0f0*/  LDL.LU R197, [R1+0xa30] ;  /* 0x000a300001c57983 */ /* 0x000f220000300800 */
[----:B------:R-:W-:Y:S01]  /*10b100*/  IMAD.WIDE R232, R0, 0x4, R8 ;  /* 0x0000000400e87825 */ /* 0x000fe200078e0208 */
[----:B------:R-:W4:Y:S02]  /*10b110*/  LDC R246, c[0x0][0x248] ;  /* 0x00009200fff67b82 */ /* 0x000f240000000800 */
[----:B------:R-:W4:Y:S01]  /*10b120*/  LDL.LU R0, [R1+0x240] ;  /* 0x0002400001007983 */ /* 0x000f220000300800 */
[----:B------:R-:W-:-:S02]  /*10b130*/  ISETP.LT.AND P2, PT, R17, R235, !P2 ;  /* 0x000000eb1100720c */ /* 0x000fc40005741270 */
[----:B------:R-:W-:Y:S02]  /*10b140*/  ISETP.LT.AND P6, PT, R11, R16, !P3 ;  /* 0x000000100b00720c */ /* 0x000fe40005fc1270 */
[----:B------:R-:W-:Y:S01]  /*10b150*/  ISETP.LT.AND P4, PT, R13, R244, !P3 ;  /* 0x000000f40d00720c */ /* 0x000fe20005f81270 */
[----:B------:R-:W-:Y:S01]  /*10b160*/  VIADD R16, R10, 0x122 ;  /* 0x000001220a107836 */ /* 0x000fe20000000000 */
[----:B------:R-:W4:Y:S08]  /*10b170*/  LDC.64 R234, c[0x0][0x228] ;  /* 0x00008a00ffea7b82 */ /* 0x000f300000000a00 */
[----:B------:R-:W4:Y:S01]  /*10b180*/  LDC R244, c[0x0][0x228] ;  /* 0x00008a00fff47b82 */ /* 0x000f220000000800 */
[----:B---3--:R3:W-:Y:S04]  /*10b190*/  @P2 STG.E desc[UR60][R198.64], R247 ;  /* 0x000000f7c6002986 */ /* 0x0087e8000c10193c */
[----:B------:R3:W-:Y:S01]  /*10b1a0*/  @P5 STG.E desc[UR60][R232.64], R245 ;  /* 0x000000f5e8005986 */ /* 0x0007e2000c10193c */
[----:B------:R-:W-:-:S02]  /*10b1b0*/  ISETP.GE.AND P2, PT, R16, R237, PT ;  /* 0x000000ed1000720c */ /* 0x000fc40003f46270 */
[----:B-1----:R-:W-:Y:S02]  /*10b1c0*/  ISETP.LT.AND P5, PT, R17, R241, !P3 ;  /* 0x000000f11100720c */ /* 0x002fe40005fa1270 */
[----:B--2---:R-:W-:Y:S01]  /*10b1d0*/  ISETP.LT.AND P3, PT, R15, R242, !P3 ;  /* 0x000000f20f00720c */ /* 0x004fe20005f61270 */
[----:B------:R-:W1:Y:S01]  /*10b1e0*/  LDC R241, c[0x0][0x248] ;  /* 0x00009200fff17b82 */ /* 0x000e620000000800 */
[----:B---3--:R-:W-:-:S04]  /*10b1f0*/  IMAD.WIDE R198, R14, 0x4, R2 ;  /* 0x000000040ec67825 */ /* 0x008fc800078e0202 */
[----:B------:R-:W-:Y:S01]  /*10b200*/  IMAD.WIDE R232, R14, 0x4, R4 ;  /* 0x000000040ee87825 */ /* 0x000fe200078e0204 */
[----:B------:R-:W2:Y:S03]  /*10b210*/  LDL.LU R247, [R1+0x1234] ;  /* 0x0012340001f77983 */ /* 0x000ea60000300800 */
[----:B------:R-:W-:Y:S01]  /*10b220*/  VIADD R16, R10, 0x123 ;  /* 0x000001230a107836 */ /* 0x000fe20000000000 */
[----:B------:R-:W3:Y:S08]  /*10b230*/  LDC R237, c[0x0][0x228] ;  /* 0x00008a00ffed7b82 */ /* 0x000ef00000000800 */
[----:B------:R-:W3:Y:S01]  /*10b240*/  LDC R245, c[0x0][0x228] ;  /* 0x00008a00fff57b82 */ /* 0x000ee20000000800 */
[----:B----4-:R4:W-:Y:S01]  /*10b250*/  @P6 STG.E desc[UR60][R198.64], R197 ;  /* 0x000000c5c6006986 */ /* 0x0109e2000c10193c */
[----:B------:R-:W-:-:S03]  /*10b260*/  ISETP.LT.AND P6, PT, R13, R243, !P2 ;  /* 0x000000f30d00720c */ /* 0x000fc600057c1270 */
[----:B------:R1:W-:Y:S01]  /*10b270*/  @P4 STG.E desc[UR60][R232.64], R0 ;  /* 0x00000000e8004986 */ /* 0x0003e2000c10193c */
[----:B------:R-:W-:-:S04]  /*10b280*/  IMAD.WIDE R242, R14, 0x4, R6 ;  /* 0x000000040ef27825 */ /* 0x000fc800078e0206 */
[C---:B----4-:R-:W-:Y:S01]  /*10b290*/  IMAD.WIDE R198, R14.reuse, 0x4, R8 ;  /* 0x000000040ec67825 */ /* 0x050fe200078e0208 */
[----:B------:R-:W4:Y:S01]  /*10b2a0*/  LDC R197, c[0x0][0x228] ;  /* 0x00008a00ffc57b82 */ /* 0x000f220000000800 */
[----:B-1----:R-:W-:Y:S02]  /*10b2b0*/  IADD3 R0, R14, R246, RZ ;  /* 0x000000f60e007210 */ /* 0x002fe40007ffe0ff */
[----:B------:R-:W-:Y:S01]  /*10b2c0*/  ISETP.LT.AND P4, PT, R11, R239, !P2 ;  /* 0x000000ef0b00720c */ /* 0x000fe20005781270 */
[----:B------:R-:W3:Y:S04]  /*10b2d0*/  LDL.LU R14, [R1+0x1634] ;  /* 0x00163400010e7983 */ /* 0x000ee80000300800 */
[----:B------:R1:W-:Y:S04]  /*10b2e0*/  @P5 STG.E desc[UR60][R242.64], R252 ;  /* 0x000000fcf2005986 */ /* 0x0003e8000c10193c */
[----:B------:R1:W-:Y:S01]  /*10b2f0*/  @P3 STG.E desc[UR60][R198.64], R248 ;  /* 0x000000f8c6003986 */ /* 0x0003e2000c10193c */
[----:B------:R-:W-:Y:S01]  /*10b300*/  ISETP.GE.AND P5, PT, R16, R235, PT ;  /* 0x000000eb1000720c */ /* 0x000fe20003fa6270 */
[----:B------:R-:W4:Y:S08]  /*10b310*/  LDC.64 R232, c[0x0][0x228] ;  /* 0x00008a00ffe87b82 */ /* 0x000f300000000a00 */
[----:B------:R-:W4:Y:S08]  /*10b320*/  LDC R246, c[0x0][0x228] ;  /* 0x00008a00fff67b82 */ /* 0x000f300000000800 */
[----:B------:R-:W4:Y:S01]  /*10b330*/  LDC R239, c[0x0][0x228] ;  /* 0x00008a00ffef7b82 */ /* 0x000f220000000800 */
[----:B-1----:R-:W-:-:S07]  /*10b340*/  IMAD.WIDE R242, R0, 0x4, R2 ;  /* 0x0000000400f27825 */ /* 0x002fce00078e0202 */
[----:B------:R-:W1:Y:S01]  /*10b350*/  LDC R235, c[0x0][0x228] ;  /* 0x00008a00ffeb7b82 */ /* 0x000e620000000800 */
[----:B------:R-:W4:Y:S01]  /*10b360*/  LDL.LU R252, [R1+0x244] ;  /* 0x0002440001fc7983 */ /* 0x000f220000300800 */
[----:B------:R-:W-:-:S03]  /*10b370*/  IMAD.WIDE R198, R0, 0x4, R4 ;  /* 0x0000000400c67825 */ /* 0x000fc600078e0204 */
[----:B------:R-:W4:Y:S04]  /*10b380*/  LDL.LU R248, [R1+0x1a34] ;  /* 0x001a340001f87983 */ /* 0x000f280000300800 */
[----:B---3--:R3:W-:Y:S04]  /*10b390*/  @P4 STG.E desc[UR60][R242.64], R14 ;  /* 0x0000000ef2004986 */ /* 0x0087e8000c10193c */
[----:B--2---:R2:W-:Y:S01]  /*10b3a0*/  @P6 STG.E desc[UR60][R198.64], R247 ;  /* 0x000000f7c6006986 */ /* 0x0045e2000c10193c */
[----:B----4-:R-:W-:Y:S02]  /*10b3b0*/  ISETP.LT.AND P6, PT, R11, R197, !P5 ;  /* 0x000000c50b00720c */ /* 0x010fe40006fc1270 */
[----:B---3--:R-:W-:Y:S01]  /*10b3c0*/  IADD3 R14, R0, R241, RZ ;  /* 0x000000f1000e7210 */ /* 0x008fe20007ffe0ff */
[----:B--2---:R-:W2:Y:S04]  /*10b3d0*/  LDL.LU R247, [R1+0x634] ;  /* 0x0006340001f77983 */ /* 0x004ea80000300800 */
[----:B------:R-:W3:Y:S04]  /*10b3e0*/  LDL.LU R197, [R1+0xa34] ;  /* 0x000a340001c57983 */ /* 0x000ee80000300800 */
[----:B------:R-:W4:Y:S01]  /*10b3f0*/  LDL.LU R241, [R1+0xe44] ;  /* 0x000e440001f17983 */ /* 0x000f220000300800 */
[----:B------:R-:W-:-:S02]  /*10b400*/  ISETP.LT.AND P3, PT, R17, R237, !P2 ;  /* 0x000000ed1100720c */ /* 0x000fc40005761270 */
[----:B------:R-:W-:Y:S02]  /*10b410*/  ISETP.LT.AND P2, PT, R15, R244, !P2 ;  /* 0x000000f40f00720c */ /* 0x000fe40005741270 */
[----:B------:R-:W-:Y:S01]  /*10b420*/  ISETP.LT.AND P4, PT, R13, R245, !P5 ;  /* 0x000000f50d00720c */ /* 0x000fe20006f81270 */
[----:B------:R-:W-:-:S04]  /*10b430*/  IMAD.WIDE R244, R0, 0x4, R6 ;  /* 0x0000000400f47825 */ /* 0x000fc800078e0206 */
[----:B------:R-:W-:-:S04]  /*10b440*/  IMAD.WIDE R242, R0, 0x4, R8 ;  /* 0x0000000400f27825 */ /* 0x000fc800078e0208 */
[----:B------:R-:W-:Y:S01]  /*10b450*/  VIADD R16, R10, 0x124 ;  /* 0x000001240a107836 */ /* 0x000fe20000000000 */
[----:B------:R-:W1:Y:S08]  /*10b460*/  LDC R237, c[0x0][0x248] ;  /* 0x00009200ffed7b82 */ /* 0x000e700000000800 */
[----:B------:R-:W2:Y:S01]  /*10b470*/  LDC.64 R198, c[0x0][0x228] ;  /* 0x00008a00ffc67b82 */ /* 0x000ea20000000a00 */
[----:B------:R1:W-:Y:S01]  /*10b480*/  @P3 STG.E desc[UR60][R244.64], R248 ;  /* 0x000000f8f4003986 */ /* 0x0003e2000c10193c */
[----:B------:R-:W-:Y:S01]  /*10b490*/  ISETP.GE.AND P3, PT, R16, R233, PT ;  /* 0x000000e91000720c */ /* 0x000fe20003f66270 */
[----:B-1----:R-:W-:-:S05]  /*10b4a0*/  IMAD.WIDE R244, R14, 0x4, R2 ;  /* 0x000000040ef47825 */ /* 0x002fca00078e0202 */
[----:B------:R-:W1:Y:S01]  /*10b4b0*/  LDC R248, c[0x0][0x228] ;  /* 0x00008a00fff87b82 */ /* 0x000e620000000800 */
[----:B----4-:R-:W-:Y:S01]  /*10b4c0*/  @P2 STG.E desc[UR60][R242.64], R241 ;  /* 0x000000f1f2002986 */ /* 0x010fe2000c10193c */
[----:B------:R-:W-:-:S03]  /*10b4d0*/  ISETP.LT.AND P2, PT, R17, R246, !P5 ;  /* 0x000000f61100720c */ /* 0x000fc60006f41270 */
[----:B---3--:R3:W-:Y:S01]  /*10b4e0*/  @P6 STG.E desc[UR60][R244.64], R197 ;  /* 0x000000c5f4006986 */ /* 0x0087e2000c10193c */
[----:B------:R-:W-:Y:S02]  /*10b4f0*/  ISETP.LT.AND P5, PT, R15, R239, !P5 ;  /* 0x000000ef0f00720c */ /* 0x000fe40006fa1270 */
[----:B------:R-:W4:Y:S01]  /*10b500*/  LDC R246, c[0x0][0x228] ;  /* 0x00008a00fff67b82 */ /* 0x000f220000000800 */
[----:B------:R-:W4:Y:S01]  /*10b510*/  LDL.LU R239, [R1+0x1238] ;  /* 0x0012380001ef7983 */ /* 0x000f220000300800 */
[----:B------:R-:W-:Y:S01]  /*10b520*/  IADD3 R0, R14, R237, RZ ;  /* 0x000000ed0e007210 */ /* 0x000fe20007ffe0ff */
[----:B------:R-:W-:-:S05]  /*10b530*/  VIADD R16, R10, 0x125 ;  /* 0x000001250a107836 */ /* 0x000fca0000000000 */
[----:B------:R-:W4:Y:S08]  /*10b540*/  LDC R233, c[0x0][0x248] ;  /* 0x00009200ffe97b82 */ /* 0x000f300000000800 */
[----:B---3--:R-:W3:Y:S01]  /*10b550*/  LDC R197, c[0x0][0x228] ;  /* 0x00008a00ffc57b82 */ /* 0x008ee20000000800 */
[----:B------:R-:W-:Y:S01]  /*10b560*/  IMAD.WIDE R242, R14, 0x4, R4 ;  /* 0x000000040ef27825 */ /* 0x000fe200078e0204 */
[----:B------:R-:W-:-:S03]  /*10b570*/  ISETP.LT.AND P6, PT, R11, R240, !P3 ;  /* 0x000000f00b00720c */ /* 0x000fc60005fc1270 */
[----:B------:R-:W-:-:S03]  /*10b580*/  IMAD.WIDE R244, R14, 0x4, R6 ;  /* 0x000000040ef47825 */ /* 0x000fc600078e0206 */
[----:B------:R-:W3:Y:S08]  /*10b590*/  LDC.64 R240, c[0x0][0x228] ;  /* 0x00008a00fff07b82 */ /* 0x000ef00000000a00 */
[----:B------:R-:W3:Y:S01]  /*10b5a0*/  LDC R237, c[0x0][0x228] ;  /* 0x00008a00ffed7b82 */ /* 0x000ee20000000800 */
[----:B------:R1:W-:Y:S01]  /*10b5b0*/  @P4 STG.E desc[UR60][R242.64], R252 ;  /* 0x000000fcf2004986 */ /* 0x0003e2000c10193c */
[----:B------:R-:W-:-:S03]  /*10b5c0*/  ISETP.LT.AND P4, PT, R13, R235, !P3 ;  /* 0x000000eb0d00720c */ /* 0x000fc60005f81270 */
[----:B-1----:R-:W3:Y:S04]  /*10b5d0*/  LDL.LU R252, [R1+0xe48] ;  /* 0x000e480001fc7983 */ /* 0x002ee80000300800 */
[----:B------:R-:W3:Y:S01]  /*10b5e0*/  LDL.LU R235, [R1+0x1638] ;  /* 0x0016380001eb7983 */ /* 0x000ee20000300800 */
[----:B------:R-:W-:-:S03]  /*10b5f0*/  IMAD.WIDE R242, R14, 0x4, R8 ;  /* 0x000000040ef27825 */ /* 0x000fc600078e0208 */
[----:B--2---:R1:W-:Y:S04]  /*10b600*/  @P2 STG.E desc[UR60][R244.64], R247 ;  /* 0x000000f7f4002986 */ /* 0x0043e8000c10193c */
[----:B------:R2:W-:Y:S01]  /*10b610*/  @P5 STG.E desc[UR60][R242.64], R249 ;  /* 0x000000f9f2005986 */ /* 0x0005e2000c10193c */
[----:B------:R-:W-:Y:S02]  /*10b620*/  ISETP.LT.AND P5, PT, R17, R248, !P3 ;  /* 0x000000f81100720c */ /* 0x000fe40005fa1270 */
[----:B----4-:R-:W-:Y:S02]  /*10b630*/  ISETP.LT.AND P3, PT, R15, R246, !P3 ;  /* 0x000000f60f00720c */ /* 0x010fe40005f61270 */
[----:B------:R-:W-:Y:S02]  /*10b640*/  ISETP.GE.AND P2, PT, R16, R199, PT ;  /* 0x000000c71000720c */ /* 0x000fe40003f46270 */
[----:B------:R-:W4:Y:S01]  /*10b650*/  LDC R199, c[0x0][0x228] ;  /* 0x00008a00ffc77b82 */ /* 0x000f220000000800 */
[----:B------:R-:W-:-:S07]  /*10b660*/  IADD3 R14, R0, R233, RZ ;  /* 0x000000e9000e7210 */ /* 0x000fce0007ffe0ff */
[----:B-1----:R-:W1:Y:S01]  /*10b670*/  LDC R247, c[0x0][0x228] ;  /* 0x00008a00fff77b82 */ /* 0x002e620000000800 */
[C---:B------:R-:W-:Y:S01]  /*10b680*/  IMAD.WIDE R244, R0.reuse, 0x4, R2 ;  /* 0x0000000400f47825 */ /* 0x040fe200078e0202 */
[----:B--2---:R-:W2:Y:S03]  /*10b690*/  LDL.LU R249, [R1+0x248] ;  /* 0x0002480001f97983 */ /* 0x004ea60000300800 */
[----:B------:R-:W-:Y:S01]  /*10b6a0*/  IMAD.WIDE R242, R0, 0x4, R4 ;  /* 0x0000000400f27825 */ /* 0x000fe200078e0204 */
[----:B------:R-:W4:Y:S04]  /*10b6b0*/  LDL.LU R246, [R1+0x1a38] ;  /* 0x001a380001f67983 */ /* 0x000f280000300800 */
[----:B------:R-:W2:Y:S01]  /*10b6c0*/  LDL.LU R248, [R1+0x638] ;  /* 0x0006380001f87983 */ /* 0x000ea20000300800 */
[----:B------:R-:W-:Y:S01]  /*10b6d0*/  VIADD R16, R10, 0x126 ;  /* 0x000001260a107836 */ /* 0x000fe20000000000 */
[----:B------:R-:W2:Y:S02]  /*10b6e0*/  LDC R233, c[0x0][0x248] ;  /* 0x00009200ffe97b82 */ /* 0x000ea40000000800 */
[----:B---3--:R3:W-:Y:S04]  /*10b6f0*/  @P6 STG.E desc[UR60][R244.64], R235 ;  /* 0x000000ebf4006986 */ /* 0x0087e8000c10193c */
[----:B------:R1:W-:Y:S01]  /*10b700*/  @P4 STG.E desc[UR60][R242.64], R239 ;  /* 0x000000eff2004986 */ /* 0x0003e2000c10193c */
[----:B------:R-:W-:-:S03]  /*10b710*/  ISETP.LT.AND P4, PT, R13, R197, !P2 ;  /* 0x000000c50d00720c */ /* 0x000fc60005781270 */
[----:B------:R-:W2:Y:S01]  /*10b720*/  LDL.LU R197, [R1+0xa38] ;  /* 0x000a380001c57983 */ /* 0x000ea20000300800 */
[----:B------:R-:W-:Y:S01]  /*10b730*/  ISETP.LT.AND P6, PT, R11, R238, !P2 ;  /* 0x000000ee0b00720c */ /* 0x000fe200057c1270 */
[----:B---3--:R-:W-:-:S04]  /*10b740*/  IMAD.WIDE R244, R0, 0x4, R6 ;  /* 0x0000000400f47825 */ /* 0x008fc800078e0206 */
[----:B-1----:R-:W-:Y:S01]  /*10b750*/  IMAD.WIDE R242, R0, 0x4, R8 ;  /* 0x0000000400f27825 */ /* 0x002fe200078e0208 */
[----:B------:R-:W1:Y:S08]  /*10b760*/  LDC R235, c[0x0][0x248] ;  /* 0x00009200ffeb7b82 */ /* 0x000e700000000800 */
[----:B------:R-:W3:Y:S01]  /*10b770*/  LDC.64 R238, c[0x0][0x228] ;  /* 0x00008a00ffee7b82 */ /* 0x000ee20000000a00 */
[----:B----4-:R4:W-:Y:S04]  /*10b780*/  @P5 STG.E desc[UR60][R244.64], R246 ;  /* 0x000000f6f4005986 */ /* 0x0109e8000c10193c */
[----:B------:R4:W-:Y:S01]  /*10b790*/  @P3 STG.E desc[UR60][R242.64], R252 ;  /* 0x000000fcf2003986 */ /* 0x0009e2000c10193c */
[----:B------:R-:W-:-:S02]  /*10b7a0*/  ISETP.GE.AND P5, PT, R16, R241, PT ;  /* 0x000000f11000720c */ /* 0x000fc40003fa6270 */
[----:B------:R-:W3:Y:S01]  /*10b7b0*/  LDC R241, c[0x0][0x228] ;  /* 0x00008a00fff17b82 */ /* 0x000ee20000000800 */
[----:B----4-:R-:W-:-:S04]  /*10b7c0*/  IMAD.WIDE R244, R14, 0x4, R2 ;  /* 0x000000040ef47825 */ /* 0x010fc800078e0202 */
[C---:B------:R-:W-:Y:S01]  /*10b7d0*/  IMAD.WIDE R242, R14.reuse, 0x4, R4 ;  /* 0x000000040ef27825 */ /* 0x040fe200078e0204 */
[----:B------:R-:W4:Y:S02]  /*10b7e0*/  LDL.LU R252, [R1+0x123c] ;  /* 0x00123c0001fc7983 */ /* 0x000f240000300800 */
[----:B------:R-:W3:Y:S01]  /*10b7f0*/  LDC R246, c[0x0][0x228] ;  /* 0x00008a00fff67b82 */ /* 0x000ee20000000800 */
[----:B------:R-:W-:Y:S02]  /*10b800*/  ISETP.LT.AND P3, PT, R17, R247, !P2 ;  /* 0x000000f71100720c */ /* 0x000fe40005761270 */
[----:B------:R-:W-:Y:S02]  /*10b810*/  ISETP.LT.AND P2, PT, R15, R237, !P2 ;  /* 0x000000ed0f00720c */ /* 0x000fe40005741270 */
[----:B-1----:R-:W-:Y:S01]  /*10b820*/  IADD3 R0, R14, R235, RZ ;  /* 0x000000eb0e007210 */ /* 0x002fe20007ffe0ff */
[----:B------:R-:W-:Y:S02]  /*10b830*/  VIADD R16, R10, 0x127 ;  /* 0x000001270a107836 */ /* 0x000fe40000000000 */
[----:B------:R-:W1:Y:S01]  /*10b840*/  LDC R247, c[0x0][0x228] ;  /* 0x00008a00fff77b82 */ /* 0x000e620000000800 */
[----:B--2---:R2:W-:Y:S04]  /*10b850*/  @P6 STG.E desc[UR60][R244.64], R197 ;  /* 0x000000c5f4006986 */ /* 0x0045e8000c10193c */
[----:B------:R3:W-:Y:S01]  /*10b860*/  @P4 STG.E desc[UR60][R242.64], R249 ;  /* 0x000000f9f2004986 */ /* 0x0007e2000c10193c */
[----:B------:R-:W-:-:S02]  /*10b870*/  ISETP.LT.AND P4, PT, R13, R199, !P5 ;  /* 0x000000c70d00720c */ /* 0x000fc40006f81270 */
[----:B--2---:R-:W2:Y:S01]  /*10b880*/  LDC R197, c[0x0][0x228] ;  /* 0x00008a00ffc57b82 */ /* 0x004ea20000000800 */
[----:B---3--:R-:W3:Y:S04]  /*10b890*/  LDL.LU R249, [R1+0xe4c] ;  /* 0x000e4c0001f97983 */ /* 0x008ee80000300800 */
[----:B------:R-:W4:Y:S01]  /*10b8a0*/  LDL.LU R199, [R1+0x163c] ;  /* 0x00163c0001c77983 */ /* 0x000f220000300800 */
[----:B------:R-:W-:-:S04]  /*10b8b0*/  IMAD.WIDE R244, R14, 0x4, R6 ;  /* 0x000000040ef47825 */ /* 0x000fc800078e0206 */
[----:B------:R-:W-:Y:S01]  /*10b8c0*/  IMAD.WIDE R242, R14, 0x4, R8 ;  /* 0x000000040ef27825 */ /* 0x000fe200078e0208 */
[----:B------:R-:W-:Y:S02]  /*10b8d0*/  ISETP.LT.AND P6, PT, R11, R236, !P5 ;  /* 0x000000ec0b00720c */ /* 0x000fe40006fc1270 */
[----:B------:R-:W1:Y:S01]  /*10b8e0*/  LDC.64 R236, c[0x0][0x228] ;  /* 0x00008a00ffec7b82 */ /* 0x000e620000000a00 */
[----:B------:R2:W-:Y:S04]  /*10b8f0*/  @P3 STG.E desc[UR60][R244.64], R248 ;  /* 0x000000f8f4003986 */ /* 0x0005e8000c10193c */
[----:B------:R2:W-:Y:S01]  /*10b900*/  @P2 STG.E desc[UR60][R242.64], R250 ;  /* 0x000000faf2002986 */ /* 0x0005e2000c10193c */
[----:B------:R-:W-:Y:S02]  /*10b910*/  ISETP.LT.AND P2, PT, R17, R246, !P5 ;  /* 0x000000f61100720c */ /* 0x000fe40006f41270 */
[----:B------:R-:W-:Y:S01]  /*10b920*/  ISETP.LT.AND P5, PT, R15, R241, !P5 ;  /* 0x000000f10f00720c */ /* 0x000fe20006fa1270 */
[----:B------:R-:W1:Y:S01]  /*10b930*/  LDC R246, c[0x0][0x228] ;  /* 0x00008a00fff67b82 */ /* 0x000e620000000800 */
[----:B--2---:R-:W2:Y:S04]  /*10b940*/  LDL.LU R248, [R1+0x24c] ;  /* 0x00024c0001f87983 */ /* 0x004ea80000300800 */
[----:B------:R-:W2:Y:S04]  /*10b950*/  LDL.LU R250, [R1+0xa3c] ;  /* 0x000a3c0001fa7983 */ /* 0x000ea80000300800 */
[----:B------:R-:W3:Y:S01]  /*10b960*/  LDL.LU R241, [R1+0x1a3c] ;  /* 0x001a3c0001f17983 */ /* 0x000ee20000300800 */
[----:B------:R-:W-:-:S04]  /*10b970*/  IMAD.WIDE R244, R0, 0x4, R2 ;  /* 0x0000000400f47825 */ /* 0x000fc800078e0202 */
[----:B------:R-:W-:Y:S01]  /*10b980*/  IMAD.WIDE R242, R0, 0x4, R4 ;  /* 0x0000000400f27825 */ /* 0x000fe200078e0204 */
[----:B------:R-:W-:Y:S02]  /*10b990*/  ISETP.GE.AND P3, PT, R16, R239, PT ;  /* 0x000000ef1000720c */ /* 0x000fe40003f66270 */
[----:B------:R-:W-:Y:S01]  /*10b9a0*/  IADD3 R14, R0, R233, RZ ;  /* 0x000000e9000e7210 */ /* 0x000fe20007ffe0ff */
[----:B----4-:R4:W-:Y:S04]  /*10b9b0*/  @P6 STG.E desc[UR60][R244.64], R199 ;  /* 0x000000c7f4006986 */ /* 0x0109e8000c10193c */
[----:B------:R1:W-:Y:S01]  /*10b9c0*/  @P4 STG.E desc[UR60][R242.64], R252 ;  /* 0x000000fcf2004986 */ /* 0x0003e2000c10193c */
[----:B------:R-:W-:Y:S01]  /*10b9d0*/  VIADD R16, R10, 0x128 ;  /* 0x000001280a107836 */ /* 0x000fe20000000000 */
[----:B------:R-:W2:Y:S08]  /*10b9e0*/  LDC R239, c[0x0][0x248] ;  /* 0x00009200ffef7b82 */ /* 0x000eb00000000800 */
[----:B----4-:R-:W4:Y:S01]  /*10b9f0*/  LDC R199, c[0x0][0x228] ;  /* 0x00008a00ffc77b82 */ /* 0x010f220000000800 */
[----:B-1----:R-:W4:Y:S01]  /*10ba00*/  LDL.LU R252, [R1+0x63c] ;  /* 0x00063c0001fc7983 */ /* 0x002f220000300800 */
[----:B------:R-:W-:-:S02]  /*10ba10*/  ISETP.LT.AND P6, PT, R11, R234, !P3 ;  /* 0x000000ea0b00720c */ /* 0x000fc40005fc1270 */
[----:B------:R-:W-:Y:S01]  /*10ba20*/  ISETP.LT.AND P4, PT, R13, R197, !P3 ;  /* 0x000000c50d00720c */ /* 0x000fe20005f81270 */
[----:B------:R-:W-:-:S04]  /*10ba30*/  IMAD.WIDE R244, R0, 0x4, R6 ;  /* 0x0000000400f47825 */ /* 0x000fc800078e0206 */
[----:B------:R-:W-:Y:S01]  /*10ba40*/  IMAD.WIDE R242, R0, 0x4, R8 ;  /* 0x0000000400f27825 */ /* 0x000fe200078e0208 */
[----:B------:R-:W1:Y:S08]  /*10ba50*/  LDC.64 R234, c[0x0][0x228] ;  /* 0x00008a00ffea7b82 */ /* 0x000e700000000a00 */
[----:B------:R-:W1:Y:S01]  /*10ba60*/  LDC R197, c[0x0][0x228] ;  /* 0x00008a00ffc57b82 */ /* 0x000e620000000800 */
[----:B---3--:R3:W-:Y:S04]  /*10ba70*/  @P2 STG.E desc[UR60][R244.64], R241 ;  /* 0x000000f1f4002986 */ /* 0x0087e8000c10193c */
[----:B------:R2:W-:Y:S01]  /*10ba80*/  @P5 STG.E desc[UR60][R242.64], R249 ;  /* 0x000000f9f2005986 */ /* 0x0005e2000c10193c */
[----:B------:R-:W-:-:S02]  /*10ba90*/  ISETP.GE.AND P2, PT, R16, R237, PT ;  /* 0x000000ed1000720c */ /* 0x000fc40003f46270 */
[----:B------:R-:W-:Y:S01]  /*10baa0*/  ISETP.LT.AND P5, PT, R17, R247, !P3 ;  /* 0x000000f71100720c */ /* 0x000fe20005fa1270 */
[----:B---3--:R-:W-:-:S04]  /*10bab0*/  IMAD.WIDE R244, R14, 0x4, R2 ;  /* 0x000000040ef47825 */ /* 0x008fc800078e0202 */
[----:B--2---:R-:W-:Y:S01]  /*10bac0*/  IMAD.WIDE R242, R14, 0x4, R4 ;  /* 0x000000040ef27825 */ /* 0x004fe200078e0204 */
[----:B------:R-:W2:Y:S04]  /*10bad0*/  LDL.LU R249, [R1+0x1240] ;  /* 0x0012400001f97983 */ /* 0x000ea80000300800 */
[----:B------:R-:W-:Y:S04]  /*10bae0*/  @P6 STG.E desc[UR60][R244.64], R250 ;  /* 0x000000faf4006986 */ /* 0x000fe8000c10193c */
[----:B------:R3:W-:Y:S01]  /*10baf0*/  @P4 STG.E desc[UR60][R242.64], R248 ;  /* 0x000000f8f2004986 */ /* 0x0007e2000c10193c */
[----:B----4-:R-:W-:-:S02]  /*10bb00*/  ISETP.LT.AND P4, PT, R13, R199, !P2 ;  /* 0x000000c70d00720c */ /* 0x010fc40005781270 */
[----:B------:R-:W-:Y:S02]  /*10bb10*/  ISETP.LT.AND P3, PT, R15, R246, !P3 ;  /* 0x000000f60f00720c */ /* 0x000fe40005f61270 */
[----:B------:R-:W-:Y:S01]  /*10bb20*/  ISETP.LT.AND P6, PT, R11, R232, !P2 ;  /* 0x000000e80b00720c */ /* 0x000fe200057c1270 */
[----:B------:R-:W4:Y:S08]  /*10bb30*/  LDC R241, c[0x0][0x228] ;  /* 0x00008a00fff17b82 */ /* 0x000f300000000800 */
[----:B------:R-:W4:Y:S08]  /*10bb40*/  LDC R247, c[0x0][0x228] ;  /* 0x00008a00fff77b82 */ /* 0x000f300000000800 */
[----:B------:R-:W4:Y:S01]  /*10bb50*/  LDC R237, c[0x0][0x248] ;  /* 0x00009200ffed7b82 */ /* 0x000f220000000800 */
[----:B---3--:R-:W3:Y:S04]  /*10bb60*/  LDL.LU R248, [R1+0x1a40] ;  /* 0x001a400001f87983 */ /* 0x008ee80000300800 */
[----:B------:R-:W3:Y:S04]  /*10bb70*/  LDL.LU R250, [R1+0xe50] ;  /* 0x000e500001fa7983 */ /* 0x000ee80000300800 */
[----:B------:R-:W2:Y:S01]  /*10bb80*/  LDL.LU R199, [R1+0x1640] ;  /* 0x0016400001c77983 */ /* 0x000ea20000300800 */
[----:B------:R-:W-:-:S04]  /*10bb90*/  IMAD.WIDE R232, R14, 0x4, R6 ;  /* 0x000000040ee87825 */ /* 0x000fc800078e0206 */
[----:B------:R-:W-:-:S04]  /*10bba0*/  IMAD.WIDE R244, R14, 0x4, R8 ;  /* 0x000000040ef47825 */ /* 0x000fc800078e0208 */
[----:B------:R-:W-:Y:S01]  /*10bbb0*/  VIADD R16, R10, 0x129 ;  /* 0x000001290a107836 */ /* 0x000fe20000000000 */
[----:B------:R-:W3:Y:S01]  /*10bbc0*/  LDC.64 R242, c[0x0][0x228] ;  /* 0x00008a00fff27b82 */ /* 0x000ee20000000a00 */
[----:B------:R-:W-:-:S07]  /*10bbd0*/  IADD3 R0, R14, R239, RZ ;  /* 0x000000ef0e007210 */ /* 0x000fce0007ffe0ff */
[----:B------:R-:W3:Y:S08]  /*10bbe0*/  LDC R246, c[0x0][0x228] ;  /* 0x00008a00fff67b82 */ /* 0x000ef00000000800 */
[----:B------:R-:W3:Y:S01]  /*10bbf0*/  LDC R239, c[0x0][0x248] ;  /* 0x00009200ffef7b82 */ /* 0x000ee20000000800 */
[----:B------:R1:W-:Y:S04]  /*10bc00*/  @P5 STG.E desc[UR60][R232.64], R252 ;  /* 0x000000fce8005986 */ /* 0x0003e8000c10193c */
[----:B------:R4:W-:Y:S04]  /*10bc10*/  @P3 STG.E desc[UR60][R244.64], R251 ;  /* 0x000000fbf4003986 */ /* 0x0009e8000c10193c */
[----:B-1----:R-:W3:Y:S04]  /*10bc20*/  LDL.LU R252, [R1+0x640] ;  /* 0x0006400001fc7983 */ /* 0x002ee80000300800 */
[----:B----4-:R-:W4:Y:S01]  /*10bc30*/  LDL.LU R251, [R1+0xa40] ;  /* 0x000a400001fb7983 */ /* 0x010f220000300800 */
[----:B------:R-:W-:-:S02]  /*10bc40*/  ISETP.GE.AND P5, PT, R16, R235, PT ;  /* 0x000000eb1000720c */ /* 0x000fc40003fa6270 */
[----:B------:R-:W1:Y:S01]  /*10bc50*/  LDC R235, c[0x0][0x228] ;  /* 0x00008a00ffeb7b82 */ /* 0x000e620000000800 */
[----:B------:R-:W-:Y:S01]  /*10bc60*/  IMAD.WIDE R232, R0, 0x4, R2 ;  /* 0x0000000400e87825 */ /* 0x000fe200078e0202 */
[----:B------:R-:W-:-:S03]  /*10bc70*/  ISETP.LT.AND P3, PT, R17, R241, !P2 ;  /* 0x000000f11100720c */ /* 0x000fc60005761270 */
[C---:B------:R-:W-:Y:S01]  /*10bc80*/  IMAD.WIDE R244, R0.reuse, 0x4, R4 ;  /* 0x0000000400f47825 */ /* 0x040fe200078e0204 */
[----:B------:R-:W-:Y:S02]  /*10bc90*/  ISETP.LT.AND P2, PT, R15, R247, !P2 ;  /* 0x000000f70f00720c */ /* 0x000fe40005741270 */
[----:B------:R-:W-:Y:S01]  /*10bca0*/  IADD3 R14, R0, R237, RZ ;  /* 0x000000ed000e7210 */ /* 0x000fe20007ffe0ff */
[----:B------:R-:W-:Y:S01]  /*10bcb0*/  VIADD R16, R10, 0x12a ;  /* 0x0000012a0a107836 */ /* 0x000fe20000000000 */
[----:B------:R-:W1:Y:S08]  /*10bcc0*/  LDC R241, c[0x0][0x228] ;  /* 0x00008a00fff17b82 */ /* 0x000e700000000800 */
[----:B------:R-:W1:Y:S08]  /*10bcd0*/  LDC R247, c[0x0][0x228] ;  /* 0x00008a00fff77b82 */ /* 0x000e700000000800 */
[----:B------:R-:W1:Y:S01]  /*10bce0*/  LDC R237, c[0x0][0x248] ;  /* 0x00009200ffed7b82 */ /* 0x000e620000000800 */
[----:B--2---:R2:W-:Y:S01]  /*10bcf0*/  @P6 STG.E desc[UR60][R232.64], R199 ;  /* 0x000000c7e8006986 */ /* 0x0045e2000c10193c */
[----:B------:R-:W-:-:S03]  /*10bd00*/  ISETP.LT.AND P6, PT, R11, R198, !P5 ;  /* 0x000000c60b00720c */ /* 0x000fc60006fc1270 */
[----:B------:R1:W-:Y:S01]  /*10bd10*/  @P4 STG.E desc[UR60][R244.64], R249 ;  /* 0x000000f9f4004986 */ /* 0x0003e2000c10193c */
[----:B------:R-:W-:Y:S02]  /*10bd20*/  ISETP.LT.AND P4, PT, R13, R197, !P5 ;  /* 0x000000c50d00720c */ /* 0x000fe40006f81270 */
[----:B------:R-:W4:Y:S08]  /*10bd30*/  LDC R197, c[0x0][0x228] ;  /* 0x00008a00ffc57b82 */ /* 0x000f300000000800 */
[----:B--2---:R-:W2:Y:S01]  /*10bd40*/  LDC.64 R198, c[0x0][0x228] ;  /* 0x00008a00ffc67b82 */ /* 0x004ea20000000a00 */
[----:B------:R-:W-:-:S04]  /*10bd50*/  IMAD.WIDE R232, R0, 0x4, R6 ;  /* 0x0000000400e87825 */ /* 0x000fc800078e0206 */
[----:B-1----:R-:W-:Y:S01]  /*10bd60*/  IMAD.WIDE R244, R0, 0x4, R8 ;  /* 0x0000000400f47825 */ /* 0x002fe200078e0208 */
[----:B------:R-:W2:Y:S04]  /*10bd70*/  LDL.LU R249, [R1+0x250] ;  /* 0x0002500001f97983 */ /* 0x000ea80000300800 */
[----:B---3--:R1:W-:Y:S04]  /*10bd80*/  @P3 STG.E desc[UR60][R232.64], R248 ;  /* 0x000000f8e8003986 */ /* 0x0083e8000c10193c */
[----:B------:R3:W-:Y:S01]  /*10bd90*/  @P2 STG.E desc[UR60][R244.64], R250 ;  /* 0x000000faf4002986 */ /* 0x0007e2000c10193c */
[----:B------:R-:W-:-:S03]  /*10bda0*/  ISETP.GE.AND P3, PT, R16, R243, PT ;  /* 0x000000f31000720c */ /* 0x000fc60003f66270 */
[----:B------:R-:W2:Y:S01]  /*10bdb0*/  LDL.LU R243, [R1+0x650] ;  /* 0x0006500001f37983 */ /* 0x000ea20000300800 */
[----:B-1----:R-:W-:-:S04]  /*10bdc0*/  IMAD.WIDE R232, R14, 0x4, R2 ;  /* 0x000000040ee87825 */ /* 0x002fc800078e0202 */
[----:B---3--:R-:W-:Y:S01]  /*10bdd0*/  IMAD.WIDE R244, R14, 0x4, R4 ;  /* 0x000000040ef47825 */ /* 0x008fe200078e0204 */
[----:B------:R-:W3:Y:S01]  /*10bde0*/  LDL.LU R250, [R1+0x1244] ;  /* 0x0012440001fa7983 */ /* 0x000ee20000300800 */
[----:B------:R-:W1:Y:S03]  /*10bdf0*/  LDC R248, c[0x0][0x228] ;  /* 0x00008a00fff87b82 */ /* 0x000e660000000800 */
[----:B----4-:R4:W-:Y:S04]  /*10be00*/  @P6 STG.E desc[UR60][R232.64], R251 ;  /* 0x000000fbe8006986 */ /* 0x0109e8000c10193c */
[----:B------:R1:W-:Y:S01]  /*10be10*/  @P4 STG.E desc[UR60][R244.64], R252 ;  /* 0x000000fcf4004986 */ /* 0x0003e2000c10193c */
[----:B------:R-:W-:-:S03]  /*10be20*/  ISETP.LT.AND P4, PT, R13, R235, !P3 ;  /* 0x000000eb0d00720c */ /* 0x000fc60005f81270 */
[----:B----4-:R-:W4:Y:S04]  /*10be30*/  LDL.LU R251, [R1+0x1a44] ;  /* 0x001a440001fb7983 */ /* 0x010f280000300800 */
[----:B-1----:R-:W4:Y:S04]  /*10be40*/  LDL.LU R252, [R1+0xe54] ;  /* 0x000e540001fc7983 */ /* 0x002f280000300800 */
[----:B------:R-:W3:Y:S01]  /*10be50*/  LDL.LU R235, [R1+0x1644] ;  /* 0x0016440001eb7983 */ /* 0x000ee20000300800 */
[----:B------:R-:W-:Y:S02]  /*10be60*/  ISETP.LT.AND P2, PT, R17, R246, !P5 ;  /* 0x000000f61100720c */ /* 0x000fe40006f41270 */
[----:B------:R-:W-:-:S02]  /*10be70*/  ISETP.LT.AND P5, PT, R15, R241, !P5 ;  /* 0x000000f10f00720c */ /* 0x000fc40006fa1270 */
[----:B------:R-:W-:Y:S01]  /*10be80*/  ISETP.LT.AND P6, PT, R11, R240, !P3 ;  /* 0x000000f00b00720c */ /* 0x000fe20005fc1270 */
[C---:B------:R-:W-:Y:S01]  /*10be90*/  IMAD.WIDE R244, R14.reuse, 0x4, R6 ;  /* 0x000000040ef47825 */ /* 0x040fe200078e0206 */
[----:B------:R-:W-:-:S03]  /*10bea0*/  IADD3 R0, R14, R239, RZ ;  /* 0x000000ef0e007210 */ /* 0x000fc60007ffe0ff */
[----:B------:R-:W-:-:S04]  /*10beb0*/  IMAD.WIDE R240, R14, 0x4, R8 ;  /* 0x000000040ef07825 */ /* 0x000fc800078e0208 */
[----:B------:R-:W-:Y:S01]  /*10bec0*/  VIADD R16, R10, 0x12b ;  /* 0x0000012b0a107836 */ /* 0x000fe20000000000 */
[----:B------:R-:W1:Y:S08]  /*10bed0*/  LDC R246, c[0x0][0x228] ;  /* 0x00008a00fff67b82 */ /* 0x000e700000000800 */
[----:B------:R-:W1:Y:S01]  /*10bee0*/  LDC.64 R232, c[0x0][0x228] ;  /* 0x00008a00ffe87b82 */ /* 0x000e620000000a00 */
[----:B--2---:R2:W-:Y:S04]  /*10bef0*/  @P2 STG.E desc[UR60][R244.64], R243 ;  /* 0x000000f3f4002986 */ /* 0x0045e8000c10193c */
[----:B------:R1:W-:Y:S01]  /*10bf00*/  @P5 STG.E desc[UR60][R240.64], R249 ;  /* 0x000000f9f0005986 */ /* 0x0003e2000c10193c */
[----:B------:R-:W-:-:S02]  /*10bf10*/  ISETP.GE.AND P2, PT, R16, R199, PT ;  /* 0x000000c71000720c */ /* 0x000fc40003f46270 */
[----:B------:R-:W-:Y:S01]  /*10bf20*/  ISETP.LT.AND P5, PT, R17, R248, !P3 ;  /* 0x000000f81100720c */ /* 0x000fe20005fa1270 */
[----:B--2---:R-:W-:-:S04]  /*10bf30*/  IMAD.WIDE R244, R0, 0x4, R2 ;  /* 0x0000000400f47825 */ /* 0x004fc800078e0202 */
[C---:B-1----:R-:W-:Y:S01]  /*10bf40*/  IMAD.WIDE R240, R0.reuse, 0x4, R4 ;  /* 0x0000000400f07825 */ /* 0x042fe200078e0204 */
[----:B------:R-:W2:Y:S04]  /*10bf50*/  LDL.LU R249, [R1+0x644] ;  /* 0x0006440001f97983 */ /* 0x000ea80000300800 */
[----:B------:R-:W2:Y:S01]  /*10bf60*/  LDL.LU R248, [R1+0x654] ;  /* 0x0006540001f87983 */ /* 0x000ea20000300800 */
[----:B------:R-:W-:Y:S01]  /*10bf70*/  ISETP.LT.AND P3, PT, R15, R247, !P3 ;  /* 0x000000f70f00720c */ /* 0x000fe20005f61270 */
[----:B------:R-:W1:Y:S08]  /*10bf80*/  LDC R243, c[0x0][0x228] ;  /* 0x00008a00fff37b82 */ /* 0x000e700000000800 */
[----:B------:R-:W2:Y:S01]  /*10bf90*/  LDC R247, c[0x0][0x228] ;  /* 0x00008a00fff77b82 */ /* 0x000ea20000000800 */
[----:B------:R-:W-:Y:S01]  /*10bfa0*/  IADD3 R14, R0, R237, RZ ;  /* 0x000000ed000e7210 */ /* 0x000fe20007ffe0ff */
[----:B------:R-:W-:-:S06]  /*10bfb0*/  VIADD R16, R10, 0x12c ;  /* 0x0000012c0a107836 */ /* 0x000fcc0000000000 */
[----:B------:R-:W2:Y:S01]  /*10bfc0*/  LDC R199, c[0x0][0x228] ;  /* 0x00008a00ffc77b82 */ /* 0x000ea20000000800 */
[----:B---3--:R3:W-:Y:S04]  /*10bfd0*/  @P6 STG.E desc[UR60][R244.64], R235 ;  /* 0x000000ebf4006986 */ /* 0x0087e8000c10193c */
[----:B------:R1:W-:Y:S01]  /*10bfe0*/  @P4 STG.E desc[UR60][R240.64], R250 ;  /* 0x000000faf0004986 */ /* 0x0003e2000c10193c */
[----:B------:R-:W-:Y:S02]  /*10bff0*/  ISETP.LT.AND P4, PT, R13, R197, !P2 ;  /* 0x000000c50d00720c */ /* 0x000fe40005781270 */
[----:B---3--:R-:W3:Y:S01]  /*10c000*/  LDC R235, c[0x0][0x248] ;  /* 0x00009200ffeb7b82 */ /* 0x008ee20000000800 */
[----:B-1----:R-:W2:Y:S04]  /*10c010*/  LDL.LU R250, [R1+0x254] ;  /* 0x0002540001fa7983 */ /* 0x002ea80000300800 */
[----:B------:R-:W2:Y:S01]  /*10c020*/  LDL.LU R197, [R1+0xa44] ;  /* 0x000a440001c57983 */ /* 0x000ea20000300800 */
[----:B------:R-:W-:-:S04]  /*10c030*/  IMAD.WIDE R244, R0, 0x4, R6 ;  /* 0x0000000400f47825 */ /* 0x000fc800078e0206 */
[----:B------:R-:W-:Y:S01]  /*10c040*/  IMAD.WIDE R240, R0, 0x4, R8 ;  /* 0x0000000400f07825 */ /* 0x000fe200078e0208 */
[----:B----4-:R1:W-:Y:S04]  /*10c050*/  @P5 STG.E desc[UR60][R244.64], R251 ;  /* 0x000000fbf4005986 */ /* 0x0103e8000c10193c */
[----:B------:R4:W-:Y:S04]  /*10c060*/  @P3 STG.E desc[UR60][R240.64], R252 ;  /* 0x000000fcf0003986 */ /* 0x0009e8000c10193c */
[----:B-1----:R-:W2:Y:S04]  /*10c070*/  LDL.LU R251, [R1+0x1648] ;  /* 0x0016480001fb7983 */ /* 0x002ea80000300800 */
[----:B----4-:R-:W4:Y:S01]  /*10c080*/  LDL.LU R252, [R1+0x1248] ;  /* 0x0012480001fc7983 */ /* 0x010f220000300800 */
[----:B------:R-:W-:-:S02]  /*10c090*/  ISETP.LT.AND P6, PT, R11, R238, !P2 ;  /* 0x000000ee0b00720c */ /* 0x000fc400057c1270 */
[----:B------:R-:W-:Y:S02]  /*10c0a0*/  ISETP.LT.AND P3, PT, R17, R246, !P2 ;  /* 0x000000f61100720c */ /* 0x000fe40005761270 */
[----:B------:R-:W-:Y:S01]  /*10c0b0*/  ISETP.LT.AND P2, PT, R15, R243, !P2 ;  /* 0x000000f30f00720c */ /* 0x000fe20005741270 */
[----:B------:R-:W-:-:S04]  /*10c0c0*/  IMAD.WIDE R244, R14, 0x4, R2 ;  /* 0x000000040ef47825 */ /* 0x000fc800078e0202 */
[----:B------:R-:W-:Y:S01]  /*10c0d0*/  IMAD.WIDE R240, R14, 0x4, R4 ;  /* 0x000000040ef07825 */ /* 0x000fe200078e0204 */
[----:B------:R-:W-:Y:S02]  /*10c0e0*/  ISETP.GE.AND P5, PT, R16, R233, PT ;  /* 0x000000e91000720c */ /* 0x000fe40003fa6270 */
[C---:B---3--:R-:W-:Y:S01]  /*10c0f0*/  IADD3 R0, R14.reuse, R235, RZ ;  /* 0x000000eb0e007210 */ /* 0x048fe20007ffe0ff */
[----:B------:R-:W1:Y:S08]  /*10c100*/  LDC R233, c[0x0][0x228] ;  /* 0x00008a00ffe97b82 */ /* 0x000e700000000800 */
[----:B------:R-:W3:Y:S08]  /*10c110*/  LDC.64 R238, c[0x0][0x228] ;  /* 0x00008a00ffee7b82 */ /* 0x000ef00000000a00 */
[----:B------:R-:W3:Y:S08]  /*10c120*/  LDC R243, c[0x0][0x248] ;  /* 0x00009200fff37b82 */ /* 0x000ef00000000800 */
[----:B------:R-:W3:Y:S01]  /*10c130*/  LDC R246, c[0x0][0x228] ;  /* 0x00008a00fff67b82 */ /* 0x000ee20000000800 */
[----:B--2---:R2:W-:Y:S04]  /*10c140*/  @P6 STG.E desc[UR60][R244.64], R197 ;  /* 0x000000c5f4006986 */ /* 0x0045e8000c10193c */
[----:B------:R1:W-:Y:S01]  /*10c150*/  @P4 STG.E desc[UR60][R240.64], R249 ;  /* 0x000000f9f0004986 */ /* 0x0003e2000c10193c */
[----:B--2---:R-:W-:-:S04]  /*10c160*/  IMAD.WIDE R244, R14, 0x4, R6 ;  /* 0x000000040ef47825 */ /* 0x004fc800078e0206 */
[----:B-1----:R-:W-:Y:S01]  /*10c170*/  IMAD.WIDE R240, R14, 0x4, R8 ;  /* 0x000000040ef07825 */ /* 0x002fe200078e0208 */
[----:B------:R-:W2:Y:S04]  /*10c180*/  LDL.LU R249, [R1+0xe58] ;  /* 0x000e580001f97983 */ /* 0x000ea80000300800 */
[----:B------:R1:W-:Y:S04]  /*10c190*/  @P3 STG.E desc[UR60][R244.64], R248 ;  /* 0x000000f8f4003986 */ /* 0x0003e8000c10193c */
[----:B------:R3:W-:Y:S01]  /*10c1a0*/  @P2 STG.E desc[UR60][R240.64], R250 ;  /* 0x000000faf0002986 */ /* 0x0007e2000c10193c */
[----:B------:R-:W-:Y:S01]  /*10c1b0*/  ISETP.LT.AND P2, PT, R17, R247, !P5 ;  /* 0x000000f71100720c */ /* 0x000fe20006f41270 */
[----:B------:R-:W4:Y:S02]  /*10c1c0*/  LDC R197, c[0x0][0x228] ;  /* 0x00008a00ffc57b82 */ /* 0x000f240000000800 */
[----:B-1----:R-:W2:Y:S04]  /*10c1d0*/  LDL.LU R248, [R1+0xa48] ;  /* 0x000a480001f87983 */ /* 0x002ea80000300800 */
[----:B---3--:R-:W3:Y:S04]  /*10c1e0*/  LDL.LU R250, [R1+0x648] ;  /* 0x0006480001fa7983 */ /* 0x008ee80000300800 */
[----:B------:R-:W2:Y:S01]  /*10c1f0*/  LDL.LU R247, [R1+0x1a48] ;  /* 0x001a480001f77983 */ /* 0x000ea20000300800 */
[----:B------:R-:W-:-:S02]  /*10c200*/  ISETP.LT.AND P6, PT, R11, R236, !P5 ;  /* 0x000000ec0b00720c */ /* 0x000fc40006fc1270 */
[----:B------:R-:W-:Y:S01]  /*10c210*/  ISETP.LT.AND P4, PT, R13, R199, !P5 ;  /* 0x000000c70d00720c */ /* 0x000fe20006f81270 */
[----:B------:R-:W-:-:S04]  /*10c220*/  IMAD.WIDE R244, R0, 0x4, R2 ;  /* 0x0000000400f47825 */ /* 0x000fc800078e0202 */
[----:B------:R-:W-:Y:S01]  /*10c230*/  IMAD.WIDE R240, R0, 0x4, R4 ;  /* 0x0000000400f07825 */ /* 0x000fe200078e0204 */
[----:B------:R-:W1:Y:S03]  /*10c240*/  LDC.64 R236, c[0x0][0x228] ;  /* 0x00008a00ffec7b82 */ /* 0x000e660000000a00 */
[----:B------:R-:W-:-:S05]  /*10c250*/  VIADD R16, R10, 0x12d ;  /* 0x0000012d0a107836 */ /* 0x000fca0000000000 */
[----:B------:R-:W3:Y:S01]  /*10c260*/  LDC R199, c[0x0][0x228] ;  /* 0x00008a00ffc77b82 */ /* 0x000ee20000000800 */
[----:B------:R4:W-:Y:S04]  /*10c270*/  @P6 STG.E desc[UR60][R244.64], R251 ;  /* 0x000000fbf4006986 */ /* 0x0009e8000c10193c */
[----:B----4-:R4:W-:Y:S04]  /*10c280*/  @P4 STG.E desc[UR60][R240.64], R252 ;  /* 0x000000fcf0004986 */ /* 0x0109e8000c10193c */
[----:B------:R-:W3:Y:S04]  /*10c290*/  LDL.LU R251, [R1+0x658] ;  /* 0x0006580001fb7983 */ /* 0x000ee80000300800 */
[----:B----4-:R-:W4:Y:S01]  /*10c2a0*/  LDL.LU R252, [R1+0x258] ;  /* 0x0002580001fc7983 */ /* 0x010f220000300800 */
[----:B------:R-:W-:-:S02]  /*10c2b0*/  ISETP.LT.AND P5, PT, R15, R233, !P5 ;  /* 0x000000e90f00720c */ /* 0x000fc40006fa1270 */
[----:B------:R-:W-:Y:S01]  /*10c2c0*/  ISETP.GE.AND P3, PT, R16, R239, PT ;  /* 0x000000ef1000720c */ /* 0x000fe20003f66270 */
[C---:B------:R-:W-:Y:S01]  /*10c2d0*/  IMAD.WIDE R244, R0.reuse, 0x4, R6 ;  /* 0x0000000400f47825 */ /* 0x040fe200078e0206 */
[----:B------:R-:W-:-:S03]  /*10c2e0*/  IADD3 R14, R0, R243, RZ ;  /* 0x000000f3000e7210 */ /* 0x000fc60007ffe0ff */
[----:B------:R-:W-:Y:S01]  /*10c2f0*/  IMAD.WIDE R240, R0, 0x4, R8 ;  /* 0x0000000400f07825 */ /* 0x000fe200078e0208 */
[----:B------:R-:W-:Y:S02]  /*10c300*/  ISETP.LT.AND P6, PT, R11, R234, !P3 ;  /* 0x000000ea0b00720c */ /* 0x000fe40005fc1270 */
[----:B------:R-:W-:Y:S01]  /*10c310*/  ISETP.LT.AND P4, PT, R13, R197, !P3 ;  /* 0x000000c50d00720c */ /* 0x000fe20005f81270 */
[----:B------:R-:W-:Y:S01]  /*10c320*/  VIADD R16, R10, 0x12e ;  /* 0x0000012e0a107836 */ /* 0x000fe20000000000 */
[----:B------:R-:W3:Y:S08]  /*10c330*/  LDC R239, c[0x0][0x228] ;  /* 0x00008a00ffef7b82 */ /* 0x000ef00000000800 */
[----:B------:R-:W3:Y:S08]  /*10c340*/  LDC R233, c[0x0][0x248] ;  /* 0x00009200ffe97b82 */ /* 0x000ef00000000800 */
[----:B------:R-:W4:Y:S08]  /*10c350*/  LDC.64 R234, c[0x0][0x228] ;  /* 0x00008a00ffea7b82 */ /* 0x000f300000000a00 */
[----:B------:R-:W4:Y:S01]  /*10c360*/  LDC R197, c[0x0][0x228] ;  /* 0x00008a00ffc57b82 */ /* 0x000f220000000800 */
[----:B--2---:R2:W-:Y:S04]  /*10c370*/  @P2 STG.E desc[UR60][R244.64], R247 ;  /* 0x000000f7f4002986 */ /* 0x0045e8000c10193c */
[----:B------:R2:W-:Y:S01]  /*10c380*/  @P5 STG.E desc[UR60][R240.64], R249 ;  /* 0x000000f9f0005986 */ /* 0x0005e2000c10193c */
[----:B-1----:R-:W-:Y:S01]  /*10c390*/  ISETP.GE.AND P2, PT, R16, R237, PT ;  /* 0x000000ed1000720c */ /* 0x002fe20003f46270 */
[----:B--2---:R-:W-:-:S04]  /*10c3a0*/  IMAD.WIDE R244, R14, 0x4, R2 ;  /* 0x000000040ef47825 */ /* 0x004fc800078e0202 */
[----:B------:R-:W-:Y:S01]  /*10c3b0*/  IMAD.WIDE R240, R14, 0x4, R4 ;  /* 0x000000040ef07825 */ /* 0x000fe200078e0204 */
[----:B------:R-:W2:Y:S04]  /*10c3c0*/  LDL.LU R249, [R1+0x124c] ;  /* 0x00124c0001f97983 */ /* 0x000ea80000300800 */
[----:B------:R1:W-:Y:S04]  /*10c3d0*/  @P6 STG.E desc[UR60][R244.64], R248 ;  /* 0x000000f8f4006986 */ /* 0x0003e8000c10193c */
[----:B---3--:R3:W-:Y:S01]  /*10c3e0*/  @P4 STG.E desc[UR60][R240.64], R250 ;  /* 0x000000faf0004986 */ /* 0x0087e2000c10193c */
[----:B------:R-:W-:-:S02]  /*10c3f0*/  ISETP.LT.AND P4, PT, R13, R199, !P2 ;  /* 0x000000c70d00720c */ /* 0x000fc40005781270 */
[----:B------:R-:W-:Y:S01]  /*10c400*/  ISETP.LT.AND P5, PT, R17, R246, !P3 ;  /* 0x000000f61100720c */ /* 0x000fe20005fa1270 */
[----:B------:R-:W4:Y:S01]  /*10c410*/  LDC R247, c[0x0][0x228] ;  /* 0x00008a00fff77b82 */ /* 0x000f220000000800 */
[----:B------:R-:W-:Y:S01]  /*10c420*/  IADD3 R0, R14, R233, RZ ;  /* 0x000000e90e007210 */ /* 0x000fe20007ffe0ff */
[----:B------:R-:W-:-:S06]  /*10c430*/  VIADD R16, R10, 0x12f ;  /* 0x0000012f0a107836 */ /* 0x000fcc0000000000 */
[----:B------:R-:W4:Y:S01]  /*10c440*/  LDC R237, c[0x0][0x248] ;  /* 0x00009200ffed7b82 */ /* 0x000f220000000800 */
[----:B-1----:R-:W2:Y:S04]  /*10c450*/  LDL.LU R248, [R1+0x1a4c] ;  /* 0x001a4c0001f87983 */ /* 0x002ea80000300800 */
[----:B---3--:R-:W3:Y:S04]  /*10c460*/  LDL.LU R250, [R1+0xe5c] ;  /* 0x000e5c0001fa7983 */ /* 0x008ee80000300800 */
[----:B------:R-:W2:Y:S01]  /*10c470*/  LDL.LU R199, [R1+0x164c] ;  /* 0x00164c0001c77983 */ /* 0x000ea20000300800 */
[----:B------:R-:W-:-:S02]  /*10c480*/  ISETP.LT.AND P3, PT, R15, R239, !P3 ;  /* 0x000000ef0f00720c */ /* 0x000fc40005f61270 */
[----:B------:R-:W-:Y:S01]  /*10c490*/  ISETP.LT.AND P6, PT, R11, R242, !P2 ;  /* 0x000000f20b00720c */ /* 0x000fe200057c1270 */
[----:B------:R-:W-:-:S04]  /*10c4a0*/  IMAD.WIDE R244, R14, 0x4, R6 ;  /* 0x000000040ef47825 */ /* 0x000fc800078e0206 */
[----:B------:R-:W-:Y:S01]  /*10c4b0*/  IMAD.WIDE R242, R14, 0x4, R8 ;  /* 0x000000040ef27825 */ /* 0x000fe200078e0208 */
[----:B------:R-:W1:Y:S08]  /*10c4c0*/  LDC R246, c[0x0][0x228] ;  /* 0x00008a00fff67b82 */ /* 0x000e700000000800 */
[----:B------:R-:W2:Y:S08]  /*10c4d0*/  LDC.64 R240, c[0x0][0x228] ;  /* 0x00008a00fff07b82 */ /* 0x000eb00000000a00 */
[----:B------:R-:W3:Y:S01]  /*10c4e0*/  LDC R239, c[0x0][0x228] ;  /* 0x00008a00ffef7b82 */ /* 0x000ee20000000800 */
[----:B------:R4:W-:Y:S07]  /*10c4f0*/  @P5 STG.E desc[UR60][R244.64], R251 ;  /* 0x000000fbf4005986 */ /* 0x0009ee000c10193c */
[----:B------:R-:W3:Y:S01]  /*10c500*/  LDC R233, c[0x0][0x228] ;  /* 0x00008a00ffe97b82 */ /* 0x000ee20000000800 */
[----:B----4-:R4:W-:Y:S04]  /*10c510*/  @P3 STG.E desc[UR60][R242.64], R252 ;  /* 0x000000fcf2003986 */ /* 0x0109e8000c10193c */
[----:B------:R-:W3:Y:S04]  /*10c520*/  LDL.LU R251, [R1+0xa4c] ;  /* 0x000a4c0001fb7983 */ /* 0x000ee80000300800 */
[----:B----4-:R-:W4:Y:S01]  /*10c530*/  LDL.LU R252, [R1+0x64c] ;  /* 0x00064c0001fc7983 */ /* 0x010f220000300800 */
[----:B------:R-:W-:Y:S01]  /*10c540*/  ISETP.LT.AND P3, PT, R17, R247, !P2 ;  /* 0x000000f71100720c */ /* 0x000fe20005761270 */
[----:B------:R-:W-:-:S04]  /*10c550*/  IMAD.WIDE R244, R0, 0x4, R2 ;  /* 0x0000000400f47825 */ /* 0x000fc800078e0202 */
[----:B------:R-:W-:Y:S01]  /*10c560*/  IMAD.WIDE R242, R0, 0x4, R4 ;  /* 0x0000000400f27825 */ /* 0x000fe200078e0204 */
[----:B------:R-:W-:Y:S02]  /*10c570*/  ISETP.GE.AND P5, PT, R16, R235, PT ;  /* 0x000000eb1000720c */ /* 0x000fe40003fa6270 */
[----:B-1----:R-:W-:Y:S01]  /*10c580*/  ISETP.LT.AND P2, PT, R15, R246, !P2 ;  /* 0x000000f60f00720c */ /* 0x002fe20005741270 */
[----:B------:R-:W-:Y:S01]  /*10c590*/  VIADD R16, R10, 0x130 ;  /* 0x000001300a107836 */ /* 0x000fe20000000000 */
[C---:B------:R-:W-:Y:S01]  /*10c5a0*/  IADD3 R14, R0.reuse, R237, RZ ;  /* 0x000000ed000e7210 */ /* 0x040fe20007ffe0ff */
[----:B------:R-:W1:Y:S08]  /*10c5b0*/  LDC R247, c[0x0][0x228] ;  /* 0x00008a00fff77b82 */ /* 0x000e700000000800 */
[----:B------:R-:W1:Y:S08]  /*10c5c0*/  LDC R235, c[0x0][0x248] ;  /* 0x00009200ffeb7b82 */ /* 0x000e700000000800 */
[----:B------:R-:W1:Y:S08]  /*10c5d0*/  LDC R246, c[0x0][0x228] ;  /* 0x00008a00fff67b82 */ /* 0x000e700000000800 */
[----:B------:R-:W1:Y:S01]  /*10c5e0*/  LDC R237, c[0x0][0x248] ;  /* 0x00009200ffed7b82 */ /* 0x000e620000000800 */
[----:B--2---:R2:W-:Y:S04]  /*10c5f0*/  @P6 STG.E desc[UR60][R244.64], R199 ;  /* 0x000000c7f4006986 */ /* 0x0045e8000c10193c */
[----:B------:R1:W-:Y:S01]  /*10c600*/  @P4 STG.E desc[UR60][R242.64], R249 ;  /* 0x000000f9f2004986 */ /* 0x0003e2000c10193c */
[----:B--2---:R-:W-:-:S03]  /*10c610*/  IMAD.WIDE R244, R0, 0x4, R6 ;  /* 0x0000000400f47825 */ /* 0x004fc600078e0206 */
[----:B-1----:R-:W2:Y:S01]  /*10c620*/  LDL.LU R249, [R1+0x25c] ;  /* 0x00025c0001f97983 */ /* 0x002ea20000300800 */
[----:B------:R-:W-:-:S03]  /*10c630*/  IMAD.WIDE R242, R0, 0x4, R8 ;  /* 0x0000000400f27825 */ /* 0x000fc600078e0208 */
[----:B------:R1:W-:Y:S01]  /*10c640*/  @P3 STG.E desc[UR60][R244.64], R248 ;  /* 0x000000f8f4003986 */ /* 0x0003e2000c10193c */
[----:B------:R-:W-:-:S03]  /*10c650*/  ISETP.GE.AND P3, PT, R16, R241, PT ;  /* 0x000000f11000720c */ /* 0x000fc60003f66270 */
[----:B---3--:R3:W-:Y:S04]  /*10c660*/  @P2 STG.E desc[UR60][R242.64], R250 ;  /* 0x000000faf2002986 */ /* 0x0087e8000c10193c */
[----:B-1----:R-:W2:Y:S04]  /*10c670*/  LDL.LU R248, [R1+0x1a50] ;  /* 0x001a500001f87983 */ /* 0x002ea80000300800 */
[----:B------:R-:W2:Y:S04]  /*10c680*/  LDL.LU R241, [R1+0x65c] ;  /* 0x00065c0001f17983 */ /* 0x000ea80000300800 */
[----:B---3--:R-:W3:Y:S01]  /*10c690*/  LDL.LU R250, [R1+0x1650] ;  /* 0x0016500001fa7983 */ /* 0x008ee20000300800 */
[----:B------:R-:W-:-:S02]  /*10c6a0*/  ISETP.LT.AND P6, PT, R11, R198, !P5 ;  /* 0x000000c60b00720c */ /* 0x000fc40006fc1270 */
[----:B------:R-:W-:Y:S01]  /*10c6b0*/  ISETP.LT.AND P4, PT, R13, R197, !P5 ;  /* 0x000000c50d00720c */ /* 0x000fe20006f81270 */
[----:B------:R-:W-:-:S04]  /*10c6c0*/  IMAD.WIDE R244, R14, 0x4, R2 ;  /* 0x000000040ef47825 */ /* 0x000fc800078e0202 */
[----:B------:R-:W-:Y:S01]  /*10c6d0*/  IMAD.WIDE R242, R14, 0x4, R4 ;  /* 0x000000040ef27825 */ /* 0x000fe200078e0204 */
[----:B------:R-:W1:Y:S08]  /*10c6e0*/  LDC.64 R198, c[0x0][0x228] ;  /* 0x00008a00ffc67b82 */ /* 0x000e700000000a00 */
[----:B------:R-:W3:Y:S01]  /*10c6f0*/  LDC R197, c[0x0][0x228] ;  /* 0x00008a00ffc57b82 */ /* 0x000ee20000000800 */
[----:B------:R4:W-:Y:S04]  /*10c700*/  @P6 STG.E desc[UR60][R244.64], R251 ;  /* 0x000000fbf4006986 */ /* 0x0009e8000c10193c */
[----:B----4-:R4:W-:Y:S04]  /*10c710*/  @P4 STG.E desc[UR60][R242.64], R252 ;  /* 0x000000fcf2004986 */ /* 0x0109e8000c10193c */
[----:B------:R-:W3:Y:S04]  /*10c720*/  LDL.LU R251, [R1+0x1e70] ;  /* 0x001e700001fb7983 */ /* 0x000ee80000300800 */
[----:B----4-:R-:W4:Y:S01]  /*10c730*/  LDL.LU R252, [R1+0x1250] ;  /* 0x0012500001fc7983 */ /* 0x010f220000300800 */
[----:B------:R-:W-:-:S02]  /*10c740*/  ISETP.LT.AND P2, PT, R17, R239, !P5 ;  /* 0x000000ef1100720c */ /* 0x000fc40006f41270 */
[----:B------:R-:W-:Y:S02]  /*10c750*/  ISETP.LT.AND P5, PT, R15, R247, !P5 ;  /* 0x000000f70f00720c */ /* 0x000fe40006fa1270 */
[----:B------:R-:W-:Y:S02]  /*10c760*/  ISETP.LT.AND P6, PT, R11, R232, !P3 ;  /* 0x000000e80b00720c */ /* 0x000fe40005fc1270 */
[----:B------:R-:W-:Y:S01]  /*10c770*/  ISETP.LT.AND P4, PT, R13, R233, !P3 ;  /* 0x000000e90d00720c */ /* 0x000fe20005f81270 */
[C---:B------:R-:W-:Y:S01]  /*10c780*/  IMAD.WIDE R232, R14.reuse, 0x4, R6 ;  /* 0x000000040ee87825 */ /* 0x040fe200078e0206 */
[----:B------:R-:W-:-:S03]  /*10c790*/  IADD3 R0, R14, R235, RZ ;  /* 0x000000eb0e007210 */ /* 0x000fc60007ffe0ff */
[----:B------:R-:W-:-:S04]  /*10c7a0*/  IMAD.WIDE R244, R14, 0x4, R8 ;  /* 0x000000040ef47825 */ /* 0x000fc800078e0208 */
[----:B------:R-:W-:Y:S01]  /*10c7b0*/  VIADD R16, R10, 0x131 ;  /* 0x000001310a107836 */ /* 0x000fe20000000000 */
[----:B------:R-:W3:Y:S08]  /*10c7c0*/  LDC R239, c[0x0][0x228] ;  /* 0x00008a00ffef7b82 */ /* 0x000ef00000000800 */
[----:B------:R-:W4:Y:S08]  /*10c7d0*/  LDC.64 R242, c[0x0][0x228] ;  /* 0x00008a00fff27b82 */ /* 0x000f300000000a00 */
[----:B------:R-:W4:Y:S01]  /*10c7e0*/  LDC R247, c[0x0][0x228] ;  /* 0x00008a00fff77b82 */ /* 0x000f220000000800 */
[----:B--2---:R2:W-:Y:S04]  /*10c7f0*/  @P2 STG.E desc[UR60][R232.64], R241 ;  /* 0x000000f1e8002986 */ /* 0x0045e8000c10193c */
[----:B------:R2:W-:Y:S01]  /*10c800*/  @P5 STG.E desc[UR60][R244.64], R249 ;  /* 0x000000f9f4005986 */ /* 0x0005e2000c10193c */
[----:B-1----:R-:W-:-:S02]  /*10c810*/  ISETP.GE.AND P2, PT, R16, R199, PT ;  /* 0x000000c71000720c */ /* 0x002fc40003f46270 */
[----:B------:R-:W1:Y:S01]  /*10c820*/  LDC R235, c[0x0][0x248] ;  /* 0x00009200ffeb7b82 */ /* 0x000e620000000800 */
[----:B--2---:R-:W-:-:S04]  /*10c830*/  IMAD.WIDE R232, R0, 0x4, R2 ;  /* 0x0000000400e87825 */ /* 0x004fc800078e0202 */
[----:B------:R-:W-:Y:S01]  /*10c840*/  IMAD.WIDE R244, R0, 0x4, R4 ;  /* 0x0000000400f47825 */ /* 0x000fe200078e0204 */
[----:B------:R-:W2:Y:S04]  /*10c850*/  LDL.LU R249, [R1+0x660] ;  /* 0x0006600001f97983 */ /* 0x000ea80000300800 */
[----:B------:R4:W-:Y:S04]  /*10c860*/  @P6 STG.E desc[UR60][R232.64], R248 ;  /* 0x000000f8e8006986 */ /* 0x0009e8000c10193c */
[----:B---3--:R3:W-:Y:S01]  /*10c870*/  @P4 STG.E desc[UR60][R244.64], R250 ;  /* 0x000000faf4004986 */ /* 0x0087e2000c10193c */
[----:B------:R-:W-:-:S02]  /*10c880*/  ISETP.LT.AND P4, PT, R13, R197, !P2 ;  /* 0x000000c50d00720c */ /* 0x000fc40005781270 */
[----:B------:R-:W-:Y:S01]  /*10c890*/  ISETP.LT.AND P5, PT, R17, R246, !P3 ;  /* 0x000000f61100720c */ /* 0x000fe20005fa1270 */
[----:B------:R-:W1:Y:S01]  /*10c8a0*/  LDC R241, c[0x0][0x228] ;  /* 0x00008a00fff17b82 */ /* 0x000e620000000800 */
[----:B------:R-:W-:-:S07]  /*10c8b0*/  VIADD R16, R10, 0x132 ;  /* 0x000001320a107836 */ /* 0x000fce0000000000 */
[----:B------:R-:W2:Y:S01]  /*10c8c0*/  LDC R199, c[0x0][0x228] ;  /* 0x00008a00ffc77b82 */ /* 0x000ea20000000800 */
[----:B----4-:R-:W4:Y:S04]  /*10c8d0*/  LDL.LU R248, [R1+0xa50] ;  /* 0x000a500001f87983 */ /* 0x010f280000300800 */
[----:B---3--:R-:W3:Y:S04]  /*10c8e0*/  LDL.LU R250, [R1+0x260] ;  /* 0x0002600001fa7983 */ /* 0x008ee80000300800 */
[----:B------:R-:W2:Y:S01]  /*10c8f0*/  LDL.LU R197, [R1+0xe60] ;  /* 0x000e600001c57983 */ /* 0x000ea20000300800 */
[----:B------:R-:W-:-:S02]  /*10c900*/  ISETP.LT.AND P3, PT, R15, R239, !P3 ;  /* 0x000000ef0f00720c */ /* 0x000fc40005f61270 */
[----:B------:R-:W-:Y:S01]  /*10c910*/  ISETP.LT.AND P6, PT, R11, R238, !P2 ;  /* 0x000000ee0b00720c */ /* 0x000fe200057c1270 */
[----:B------:R-:W-:-:S04]  /*10c920*/  IMAD.WIDE R238, R0, 0x4, R6 ;  /* 0x0000000400ee7825 */ /* 0x000fc800078e0206 */
[C---:B------:R-:W-:Y:S01]  /*10c930*/  IMAD.WIDE R244, R0.reuse, 0x4, R8 ;  /* 0x0000000400f47825 */ /* 0x040fe200078e0208 */
[----:B------:R-:W3:Y:S01]  /*10c940*/  LDC R246, c[0x0][0x228] ;  /* 0x00008a00fff67b82 */ /* 0x000ee20000000800 */
[----:B------:R-:W-:-:S07]  /*10c950*/  IADD3 R14, R0, R237, RZ ;  /* 0x000000ed000e7210 */ /* 0x000fce0007ffe0ff */
[----:B------:R-:W3:Y:S01]  /*10c960*/  LDC.64 R232, c[0x0][0x228] ;  /* 0x00008a00ffe87b82 */ /* 0x000ee20000000a00 */
[----:B------:R1:W-:Y:S04]  /*10c970*/  @P5 STG.E desc[UR60][R238.64], R251 ;  /* 0x000000fbee005986 */ /* 0x0003e8000c10193c */
[----:B------:R1:W-:Y:S04]  /*10c980*/  @P3 STG.E desc[UR60][R244.64], R252 ;  /* 0x000000fcf4003986 */ /* 0x0003e8000c10193c */
[----:B-1----:R-:W3:Y:S04]  /*10c990*/  LDL.LU R251, [R1+0x1a54] ;  /* 0x001a540001fb7983 */ /* 0x002ee80000300800 */
[----:B------:R-:W3:Y:S01]  /*10c9a0*/  LDL.LU R252, [R1+0x1654] ;  /* 0x0016540001fc7983 */ /* 0x000ee20000300800 */
[----:B------:R-:W-:-:S02]  /*10c9b0*/  ISETP.GE.AND P5, PT, R16, R243, PT ;  /* 0x000000f31000720c */ /* 0x000fc40003fa6270 */
[----:B------:R-:W1:Y:S01]  /*10c9c0*/  LDC R243, c[0x0][0x228] ;  /* 0x00008a00fff37b82 */ /* 0x000e620000000800 */
[----:B------:R-:W-:Y:S01]  /*10c9d0*/  ISETP.LT.AND P3, PT, R17, R247, !P2 ;  /* 0x000000f71100720c */ /* 0x000fe20005761270 */
[----:B------:R-:W-:Y:S01]  /*10c9e0*/  IMAD.WIDE R238, R14, 0x4, R2 ;  /* 0x000000040eee7825 */ /* 0x000fe200078e0202 */
[----:B------:R-:W-:-:S03]  /*10c9f0*/  ISETP.LT.AND P2, PT, R15, R241, !P2 ;  /* 0x000000f10f00720c */ /* 0x000fc60005741270 */
[C---:B------:R-:W-:Y:S01]  /*10ca00*/  IMAD.WIDE R244, R14.reuse, 0x4, R4 ;  /* 0x000000040ef47825 */ /* 0x040fe200078e0204 */
[----:B------:R-:W-:Y:S01]  /*10ca10*/  IADD3 R0, R14, R235, RZ ;  /* 0x000000eb0e007210 */ /* 0x000fe20007ffe0ff */
[----:B------:R-:W1:Y:S02]  /*10ca20*/  LDC R241, c[0x0][0x248] ;  /* 0x00009200fff17b82 */ /* 0x000e640000000800 */
[----:B------:R-:W-:-:S06]  /*10ca30*/  VIADD R16, R10, 0x133 ;  /* 0x000001330a107836 */ /* 0x000fcc0000000000 */
[----:B------:R-:W1:Y:S01]  /*10ca40*/  LDC R247, c[0x0][0x228] ;  /* 0x00008a00fff77b82 */ /* 0x000e620000000800 */
[----:B--2---:R2:W-:Y:S04]  /*10ca50*/  @P6 STG.E desc[UR60][R238.64], R197 ;  /* 0x000000c5ee006986 */ /* 0x0045e8000c10193c */
[----:B------:R1:W-:Y:S01]  /*10ca60*/  @P4 STG.E desc[UR60][R244.64], R249 ;  /* 0x000000f9f4004986 */ /* 0x0003e2000c10193c */
[----:B------:R-:W-:Y:S02]  /*10ca70*/  ISETP.LT.AND P6, PT, R11, R236, !P5 ;  /* 0x000000ec0b00720c */ /* 0x000fe40006fc1270 */
[----:B------:R-:W-:Y:S01]  /*10ca80*/  ISETP.LT.AND P4, PT, R13, R199, !P5 ;  /* 0x000000c70d00720c */ /* 0x000fe20006f81270 */
[----:B------:R-:W3:Y:S08]  /*10ca90*/  LDC.64 R236, c[0x0][0x228] ;  /* 0x00008a00ffec7b82 */ /* 0x000ef00000000a00 */
[----:B------:R-:W3:Y:S08]  /*10caa0*/  LDC R199, c[0x0][0x228] ;  /* 0x00008a00ffc77b82 */ /* 0x000ef00000000800 */
[----:B--2---:R-:W2:Y:S01]  /*10cab0*/  LDC R197, c[0x0][0x228] ;  /* 0x00008a00ffc57b82 */ /* 0x004ea20000000800 */
[----:B------:R-:W-:-:S04]  /*10cac0*/  IMAD.WIDE R238, R14, 0x4, R8 ;  /* 0x000000040eee7825 */ /* 0x000fc800078e0208 */
[----:B-1----:R-:W-:Y:S01]  /*10cad0*/  IMAD.WIDE R244, R14, 0x4, R6 ;  /* 0x000000040ef47825 */ /* 0x002fe200078e0206 */
[----:B------:R-:W2:Y:S04]  /*10cae0*/  LDL.LU R249, [R1+0x1254] ;  /* 0x0012540001f97983 */ /* 0x000ea80000300800 */
[----:B----4-:R1:W-:Y:S04]  /*10caf0*/  @P3 STG.E desc[UR60][R244.64], R248 ;  /* 0x000000f8f4003986 */ /* 0x0103e8000c10193c */
[----:B---3--:R3:W-:Y:S01]  /*10cb00*/  @P2 STG.E desc[UR60][R238.64], R250 ;  /* 0x000000faee002986 */ /* 0x0087e2000c10193c */
[----:B------:R-:W-:-:S02]  /*10cb10*/  ISETP.LT.AND P2, PT, R17, R246, !P5 ;  /* 0x000000f61100720c */ /* 0x000fc40006f41270 */
[----:B------:R-:W-:Y:S01]  /*10cb20*/  ISETP.LT.AND P5, PT, R15, R243, !P5 ;  /* 0x000000f30f00720c */ /* 0x000fe20006fa1270 */
[----:B------:R-:W4:Y:S01]  /*10cb30*/  LDC R246, c[0x0][0x228] ;  /* 0x00008a00fff67b82 */ /* 0x000f220000000800 */
[----:B-1----:R-:W4:Y:S04]  /*10cb40*/  LDL.LU R248, [R1+0xe64] ;  /* 0x000e640001f87983 */ /* 0x002f280000300800 */
[----:B---3--:R-:W3:Y:S04]  /*10cb50*/  LDL.LU R250, [R1+0x664] ;  /* 0x0006640001fa7983 */ /* 0x008ee80000300800 */
[----:B------:R-:W4:Y:S01]  /*10cb60*/  LDL.LU R243, [R1+0x1e74] ;  /* 0x001e740001f37983 */ /* 0x000f220000300800 */
[----:B------:R-:W-:-:S04]  /*10cb70*/  IMAD.WIDE R244, R0, 0x4, R2 ;  /* 0x0000000400f47825 */ /* 0x000fc800078e0202 */
[----:B------:R-:W-:Y:S01]  /*10cb80*/  IMAD.WIDE R238, R0, 0x4, R4 ;  /* 0x0000000400ee7825 */ /* 0x000fe200078e0204 */
[----:B------:R1:W-:Y:S04]  /*10cb90*/  @P6 STG.E desc[UR60][R244.64], R251 ;  /* 0x000000fbf4006986 */ /* 0x0003e8000c10193c */
[----:B------:R1:W-:Y:S04]  /*10cba0*/  @P4 STG.E desc[UR60][R238.64], R252 ;  /* 0x000000fcee004986 */ /* 0x0003e8000c10193c */
[----:B-1----:R-:W3:Y:S04]  /*10cbb0*/  LDL.LU R251, [R1+0xa54] ;  /* 0x000a540001fb7983 */ /* 0x002ee80000300800 */
[----:B------:R-:W3:Y:S01]  /*10cbc0*/  LDL.LU R252, [R1+0x264] ;  /* 0x0002640001fc7983 */ /* 0x000ee20000300800 */
[----:B------:R-:W-:Y:S01]  /*10cbd0*/  ISETP.GE.AND P3, PT, R16, R233, PT ;  /* 0x000000e91000720c */ /* 0x000fe20003f66270 */
[C---:B------:R-:W-:Y:S01]  /*10cbe0*/  IMAD.WIDE R244, R0.reuse, 0x4, R6 ;  /* 0x0000000400f47825 */ /* 0x040fe200078e0206 */
[----:B------:R-:W-:-:S03]  /*10cbf0*/  IADD3 R14, R0, R241, RZ ;  /* 0x000000f1000e7210 */ /* 0x000fc60007ffe0ff */
[----:B------:R-:W-:Y:S01]  /*10cc00*/  IMAD.WIDE R238, R0, 0x4, R8 ;  /* 0x0000000400ee7825 */ /* 0x000fe200078e0208 */
[----:B------:R-:W-:Y:S02]  /*10cc10*/  ISETP.LT.AND P6, PT, R11, R234, !P3 ;  /* 0x000000ea0b00720c */ /* 0x000fe40005fc1270 */
[----:B--2---:R-:W-:Y:S01]  /*10cc20*/  ISETP.LT.AND P4, PT, R13, R197, !P3 ;  /* 0x000000c50d00720c */ /* 0x004fe20005f81270 */
[----:B------:R-:W-:Y:S01]  /*10cc30*/  VIADD R16, R10, 0x134 ;  /* 0x000001340a107836 */ /* 0x000fe20000000000 */
[----:B------:R-:W1:Y:S08]  /*10cc40*/  LDC R233, c[0x0][0x248] ;  /* 0x00009200ffe97b82 */ /* 0x000e700000000800 */
[----:B------:R-:W2:Y:S08]  /*10cc50*/  LDC.64 R234, c[0x0][0x228] ;  /* 0x00008a00ffea7b82 */ /* 0x000eb00000000a00 */
[----:B------:R-:W2:Y:S01]  /*10cc60*/  LDC R197, c[0x0][0x228] ;  /* 0x00008a00ffc57b82 */ /* 0x000ea20000000800 */
[----:B----4-:R4:W-:Y:S04]  /*10cc70*/  @P2 STG.E desc[UR60][R244.64], R243 ;  /* 0x000000f3f4002986 */ /* 0x0109e8000c10193c */
[----:B------:R1:W-:Y:S01]  /*10cc80*/  @P5 STG.E desc[UR60][R238.64], R249 ;  /* 0x000000f9ee005986 */ /* 0x0003e2000c10193c */
[----:B------:R-:W-:-:S02]  /*10cc90*/  ISETP.GE.AND P2, PT, R16, R237, PT ;  /* 0x000000ed1000720c */ /* 0x000fc40003f46270 */
[----:B------:R-:W-:Y:S01]  /*10cca0*/  ISETP.LT.AND P5, PT, R17, R247, !P3 ;  /* 0x000000f71100720c */ /* 0x000fe20005fa1270 */
[----:B----4-:R-:W-:-:S04]  /*10ccb0*/  IMAD.WIDE R244, R14, 0x4, R2 ;  /* 0x000000040ef47825 */ /* 0x010fc800078e0202 */
[----:B-1----:R-:W-:Y:S01]  /*10ccc0*/  IMAD.WIDE R238, R14, 0x4, R4 ;  /* 0x000000040eee7825 */ /* 0x002fe200078e0204 */
[----:B------:R-:W4:Y:S04]  /*10ccd0*/  LDL.LU R249, [R1+0x1658] ;  /* 0x0016580001f97983 */ /* 0x000f280000300800 */
[----:B------:R1:W-:Y:S04]  /*10cce0*/  @P6 STG.E desc[UR60][R244.64], R248 ;  /* 0x000000f8f4006986 */ /* 0x0003e8000c10193c */
[----:B---3--:R3:W-:Y:S01]  /*10ccf0*/  @P4 STG.E desc[UR60][R238.64], R250 ;  /* 0x000000faee004986 */ /* 0x0087e2000c10193c */
[----:B------:R-:W-:-:S02]  /*10cd00*/  ISETP.LT.AND P4, PT, R13, R199, !P2 ;  /* 0x000000c70d00720c */ /* 0x000fc40005781270 */
[----:B------:R-:W-:Y:S01]  /*10cd10*/  ISETP.LT.AND P3, PT, R15, R246, !P3 ;  /* 0x000000f60f00720c */ /* 0x000fe20005f61270 */
[----:B------:R-:W2:Y:S08]  /*10cd20*/  LDC R243, c[0x0][0x228] ;  /* 0x00008a00fff37b82 */ /* 0x000eb00000000800 */
[----:B------:R-:W2:Y:S08]  /*10cd30*/  LDC R247, c[0x0][0x228] ;  /* 0x00008a00fff77b82 */ /* 0x000eb00000000800 */
[----:B------:R-:W2:Y:S01]  /*10cd40*/  LDC R237, c[0x0][0x248] ;  /* 0x00009200ffed7b82 */ /* 0x000ea20000000800 */
[----:B-1----:R-:W4:Y:S04]  /*10cd50*/  LDL.LU R248, [R1+0x1e78] ;  /* 0x001e780001f87983 */ /* 0x002f280000300800 */
[----:B---3--:R-:W3:Y:S04]  /*10cd60*/  LDL.LU R250, [R1+0x1258] ;  /* 0x0012580001fa7983 */ /* 0x008ee80000300800 */
[----:B------:R-:W4:Y:S01]  /*10cd70*/  LDL.LU R199, [R1+0x1a58] ;  /* 0x001a580001c77983 */ /* 0x000f220000300800 */
[----:B------:R-:W-:Y:S01]  /*10cd80*/  ISETP.LT.AND P6, PT, R11, R240, !P2 ;  /* 0x000000f00b00720c */ /* 0x000fe200057c1270 */
[----:B------:R-:W-:-:S04]  /*10cd90*/  IMAD.WIDE R244, R14, 0x4, R6 ;  /* 0x000000040ef47825 */ /* 0x000fc800078e0206 */
[C---:B------:R-:W-:Y:S01]  /*10cda0*/  IMAD.WIDE R240, R14.reuse, 0x4, R8 ;  /* 0x000000040ef07825 */ /* 0x040fe200078e0208 */
[----:B------:R-:W1:Y:S01]  /*10cdb0*/  LDC.64 R238, c[0x0][0x228] ;  /* 0x00008a00ffee7b82 */ /* 0x000e620000000a00 */
[----:B------:R-:W-:Y:S02]  /*10cdc0*/  IADD3 R0, R14, R233, RZ ;  /* 0x000000e90e007210 */ /* 0x000fe40007ffe0ff */
[----:B------:R-:W-:Y:S01]  /*10cdd0*/  VIADD R16, R10, 0x135 ;  /* 0x000001350a107836 */ /* 0x000fe20000000000 */
[----:B------:R2:W-:Y:S04]  /*10cde0*/  @P5 STG.E desc[UR60][R244.64], R251 ;  /* 0x000000fbf4005986 */ /* 0x0005e8000c10193c */
[----:B------:R2:W-:Y:S01]  /*10cdf0*/  @P3 STG.E desc[UR60][R240.64], R252 ;  /* 0x000000fcf0003986 */ /* 0x0005e2000c10193c */
[----:B------:R-:W1:Y:S08]  /*10ce00*/  LDC R233, c[0x0][0x228] ;  /* 0x00008a00ffe97b82 */ /* 0x000e700000000800 */
[----:B------:R-:W1:Y:S01]  /*10ce10*/  LDC R246, c[0x0][0x228] ;  /* 0x00008a00fff67b82 */ /* 0x000e620000000800 */
[----:B--2---:R-:W2:Y:S04]  /*10ce20*/  LDL.LU R251, [R1+0xe68] ;  /* 0x000e680001fb7983 */ /* 0x004ea80000300800 */
[----:B------:R-:W2:Y:S01]  /*10ce30*/  LDL.LU R252, [R1+0x668] ;  /* 0x0006680001fc7983 */ /* 0x000ea20000300800 */
[----:B------:R-:W-:Y:S01]  /*10ce40*/  IMAD.WIDE R244, R0, 0x4, R2 ;  /* 0x0000000400f47825 */ /* 0x000fe200078e0202 */
[----:B------:R-:W-:-:S03]  /*10ce50*/  ISETP.LT.AND P3, PT, R17, R243, !P2 ;  /* 0x000000f31100720c */ /* 0x000fc60005761270 */
[----:B------:R-:W-:Y:S01]  /*10ce60*/  IMAD.WIDE R240, R0, 0x4, R4 ;  /* 0x0000000400f07825 */ /* 0x000fe200078e0204 */
[----:B------:R-:W-:Y:S02]  /*10ce70*/  ISETP.LT.AND P2, PT, R15, R247, !P2 ;  /* 0x000000f70f00720c */ /* 0x000fe40005741270 */
[----:B------:R-:W-:Y:S02]  /*10ce80*/  ISETP.GE.AND P5, PT, R16, R235, PT ;  /* 0x000000eb1000720c */ /* 0x000fe40003fa6270 */
[----:B------:R-:W-:Y:S01]  /*10ce90*/  IADD3 R14, R0, R237, RZ ;  /* 0x000000ed000e7210 */ /* 0x000fe20007ffe0ff */
[----:B------:R-:W-:Y:S01]  /*10cea0*/  VIADD R16, R10, 0x136 ;  /* 0x000001360a107836 */ /* 0x000fe20000000000 */
[----:B------:R-:W2:Y:S08]  /*10ceb0*/  LDC R243, c[0x0][0x228] ;  /* 0x00008a00fff37b82 */ /* 0x000eb00000000800 */
[----:B------:R-:W2:Y:S08]  /*10cec0*/  LDC R235, c[0x0][0x248] ;  /* 0x00009200ffeb7b82 */ /* 0x000eb00000000800 */
[----:B------:R-:W2:Y:S08]  /*10ced0*/  LDC R247, c[0x0][0x228] ;  /* 0x00008a00fff77b82 */ /* 0x000eb00000000800 */
[----:B------:R-:W2:Y:S01]  /*10cee0*/  LDC R237, c[0x0][0x248] ;  /* 0x00009200ffed7b82 */ /* 0x000ea20000000800 */
[----:B----4-:R4:W-:Y:S01]  /*10cef0*/  @P6 STG.E desc[UR60][R244.64], R199 ;  /* 0x000000c7f4006986 */ /* 0x0109e2000c10193c */
[----:B------:R-:W-:-:S03]  /*10cf00*/  ISETP.LT.AND P6, PT, R11, R198, !P5 ;  /* 0x000000c60b00720c */ /* 0x000fc60006fc1270 */
[----:B------:R1:W-:Y:S01]  /*10cf10*/  @P4 STG.E desc[UR60][R240.64], R249 ;  /* 0x000000f9f0004986 */ /* 0x0003e2000c10193c */
[----:B------:R-:W-:Y:S02]  /*10cf20*/  ISETP.LT.AND P4, PT, R13, R197, !P5 ;  /* 0x000000c50d00720c */ /* 0x000fe40006f81270 */
[----:B------:R-:W2:Y:S08]  /*10cf30*/  LDC R197, c[0x0][0x228] ;  /* 0x00008a00ffc57b82 */ /* 0x000eb00000000800 */
[----:B----4-:R-:W4:Y:S01]  /*10cf40*/  LDC.64 R198, c[0x0][0x228] ;  /* 0x00008a00ffc67b82 */ /* 0x010f220000000a00 */
[----:B------:R-:W-:-:S04]  /*10cf50*/  IMAD.WIDE R244, R0, 0x4, R6 ;  /* 0x0000000400f47825 */ /* 0x000fc800078e0206 */
[----:B-1----:R-:W-:Y:S01]  /*10cf60*/  IMAD.WIDE R240, R0, 0x4, R8 ;  /* 0x0000000400f07825 */ /* 0x002fe200078e0208 */
[----:B------:R-:W4:Y:S04]  /*10cf70*/  LDL.LU R249, [R1+0x268] ;  /* 0x0002680001f97983 */ /* 0x000f280000300800 */
[----:B------:R1:W-:Y:S04]  /*10cf80*/  @P3 STG.E desc[UR60][R244.64], R248 ;  /* 0x000000f8f4003986 */ /* 0x0003e8000c10193c */
[----:B---3--:R3:W-:Y:S01]  /*10cf90*/  @P2 STG.E desc[UR60][R240.64], R250 ;  /* 0x000000faf0002986 */ /* 0x0087e2000c10193c */
[----:B------:R-:W-:-:S03]  /*10cfa0*/  ISETP.GE.AND P3, PT, R16, R239, PT ;  /* 0x000000ef1000720c */ /* 0x000fc60003f66270 */
[----:B------:R-:W4:Y:S01]  /*10cfb0*/  LDL.LU R239, [R1+0xa58] ;  /* 0x000a580001ef7983 */ /* 0x000f220000300800 */
[----:B-1----:R-:W-:-:S04]  /*10cfc0*/  IMAD.WIDE R244, R14, 0x4, R2 ;  /* 0x000000040ef47825 */ /* 0x002fc800078e0202 */
[----:B---3--:R-:W-:Y:S01]  /*10cfd0*/  IMAD.WIDE R240, R14, 0x4, R4 ;  /* 0x000000040ef07825 */ /* 0x008fe200078e0204 */
[----:B------:R-:W3:Y:S04]  /*10cfe0*/  LDL.LU R250, [R1+0x165c] ;  /* 0x00165c0001fa7983 */ /* 0x000ee80000300800 */
[----:B--2---:R1:W-:Y:S04]  /*10cff0*/  @P6 STG.E desc[UR60][R244.64], R251 ;  /* 0x000000fbf4006986 */ /* 0x0043e8000c10193c */
[----:B------:R2:W-:Y:S01]  /*10d000*/  @P4 STG.E desc[UR60][R240.64], R252 ;  /* 0x000000fcf0004986 */ /* 0x0005e2000c10193c */
[----:B------:R-:W-:Y:S01]  /*10d010*/  ISETP.LT.AND P4, PT, R13, R233, !P3 ;  /* 0x000000e90d00720c */ /* 0x000fe20005f81270 */
[----:B------:R-:W4:Y:S02]  /*10d020*/  LDC R248, c[0x0][0x228] ;  /* 0x00008a00fff87b82 */ /* 0x000f240000000800 */
[----:B-1----:R-:W3:Y:S04]  /*10d030*/  LDL.LU R251, [R1+0x1e7c] ;  /* 0x001e7c0001fb7983 */ /* 0x002ee80000300800 */
[----:B--2---:R-:W2:Y:S04]  /*10d040*/  LDL.LU R252, [R1+0x125c] ;  /* 0x00125c0001fc7983 */ /* 0x004ea80000300800 */
[----:B------:R-:W3:Y:S01]  /*10d050*/  LDL.LU R233, [R1+0x1a5c] ;  /* 0x001a5c0001e97983 */ /* 0x000ee20000300800 */
[----:B------:R-:W-:-:S02]  /*10d060*/  ISETP.LT.AND P2, PT, R17, R246, !P5 ;  /* 0x000000f61100720c */ /* 0x000fc40006f41270 */
[----:B------:R-:W-:Y:S02]  /*10d070*/  ISETP.LT.AND P5, PT, R15, R243, !P5 ;  /* 0x000000f30f00720c */ /* 0x000fe40006fa1270 */
[----:B------:R-:W-:Y:S01]  /*10d080*/  ISETP.LT.AND P6, PT, R11, R242, !P3 ;  /* 0x000000f20b00720c */ /* 0x000fe20005fc1270 */
[C---:B------:R-:W-:Y:S01]  /*10d090*/  IMAD.WIDE R244, R14.reuse, 0x4, R6 ;  /* 0x000000040ef47825 */ /* 0x040fe200078e0206 */
[----:B------:R-:W-:-:S03]  /*10d0a0*/  IADD3 R0, R14, R235, RZ ;  /* 0x000000eb0e007210 */ /* 0x000fc60007ffe0ff */
[----:B------:R-:W-:-:S04]  /*10d0b0*/  IMAD.WIDE R242, R14, 0x4, R8 ;  /* 0x000000040ef27825 */ /* 0x000fc800078e0208 */
[----:B------:R-:W-:Y:S01]  /*10d0c0*/  VIADD R16, R10, 0x137 ;  /* 0x000001370a107836 */ /* 0x000fe20000000000 */
[----:B------:R-:W1:Y:S08]  /*10d0d0*/  LDC R246, c[0x0][0x228] ;  /* 0x00008a00fff67b82 */ /* 0x000e700000000800 */
[----:B------:R-:W1:Y:S01]  /*10d0e0*/  LDC.64 R240, c[0x0][0x228] ;  /* 0x00008a00fff07b82 */ /* 0x000e620000000a00 */
[----:B----4-:R4:W-:Y:S04]  /*10d0f0*/  @P2 STG.E desc[UR60][R244.64], R239 ;  /* 0x000000eff4002986 */ /* 0x0109e8000c10193c */
[----:B------:R1:W-:Y:S01]  /*10d100*/  @P5 STG.E desc[UR60][R242.64], R249 ;  /* 0x000000f9f2005986 */ /* 0x0003e2000c10193c */
[----:B------:R-:W-:-:S02]  /*10d110*/  ISETP.GE.AND P2, PT, R16, R199, PT ;  /* 0x000000c71000720c */ /* 0x000fc40003f46270 */
[----:B------:R-:W-:Y:S02]  /*10d120*/  ISETP.LT.AND P5, PT, R17, R248, !P3 ;  /* 0x000000f81100720c */ /* 0x000fe40005fa1270 */
[----:B------:R-:W-:Y:S01]  /*10d130*/  ISETP.LT.AND P3, PT, R15, R247, !P3 ;  /* 0x000000f70f00720c */ /* 0x000fe20005f61270 */
[----:B------:R-:W2:Y:S08]  /*10d140*/  LDC R199, c[0x0][0x228] ;  /* 0x00008a00ffc77b82 */ /* 0x000eb00000000800 */
[----:B----4-:R-:W4:Y:S08]  /*10d150*/  LDC R239, c[0x0][0x228] ;  /* 0x00008a00ffef7b82 */ /* 0x010f300000000800 */
[----:B------:R-:W4:Y:S08]  /*10d160*/  LDC R248, c[0x0][0x228] ;  /* 0x00008a00fff87b82 */ /* 0x000f300000000800 */
[----:B------:R-:W4:Y:S01]  /*10d170*/  LDC R235, c[0x0][0x248] ;  /* 0x00009200ffeb7b82 */ /* 0x000f220000000800 */
[----:B------:R-:W-:-:S04]  /*10d180*/  IMAD.WIDE R244, R0, 0x4, R2 ;  /* 0x0000000400f47825 */ /* 0x000fc800078e0202 */
[----:B-1----:R-:W-:Y:S01]  /*10d190*/  IMAD.WIDE R242, R0, 0x4, R4 ;  /* 0x0000000400f27825 */ /* 0x002fe200078e0204 */
[----:B------:R-:W4:Y:S04]  /*10d1a0*/  LDL.LU R249, [R1+0x66c] ;  /* 0x00066c0001f97983 */ /* 0x000f280000300800 */
[----:B------:R-:W4:Y:S04]  /*10d1b0*/  LDL.LU R247, [R1+0xa5c] ;  /* 0x000a5c0001f77983 */ /* 0x000f280000300800 */
[----:B---3--:R-:W-:Y:S04]  /*10d1c0*/  @P6 STG.E desc[UR60][R244.64], R233 ;  /* 0x000000e9f4006986 */ /* 0x008fe8000c10193c */
[----:B------:R1:W-:Y:S01]  /*10d1d0*/  @P4 STG.E desc[UR60][R242.64], R250 ;  /* 0x000000faf2004986 */ /* 0x0003e2000c10193c */
[----:B------:R-:W-:-:S03]  /*10d1e0*/  ISETP.LT.AND P4, PT, R13, R197, !P2 ;  /* 0x000000c50d00720c */ /* 0x000fc60005781270 */
[----:B-1----:R-:W3:Y:S04]  /*10d1f0*/  LDL.LU R250, [R1+0x26c] ;  /* 0x00026c0001fa7983 */ /* 0x002ee80000300800 */
[----:B------:R-:W3:Y:S01]  /*10d200*/  LDL.LU R197, [R1+0xe6c] ;  /* 0x000e6c0001c57983 */ /* 0x000ee20000300800 */
[----:B------:R-:W-:-:S05]  /*10d210*/  IMAD.WIDE R244, R0, 0x4, R6 ;  /* 0x0000000400f47825 */ /* 0x000fca00078e0206 */
[----:B------:R1:W-:Y:S04]  /*10d220*/  @P5 STG.E desc[UR60][R244.64], R251 ;  /* 0x000000fbf4005986 */ /* 0x0003e8000c10193c */
[----:B-1----:R-:W3:Y:S01]  /*10d230*/  LDL.LU R251, [R1+0x1a60] ;  /* 0x001a600001fb7983 */ /* 0x002ee20000300800 */
[----:B------:R-:W-:-:S05]  /*10d240*/  IMAD.WIDE R242, R0, 0x4, R8 ;  /* 0x0000000400f27825 */ /* 0x000fca00078e0208 */
[----:B--2---:R1:W-:Y:S04]  /*10d250*/  @P3 STG.E desc[UR60][R242.64], R252 ;  /* 0x000000fcf2003986 */ /* 0x0043e8000c10193c */
[----:B-1----:R-:W2:Y:S01]  /*10d260*/  LDL.LU R252, [R1+0x1660] ;  /* 0x0016600001fc7983 */ /* 0x002ea20000300800 */
[----:B------:R-:W-:Y:S02]  /*10d270*/  ISETP.LT.AND P3, PT, R17, R246, !P2 ;  /* 0x000000f61100720c */ /* 0x000fe40005761270 */
[----:B------:R-:W-:Y:S01]  /*10d280*/  ISETP.LT.AND P6, PT, R11, R232, !P2 ;  /* 0x000000e80b00720c */ /* 0x000fe200057c1270 */
[----:B------:R-:W1:Y:S01]  /*10d290*/  LDC R246, c[0x0][0x228] ;  /* 0x00008a00fff67b82 */ /* 0x000e620000000800 */
[----:B------:R-:W-:Y:S01]  /*10d2a0*/  IADD3 R14, R0, R237, RZ ;  /* 0x000000ed000e7210 */ /* 0x000fe20007ffe0ff */
[----:B------:R-:W-:Y:S01]  /*10d2b0*/  VIADD R16, R10, 0x138 ;  /* 0x000001380a107836 */ /* 0x000fe20000000000 */
[----:B----4-:R-:W-:-:S05]  /*10d2c0*/  ISETP.LT.AND P2, PT, R15, R239, !P2 ;  /* 0x000000ef0f00720c */ /* 0x010fca0005741270 */
[----:B------:R-:W4:Y:S01]  /*10d2d0*/  LDC.64 R232, c[0x0][0x228] ;  /* 0x00008a00ffe87b82 */ /* 0x000f220000000a00 */
[C---:B------:R-:W-:Y:S01]  /*10d2e0*/  IADD3 R0, R14.reuse, R235, RZ ;  /* 0x000000eb0e007210 */ /* 0x040fe20007ffe0ff */
[----:B------:R-:W-:Y:S01]  /*10d2f0*/  IMAD.WIDE R244, R14, 0x4, R2 ;  /* 0x000000040ef47825 */ /* 0x000fe200078e0202 */
[----:B------:R-:W-:-:S03]  /*10d300*/  ISETP.GE.AND P5, PT, R16, R241, PT ;  /* 0x000000f11000720c */ /* 0x000fc60003fa6270 */
[C---:B------:R-:W-:Y:S02]  /*10d310*/  IMAD.WIDE R242, R14.reuse, 0x4, R4 ;  /* 0x000000040ef27825 */ /* 0x040fe400078e0204 */
[----:B------:R-:W4:Y:S01]  /*10d320*/  LDC R239, c[0x0][0x248] ;  /* 0x00009200ffef7b82 */ /* 0x000f220000000800 */
[----:B---3--:R3:W-:Y:S01]  /*10d330*/  @P6 STG.E desc[UR60][R244.64], R197 ;  /* 0x000000c5f4006986 */ /* 0x0087e2000c10193c */
[----:B------:R-:W-:Y:S01]  /*10d340*/  ISETP.LT.AND P6, PT, R11, R236, !P5 ;  /* 0x000000ec0b00720c */ /* 0x000fe20006fc1270 */
[----:B------:R-:W-:Y:S02]  /*10d350*/  IMAD.WIDE R236, R14, 0x4, R6 ;  /* 0x000000040eec7825 */ /* 0x000fe400078e0206 */
[----:B------:R1:W-:Y:S01]  /*10d360*/  @P4 STG.E desc[UR60][R242.64], R249 ;  /* 0x000000f9f2004986 */ /* 0x0003e2000c10193c */
[----:B------:R-:W-:Y:S01]  /*10d370*/  ISETP.LT.AND P4, PT, R13, R199, !P5 ;  /* 0x000000c70d00720c */ /* 0x000fe20006f81270 */
[----:B------:R-:W-:Y:S01]  /*10d380*/  VIADD R16, R10, 0x139 ;  /* 0x000001390a107836 */ /* 0x000fe20000000000 */
[----:B------:R-:W4:Y:S01]  /*10d390*/  LDC R199, c[0x0][0x228] ;  /* 0x00008a00ffc77b82 */ /* 0x000f220000000800 */
[----:B------:R2:W-:Y:S07]  /*10d3a0*/  @P3 STG.E desc[UR60][R236.64], R247 ;  /* 0x000000f7ec003986 */ /* 0x0005ee000c10193c */
[----:B---3--:R-:W3:Y:S08]  /*10d3b0*/  LDC R197, c[0x0][0x228] ;  /* 0x00008a00ffc57b82 */ /* 0x008ef00000000800 */
[----:B-1----:R-:W1:Y:S08]  /*10d3c0*/  LDC.64 R242, c[0x0][0x228] ;  /* 0x00008a00fff27b82 */ /* 0x002e700000000a00 */
[----:B------:R-:W1:Y:S01]  /*10d3d0*/  LDC R241, c[0x0][0x228] ;  /* 0x00008a00fff17b82 */ /* 0x000e620000000800 */
[----:B------:R-:W-:Y:S01]  /*10d3e0*/  IMAD.WIDE R244, R14, 0x4, R8 ;  /* 0x000000040ef47825 */ /* 0x000fe200078e0208 */
[----:B------:R-:W3:Y:S04]  /*10d3f0*/  LDL.LU R249, [R1+0x1260] ;  /* 0x0012600001f97983 */ /* 0x000ee80000300800 */
[----:B------:R4:W-:Y:S01]  /*10d400*/  @P2 STG.E desc[UR60][R244.64], R250 ;  /* 0x000000faf4002986 */ /* 0x0009e2000c10193c */
[----:B------:R-:W-:-:S02]  /*10d410*/  ISETP.LT.AND P2, PT, R17, R248, !P5 ;  /* 0x000000f81100720c */ /* 0x000fc40006f41270 */
[----:B------:R-:W-:Y:S01]  /*10d420*/  ISETP.LT.AND P5, PT, R15, R246, !P5 ;  /* 0x000000f60f00720c */ /* 0x000fe20006fa1270 */
[----:B--2---:R-:W2:Y:S01]  /*10d430*/  LDC R247, c[0x0][0x228] ;  /* 0x00008a00fff77b82 */ /* 0x004ea20000000800 */
[----:B----4-:R-:W4:Y:S04]  /*10d440*/  LDL.LU R250, [R1+0x670] ;  /* 0x0006700001fa7983 */ /* 0x010f280000300800 */
[----:B------:R-:W2:Y:S04]  /*10d450*/  LDL.LU R248, [R1+0xe70] ;  /* 0x000e700001f87983 */ /* 0x000ea80000300800 */
[----:B------:R-:W4:Y:S01]  /*10d460*/  LDL.LU R246, [R1+0x1e80] ;  /* 0x001e800001f67983 */ /* 0x000f220000300800 */
[----:B------:R-:W-:-:S05]  /*10d470*/  IMAD.WIDE R236, R0, 0x4, R2 ;  /* 0x0000000400ec7825 */ /* 0x000fca00078e0202 */
[----:B------:R1:W-:Y:S04]  /*10d480*/  @P6 STG.E desc[UR60][R236.64], R251 ;  /* 0x000000fbec006986 */ /* 0x0003e8000c10193c */
[----:B-1----:R-:W2:Y:S01]  /*10d490*/  LDL.LU R251, [R1+0xa60] ;  /* 0x000a600001fb7983 */ /* 0x002ea20000300800 */
[----:B------:R-:W-:-:S05]  /*10d4a0*/  IMAD.WIDE R244, R0, 0x4, R4 ;  /* 0x0000000400f47825 */ /* 0x000fca00078e0204 */
[----:B------:R1:W-:Y:S04]  /*10d4b0*/  @P4 STG.E desc[UR60][R244.64], R252 ;  /* 0x000000fcf4004986 */ /* 0x0003e8000c10193c */
[----:B-1----:R-:W2:Y:S01]  /*10d4c0*/  LDL.LU R252, [R1+0x270] ;  /* 0x0002700001fc7983 */ /* 0x002ea20000300800 */
[----:B------:R-:W-:Y:S01]  /*10d4d0*/  ISETP.GE.AND P3, PT, R16, R233, PT ;  /* 0x000000e91000720c */ /* 0x000fe20003f66270 */
[C---:B------:R-:W-:Y:S01]  /*10d4e0*/  IMAD.WIDE R236, R0.reuse, 0x4, R6 ;  /* 0x0000000400ec7825 */ /* 0x040fe200078e0206 */
[----:B------:R-:W-:-:S03]  /*10d4f0*/  IADD3 R14, R0, R239, RZ ;  /* 0x000000ef000e7210 */ /* 0x000fc60007ffe0ff */
[----:B------:R-:W-:Y:S01]  /*10d500*/  IMAD.WIDE R244, R0, 0x4, R8 ;  /* 0x0000000400f47825 */ /* 0x000fe200078e0208 */
[----:B------:R-:W-:Y:S02]  /*10d510*/  ISETP.LT.AND P6, PT, R11, R234, !P3 ;  /* 0x000000ea0b00720c */ /* 0x000fe40005fc1270 */
[----:B---3--:R-:W-:Y:S01]  /*10d520*/  ISETP.LT.AND P4, PT, R13, R197, !P3 ;  /* 0x000000c50d00720c */ /* 0x008fe20005f81270 */
[----:B------:R-:W-:Y:S01]  /*10d530*/  VIADD R16, R10, 0x13a ;  /* 0x0000013a0a107836 */ /* 0x000fe20000000000 */
[----:B------:R-:W1:Y:S08]  /*10d540*/  LDC R233, c[0x0][0x248] ;  /* 0x00009200ffe97b82 */ /* 0x000e700000000800 */
[----:B------:R-:W3:Y:S08]  /*10d550*/  LDC.64 R234, c[0x0][0x228] ;  /* 0x00008a00ffea7b82 */ /* 0x000ef00000000a00 */
[----:B------:R-:W3:Y:S01]  /*10d560*/  LDC R197, c[0x0][0x228] ;  /* 0x00008a00ffc57b82 */ /* 0x000ee20000000800 */
[----:B----4-:R4:W-:Y:S04]  /*10d570*/  @P2 STG.E desc[UR60][R236.64], R246 ;  /* 0x000000f6ec002986 */ /* 0x0109e8000c10193c */
[----:B------:R1:W-:Y:S01]  /*10d580*/  @P5 STG.E desc[UR60][R244.64], R249 ;  /* 0x000000f9f4005986 */ /* 0x0003e2000c10193c */
[----:B------:R-:W-:Y:S01]  /*10d590*/  ISETP.GE.AND P2, PT, R16, R243, PT ;  /* 0x000000f31000720c */ /* 0x000fe20003f46270 */
[----:B----4-:R-:W-:-:S04]  /*10d5a0*/  IMAD.WIDE R236, R14, 0x4, R2 ;  /* 0x000000040eec7825 */ /* 0x010fc800078e0202 */
[----:B-1----:R-:W-:Y:S01]  /*10d5b0*/  IMAD.WIDE R244, R14, 0x4, R4 ;  /* 0x000000040ef47825 */ /* 0x002fe200078e0204 */
[----:B------:R-:W4:Y:S04]  /*10d5c0*/  LDL.LU R249, [R1+0x1664] ;  /* 0x0016640001f97983 */ /* 0x000f280000300800 */
[----:B--2---:R1:W-:Y:S04]  /*10d5d0*/  @P6 STG.E desc[UR60][R236.64], R248 ;  /* 0x000000f8ec006986 */ /* 0x0043e8000c10193c */
[----:B------:R2:W-:Y:S01]  /*10d5e0*/  @P4 STG.E desc[UR60][R244.64], R250 ;  /* 0x000000faf4004986 */ /* 0x0005e2000c10193c */
[----:B------:R-:W-:-:S02]  /*10d5f0*/  ISETP.LT.AND P4, PT, R13, R199, !P2 ;  /* 0x000000c70d00720c */ /* 0x000fc40005781270 */
[----:B------:R-:W-:Y:S01]  /*10d600*/  ISETP.LT.AND P5, PT, R17, R247, !P3 ;  /* 0x000000f71100720c */ /* 0x000fe20005fa1270 */
[----:B------:R-:W3:Y:S08]  /*10d610*/  LDC R246, c[0x0][0x228] ;  /* 0x00008a00fff67b82 */ /* 0x000ef00000000800 */
[----:B------:R-:W3:Y:S01]  /*10d620*/  LDC R243, c[0x0][0x228] ;  /* 0x00008a00fff37b82 */ /* 0x000ee20000000800 */
[----:B------:R-:W-:Y:S01]  /*10d630*/  IADD3 R0, R14, R233, RZ ;  /* 0x000000e90e007210 */ /* 0x000fe20007ffe0ff */
[----:B------:R-:W-:-:S06]  /*10d640*/  VIADD R16, R10, 0x13b ;  /* 0x0000013b0a107836 */ /* 0x000fcc0000000000 */
[----:B-1----:R-:W1:Y:S01]  /*10d650*/  LDC.64 R236, c[0x0][0x228] ;  /* 0x00008a00ffec7b82 */ /* 0x002e620000000a00 */
[----:B------:R-:W4:Y:S04]  /*10d660*/  LDL.LU R248, [R1+0x1e84] ;  /* 0x001e840001f87983 */ /* 0x000f280000300800 */
[----:B--2---:R-:W2:Y:S04]  /*10d670*/  LDL.LU R250, [R1+0x1264] ;  /* 0x0012640001fa7983 */ /* 0x004ea80000300800 */
[----:B------:R-:W4:Y:S01]  /*10d680*/  LDL.LU R199, [R1+0x1a64] ;  /* 0x001a640001c77983 */ /* 0x000f220000300800 */
[----:B------:R-:W-:Y:S01]  /*10d690*/  IMAD.WIDE R244, R14, 0x4, R6 ;  /* 0x000000040ef47825 */ /* 0x000fe200078e0206 */
[----:B------:R-:W-:-:S02]  /*10d6a0*/  ISETP.LT.AND P3, PT, R15, R241, !P3 ;  /* 0x000000f10f00720c */ /* 0x000fc40005f61270 */
[----:B------:R-:W-:Y:S01]  /*10d6b0*/  ISETP.LT.AND P6, PT, R11, R238, !P2 ;  /* 0x000000ee0b00720c */ /* 0x000fe200057c1270 */
[----:B------:R-:W1:Y:S08]  /*10d6c0*/  LDC R247, c[0x0][0x228] ;  /* 0x00008a00fff77b82 */ /* 0x000e700000000800 */
[----:B------:R-:W1:Y:S01]  /*10d6d0*/  LDC R233, c[0x0][0x228] ;  /* 0x00008a00ffe97b82 */ /* 0x000e620000000800 */
[----:B------:R3:W-:Y:S07]  /*10d6e0*/  @P5 STG.E desc[UR60][R244.64], R251 ;  /* 0x000000fbf4005986 */ /* 0x0007ee000c10193c */
[----:B------:R-:W1:Y:S01]  /*10d6f0*/  LDC R241, c[0x0][0x248] ;  /* 0x00009200fff17b82 */ /* 0x000e620000000800 */
[----:B---3--:R-:W3:Y:S01]  /*10d700*/  LDL.LU R251, [R1+0xe74] ;  /* 0x000e740001fb7983 */ /* 0x008ee20000300800 */
[----:B------:R-:W-:-:S05]  /*10d710*/  IMAD.WIDE R238, R14, 0x4, R8 ;  /* 0x000000040eee7825 */ /* 0x000fca00078e0208 */
[----:B------:R1:W-:Y:S04]  /*10d720*/  @P3 STG.E desc[UR60][R238.64], R252 ;  /* 0x000000fcee003986 */ /* 0x0003e8000c10193c */
[----:B-1----:R-:W3:Y:S01]  /*10d730*/  LDL.LU R252, [R1+0x674] ;  /* 0x0006740001fc7983 */ /* 0x002ee20000300800 */
[----:B------:R-:W-:Y:S02]  /*10d740*/  ISETP.LT.AND P3, PT, R17, R246, !P2 ;  /* 0x000000f61100720c */ /* 0x000fe40005761270 */
[----:B------:R-:W1:Y:S01]  /*10d750*/  LDC R246, c[0x0][0x228] ;  /* 0x00008a00fff67b82 */ /* 0x000e620000000800 */
[----:B------:R-:W-:Y:S01]  /*10d760*/  ISETP.LT.AND P2, PT, R15, R243, !P2 ;  /* 0x000000f30f00720c */ /* 0x000fe20005741270 */
[----:B------:R-:W-:-:S04]  /*10d770*/  IMAD.WIDE R244, R0, 0x4, R2 ;  /* 0x0000000400f47825 */ /* 0x000fc800078e0202 */
[----:B------:R-:W-:Y:S01]  /*10d780*/  IMAD.WIDE R238, R0, 0x4, R4 ;  /* 0x0000000400ee7825 */ /* 0x000fe200078e0204 */
[----:B------:R-:W-:Y:S02]  /*10d790*/  ISETP.GE.AND P5, PT, R16, R235, PT ;  /* 0x000000eb1000720c */ /* 0x000fe40003fa6270 */
[----:B------:R-:W-:Y:S01]  /*10d7a0*/  IADD3 R14, R0, R241, RZ ;  /* 0x000000f1000e7210 */ /* 0x000fe20007ffe0ff */
[----:B------:R-:W1:Y:S08]  /*10d7b0*/  LDC R235, c[0x0][0x248] ;  /* 0x00009200ffeb7b82 */ /* 0x000e700000000800 */
[----:B------:R-:W3:Y:S01]  /*10d7c0*/  LDC R243, c[0x0][0x228] ;  /* 0x00008a00fff37b82 */ /* 0x000ee20000000800 */
[----:B----4-:R4:W-:Y:S04]  /*10d7d0*/  @P6 STG.E desc[UR60][R244.64], R199 ;  /* 0x000000c7f4006986 */ /* 0x0109e8000c10193c */
[----:B------:R1:W-:Y:S01]  /*10d7e0*/  @P4 STG.E desc[UR60][R238.64], R249 ;  /* 0x000000f9ee004986 */ /* 0x0003e2000c10193c */
[----:B------:R-:W-:-:S02]  /*10d7f0*/  ISETP.LT.AND P6, PT, R11, R198, !P5 ;  /* 0x000000c60b00720c */ /* 0x000fc40006fc1270 */
[----:B------:R-:W-:Y:S01]  /*10d800*/  ISETP.LT.AND P4, PT, R13, R197, !P5 ;  /* 0x000000c50d00720c */ /* 0x000fe20006f81270 */
[----:B------:R-:W-:Y:S01]  /*10d810*/  VIADD R16, R10, 0x13c ;  /* 0x0000013c0a107836 */ /* 0x000fe20000000000 */
[----:B------:R-:W3:Y:S08]  /*10d820*/  LDC R197, c[0x0][0x228] ;  /* 0x00008a00ffc57b82 */ /* 0x000ef00000000800 */
[----:B----4-:R-:W4:Y:S01]  /*10d830*/  LDC.64 R198, c[0x0][0x228] ;  /* 0x00008a00ffc67b82 */ /* 0x010f220000000a00 */
[----:B------:R-:W-:-:S04]  /*10d840*/  IMAD.WIDE R244, R0, 0x4, R6 ;  /* 0x0000000400f47825 */ /* 0x000fc800078e0206 */
[----:B-1----:R-:W-:Y:S01]  /*10d850*/  IMAD.WIDE R238, R0, 0x4, R8 ;  /* 0x0000000400ee7825 */ /* 0x002fe200078e0208 */
[----:B------:R-:W4:Y:S04]  /*10d860*/  LDL.LU R249, [R1+0x274] ;  /* 0x0002740001f97983 */ /* 0x000f280000300800 */
[----:B------:R1:W-:Y:S04]  /*10d870*/  @P3 STG.E desc[UR60][R244.64], R248 ;  /* 0x000000f8f4003986 */ /* 0x0003e8000c10193c */
[----:B--2---:R2:W-:Y:S01]  /*10d880*/  @P2 STG.E desc[UR60][R238.64], R250 ;  /* 0x000000faee002986 */ /* 0x0045e2000c10193c */
[----:B------:R-:W-:-:S02]  /*10d890*/  ISETP.LT.AND P2, PT, R17, R247, !P5 ;  /* 0x000000f71100720c */ /* 0x000fc40006f41270 */
[----:B------:R-:W-:Y:S01]  /*10d8a0*/  ISETP.LT.AND P5, PT, R15, R246, !P5 ;  /* 0x000000f60f00720c */ /* 0x000fe20006fa1270 */
[----:B-1----:R-:W4:Y:S04]  /*10d8b0*/  LDL.LU R248, [R1+0x1a68] ;  /* 0x001a680001f87983 */ /* 0x002f280000300800 */
[----:B--2---:R-:W2:Y:S04]  /*10d8c0*/  LDL.LU R250, [R1+0x1668] ;  /* 0x0016680001fa7983 */ /* 0x004ea80000300800 */
[----:B------:R-:W4:Y:S01]  /*10d8d0*/  LDL.LU R246, [R1+0xa64] ;  /* 0x000a640001f67983 */ /* 0x000f220000300800 */
[----:B------:R-:W-:-:S04]  /*10d8e0*/  IMAD.WIDE R244, R14, 0x4, R2 ;  /* 0x000000040ef47825 */ /* 0x000fc800078e0202 */
[----:B------:R-:W-:Y:S01]  /*10d8f0*/  IMAD.WIDE R238, R14, 0x4, R4 ;  /* 0x000000040eee7825 */ /* 0x000fe200078e0204 */
[----:B------:R-:W-:Y:S02]  /*10d900*/  ISETP.GE.AND P3, PT, R16, R237, PT ;  /* 0x000000ed1000720c */ /* 0x000fe40003f66270 */
[----:B------:R-:W-:Y:S01]  /*10d910*/  IADD3 R0, R14, R235, RZ ;  /* 0x000000eb0e007210 */ /* 0x000fe20007ffe0ff */
[----:B------:R-:W1:Y:S01]  /*10d920*/  LDC R247, c[0x0][0x228] ;  /* 0x00008a00fff77b82 */ /* 0x000e620000000800 */
[----:B---3--:R3:W-:Y:S01]  /*10d930*/  @P6 STG.E desc[UR60][R244.64], R251 ;  /* 0x000000fbf4006986 */ /* 0x0087e2000c10193c */
[----:B------:R-:W-:-:S06]  /*10d940*/  VIADD R16, R10, 0x13d ;  /* 0x0000013d0a107836 */ /* 0x000fcc0000000000 */
[----:B------:R-:W1:Y:S08]  /*10d950*/  LDC R237, c[0x0][0x248] ;  /* 0x00009200ffed7b82 */ /* 0x000e700000000800 */
[----:B------:R-:W1:Y:S01]  /*10d960*/  LDC R235, c[0x0][0x248] ;  /* 0x00009200ffeb7b82 */ /* 0x000e620000000800 */
[----:B---3--:R-:W3:Y:S04]  /*10d970*/  LDL.LU R251, [R1+0x1e88] ;  /* 0x001e880001fb7983 */ /* 0x008ee80000300800 */
[----:B------:R1:W-:Y:S04]  /*10d980*/  @P4 STG.E desc[UR60][R238.64], R252 ;  /* 0x000000fcee004986 */ /* 0x0003e8000c10193c */
[----:B-1----:R-:W3:Y:S01]  /*10d990*/  LDL.LU R252, [R1+0x1268] ;  /* 0x0012680001fc7983 */ /* 0x002ee20000300800 */
[----:B------:R-:W1:Y:S01]  /*10d9a0*/  LDC.64 R238, c[0x0][0x228] ;  /* 0x00008a00ffee7b82 */ /* 0x000e620000000a00 */
[----:B------:R-:W-:Y:S01]  /*10d9b0*/  ISETP.LT.AND P6, PT, R11, R240, !P3 ;  /* 0x000000f00b00720c */ /* 0x000fe20005fc1270 */
[----:B------:R-:W-:Y:S01]  /*10d9c0*/  IMAD.WIDE R244, R14, 0x4, R6 ;  /* 0x000000040ef47825 */ /* 0x000fe200078e0206 */
[----:B------:R-:W-:-:S03]  /*10d9d0*/  ISETP.LT.AND P4, PT, R13, R233, !P3 ;  /* 0x000000e90d00720c */ /* 0x000fc60005f81270 */
[----:B------:R-:W-:Y:S01]  /*10d9e0*/  IMAD.WIDE R240, R14, 0x4, R8 ;  /* 0x000000040ef07825 */ /* 0x000fe200078e0208 */
[----:B----4-:R4:W-:Y:S04]  /*10d9f0*/  @P2 STG.E desc[UR60][R244.64], R246 ;  /* 0x000000f6f4002986 */ /* 0x0109e8000c10193c */
[----:B------:R1:W-:Y:S01]  /*10da00*/  @P5 STG.E desc[UR60][R240.64], R249 ;  /* 0x000000f9f0005986 */ /* 0x0003e2000c10193c */
[----:B------:R-:W-:Y:S02]  /*10da10*/  ISETP.LT.AND P5, PT, R17, R243, !P3 ;  /* 0x000000f31100720c */ /* 0x000fe40005fa1270 */
[----:B------:R-:W-:Y:S01]  /*10da20*/  ISETP.GE.AND P2, PT, R16, R199, PT ;  /* 0x000000c71000720c */ /* 0x000fe20003f46270 */
[----:B------:R-:W-:Y:S02]  /*10da30*/  VIADD R16, R10, 0x13e ;  /* 0x0000013e0a107836 */ /* 0x000fe40000000000 */
[----:B----4-:R-:W-:-:S04]  /*10da40*/  IMAD.WIDE R244, R0, 0x4, R2 ;  /* 0x0000000400f47825 */ /* 0x010fc800078e0202 */
[----:B-1----:R-:W-:Y:S01]  /*10da50*/  IMAD.WIDE R240, R0, 0x4, R4 ;  /* 0x0000000400f07825 */ /* 0x002fe200078e0204 */
[----:B------:R-:W4:Y:S04]  /*10da60*/  LDL.LU R249, [R1+0x678] ;  /* 0x0006780001f97983 */ /* 0x000f280000300800 */
[----:B------:R1:W-:Y:S04]  /*10da70*/  @P6 STG.E desc[UR60][R244.64], R248 ;  /* 0x000000f8f4006986 */ /* 0x0003e8000c10193c */
[----:B--2---:R2:W-:Y:S01]  /*10da80*/  @P4 STG.E desc[UR60][R240.64], R250 ;  /* 0x000000faf0004986 */ /* 0x0045e2000c10193c */
[----:B------:R-:W-:-:S02]  /*10da90*/  ISETP.LT.AND P4, PT, R13, R197, !P2 ;  /* 0x000000c50d00720c */ /* 0x000fc40005781270 */
[----:B------:R-:W-:Y:S01]  /*10daa0*/  ISETP.LT.AND P3, PT, R15, R247, !P3 ;  /* 0x000000f70f00720c */ /* 0x000fe20005f61270 */
[----:B------:R-:W3:Y:S08]  /*10dab0*/  LDC R246, c[0x0][0x228] ;  /* 0x00008a00fff67b82 */ /* 0x000ef00000000800 */
[----:B------:R-:W3:Y:S08]  /*10dac0*/  LDC R243, c[0x0][0x228] ;  /* 0x00008a00fff37b82 */ /* 0x000ef00000000800 */
[----:B-1----:R-:W1:Y:S01]  /*10dad0*/  LDC R248, c[0x0][0x228] ;  /* 0x00008a00fff87b82 */ /* 0x002e620000000800 */
[----:B------:R-:W-:-:S07]  /*10dae0*/  IADD3 R14, R0, R237, RZ ;  /* 0x000000ed000e7210 */ /* 0x000fce0007ffe0ff */
[----:B------:R-:W1:Y:S01]  /*10daf0*/  LDC R199, c[0x0][0x228] ;  /* 0x00008a00ffc77b82 */ /* 0x000e620000000800 */
[C---:B------:R-:W-:Y:S01]  /*10db00*/  IMAD.WIDE R244, R0.reuse, 0x4, R6 ;  /* 0x0000000400f47825 */ /* 0x040fe200078e0206 */
[----:B--2---:R-:W2:Y:S04]  /*10db10*/  LDL.LU R250, [R1+0x278] ;  /* 0x0002780001fa7983 */ /* 0x004ea80000300800 */
[----:B------:R-:W4:Y:S01]  /*10db20*/  LDL.LU R197, [R1+0xe78] ;  /* 0x000e780001c57983 */ /* 0x000f220000300800 */
[----:B------:R-:W-:Y:S01]  /*10db30*/  IMAD.WIDE R240, R0, 0x4, R8 ;  /* 0x0000000400f07825 */ /* 0x000fe200078e0208 */
[----:B------:R-:W-:Y:S02]  /*10db40*/  ISETP.LT.AND P6, PT, R11, R232, !P2 ;  /* 0x000000e80b00720c */ /* 0x000fe400057c1270 */
[----:B---3--:R3:W-:Y:S01]  /*10db50*/  @P5 STG.E desc[UR60][R244.64], R251 ;  /* 0x000000fbf4005986 */ /* 0x0087e2000c10193c */
[----:B------:R-:W-:Y:S01]  /*10db60*/  ISETP.GE.AND P5, PT, R16, R239, PT ;  /* 0x000000ef1000720c */ /* 0x000fe20003fa6270 */
[----:B------:R-:W1:Y:S01]  /*10db70*/  LDC R247, c[0x0][0x228] ;  /* 0x00008a00fff77b82 */ /* 0x000e620000000800 */
[----:B------:R-:W-:-:S07]  /*10db80*/  IADD3 R0, R14, R235, RZ ;  /* 0x000000eb0e007210 */ /* 0x000fce0007ffe0ff */
[----:B------:R-:W1:Y:S08]  /*10db90*/  LDC.64 R232, c[0x0][0x228] ;  /* 0x00008a00ffe87b82 */ /* 0x000e700000000a00 */
[----:B------:R-:W1:Y:S01]  /*10dba0*/  LDC R237, c[0x0][0x248] ;  /* 0x00009200ffed7b82 */ /* 0x000e620000000800 */
[----:B---3--:R-:W3:Y:S04]  /*10dbb0*/  LDL.LU R251, [R1+0x1a6c] ;  /* 0x001a6c0001fb7983 */ /* 0x008ee80000300800 */
[----:B------:R-:W2:Y:S04]  /*10dbc0*/  LDL.LU R239, [R1+0xa68] ;  /* 0x000a680001ef7983 */ /* 0x000ea80000300800 */
[----:B------:R1:W-:Y:S04]  /*10dbd0*/  @P3 STG.E desc[UR60][R240.64], R252 ;  /* 0x000000fcf0003986 */ /* 0x0003e8000c10193c */
[----:B-1----:R-:W3:Y:S01]  /*10dbe0*/  LDL.LU R252, [R1+0x166c] ;  /* 0x00166c0001fc7983 */ /* 0x002ee20000300800 */
[----:B------:R-:W-:-:S02]  /*10dbf0*/  ISETP.LT.AND P3, PT, R17, R246, !P2 ;  /* 0x000000f61100720c */ /* 0x000fc40005761270 */
[----:B------:R-:W-:Y:S01]  /*10dc00*/  ISETP.LT.AND P2, PT, R15, R243, !P2 ;  /* 0x000000f30f00720c */ /* 0x000fe20005741270 */
[----:B------:R-:W-:-:S04]  /*10dc10*/  IMAD.WIDE R244, R14, 0x4, R2 ;  /* 0x000000040ef47825 */ /* 0x000fc800078e0202 */
[C---:B------:R-:W-:Y:S01]  /*10dc20*/  IMAD.WIDE R240, R14.reuse, 0x4, R4 ;  /* 0x000000040ef07825 */ /* 0x040fe200078e0204 */
[----:B------:R-:W1:Y:S01]  /*10dc30*/  LDC R246, c[0x0][0x228] ;  /* 0x00008a00fff67b82 */ /* 0x000e620000000800 */
[----:B----4-:R4:W-:Y:S01]  /*10dc40*/  @P6 STG.E desc[UR60][R244.64], R197 ;  /* 0x000000c5f4006986 */ /* 0x0109e2000c10193c */
[----:B------:R-:W-:Y:S01]  /*10dc50*/  ISETP.LT.AND P6, PT, R11, R242, !P5 ;  /* 0x000000f20b00720c */ /* 0x000fe20006fc1270 */
[C---:B------:R-:W-:Y:S02]  /*10dc60*/  IMAD.WIDE R242, R14.reuse, 0x4, R8 ;  /* 0x000000040ef27825 */ /* 0x040fe400078e0208 */
[----:B------:R1:W-:Y:S02]  /*10dc70*/  @P4 STG.E desc[UR60][R240.64], R249 ;  /* 0x000000f9f0004986 */ /* 0x0003e4000c10193c */
[----:B----4-:R-:W-:Y:S01]  /*10dc80*/  IMAD.WIDE R244, R14, 0x4, R6 ;  /* 0x000000040ef47825 */ /* 0x010fe200078e0206 */
[----:B------:R-:W4:Y:S08]  /*10dc90*/  LDC R197, c[0x0][0x228] ;  /* 0x00008a00ffc57b82 */ /* 0x000f300000000800 */
[----:B-1----:R-:W1:Y:S01]  /*10dca0*/  LDC.64 R240, c[0x0][0x228] ;  /* 0x00008a00fff07b82 */ /* 0x002e620000000a00 */
[----:B------:R-:W4:Y:S04]  /*10dcb0*/  LDL.LU R249, [R1+0x126c] ;  /* 0x00126c0001f97983 */ /* 0x000f280000300800 */
[----:B--2---:R2:W-:Y:S04]  /*10dcc0*/  @P3 STG.E desc[UR60][R244.64], R239 ;  /* 0x000000eff4003986 */ /* 0x0045e8000c10193c */
[----:B------:R3:W-:Y:S01]  /*10dcd0*/  @P2 STG.E desc[UR60][R242.64], R250 ;  /* 0x000000faf2002986 */ /* 0x0007e2000c10193c */
[----:B------:R-:W-:-:S02]  /*10dce0*/  ISETP.LT.AND P2, PT, R17, R248, !P5 ;  /* 0x000000f81100720c */ /* 0x000fc40006f41270 */
[----:B------:R-:W-:Y:S01]  /*10dcf0*/  ISETP.LT.AND P4, PT, R13, R199, !P5 ;  /* 0x000000c70d00720c */ /* 0x000fe20006f81270 */
[----:B------:R-:W-:Y:S01]  /*10dd00*/  VIADD R16, R10, 0x13f ;  /* 0x0000013f0a107836 */ /* 0x000fe20000000000 */
[----:B--2---:R-:W2:Y:S01]  /*10dd10*/  LDC R239, c[0x0][0x228] ;  /* 0x00008a00ffef7b82 */ /* 0x004ea20000000800 */
[----:B---3--:R-:W3:Y:S04]  /*10dd20*/  LDL.LU R250, [R1+0x67c] ;  /* 0x00067c0001fa7983 */ /* 0x008ee80000300800 */
[----:B------:R-:W2:Y:S01]  /*10dd30*/  LDL.LU R248, [R1+0x1e8c] ;  /* 0x001e8c0001f87983 */ /* 0x000ea20000300800 */
[----:B------:R-:W-:Y:S01]  /*10dd40*/  ISETP.LT.AND P5, PT, R15, R247, !P5 ;  /* 0x000000f70f00720c */ /* 0x000fe20006fa1270 */
[C---:B------:R-:W-:Y:S02]  /*10dd50*/  IMAD.WIDE R244, R0.reuse, 0x4, R2 ;  /* 0x0000000400f47825 */ /* 0x040fe400078e0202 */
[----:B------:R-:W3:Y:S02]  /*10dd60*/  LDL.LU R247, [R1+0xe7c] ;  /* 0x000e7c0001f77983 */ /* 0x000ee40000300800 */
[C---:B------:R-:W-:Y:S01]  /*10dd70*/  IMAD.WIDE R242, R0.reuse, 0x4, R4 ;  /* 0x0000000400f27825 */ /* 0x040fe200078e0204 */
[----:B------:R-:W3:Y:S01]  /*10dd80*/  LDC R199, c[0x0][0x228] ;  /* 0x00008a00ffc77b82 */ /* 0x000ee20000000800 */
[----:B------:R1:W-:Y:S04]  /*10dd90*/  @P6 STG.E desc[UR60][R244.64], R251 ;  /* 0x000000fbf4006986 */ /* 0x0003e8000c10193c */
[----:B------:R1:W-:Y:S04]  /*10dda0*/  @P4 STG.E desc[UR60][R242.64], R252 ;  /* 0x000000fcf2004986 */ /* 0x0003e8000c10193c */
[----:B-1----:R-:W3:Y:S04]  /*10ddb0*/  LDL.LU R251, [R1+0xa6c] ;  /* 0x000a6c0001fb7983 */ /* 0x002ee80000300800 */
[----:B------:R-:W3:Y:S01]  /*10ddc0*/  LDL.LU R252, [R1+0x27c] ;  /* 0x00027c0001fc7983 */ /* 0x000ee20000300800 */
[----:B------:R-:W-:Y:S01]  /*10ddd0*/  IMAD.WIDE R244, R0, 0x4, R6 ;  /* 0x0000000400f47825 */ /* 0x000fe200078e0206 */
[----:B------:R-:W-:-:S03]  /*10dde0*/  ISETP.GE.AND P3, PT, R16, R233, PT ;  /* 0x000000e91000720c */ /* 0x000fc60003f66270 */
[C---:B------:R-:W-:Y:S01]  /*10ddf0*/  IMAD.WIDE R242, R0.reuse, 0x4, R8 ;  /* 0x0000000400f27825 */ /* 0x040fe200078e0208 */
[----:B------:R-:W-:-:S03]  /*10de00*/  IADD3 R14, R0, R237, RZ ;  /* 0x000000ed000e7210 */ /* 0x000fc60007ffe0ff */
[----:B------:R-:W-:Y:S01]  /*10de10*/  VIADD R16, R10, 0x140 ;  /* 0x000001400a107836 */ /* 0x000fe20000000000 */
[----:B------:R-:W-:Y:S02]  /*10de20*/  ISETP.LT.AND P6, PT, R11, R234, !P3 ;  /* 0x000000ea0b00720c */ /* 0x000fe40005fc1270 */
[----:B----4-:R-:W-:Y:S01]  /*10de30*/  ISETP.LT.AND P4, PT, R13, R197, !P3 ;  /* 0x000000c50d00720c */ /* 0x010fe20005f81270 */
[----:B------:R-:W1:Y:S08]  /*10de40*/  LDC R233, c[0x0][0x248] ;  /* 0x00009200ffe97b82 */ /* 0x000e700000000800 */
[----:B------:R-:W4:Y:S08]  /*10de50*/  LDC.64 R234, c[0x0][0x228] ;  /* 0x00008a00ffea7b82 */ /* 0x000f300000000a00 */
[----:B------:R-:W4:Y:S01]  /*10de60*/  LDC R197, c[0x0][0x228] ;  /* 0x00008a00ffc57b82 */ /* 0x000f220000000800 */
[----:B--2---:R2:W-:Y:S04]  /*10de70*/  @P2 STG.E desc[UR60][R244.64], R248 ;  /* 0x000000f8f4002986 */ /* 0x0045e8000c10193c */
[----:B------:R1:W-:Y:S01]  /*10de80*/  @P5 STG.E desc[UR60][R242.64], R249 ;  /* 0x000000f9f2005986 */ /* 0x0003e2000c10193c */
[----:B------:R-:W-:-:S02]  /*10de90*/  ISETP.LT.AND P5, PT, R17, R246, !P3 ;  /* 0x000000f61100720c */ /* 0x000fc40005fa1270 */
[----:B--2---:R-:W2:Y:S01]  /*10dea0*/  LDC R248, c[0x0][0x228] ;  /* 0x00008a00fff87b82 */ /* 0x004ea20000000800 */
[----:B------:R-:W-:Y:S01]  /*10deb0*/  IMAD.WIDE R244, R14, 0x4, R2 ;  /* 0x000000040ef47825 */ /* 0x000fe200078e0202 */
[----:B------:R-:W-:Y:S02]  /*10dec0*/  ISETP.LT.AND P3, PT, R15, R239, !P3 ;  /* 0x000000ef0f00720c */ /* 0x000fe40005f61270 */
[----:B------:R-:W-:Y:S01]  /*10ded0*/  ISETP.GE.AND P2, PT, R16, R241, PT ;  /* 0x000000f11000720c */ /* 0x000fe20003f46270 */
[----:B-1----:R-:W-:Y:S01]  /*10dee0*/  IMAD.WIDE R242, R14, 0x4, R4 ;  /* 0x000000040ef27825 */ /* 0x002fe200078e0204 */
[----:B------:R-:W4:Y:S04]  /*10def0*/  LDL.LU R249, [R1+0x1670] ;  /* 0x0016700001f97983 */ /* 0x000f280000300800 */
[----:B---3--:R1:W-:Y:S01]  /*10df00*/  @P6 STG.E desc[UR60][R244.64], R247 ;  /* 0x000000f7f4006986 */ /* 0x0083e2000c10193c */
[----:B------:R-:W-:-:S03]  /*10df10*/  ISETP.LT.AND P6, PT, R11, R236, !P2 ;  /* 0x000000ec0b00720c */ /* 0x000fc600057c1270 */
[----:B------:R3:W-:Y:S01]  /*10df20*/  @P4 STG.E desc[UR60][R242.64], R250 ;  /* 0x000000faf2004986 */ /* 0x0007e2000c10193c */
[C---:B------:R-:W-:Y:S01]  /*10df30*/  IMAD.WIDE R236, R14.reuse, 0x4, R6 ;  /* 0x000000040eec7825 */ /* 0x040fe200078e0206 */
[----:B------:R-:W-:Y:S01]  /*10df40*/  ISETP.LT.AND P4, PT, R13, R199, !P2 ;  /* 0x000000c70d00720c */ /* 0x000fe20005781270 */
[----:B------:R-:W2:Y:S08]  /*10df50*/  LDC R246, c[0x0][0x228] ;  /* 0x00008a00fff67b82 */ /* 0x000eb00000000800 */
[----:B-1----:R-:W1:Y:S01]  /*10df60*/  LDC R247, c[0x0][0x228] ;  /* 0x00008a00fff77b82 */ /* 0x002e620000000800 */
[----:B------:R-:W-:Y:S01]  /*10df70*/  IADD3 R0, R14, R233, RZ ;  /* 0x000000e90e007210 */ /* 0x000fe20007ffe0ff */
[----:B------:R2:W-:Y:S01]  /*10df80*/  @P5 STG.E desc[UR60][R236.64], R251 ;  /* 0x000000fbec005986 */ /* 0x0005e2000c10193c */
[----:B------:R-:W-:-:S05]  /*10df90*/  VIADD R16, R10, 0x141 ;  /* 0x000001410a107836 */ /* 0x000fca0000000000 */
[----:B------:R-:W1:Y:S08]  /*10dfa0*/  LDC R239, c[0x0][0x248] ;  /* 0x00009200ffef7b82 */ /* 0x000e700000000800 */
[----:B------:R-:W1:Y:S01]  /*10dfb0*/  LDC R241, c[0x0][0x228] ;  /* 0x00008a00fff17b82 */ /* 0x000e620000000800 */
[----:B------:R-:W-:-:S07]  /*10dfc0*/  IMAD.WIDE R244, R14, 0x4, R8 ;  /* 0x000000040ef47825 */ /* 0x000fce00078e0208 */
[----:B---3--:R-:W3:Y:S01]  /*10dfd0*/  LDC.64 R242, c[0x0][0x228] ;  /* 0x00008a00fff27b82 */ /* 0x008ee20000000a00 */
[----:B------:R-:W3:Y:S04]  /*10dfe0*/  LDL.LU R250, [R1+0x1270] ;  /* 0x0012700001fa7983 */ /* 0x000ee80000300800 */
[----:B------:R-:W3:Y:S04]  /*10dff0*/  LDL.LU R199, [R1+0x1a70] ;  /* 0x001a700001c77983 */ /* 0x000ee80000300800 */
[----:B------:R2:W-:Y:S01]  /*10e000*/  @P3 STG.E desc[UR60][R244.64], R252 ;  /* 0x000000fcf4003986 */ /* 0x0005e2000c10193c */
[----:B------:R-:W3:Y:S01]  /*10e010*/  LDC R233, c[0x0][0x228] ;  /* 0x00008a00ffe97b82 */ /* 0x000ee20000000800 */
[----:B--2---:R-:W-:-:S02]  /*10e020*/  ISETP.LT.AND P3, PT, R17, R248, !P2 ;  /* 0x000000f81100720c */ /* 0x004fc40005761270 */
[----:B------:R-:W2:Y:S04]  /*10e030*/  LDL.LU R251, [R1+0xe80] ;  /* 0x000e800001fb7983 */ /* 0x000ea80000300800 */
[----:B------:R-:W2:Y:S04]  /*10e040*/  LDL.LU R252, [R1+0x680] ;  /* 0x0006800001fc7983 */ /* 0x000ea80000300800 */
[----:B------:R-:W2:Y:S01]  /*10e050*/  LDL.LU R248, [R1+0x1e90] ;  /* 0x001e900001f87983 */ /* 0x000ea20000300800 */
[----:B------:R-:W-:Y:S01]  /*10e060*/  ISETP.LT.AND P2, PT, R15, R246, !P2 ;  /* 0x000000f60f00720c */ /* 0x000fe20005741270 */
[----:B------:R-:W-:-:S04]  /*10e070*/  IMAD.WIDE R236, R0, 0x4, R2 ;  /* 0x0000000400ec7825 */ /* 0x000fc800078e0202 */
[----:B------:R-:W-:Y:S01]  /*10e080*/  IMAD.WIDE R244, R0, 0x4, R4 ;  /* 0x0000000400f47825 */ /* 0x000fe200078e0204 */
[----:B----4-:R-:W-:Y:S02]  /*10e090*/  ISETP.GE.AND P5, PT, R16, R235, PT ;  /* 0x000000eb1000720c */ /* 0x010fe40003fa6270 */
[C---:B-1----:R-:W-:Y:S01]  /*10e0a0*/  IADD3 R14, R0.reuse, R239, RZ ;  /* 0x000000ef000e7210 */ /* 0x042fe20007ffe0ff */
[----:B------:R-:W1:Y:S08]  /*10e0b0*/  LDC R235, c[0x0][0x248] ;  /* 0x00009200ffeb7b82 */ /* 0x000e700000000800 */
[----:B------:R-:W4:Y:S01]  /*10e0c0*/  LDC R246, c[0x0][0x228] ;  /* 0x00008a00fff67b82 */ /* 0x000f220000000800 */
[----:B---3--:R3:W-:Y:S04]  /*10e0d0*/  @P6 STG.E desc[UR60][R236.64], R199 ;  /* 0x000000c7ec006986 */ /* 0x0087e8000c10193c */
[----:B------:R1:W-:Y:S01]  /*10e0e0*/  @P4 STG.E desc[UR60][R244.64], R249 ;  /* 0x000000f9f4004986 */ /* 0x0003e2000c10193c */
[----:B---3--:R-:W-:-:S04]  /*10e0f0*/  IMAD.WIDE R236, R0, 0x4, R6 ;  /* 0x0000000400ec7825 */ /* 0x008fc800078e0206 */
[----:B-1----:R-:W-:Y:S01]  /*10e100*/  IMAD.WIDE R244, R0, 0x4, R8 ;  /* 0x0000000400f47825 */ /* 0x002fe200078e0208 */
[----:B------:R-:W3:Y:S04]  /*10e110*/  LDL.LU R249, [R1+0x280] ;  /* 0x0002800001f97983 */ /* 0x000ee80000300800 */
[----:B--2---:R1:W-:Y:S04]  /*10e120*/  @P3 STG.E desc[UR60][R236.64], R248 ;  /* 0x000000f8ec003986 */ /* 0x0043e8000c10193c */
[----:B------:R2:W-:Y:S01]  /*10e130*/  @P2 STG.E desc[UR60][R244.64], R250 ;  /* 0x000000faf4002986 */ /* 0x0005e2000c10193c */
[----:B------:R-:W-:-:S03]  /*10e140*/  ISETP.LT.AND P2, PT, R17, R247, !P5 ;  /* 0x000000f71100720c */ /* 0x000fc60006f41270 */
[----:B-1----:R-:W4:Y:S04]  /*10e150*/  LDL.LU R248, [R1+0x1a74] ;  /* 0x001a740001f87983 */ /* 0x002f280000300800 */
[----:B--2---:R-:W2:Y:S04]  /*10e160*/  LDL.LU R250, [R1+0x1674] ;  /* 0x0016740001fa7983 */ /* 0x004ea80000300800 */
[----:B------:R-:W3:Y:S01]  /*10e170*/  LDL.LU R247, [R1+0xa70] ;  /* 0x000a700001f77983 */ /* 0x000ee20000300800 */
[----:B------:R-:W-:Y:S02]  /*10e180*/  ISETP.LT.AND P6, PT, R11, R198, !P5 ;  /* 0x000000c60b00720c */ /* 0x000fe40006fc1270 */
[----:B------:R-:W-:Y:S01]  /*10e190*/  ISETP.LT.AND P4, PT, R13, R197, !P5 ;  /* 0x000000c50d00720c */ /* 0x000fe20006f81270 */
[----:B------:R-:W-:-:S04]  /*10e1a0*/  IMAD.WIDE R236, R14, 0x4, R2 ;  /* 0x000000040eec7825 */ /* 0x000fc800078e0202 */
[----:B------:R-:W-:Y:S01]  /*10e1b0*/  IMAD.WIDE R244, R14, 0x4, R4 ;  /* 0x000000040ef47825 */ /* 0x000fe200078e0204 */
[----:B------:R-:W1:Y:S03]  /*10e1c0*/  LDC.64 R198, c[0x0][0x228] ;  /* 0x00008a00ffc67b82 */ /* 0x000e660000000a00 */
[----:B------:R-:W-:-:S05]  /*10e1d0*/  VIADD R16, R10, 0x142 ;  /* 0x000001420a107836 */ /* 0x000fca0000000000 */
[----:B------:R-:W2:Y:S01]  /*10e1e0*/  LDC R197, c[0x0][0x228] ;  /* 0x00008a00ffc57b82 */ /* 0x000ea20000000800 */
[----:B------:R1:W-:Y:S04]  /*10e1f0*/  @P6 STG.E desc[UR60][R236.64], R251 ;  /* 0x000000fbec006986 */ /* 0x0003e8000c10193c */
[----:B------:R1:W-:Y:S04]  /*10e200*/  @P4 STG.E desc[UR60][R244.64], R252 ;  /* 0x000000fcf4004986 */ /* 0x0003e8000c10193c */
[----:B-1----:R-:W2:Y:S04]  /*10e210*/  LDL.LU R251, [R1+0x1e94] ;  /* 0x001e940001fb7983 */ /* 0x002ea80000300800 */
[----:B------:R-:W2:Y:S01]  /*10e220*/  LDL.LU R252, [R1+0x1274] ;  /* 0x0012740001fc7983 */ /* 0x000ea20000300800 */
[----:B------:R-:W-:-:S02]  /*10e230*/  ISETP.LT.AND P5, PT, R15, R241, !P5 ;  /* 0x000000f10f00720c */ /* 0x000fc40006fa1270 */
[----:B------:R-:W-:Y:S01]  /*10e240*/  ISETP.GE.AND P3, PT, R16, R243, PT ;  /* 0x000000f31000720c */ /* 0x000fe20003f66270 */
[C---:B------:R-:W-:Y:S01]  /*10e250*/  IMAD.WIDE R244, R14.reuse, 0x4, R6 ;  /* 0x000000040ef47825 */ /* 0x040fe200078e0206 */
[----:B------:R-:W-:-:S03]  /*10e260*/  IADD3 R0, R14, R235, RZ ;  /* 0x000000eb0e007210 */ /* 0x000fc60007ffe0ff */
[----:B------:R-:W-:Y:S01]  /*10e270*/  VIADD R16, R10, 0x143 ;  /* 0x000001430a107836 */ /* 0x000fe20000000000 */
[----:B------:R-:W-:Y:S02]  /*10e280*/  ISETP.LT.AND P6, PT, R11, R238, !P3 ;  /* 0x000000ee0b00720c */ /* 0x000fe40005fc1270 */
[----:B------:R-:W-:Y:S01]  /*10e290*/  ISETP.LT.AND P4, PT, R13, R233, !P3 ;  /* 0x000000e90d00720c */ /* 0x000fe20005f81270 */
[----:B------:R-:W-:Y:S01]  /*10e2a0*/  IMAD.WIDE R238, R14, 0x4, R8 ;  /* 0x000000040eee7825 */ /* 0x000fe200078e0208 */
[----:B------:R-:W1:Y:S08]  /*10e2b0*/  LDC R243, c[0x0][0x228] ;  /* 0x00008a00fff37b82 */ /* 0x000e700000000800 */
[----:B------:R-:W1:Y:S08]  /*10e2c0*/  LDC R241, c[0x0][0x248] ;  /* 0x00009200fff17b82 */ /* 0x000e700000000800 */
[----:B------:R-:W1:Y:S08]  /*10e2d0*/  LDC.64 R236, c[0x0][0x228] ;  /* 0x00008a00ffec7b82 */ /* 0x000e700000000a00 */
[----:B------:R-:W1:Y:S01]  /*10e2e0*/  LDC R235, c[0x0][0x248] ;  /* 0x00009200ffeb7b82 */ /* 0x000e620000000800 */
[----:B---3--:R3:W-:Y:S04]  /*10e2f0*/  @P2 STG.E desc[UR60][R244.64], R247 ;  /* 0x000000f7f4002986 */ /* 0x0087e8000c10193c */
[----:B------:R1:W-:Y:S01]  /*10e300*/  @P5 STG.E desc[UR60][R238.64], R249 ;  /* 0x000000f9ee005986 */ /* 0x0003e2000c10193c */
[----:B------:R-:W-:Y:S01]  /*10e310*/  ISETP.GE.AND P2, PT, R16, R199, PT ;  /* 0x000000c71000720c */ /* 0x000fe20003f46270 */
[----:B---3--:R-:W-:-:S04]  /*10e320*/  IMAD.WIDE R244, R0, 0x4, R2 ;  /* 0x0000000400f47825 */ /* 0x008fc800078e0202 */
[----:B-1----:R-:W-:Y:S01]  /*10e330*/  IMAD.WIDE R238, R0, 0x4, R4 ;  /* 0x0000000400ee7825 */ /* 0x002fe200078e0204 */
[----:B------:R-:W3:Y:S04]  /*10e340*/  LDL.LU R249, [R1+0x684] ;  /* 0x0006840001f97983 */ /* 0x000ee80000300800 */
[----:B----4-:R1:W-:Y:S04]  /*10e350*/  @P6 STG.E desc[UR60][R244.64], R248 ;  /* 0x000000f8f4006986 */ /* 0x0103e8000c10193c */
[----:B--2---:R2:W-:Y:S01]  /*10e360*/  @P4 STG.E desc[UR60][R238.64], R250 ;  /* 0x000000faee004986 */ /* 0x0045e2000c10193c */
[----:B------:R-:W-:-:S02]  /*10e370*/  ISETP.LT.AND P4, PT, R13, R197, !P2 ;  /* 0x000000c50d00720c */ /* 0x000fc40005781270 */
[----:B------:R-:W-:Y:S01]  /*10e380*/  ISETP.LT.AND P5, PT, R17, R246, !P3 ;  /* 0x000000f61100720c */ /* 0x000fe20005fa1270 */
[----:B------:R-:W4:Y:S01]  /*10e390*/  LDC R247, c[0x0][0x228] ;  /* 0x00008a00fff77b82 */ /* 0x000f220000000800 */
[----:B------:R-:W-:-:S07]  /*10e3a0*/  IADD3 R14, R0, R241, RZ ;  /* 0x000000f1000e7210 */ /* 0x000fce0007ffe0ff */
[----:B------:R-:W3:Y:S01]  /*10e3b0*/  LDC R199, c[0x0][0x228] ;  /* 0x00008a00ffc77b82 */ /* 0x000ee20000000800 */
[----:B-1----:R-:W3:Y:S04]  /*10e3c0*/  LDL.LU R248, [R1+0xa74] ;  /* 0x000a740001f87983 */ /* 0x002ee80000300800 */
[----:B--2---:R-:W2:Y:S04]  /*10e3d0*/  LDL.LU R250, [R1+0x284] ;  /* 0x0002840001fa7983 */ /* 0x004ea80000300800 */
[----:B------:R-:W3:Y:S01]  /*10e3e0*/  LDL.LU R197, [R1+0xe84] ;  /* 0x000e840001c57983 */ /* 0x000ee20000300800 */
[----:B------:R-:W-:Y:S01]  /*10e3f0*/  ISETP.LT.AND P3, PT, R15, R243, !P3 ;  /* 0x000000f30f00720c */ /* 0x000fe20005f61270 */
[----:B------:R-:W-:-:S04]  /*10e400*/  IMAD.WIDE R244, R0, 0x4, R6 ;  /* 0x0000000400f47825 */ /* 0x000fc800078e0206 */
[----:B------:R-:W-:Y:S01]  /*10e410*/  IMAD.WIDE R238, R0, 0x4, R8 ;  /* 0x0000000400ee7825 */ /* 0x000fe200078e0208 */
[----:B------:R-:W-:Y:S01]  /*10e420*/  ISETP.LT.AND P6, PT, R11, R232, !P2 ;  /* 0x000000e80b00720c */ /* 0x000fe200057c1270 */
[----:B------:R-:W1:Y:S08]  /*10e430*/  LDC R246, c[0x0][0x228] ;  /* 0x00008a00fff67b82 */ /* 0x000e700000000800 */
[----:B------:R-:W2:Y:S01]  /*10e440*/  LDC R243, c[0x0][0x228] ;  /* 0x00008a00fff37b82 */ /* 0x000ea20000000800 */
[----:B------:R4:W-:Y:S07]  /*10e450*/  @P5 STG.E desc[UR60][R244.64], R251 ;  /* 0x000000fbf4005986 */ /* 0x0009ee000c10193c */
[----:B------:R-:W2:Y:S01]  /*10e460*/  LDC.64 R232, c[0x0][0x228] ;  /* 0x00008a00ffe87b82 */ /* 0x000ea20000000a00 */
[----:B------:R4:W-:Y:S04]  /*10e470*/  @P3 STG.E desc[UR60][R238.64], R252 ;  /* 0x000000fcee003986 */ /* 0x0009e8000c10193c */
[----:B----4-:R-:W4:Y:S04]  /*10e480*/  LDL.LU R251, [R1+0x1a78] ;  /* 0x001a780001fb7983 */ /* 0x010f280000300800 */
[----:B------:R-:W4:Y:S01]  /*10e490*/  LDL.LU R252, [R1+0x1678] ;  /* 0x0016780001fc7983 */ /* 0x000f220000300800 */
[----:B------:R-:W-:-:S04]  /*10e4a0*/  IMAD.WIDE R244, R14, 0x4, R2 ;  /* 0x000000040ef47825 */ /* 0x000fc800078e0202 */
[----:B------:R-:W-:Y:S01]  /*10e4b0*/  IMAD.WIDE R238, R14, 0x4, R4 ;  /* 0x000000040eee7825 */ /* 0x000fe200078e0204 */
[----:B------:R-:W-:Y:S02]  /*10e4c0*/  ISETP.LT.AND P3, PT, R17, R247, !P2 ;  /* 0x000000f71100720c */ /* 0x000fe40005761270 */
[----:B------:R-:W2:Y:S01]  /*10e4d0*/  LDC R247, c[0x0][0x228] ;  /* 0x00008a00fff77b82 */ /* 0x000ea20000000800 */
[----:B------:R-:W-:Y:S01]  /*10e4e0*/  VIADD R16, R10, 0x144 ;  /* 0x000001440a107836 */ /* 0x000fe20000000000 */
[----:B-1----:R-:W-:Y:S02]  /*10e4f0*/  ISETP.LT.AND P2, PT, R15, R246, !P2 ;  /* 0x000000f60f00720c */ /* 0x002fe40005741270 */
[----:B------:R-:W-:-:S04]  /*10e500*/  IADD3 R0, R14, R235, RZ ;  /* 0x000000eb0e007210 */ /* 0x000fc80007ffe0ff */
[----:B------:R-:W1:Y:S01]  /*10e510*/  LDC R246, c[0x0][0x228] ;  /* 0x00008a00fff67b82 */ /* 0x000e620000000800 */
[----:B------:R-:W-:Y:S01]  /*10e520*/  ISETP.GE.AND P5, PT, R16, R237, PT ;  /* 0x000000ed1000720c */ /* 0x000fe20003fa6270 */
[----:B------:R-:W-:-:S06]  /*10e530*/  VIADD R16, R10, 0x145 ;  /* 0x000001450a107836 */ /* 0x000fcc0000000000 */
[----:B------:R-:W1:Y:S01]  /*10e540*/  LDC R237, c[0x0][0x248] ;  /* 0x00009200ffed7b82 */ /* 0x000e620000000800 */
[----:B---3--:R3:W-:Y:S04]  /*10e550*/  @P6 STG.E desc[UR60][R244.64], R197 ;  /* 0x000000c5f4006986 */ /* 0x0087e8000c10193c */
[----:B------:R1:W-:Y:S03]  /*10e560*/  @P4 STG.E desc[UR60][R238.64], R249 ;  /* 0x000000f9ee004986 */ /* 0x0003e6000c10193c */
[----:B---3--:R-:W3:Y:S01]  /*10e570*/  LDC R197, c[0x0][0x228] ;  /* 0x00008a00ffc57b82 */ /* 0x008ee20000000800 */
[----:B-1----:R-:W3:Y:S01]  /*10e580*/  LDL.LU R249, [R1+0x1e98] ;  /* 0x001e980001f97983 */ /* 0x002ee20000300800 */
[----:B------:R-:W-:-:S02]  /*10e590*/  ISETP.LT.AND P6, PT, R11, R240, !P5 ;  /* 0x000000f00b00720c */ /* 0x000fc40006fc1270 */
[----:B------:R-:W-:Y:S01]  /*10e5a0*/  ISETP.LT.AND P4, PT, R13, R199, !P5 ;  /* 0x000000c70d00720c */ /* 0x000fe20006f81270 */
[----:B------:R-:W-:-:S04]  /*10e5b0*/  IMAD.WIDE R244, R14, 0x4, R6 ;  /* 0x000000040ef47825 */ /* 0x000fc800078e0206 */
[----:B------:R-:W-:Y:S01]  /*10e5c0*/  IMAD.WIDE R240, R14, 0x4, R8 ;  /* 0x000000040ef07825 */ /* 0x000fe200078e0208 */
[----:B------:R-:W1:Y:S08]  /*10e5d0*/  LDC.64 R238, c[0x0][0x228] ;  /* 0x00008a00ffee7b82 */ /* 0x000e700000000a00 */
[----:B------:R-:W1:Y:S01]  /*10e5e0*/  LDC R199, c[0x0][0x228] ;  /* 0x00008a00ffc77b82 */ /* 0x000e620000000800 */
[----:B------:R4:W-:Y:S04]  /*10e5f0*/  @P3 STG.E desc[UR60][R244.64], R248 ;  /* 0x000000f8f4003986 */ /* 0x0009e8000c10193c */
[----:B--2---:R2:W-:Y:S01]  /*10e600*/  @P2 STG.E desc[UR60][R240.64], R250 ;  /* 0x000000faf0002986 */ /* 0x0045e2000c10193c */
[----:B------:R-:W-:-:S02]  /*10e610*/  ISETP.LT.AND P2, PT, R17, R243, !P5 ;  /* 0x000000f31100720c */ /* 0x000fc40006f41270 */
[----:B------:R-:W-:Y:S02]  /*10e620*/  ISETP.LT.AND P5, PT, R15, R247, !P5 ;  /* 0x000000f70f00720c */ /* 0x000fe40006fa1270 */
[----:B------:R-:W-:Y:S01]  /*10e630*/  ISETP.GE.AND P3, PT, R16, R233, PT ;  /* 0x000000e91000720c */ /* 0x000fe20003f66270 */
[----:B----4-:R-:W-:-:S04]  /*10e640*/  IMAD.WIDE R244, R0, 0x4, R2 ;  /* 0x0000000400f47825 */ /* 0x010fc800078e0202 */
[----:B--2---:R-:W-:Y:S01]  /*10e650*/  IMAD.WIDE R240, R0, 0x4, R4 ;  /* 0x0000000400f07825 */ /* 0x004fe200078e0204 */
[----:B------:R-:W2:Y:S04]  /*10e660*/  LDL.LU R250, [R1+0x688] ;  /* 0x0006880001fa7983 */ /* 0x000ea80000300800 */
[----:B------:R-:W4:Y:S04]  /*10e670*/  LDL.LU R247, [R1+0x1278] ;  /* 0x0012780001f77983 */ /* 0x000f280000300800 */
[----:B------:R1:W-:Y:S04]  /*10e680*/  @P6 STG.E desc[UR60][R244.64], R251 ;  /* 0x000000fbf4006986 */ /* 0x0003e8000c10193c */
[----:B------:R1:W-:Y:S01]  /*10e690*/  @P4 STG.E desc[UR60][R240.64], R252 ;  /* 0x000000fcf0004986 */ /* 0x0003e2000c10193c */
[----:B---3--:R-:W-:Y:S01]  /*10e6a0*/  ISETP.LT.AND P4, PT, R13, R197, !P3 ;  /* 0x000000c50d00720c */ /* 0x008fe20005f81270 */
[----:B------:R-:W-:Y:S01]  /*10e6b0*/  VIADD R16, R10, 0x146 ;  /* 0x000001460a107836 */ /* 0x000fe20000000000 */
[C---:B------:R-:W-:Y:S01]  /*10e6c0*/  IADD3 R14, R0.reuse, R237, RZ ;  /* 0x000000ed000e7210 */ /* 0x040fe20007ffe0ff */
[----:B------:R-:W3:Y:S08]  /*10e6d0*/  LDC R243, c[0x0][0x228] ;  /* 0x00008a00fff37b82 */ /* 0x000ef00000000800 */
[----:B------:R-:W3:Y:S08]  /*10e6e0*/  LDC R233, c[0x0][0x248] ;  /* 0x00009200ffe97b82 */ /* 0x000ef00000000800 */
[----:B------:R-:W3:Y:S01]  /*10e6f0*/  LDC R248, c[0x0][0x228] ;  /* 0x00008a00fff87b82 */ /* 0x000ee20000000800 */
[C---:B-1----:R-:W-:Y:S01]  /*10e700*/  IMAD.WIDE R244, R0.reuse, 0x4, R6 ;  /* 0x0000000400f47825 */ /* 0x042fe200078e0206 */
[----:B------:R-:W3:Y:S04]  /*10e710*/  LDL.LU R252, [R1+0x288] ;  /* 0x0002880001fc7983 */ /* 0x000ee80000300800 */
[----:B------:R-:W2:Y:S04]  /*10e720*/  LDL.LU R197, [R1+0xe88] ;  /* 0x000e880001c57983 */ /* 0x000ea80000300800 */
[----:B------:R-:W3:Y:S01]  /*10e730*/  LDL.LU R251, [R1+0x1a7c] ;  /* 0x001a7c0001fb7983 */ /* 0x000ee20000300800 */
[----:B------:R-:W-:Y:S01]  /*10e740*/  ISETP.LT.AND P6, PT, R11, R234, !P3 ;  /* 0x000000ea0b00720c */ /* 0x000fe20005fc1270 */
[----:B------:R-:W-:Y:S01]  /*10e750*/  IMAD.WIDE R240, R0, 0x4, R8 ;  /* 0x0000000400f07825 */ /* 0x000fe200078e0208 */
[----:B------:R-:W1:Y:S08]  /*10e760*/  LDC.64 R234, c[0x0][0x228] ;  /* 0x00008a00ffea7b82 */ /* 0x000e700000000a00 */
[----:B------:R-:W1:Y:S01]  /*10e770*/  LDC R237, c[0x0][0x248] ;  /* 0x00009200ffed7b82 */ /* 0x000e620000000800 */
[----:B------:R1:W-:Y:S01]  /*10e780*/  @P2 STG.E desc[UR60][R244.64], R249 ;  /* 0x000000f9f4002986 */ /* 0x0003e2000c10193c */
[----:B------:R-:W-:-:S03]  /*10e790*/  ISETP.GE.AND P2, PT, R16, R239, PT ;  /* 0x000000ef1000720c */ /* 0x000fc60003f46270 */
[----:B-1----:R-:W3:Y:S04]  /*10e7a0*/  LDL.LU R249, [R1+0x167c] ;  /* 0x00167c0001f97983 */ /* 0x002ee80000300800 */
[----:B------:R-:W3:Y:S01]  /*10e7b0*/  LDL.LU R239, [R1+0xa78] ;  /* 0x000a780001ef7983 */ /* 0x000ee20000300800 */
[----:B------:R-:W-:-:S03]  /*10e7c0*/  IMAD.WIDE R244, R14, 0x4, R2 ;  /* 0x000000040ef47825 */ /* 0x000fc600078e0202 */
[----:B----4-:R1:W-:Y:S02]  /*10e7d0*/  @P5 STG.E desc[UR60][R240.64], R247 ;  /* 0x000000f7f0005986 */ /* 0x0103e4000c10193c */
[----:B-1----:R-:W-:Y:S01]  /*10e7e0*/  IMAD.WIDE R240, R14, 0x4, R4 ;  /* 0x000000040ef07825 */ /* 0x002fe200078e0204 */
[----:B------:R-:W1:Y:S01]  /*10e7f0*/  LDC R247, c[0x0][0x228] ;  /* 0x00008a00fff77b82 */ /* 0x000e620000000800 */
[----:B--2---:R2:W-:Y:S04]  /*10e800*/  @P6 STG.E desc[UR60][R244.64], R197 ;  /* 0x000000c5f4006986 */ /* 0x0045e8000c10193c */
[----:B------:R4:W-:Y:S01]  /*10e810*/  @P4 STG.E desc[UR60][R240.64], R250 ;  /* 0x000000faf0004986 */ /* 0x0009e2000c10193c */
[----:B------:R-:W-:Y:S02]  /*10e820*/  ISETP.LT.AND P5, PT, R17, R246, !P3 ;  /* 0x000000f61100720c */ /* 0x000fe40005fa1270 */
[----:B--2---:R-:W2:Y:S01]  /*10e830*/  LDC R197, c[0x0][0x228] ;  /* 0x00008a00ffc57b82 */ /* 0x004ea20000000800 */
[----:B----4-:R-:W4:Y:S01]  /*10e840*/  LDL.LU R250, [R1+0x1e9c] ;  /* 0x001e9c0001fa7983 */ /* 0x010f220000300800 */
[----:B---3--:R-:W-:-:S02]  /*10e850*/  ISETP.LT.AND P3, PT, R15, R243, !P3 ;  /* 0x000000f30f00720c */ /* 0x008fc40005f61270 */
[----:B------:R-:W-:Y:S02]  /*10e860*/  ISETP.LT.AND P6, PT, R11, R242, !P2 ;  /* 0x000000f20b00720c */ /* 0x000fe400057c1270 */
[----:B------:R-:W-:Y:S01]  /*10e870*/  ISETP.LT.AND P4, PT, R13, R199, !P2 ;  /* 0x000000c70d00720c */ /* 0x000fe20005781270 */
[C---:B------:R-:W-:Y:S01]  /*10e880*/  IMAD.WIDE R244, R14.reuse, 0x4, R6 ;  /* 0x000000040ef47825 */ /* 0x040fe200078e0206 */
[----:B------:R-:W-:-:S03]  /*10e890*/  IADD3 R0, R14, R233, RZ ;  /* 0x000000e90e007210 */ /* 0x000fc60007ffe0ff */
[----:B------:R-:W-:-:S04]  /*10e8a0*/  IMAD.WIDE R242, R14, 0x4, R8 ;  /* 0x000000040ef27825 */ /* 0x000fc800078e0208 */
[----:B------:R-:W-:Y:S01]  /*10e8b0*/  VIADD R16, R10, 0x147 ;  /* 0x000001470a107836 */ /* 0x000fe20000000000 */
[----:B------:R-:W3:Y:S01]  /*10e8c0*/  LDC R246, c[0x0][0x228] ;  /* 0x00008a00fff67b82 */ /* 0x000ee20000000800 */
[----:B------:R-:W-:-:S07]  /*10e8d0*/  IADD3 R14, R0, R237, RZ ;  /* 0x000000ed000e7210 */ /* 0x000fce0007ffe0ff */
[----:B------:R-:W4:Y:S08]  /*10e8e0*/  LDC.64 R240, c[0x0][0x228] ;  /* 0x00008a00fff07b82 */ /* 0x000f300000000a00 */
[----:B------:R-:W3:Y:S01]  /*10e8f0*/  LDC R233, c[0x0][0x228] ;  /* 0x00008a00ffe97b82 */ /* 0x000ee20000000800 */
[----:B------:R2:W-:Y:S04]  /*10e900*/  @P5 STG.E desc[UR60][R244.64], R239 ;  /* 0x000000eff4005986 */ /* 0x0005e8000c10193c */
[----:B------:R3:W-:Y:S01]  /*10e910*/  @P3 STG.E desc[UR60][R242.64], R252 ;  /* 0x000000fcf2003986 */ /* 0x0007e2000c10193c */
[----:B------:R-:W-:-:S02]  /*10e920*/  ISETP.GE.AND P5, PT, R16, R235, PT ;  /* 0x000000eb1000720c */ /* 0x000fc40003fa6270 */
[----:B------:R-:W-:Y:S02]  /*10e930*/  ISETP.LT.AND P3, PT, R17, R248, !P2 ;  /* 0x000000f81100720c */ /* 0x000fe40005761270 */
[----:B-1----:R-:W-:Y:S01]  /*10e940*/  ISETP.LT.AND P2, PT, R15, R247, !P2 ;  /* 0x000000f70f00720c */ /* 0x002fe20005741270 */
[----:B------:R-:W1:Y:S08]  /*10e950*/  LDC R235, c[0x0][0x248] ;  /* 0x00009200ffeb7b82 */ /* 0x000e700000000800 */
[----:B--2---:R-:W2:Y:S08]  /*10e960*/  LDC R239, c[0x0][0x228] ;  /* 0x00008a00ffef7b82 */ /* 0x004eb00000000800 */
[----:B------:R-:W2:Y:S01]  /*10e970*/  LDC R248, c[0x0][0x228] ;  /* 0x00008a00fff87b82 */ /* 0x000ea20000000800 */
[----:B------:R-:W-:-:S04]  /*10e980*/  IMAD.WIDE R244, R0, 0x4, R2 ;  /* 0x0000000400f47825 */ /* 0x000fc800078e0202 */
[----:B---3--:R-:W-:Y:S01]  /*10e990*/  IMAD.WIDE R242, R0, 0x4, R4 ;  /* 0x0000000400f27825 */ /* 0x008fe200078e0204 */
[----:B------:R-:W3:Y:S04]  /*10e9a0*/  LDL.LU R252, [R1+0x68c] ;  /* 0x00068c0001fc7983 */ /* 0x000ee80000300800 */
[----:B------:R-:W-:Y:S04]  /*10e9b0*/  @P6 STG.E desc[UR60][R244.64], R251 ;  /* 0x000000fbf4006986 */ /* 0x000fe8000c10193c */
[----:B------:R1:W-:Y:S04]  /*10e9c0*/  @P4 STG.E desc[UR60][R242.64], R249 ;  /* 0x000000f9f2004986 */ /* 0x0003e8000c10193c */
[----:B------:R-:W3:Y:S01]  /*10e9d0*/  LDL.LU R247, [R1+0xa7c] ;  /* 0x000a7c0001f77983 */ /* 0x000ee20000300800 */
[----:B------:R-:W-:-:S03]  /*10e9e0*/  ISETP.LT.AND P4, PT, R13, R197, !P5 ;  /* 0x000000c50d00720c */ /* 0x000fc60006f81270 */
[----:B-1----:R-:W3:Y:S04]  /*10e9f0*/  LDL.LU R249, [R1+0x28c] ;  /* 0x00028c0001f97983 */ /* 0x002ee80000300800 */
[----:B------:R-:W2:Y:S04]  /*10ea00*/  LDL.LU R197, [R1+0xe8c] ;  /* 0x000e8c0001c57983 */ /* 0x000ea80000300800 */
[----:B------:R-:W3:Y:S01]  /*10ea10*/  LDL.LU R237, [R1+0x127c] ;  /* 0x00127c0001ed7983 */ /* 0x000ee20000300800 */
[----:B------:R-:W-:-:S03]  /*10ea20*/  IMAD.WIDE R244, R0, 0x4, R6 ;  /* 0x0000000400f47825 */ /* 0x000fc600078e0206 */
[----:B------:R-:W2:Y:S04]  /*10ea30*/  LDL.LU R251, [R1+0x1a80] ;  /* 0x001a800001fb7983 */ /* 0x000ea80000300800 */
[----:B----4-:R1:W-:Y:S04]  /*10ea40*/  @P3 STG.E desc[UR60][R244.64], R250 ;  /* 0x000000faf4003986 */ /* 0x0103e8000c10193c */
[----:B-1----:R-:W4:Y:S01]  /*10ea50*/  LDL.LU R250, [R1+0x1680] ;  /* 0x0016800001fa7983 */ /* 0x002f220000300800 */
[----:B------:R-:W-:Y:S01]  /*10ea60*/  ISETP.LT.AND P6, PT, R11, R198, !P5 ;  /* 0x000000c60b00720c */ /* 0x000fe20006fc1270 */
[----:B------:R-:W-:-:S04]  /*10ea70*/  IMAD.WIDE R242, R0, 0x4, R8 ;  /* 0x0000000400f27825 */ /* 0x000fc800078e0208 */
[----:B------:R-:W-:Y:S01]  /*10ea80*/  IMAD.WIDE R244, R14, 0x4, R2 ;  /* 0x000000040ef47825 */ /* 0x000fe200078e0202 */
[----:B------:R-:W1:Y:S03]  /*10ea90*/  LDC.64 R198, c[0x0][0x228] ;  /* 0x00008a00ffc67b82 */ /* 0x000e660000000a00 */
[----:B------:R-:W-:-:S05]  /*10eaa0*/  VIADD R16, R10, 0x148 ;  /* 0x000001480a107836 */ /* 0x000fca0000000000 */
[----:B------:R-:W-:Y:S02]  /*10eab0*/  ISETP.GE.AND P3, PT, R16, R241, PT ;  /* 0x000000f11000720c */ /* 0x000fe40003f66270 */
[----:B------:R-:W-:Y:S01]  /*10eac0*/  IADD3 R0, R14, R235, RZ ;  /* 0x000000eb0e007210 */ /* 0x000fe20007ffe0ff */
[----:B------:R-:W-:Y:S01]  /*10ead0*/  VIADD R16, R10, 0x149 ;  /* 0x000001490a107836 */ /* 0x000fe20000000000 */
[----:B------:R-:W4:Y:S08]  /*10eae0*/  LDC R241, c[0x0][0x228] ;  /* 0x00008a00fff17b82 */ /* 0x000f300000000800 */
[----:B------:R-:W4:Y:S01]  /*10eaf0*/  LDC R235, c[0x0][0x248] ;  /* 0x00009200ffeb7b82 */ /* 0x000f220000000800 */
[----:B---3--:R3:W-:Y:S01]  /*10eb00*/  @P2 STG.E desc[UR60][R242.64], R237 ;  /* 0x000000edf2002986 */ /* 0x0087e2000c10193c */
[----:B------:R-:W-:-:S03]  /*10eb10*/  ISETP.LT.AND P2, PT, R17, R246, !P5 ;  /* 0x000000f61100720c */ /* 0x000fc60006f41270 */
[----:B--2---:R2:W-:Y:S01]  /*10eb20*/  @P6 STG.E desc[UR60][R244.64], R197 ;  /* 0x000000c5f4006986 */ /* 0x0045e2000c10193c */
[----:B------:R-:W-:Y:S02]  /*10eb30*/  ISETP.LT.AND P5, PT, R15, R239, !P5 ;  /* 0x000000ef0f00720c */ /* 0x000fe40006fa1270 */
[----:B------:R-:W4:Y:S08]  /*10eb40*/  LDC R246, c[0x0][0x228] ;  /* 0x00008a00fff67b82 */ /* 0x000f300000000800 */
[----:B------:R-:W4:Y:S01]  /*10eb50*/  LDC R239, c[0x0][0x248] ;  /* 0x00009200ffef7b82 */ /* 0x000f220000000800 */
[----:B---3--:R-:W-:-:S07]  /*10eb60*/  IMAD.WIDE R242, R14, 0x4, R4 ;  /* 0x000000040ef27825 */ /* 0x008fce00078e0204 */
[----:B--2---:R-:W2:Y:S01]  /*10eb70*/  LDC R197, c[0x0][0x228] ;  /* 0x00008a00ffc57b82 */ /* 0x004ea20000000800 */
[----:B------:R3:W-:Y:S01]  /*10eb80*/  @P4 STG.E desc[UR60][R242.64], R252 ;  /* 0x000000fcf2004986 */ /* 0x0007e2000c10193c */
[----:B------:R-:W-:Y:S02]  /*10eb90*/  ISETP.LT.AND P6, PT, R11, R236, !P3 ;  /* 0x000000ec0b00720c */ /* 0x000fe40005fc1270 */
[----:B------:R-:W-:Y:S01]  /*10eba0*/  ISETP.LT.AND P4, PT, R13, R233, !P3 ;  /* 0x000000e90d00720c */ /* 0x000fe20005f81270 */
[C---:B------:R-:W-:Y:S01]  /*10ebb0*/  IMAD.WIDE R236, R14.reuse, 0x4, R6 ;  /* 0x000000040eec7825 */ /* 0x040fe200078e0206 */
[----:B---3--:R-:W3:Y:S03]  /*10ebc0*/  LDL.LU R252, [R1+0x1ea0] ;  /* 0x001ea00001fc7983 */ /* 0x008ee60000300800 */
[----:B------:R-:W-:Y:S01]  /*10ebd0*/  IMAD.WIDE R244, R14, 0x4, R8 ;  /* 0x000000040ef47825 */ /* 0x000fe200078e0208 */
[----:B------:R4:W-:Y:S01]  /*10ebe0*/  @P2 STG.E desc[UR60][R236.64], R247 ;  /* 0x000000f7ec002986 */ /* 0x0009e2000c10193c */
[----:B-1----:R-:W-:-:S02]  /*10ebf0*/  ISETP.GE.AND P2, PT, R16, R199, PT ;  /* 0x000000c71000720c */ /* 0x002fc40003f46270 */
[----:B----4-:R-:W-:Y:S01]  /*10ec00*/  IADD3 R14, R0, R239, RZ ;  /* 0x000000ef000e7210 */ /* 0x010fe20007ffe0ff */
[----:B------:R-:W1:Y:S01]  /*10ec10*/  LDC.64 R242, c[0x0][0x228] ;  /* 0x00008a00fff27b82 */ /* 0x000e620000000a00 */
[----:B------:R4:W-:Y:S01]  /*10ec20*/  @P5 STG.E desc[UR60][R244.64], R249 ;  /* 0x000000f9f4005986 */ /* 0x0009e2000c10193c */
[----:B------:R-:W-:-:S06]  /*10ec30*/  ISETP.LT.AND P5, PT, R17, R248, !P3 ;  /* 0x000000f81100720c */ /* 0x000fcc0005fa1270 */
[----:B------:R-:W1:Y:S08]  /*10ec40*/  LDC R199, c[0x0][0x228] ;  /* 0x00008a00ffc77b82 */ /* 0x000e700000000800 */
[----:B------:R-:W1:Y:S01]  /*10ec50*/  LDC R247, c[0x0][0x228] ;  /* 0x00008a00fff77b82 */ /* 0x000e620000000800 */
[----:B------:R-:W-:-:S04]  /*10ec60*/  IMAD.WIDE R236, R0, 0x4, R2 ;  /* 0x0000000400ec7825 */ /* 0x000fc800078e0202 */
[----:B----4-:R-:W-:Y:S01]  /*10ec70*/  IMAD.WIDE R244, R0, 0x4, R4 ;  /* 0x0000000400f47825 */ /* 0x010fe200078e0204 */
[----:B------:R-:W4:Y:S04]  /*10ec80*/  LDL.LU R249, [R1+0x690] ;  /* 0x0006900001f97983 */ /* 0x000f280000300800 */
[----:B------:R-:W-:Y:S04]  /*10ec90*/  @P6 STG.E desc[UR60][R236.64], R251 ;  /* 0x000000fbec006986 */ /* 0x000fe8000c10193c */
[----:B------:R2:W-:Y:S04]  /*10eca0*/  @P4 STG.E desc[UR60][R244.64], R250 ;  /* 0x000000faf4004986 */ /* 0x0005e8000c10193c */
[----:B------:R-:W4:Y:S01]  /*10ecb0*/  LDL.LU R248, [R1+0xa90] ;  /* 0x000a900001f87983 */ /* 0x000f220000300800 */
[----:B--2---:R-:W-:-:S03]  /*10ecc0*/  ISETP.LT.AND P4, PT, R13, R197, !P2 ;  /* 0x000000c50d00720c */ /* 0x004fc60005781270 */
[----:B------:R-:W2:Y:S04]  /*10ecd0*/  LDL.LU R250, [R1+0xa80] ;  /* 0x000a800001fa7983 */ /* 0x000ea80000300800 */
[----:B------:R-:W4:Y:S04]  /*10ece0*/  LDL.LU R197, [R1+0xe90] ;  /* 0x000e900001c57983 */ /* 0x000f280000300800 */
[----:B------:R-:W2:Y:S01]  /*10ecf0*/  LDL.LU R239, [R1+0x1280] ;  /* 0x0012800001ef7983 */ /* 0x000ea20000300800 */
[----:B------:R-:W-:-:S03]  /*10ed00*/  IMAD.WIDE R236, R0, 0x4, R6 ;  /* 0x0000000400ec7825 */ /* 0x000fc600078e0206 */
[----:B------:R-:W4:Y:S01]  /*10ed10*/  LDL.LU R251, [R1+0x1a84] ;  /* 0x001a840001fb7983 */ /* 0x000f220000300800 */
[----:B------:R-:W-:Y:S02]  /*10ed20*/  ISETP.LT.AND P3, PT, R15, R246, !P3 ;  /* 0x000000f60f00720c */ /* 0x000fe40005f61270 */
[----:B------:R-:W-:Y:S01]  /*10ed30*/  ISETP.LT.AND P6, PT, R11, R232, !P2 ;  /* 0x000000e80b00720c */ /* 0x000fe200057c1270 */
[----:B------:R-:W-:Y:S01]  /*10ed40*/  IMAD.WIDE R244, R0, 0x4, R8 ;  /* 0x0000000400f47825 */ /* 0x000fe200078e0208 */
[----:B------:R-:W1:Y:S01]  /*10ed50*/  LDC.64 R232, c[0x0][0x228] ;  /* 0x00008a00ffe87b82 */ /* 0x000e620000000a00 */
[----:B---3--:R3:W-:Y:S02]  /*10ed60*/  @P5 STG.E desc[UR60][R236.64], R252 ;  /* 0x000000fcec005986 */ /* 0x0087e4000c10193c */
[----:B------:R-:W-:-:S05]  /*10ed70*/  VIADD R16, R10, 0x14a ;  /* 0x0000014a0a107836 */ /* 0x000fca0000000000 */
[----:B------:R-:W1:Y:S01]  /*10ed80*/  LDC R246, c[0x0][0x228] ;  /* 0x00008a00fff67b82 */ /* 0x000e620000000800 */
[----:B---3--:R-:W3:Y:S01]  /*10ed90*/  LDL.LU R252, [R1+0x1684] ;  /* 0x0016840001fc7983 */ /* 0x008ee20000300800 */
[----:B------:R-:W-:-:S03]  /*10eda0*/  IMAD.WIDE R236, R14, 0x4, R2 ;  /* 0x000000040eec7825 */ /* 0x000fc600078e0202 */
[----:B--2---:R2:W-:Y:S04]  /*10edb0*/  @P3 STG.E desc[UR60][R244.64], R239 ;  /* 0x000000eff4003986 */ /* 0x0045e8000c10193c */
[----:B----4-:R4:W-:Y:S01]  /*10edc0*/  @P6 STG.E desc[UR60][R236.64], R197 ;  /* 0x000000c5ec006986 */ /* 0x0109e2000c10193c */
[----:B--2---:R-:W-:Y:S01]  /*10edd0*/  IMAD.WIDE R244, R14, 0x4, R4 ;  /* 0x000000040ef47825 */ /* 0x004fe200078e0204 */
[----:B-1----:R-:W-:Y:S01]  /*10ede0*/  ISETP.LT.AND P3, PT, R17, R247, !P2 ;  /* 0x000000f71100720c */ /* 0x002fe20005761270 */
[----:B----4-:R-:W1:Y:S01]  /*10edf0*/  LDC R197, c[0x0][0x228] ;  /* 0x00008a00ffc57b82 */ /* 0x010e620000000800 */
[----:B------:R-:W-:Y:S02]  /*10ee00*/  ISETP.GE.AND P5, PT, R16, R243, PT ;  /* 0x000000f31000720c */ /* 0x000fe40003fa6270 */
[----:B------:R-:W-:Y:S01]  /*10ee10*/  IADD3 R0, R14, R235, RZ ;  /* 0x000000eb0e007210 */ /* 0x000fe20007ffe0ff */
[----:B------:R2:W-:Y:S01]  /*10ee20*/  @P4 STG.E desc[UR60][R244.64], R249 ;  /* 0x000000f9f4004986 */ /* 0x0005e2000c10193c */
[----:B------:R-:W-:-:S03]  /*10ee30*/  ISETP.LT.AND P2, PT, R15, R241, !P2 ;  /* 0x000000f10f00720c */ /* 0x000fc60005741270 */
[----:B------:R-:W4:Y:S01]  /*10ee40*/  LDC R241, c[0x0][0x248] ;  /* 0x00009200fff17b82 */ /* 0x000f220000000800 */
[----:B------:R-:W-:-:S07]  /*10ee50*/  VIADD R16, R10, 0x14b ;  /* 0x0000014b0a107836 */ /* 0x000fce0000000000 */
[----:B------:R-:W1:Y:S08]  /*10ee60*/  LDC R243, c[0x0][0x228] ;  /* 0x00008a00fff37b82 */ /* 0x000e700000000800 */
[----:B------:R-:W1:Y:S08]  /*10ee70*/  LDC R247, c[0x0][0x228] ;  /* 0x00008a00fff77b82 */ /* 0x000e700000000800 */
[----:B------:R-:W1:Y:S01]  /*10ee80*/  LDC.64 R236, c[0x0][0x228] ;  /* 0x00008a00ffec7b82 */ /* 0x000e620000000a00 */
[----:B--2---:R-:W2:Y:S01]  /*10ee90*/  LDL.LU R249, [R1+0x1ea4] ;  /* 0x001ea40001f97983 */ /* 0x004ea20000300800 */
[----:B------:R-:W-:-:S02]  /*10eea0*/  ISETP.LT.AND P6, PT, R11, R238, !P5 ;  /* 0x000000ee0b00720c */ /* 0x000fc40006fc1270 */
[----:B------:R-:W-:Y:S01]  /*10eeb0*/  ISETP.LT.AND P4, PT, R13, R199, !P5 ;  /* 0x000000c70d00720c */ /* 0x000fe20006f81270 */
[----:B------:R-:W-:-:S04]  /*10eec0*/  IMAD.WIDE R244, R14, 0x4, R6 ;  /* 0x000000040ef47825 */ /* 0x000fc800078e0206 */
[----:B------:R-:W-:Y:S01]  /*10eed0*/  IMAD.WIDE R238, R14, 0x4, R8 ;  /* 0x000000040eee7825 */ /* 0x000fe200078e0208 */
[----:B------:R-:W2:Y:S01]  /*10eee0*/  LDC R199, c[0x0][0x228] ;  /* 0x00008a00ffc77b82 */ /* 0x000ea20000000800 */
[----:B------:R4:W-:Y:S04]  /*10eef0*/  @P3 STG.E desc[UR60][R244.64], R248 ;  /* 0x000000f8f4003986 */ /* 0x0009e8000c10193c */
[----:B------:R4:W-:Y:S01]  /*10ef00*/  @P2 STG.E desc[UR60][R238.64], R250 ;  /* 0x000000faee002986 */ /* 0x0009e2000c10193c */
[----:B------:R-:W-:Y:S01]  /*10ef10*/  ISETP.GE.AND P3, PT, R16, R233, PT ;  /* 0x000000e91000720c */ /* 0x000fe20003f66270 */
[----:B----4-:R-:W-:-:S04]  /*10ef20*/  IMAD.WIDE R244, R0, 0x4, R2 ;  /* 0x0000000400f47825 */ /* 0x010fc800078e0202 */
[C---:B------:R-:W-:Y:S01]  /*10ef30*/  IMAD.WIDE R238, R0.reuse, 0x4, R4 ;  /* 0x0000000400ee7825 */ /* 0x040fe200078e0204 */
[----:B------:R-:W4:Y:S04]  /*10ef40*/  LDL.LU R250, [R1+0x694] ;  /* 0x0006940001fa7983 */ /* 0x000f280000300800 */
[----:B------:R1:W-:Y:S04]  /*10ef50*/  @P6 STG.E desc[UR60][R244.64], R251 ;  /* 0x000000fbf4006986 */ /* 0x0003e8000c10193c */
[----:B------:R-:W4:Y:S01]  /*10ef60*/  LDL.LU R248, [R1+0xa94] ;  /* 0x000a940001f87983 */ /* 0x000f220000300800 */
[----:B------:R-:W-:-:S02]  /*10ef70*/  IADD3 R14, R0, R241, RZ ;  /* 0x000000f1000e7210 */ /* 0x000fc40007ffe0ff */
[----:B------:R-:W-:Y:S01]  /*10ef80*/  ISETP.LT.AND P2, PT, R17, R246, !P5 ;  /* 0x000000f61100720c */ /* 0x000fe20006f41270 */
[----:B------:R-:W2:Y:S08]  /*10ef90*/  LDC R233, c[0x0][0x248] ;  /* 0x00009200ffe97b82 */ /* 0x000eb00000000800 */
[----:B------:R-:W2:Y:S01]  /*10efa0*/  LDC R246, c[0x0][0x228] ;  /* 0x00008a00fff67b82 */ /* 0x000ea20000000800 */
[----:B-1----:R-:W-:Y:S01]  /*10efb0*/  IMAD.WIDE R244, R0, 0x4, R6 ;  /* 0x0000000400f47825 */ /* 0x002fe200078e0206 */
[----:B---3--:R1:W-:Y:S01]  /*10efc0*/  @P4 STG.E desc[UR60][R238.64], R252 ;  /* 0x000000fcee004986 */ /* 0x0083e2000c10193c */
[----:B------:R-:W-:-:S03]  /*10efd0*/  ISETP.LT.AND P4, PT, R13, R197, !P3 ;  /* 0x000000c50d00720c */ /* 0x000fc60005f81270 */
[----:B-1----:R-:W3:Y:S04]  /*10efe0*/  LDL.LU R252, [R1+0xa84] ;  /* 0x000a840001fc7983 */ /* 0x002ee80000300800 */
[----:B------:R-:W4:Y:S04]  /*10eff0*/  LDL.LU R197, [R1+0xe94] ;  /* 0x000e940001c57983 */ /* 0x000f280000300800 */
[----:B------:R-:W3:Y:S04]  /*10f000*/  LDL.LU R241, [R1+0x1284] ;  /* 0x0012840001f17983 */ /* 0x000ee80000300800 */
[----:B------:R-:W4:Y:S04]  /*10f010*/  LDL.LU R251, [R1+0x1a88] ;  /* 0x001a880001fb7983 */ /* 0x000f280000300800 */
[----:B--2---:R1:W-:Y:S04]  /*10f020*/  @P2 STG.E desc[UR60][R244.64], R249 ;  /* 0x000000f9f4002986 */ /* 0x0043e8000c10193c */
[----:B-1----:R-:W2:Y:S01]  /*10f030*/  LDL.LU R249, [R1+0x1688] ;  /* 0x0016880001f97983 */ /* 0x002ea20000300800 */
[----:B------:R-:W-:-:S02]  /*10f040*/  ISETP.LT.AND P5, PT, R15, R243, !P5 ;  /* 0x000000f30f00720c */ /* 0x000fc40006fa1270 */
[----:B------:R-:W-:Y:S01]  /*10f050*/  ISETP.LT.AND P6, PT, R11, R234, !P3 ;  /* 0x000000ea0b00720c */ /* 0x000fe20005fc1270 */
[----:B------:R-:W-:-:S04]  /*10f060*/  IMAD.WIDE R238, R0, 0x4, R8 ;  /* 0x0000000400ee7825 */ /* 0x000fc800078e0208 */
[----:B------:R-:W-:-:S04]  /*10f070*/  IMAD.WIDE R244, R14, 0x4, R2 ;  /* 0x000000040ef47825 */ /* 0x000fc800078e0202 */
[----:B------:R-:W-:Y:S01]  /*10f080*/  VIADD R16, R10, 0x14c ;  /* 0x0000014c0a107836 */ /* 0x000fe20000000000 */
[----:B------:R-:W1:Y:S08]  /*10f090*/  LDC.64 R234, c[0x0][0x228] ;  /* 0x00008a00ffea7b82 */ /* 0x000e700000000a00 */
[----:B------:R-:W1:Y:S01]  /*10f0a0*/  LDC R243, c[0x0][0x228] ;  /* 0x00008a00fff37b82 */ /* 0x000e620000000800 */
[----:B------:R-:W-:-:S07]  /*10f0b0*/  ISETP.GE.AND P2, PT, R16, R237, PT ;  /* 0x000000ed1000720c */ /* 0x000fce0003f46270 */
[----:B------:R-:W1:Y:S01]  /*10f0c0*/  LDC R237, c[0x0][0x248] ;  /* 0x00009200ffed7b82 */ /* 0x000e620000000800 */
[----:B------:R-:W-:Y:S01]  /*10f0d0*/  IADD3 R0, R14, R233, RZ ;  /* 0x000000e90e007210 */ /* 0x000fe20007ffe0ff */
[----:B------:R-:W-:-:S06]  /*10f0e0*/  VIADD R16, R10, 0x14d ;  /* 0x0000014d0a107836 */ /* 0x000fcc0000000000 */
[----:B------:R-:W2:Y:S01]  /*10f0f0*/  LDC R233, c[0x0][0x228] ;  /* 0x00008a00ffe97b82 */ /* 0x000ea20000000800 */
[----:B---3--:R3:W-:Y:S01]  /*10f100*/  @P5 STG.E desc[UR60][R238.64], R241 ;  /* 0x000000f1ee005986 */ /* 0x0087e2000c10193c */
[----:B------:R-:W-:-:S03]  /*10f110*/  ISETP.LT.AND P5, PT, R17, R247, !P3 ;  /* 0x000000f71100720c */ /* 0x000fc60005fa1270 */
[----:B----4-:R4:W-:Y:S03]  /*10f120*/  @P6 STG.E desc[UR60][R244.64], R197 ;  /* 0x000000c5f4006986 */ /* 0x0109e6000c10193c */
[----:B------:R-:W1:Y:S01]  /*10f130*/  LDC R247, c[0x0][0x228] ;  /* 0x00008a00fff77b82 */ /* 0x000e620000000800 */
[----:B------:R-:W-:Y:S01]  /*10f140*/  ISETP.LT.AND P3, PT, R15, R246, !P3 ;  /* 0x000000f60f00720c */ /* 0x000fe20005f61270 */
[----:B---3--:R-:W-:-:S06]  /*10f150*/  IMAD.WIDE R238, R14, 0x4, R4 ;  /* 0x000000040eee7825 */ /* 0x008fcc00078e0204 */
[----:B----4-:R-:W3:Y:S01]  /*10f160*/  LDC R197, c[0x0][0x228] ;  /* 0x00008a00ffc57b82 */ /* 0x010ee20000000800 */
[----:B------:R-:W-:Y:S01]  /*10f170*/  ISETP.LT.AND P6, PT, R11, R240, !P2 ;  /* 0x000000f00b00720c */ /* 0x000fe200057c1270 */
[C---:B------:R-:W-:Y:S01]  /*10f180*/  IMAD.WIDE R244, R14.reuse, 0x4, R6 ;  /* 0x000000040ef47825 */ /* 0x040fe200078e0206 */
[----:B------:R4:W-:Y:S01]  /*10f190*/  @P4 STG.E desc[UR60][R238.64], R250 ;  /* 0x000000faee004986 */ /* 0x0009e2000c10193c */
[----:B------:R-:W-:Y:S02]  /*10f1a0*/  ISETP.LT.AND P4, PT, R13, R199, !P2 ;  /* 0x000000c70d00720c */ /* 0x000fe40005781270 */
[----:B------:R-:W-:Y:S02]  /*10f1b0*/  IMAD.WIDE R240, R14, 0x4, R8 ;  /* 0x000000040ef07825 */ /* 0x000fe400078e0208 */
[----:B------:R-:W3:Y:S01]  /*10f1c0*/  LDC R246, c[0x0][0x228] ;  /* 0x00008a00fff67b82 */ /* 0x000ee20000000800 */
[----:B----4-:R-:W4:Y:S04]  /*10f1d0*/  LDL.LU R250, [R1+0x1ea8] ;  /* 0x001ea80001fa7983 */ /* 0x010f280000300800 */
[----:B------:R3:W-:Y:S04]  /*10f1e0*/  @P5 STG.E desc[UR60][R244.64], R248 ;  /* 0x000000f8f4005986 */ /* 0x0007e8000c10193c */
[----:B------:R3:W-:Y:S01]  /*10f1f0*/  @P3 STG.E desc[UR60][R240.64], R252 ;  /* 0x000000fcf0003986 */ /* 0x0007e2000c10193c */
[----:B-1----:R-:W-:-:S02]  /*10f200*/  ISETP.GE.AND P5, PT, R16, R235, PT ;  /* 0x000000eb1000720c */ /* 0x002fc40003fa6270 */
[----:B------:R-:W-:Y:S02]  /*10f210*/  ISETP.LT.AND P3, PT, R17, R243, !P2 ;  /* 0x000000f31100720c */ /* 0x000fe40005761270 */
[----:B------:R-:W-:Y:S02]  /*10f220*/  ISETP.LT.AND P2, PT, R15, R247, !P2 ;  /* 0x000000f70f00720c */ /* 0x000fe40005741270 */
[C---:B------:R-:W-:Y:S01]  /*10f230*/  IADD3 R14, R0.reuse, R237, RZ ;  /* 0x000000ed000e7210 */ /* 0x040fe20007ffe0ff */
[----:B------:R-:W1:Y:S08]  /*10f240*/  LDC R243, c[0x0][0x228] ;  /* 0x00008a00fff37b82 */ /* 0x000e700000000800 */
[----:B------:R-:W1:Y:S08]  /*10f250*/  LDC.64 R238, c[0x0][0x228] ;  /* 0x00008a00ffee7b82 */ /* 0x000e700000000a00 */
[----:B------:R-:W1:Y:S08]  /*10f260*/  LDC R235, c[0x0][0x248] ;  /* 0x00009200ffeb7b82 */ /* 0x000e700000000800 */
[----:B---3--:R-:W3:Y:S01]  /*10f270*/  LDC R248, c[0x0][0x228] ;  /* 0x00008a00fff87b82 */ /* 0x008ee20000000800 */
[----:B------:R-:W-:-:S04]  /*10f280*/  IMAD.WIDE R244, R0, 0x4, R2 ;  /* 0x0000000400f47825 */ /* 0x000fc800078e0202 */
[----:B------:R-:W-:Y:S01]  /*10f290*/  IMAD.WIDE R240, R0, 0x4, R4 ;  /* 0x0000000400f07825 */ /* 0x000fe200078e0204 */
[----:B------:R-:W3:Y:S04]  /*10f2a0*/  LDL.LU R252, [R1+0x698] ;  /* 0x0006980001fc7983 */ /* 0x000ee80000300800 */
[----:B------:R-:W-:Y:S04]  /*10f2b0*/  @P6 STG.E desc[UR60][R244.64], R251 ;  /* 0x000000fbf4006986 */ /* 0x000fe8000c10193c */
[----:B------:R-:W3:Y:S04]  /*10f2c0*/  LDL.LU R247, [R1+0xa98] ;  /* 0x000a980001f77983 */ /* 0x000ee80000300800 */
[----:B--2---:R2:W-:Y:S01]  /*10f2d0*/  @P4 STG.E desc[UR60][R240.64], R249 ;  /* 0x000000f9f0004986 */ /* 0x0045e2000c10193c */
[----:B------:R-:W-:-:S03]  /*10f2e0*/  ISETP.LT.AND P4, PT, R13, R197, !P5 ;  /* 0x000000c50d00720c */ /* 0x000fc60006f81270 */
[----:B--2---:R-:W2:Y:S04]  /*10f2f0*/  LDL.LU R249, [R1+0xa88] ;  /* 0x000a880001f97983 */ /* 0x004ea80000300800 */
[----:B------:R-:W3:Y:S04]  /*10f300*/  LDL.LU R197, [R1+0xe98] ;  /* 0x000e980001c57983 */ /* 0x000ee80000300800 */
[----:B------:R-:W2:Y:S01]  /*10f310*/  LDL.LU R237, [R1+0x1288] ;  /* 0x0012880001ed7983 */ /* 0x000ea20000300800 */
[----:B------:R-:W-:-:S03]  /*10f320*/  IMAD.WIDE R244, R0, 0x4, R6 ;  /* 0x0000000400f47825 */ /* 0x000fc600078e0206 */
[----:B------:R-:W3:Y:S01]  /*10f330*/  LDL.LU R251, [R1+0x1a8c] ;  /* 0x001a8c0001fb7983 */ /* 0x000ee20000300800 */
[----:B------:R-:W-:Y:S01]  /*10f340*/  ISETP.LT.AND P6, PT, R11, R198, !P5 ;  /* 0x000000c60b00720c */ /* 0x000fe20006fc1270 */
[----:B------:R-:W-:Y:S01]  /*10f350*/  IMAD.WIDE R240, R0, 0x4, R8 ;  /* 0x0000000400f07825 */ /* 0x000fe200078e0208 */
[----:B------:R-:W1:Y:S01]  /*10f360*/  LDC.64 R198, c[0x0][0x228] ;  /* 0x00008a00ffc67b82 */ /* 0x000e620000000a00 */
[----:B----4-:R4:W-:Y:S04]  /*10f370*/  @P3 STG.E desc[UR60][R244.64], R250 ;  /* 0x000000faf4003986 */ /* 0x0109e8000c10193c */
[----:B----4-:R-:W4:Y:S01]  /*10f380*/  LDL.LU R250, [R1+0x168c] ;  /* 0x00168c0001fa7983 */ /* 0x010f220000300800 */
[----:B------:R-:W-:-:S03]  /*10f390*/  IMAD.WIDE R244, R14, 0x4, R2 ;  /* 0x000000040ef47825 */ /* 0x000fc600078e0202 */
[----:B--2---:R2:W-:Y:S04]  /*10f3a0*/  @P2 STG.E desc[UR60][R240.64], R237 ;  /* 0x000000edf0002986 */ /* 0x0045e8000c10193c */
[----:B---3--:R3:W-:Y:S01]  /*10f3b0*/  @P6 STG.E desc[UR60][R244.64], R197 ;  /* 0x000000c5f4006986 */ /* 0x0087e2000c10193c */
[----:B--2---:R-:W-:-:S04]  /*10f3c0*/  IMAD.WIDE R240, R14, 0x4, R4 ;  /* 0x000000040ef07825 */ /* 0x004fc800078e0204 */
[----:B------:R-:W-:Y:S01]  /*10f3d0*/  VIADD R16, R10, 0x14e ;  /* 0x0000014e0a107836 */ /* 0x000fe20000000000 */
[----:B---3--:R-:W2:Y:S08]  /*10f3e0*/  LDC R197, c[0x0][0x228] ;  /* 0x00008a00ffc57b82 */ /* 0x008eb00000000800 */
[----:B------:R-:W3:Y:S01]  /*10f3f0*/  LDC R237, c[0x0][0x248] ;  /* 0x00009200ffed7b82 */ /* 0x000ee20000000800 */
[----:B------:R1:W-:Y:S04]  /*10f400*/  @P4 STG.E desc[UR60][R240.64], R252 ;  /* 0x000000fcf0004986 */ /* 0x0003e8000c10193c */
[----:B-1----:R-:W2:Y:S01]  /*10f410*/  LDL.LU R252, [R1+0x1eac] ;  /* 0x001eac0001fc7983 */ /* 0x002ea20000300800 */
[----:B------:R-:W-:-:S02]  /*10f420*/  ISETP.LT.AND P2, PT, R17, R246, !P5 ;  /* 0x000000f61100720c */ /* 0x000fc40006f41270 */
[----:B------:R-:W-:Y:S02]  /*10f430*/  ISETP.LT.AND P5, PT, R15, R243, !P5 ;  /* 0x000000f30f00720c */ /* 0x000fe40006fa1270 */
        /* <DEDUP_REMOVED lines=9> */
[----:B------:R-:W1:Y:S01]  /*10f4d0*/  LDC.64 R240, c[0x0][0x228] ;  /* 0x00008a00fff07b82 */ /* 0x000e620000000a00 */
[----:B------:R3:W-:Y:S04]  /*10f4e0*/  @P2 STG.E desc[UR60][R244.64], R247 ;  /* 0x000000f7f4002986 */ /* 0x0007e8000c10193c */
[----:B------:R3:W-:Y:S01]  /*10f4f0*/  @P5 STG.E desc[UR60][R242.64], R249 ;  /* 0x000000f9f2005986 */ /* 0x0007e2000c10193c */
[----:B------:R-:W-:-:S02]  /*10f500*/  ISETP.GE.AND P2, PT, R16, R199, PT ;  /* 0x000000c71000720c */ /* 0x000fc40003f46270 */
[----:B------:R-:W-:Y:S02]  /*10f510*/  ISETP.LT.AND P5, PT, R17, R248, !P3 ;  /* 0x000000f81100720c */ /* 0x000fe40005fa1270 */
[C---:B---3--:R-:W-:Y:S01]  /*10f520*/  IADD3 R14, R0.reuse, R237, RZ ;  /* 0x000000ed000e7210 */ /* 0x048fe20007ffe0ff */
[----:B------:R-:W3:Y:S01]  /*10f530*/  LDC R199, c[0x0][0x228] ;  /* 0x00008a00ffc77b82 */ /* 0x000ee20000000800 */
[----:B------:R-:W-:-:S07]  /*10f540*/  IMAD.WIDE R244, R0, 0x4, R2 ;  /* 0x0000000400f47825 */ /* 0x000fce00078e0202 */
[----:B------:R-:W3:Y:S08]  /*10f550*/  LDC R235, c[0x0][0x248] ;  /* 0x00009200ffeb7b82 */ /* 0x000ef00000000800 */
[----:B------:R-:W3:Y:S01]  /*10f560*/  LDC R247, c[0x0][0x228] ;  /* 0x00008a00fff77b82 */ /* 0x000ee20000000800 */
[C---:B------:R-:W-:Y:S01]  /*10f570*/  IMAD.WIDE R242, R0.reuse, 0x4, R4 ;  /* 0x0000000400f27825 */ /* 0x040fe200078e0204 */
[----:B------:R-:W3:Y:S04]  /*10f580*/  LDL.LU R249, [R1+0x69c] ;  /* 0x00069c0001f97983 */ /* 0x000ee80000300800 */
[----:B------:R1:W-:Y:S04]  /*10f590*/  @P6 STG.E desc[UR60][R244.64], R251 ;  /* 0x000000fbf4006986 */ /* 0x0003e8000c10193c */
[----:B------:R-:W3:Y:S01]  /*10f5a0*/  LDL.LU R248, [R1+0xa9c] ;  /* 0x000a9c0001f87983 */ /* 0x000ee20000300800 */
[----:B-1----:R-:W-:-:S03]  /*10f5b0*/  IMAD.WIDE R244, R0, 0x4, R6 ;  /* 0x0000000400f47825 */ /* 0x002fc600078e0206 */
[----:B----4-:R1:W-:Y:S01]  /*10f5c0*/  @P4 STG.E desc[UR60][R242.64], R250 ;  /* 0x000000faf2004986 */ /* 0x0103e2000c10193c */
[----:B--2---:R-:W-:-:S03]  /*10f5d0*/  ISETP.LT.AND P4, PT, R13, R197, !P2 ;  /* 0x000000c50d00720c */ /* 0x004fc60005781270 */
[----:B-1----:R-:W2:Y:S04]  /*10f5e0*/  LDL.LU R250, [R1+0xa8c] ;  /* 0x000a8c0001fa7983 */ /* 0x002ea80000300800 */
[----:B------:R-:W4:Y:S04]  /*10f5f0*/  LDL.LU R197, [R1+0xe9c] ;  /* 0x000e9c0001c57983 */ /* 0x000f280000300800 */
[----:B------:R-:W2:Y:S04]  /*10f600*/  LDL.LU R237, [R1+0x128c] ;  /* 0x00128c0001ed7983 */ /* 0x000ea80000300800 */
[----:B------:R-:W4:Y:S04]  /*10f610*/  LDL.LU R251, [R1+0x1a90] ;  /* 0x001a900001fb7983 */ /* 0x000f280000300800 */
[----:B------:R1:W-:Y:S04]  /*10f620*/  @P5 STG.E desc[UR60][R244.64], R252 ;  /* 0x000000fcf4005986 */ /* 0x0003e8000c10193c */
[----:B-1----:R-:W4:Y:S01]  /*10f630*/  LDL.LU R252, [R1+0x1690] ;  /* 0x0016900001fc7983 */ /* 0x002f220000300800 */
[----:B------:R-:W-:-:S02]  /*10f640*/  ISETP.LT.AND P3, PT, R15, R246, !P3 ;  /* 0x000000f60f00720c */ /* 0x000fc40005f61270 */
[----:B------:R-:W-:Y:S01]  /*10f650*/  ISETP.LT.AND P6, PT, R11, R232, !P2 ;  /* 0x000000e80b00720c */ /* 0x000fe200057c1270 */
[----:B------:R-:W-:-:S04]  /*10f660*/  IMAD.WIDE R242, R0, 0x4, R8 ;  /* 0x0000000400f27825 */ /* 0x000fc800078e0208 */
[----:B------:R-:W-:Y:S01]  /*10f670*/  IMAD.WIDE R244, R14, 0x4, R2 ;  /* 0x000000040ef47825 */ /* 0x000fe200078e0202 */
[----:B------:R-:W1:Y:S03]  /*10f680*/  LDC.64 R232, c[0x0][0x228] ;  /* 0x00008a00ffe87b82 */ /* 0x000e660000000a00 */
[----:B------:R-:W-:-:S05]  /*10f690*/  VIADD R16, R10, 0x150 ;  /* 0x000001500a107836 */ /* 0x000fca0000000000 */
[----:B------:R-:W1:Y:S01]  /*10f6a0*/  LDC R246, c[0x0][0x228] ;  /* 0x00008a00fff67b82 */ /* 0x000e620000000800 */
[----:B------:R-:W-:Y:S02]  /*10f6b0*/  ISETP.GE.AND P5, PT, R16, R241, PT ;  /* 0x000000f11000720c */ /* 0x000fe40003fa6270 */
[----:B---3--:R-:W-:Y:S01]  /*10f6c0*/  IADD3 R0, R14, R235, RZ ;  /* 0x000000eb0e007210 */ /* 0x008fe20007ffe0ff */
[----:B------:R-:W-:-:S04]  /*10f6d0*/  VIADD R16, R10, 0x151 ;  /* 0x000001510a107836 */ /* 0x000fc80000000000 */
[----:B------:R-:W3:Y:S01]  /*10f6e0*/  LDC R241, c[0x0][0x228] ;  /* 0x00008a00fff17b82 */ /* 0x000ee20000000800 */
[----:B--2---:R2:W-:Y:S01]  /*10f6f0*/  @P3 STG.E desc[UR60][R242.64], R237 ;  /* 0x000000edf2003986 */ /* 0x0045e2000c10193c */
[----:B------:R-:W-:-:S03]  /*10f700*/  ISETP.LT.AND P3, PT, R17, R247, !P2 ;  /* 0x000000f71100720c */ /* 0x000fc60005761270 */
[----:B----4-:R4:W-:Y:S01]  /*10f710*/  @P6 STG.E desc[UR60][R244.64], R197 ;  /* 0x000000c5f4006986 */ /* 0x0109e2000c10193c */
[----:B------:R-:W-:Y:S02]  /*10f720*/  ISETP.LT.AND P2, PT, R15, R239, !P2 ;  /* 0x000000ef0f00720c */ /* 0x000fe40005741270 */
[----:B------:R-:W3:Y:S08]  /*10f730*/  LDC R247, c[0x0][0x228] ;  /* 0x00008a00fff77b82 */ /* 0x000ef00000000800 */
[----:B------:R-:W3:Y:S01]  /*10f740*/  LDC R239, c[0x0][0x248] ;  /* 0x00009200ffef7b82 */ /* 0x000ee20000000800 */
[----:B--2---:R-:W-:-:S07]  /*10f750*/  IMAD.WIDE R242, R14, 0x4, R4 ;  /* 0x000000040ef27825 */ /* 0x004fce00078e0204 */
[----:B----4-:R-:W2:Y:S01]  /*10f760*/  LDC R197, c[0x0][0x228] ;  /* 0x00008a00ffc57b82 */ /* 0x010ea20000000800 */
[----:B------:R4:W-:Y:S01]  /*10f770*/  @P4 STG.E desc[UR60][R242.64], R249 ;  /* 0x000000f9f2004986 */ /* 0x0009e2000c10193c */
[----:B------:R-:W-:Y:S02]  /*10f780*/  ISETP.LT.AND P6, PT, R11, R236, !P5 ;  /* 0x000000ec0b00720c */ /* 0x000fe40006fc1270 */
[----:B------:R-:W-:Y:S01]  /*10f790*/  ISETP.LT.AND P4, PT, R13, R199, !P5 ;  /* 0x000000c70d00720c */ /* 0x000fe20006f81270 */
[----:B------:R-:W-:-:S03]  /*10f7a0*/  IMAD.WIDE R244, R14, 0x4, R6 ;  /* 0x000000040ef47825 */ /* 0x000fc600078e0206 */
[----:B------:R-:W2:Y:S08]  /*10f7b0*/  LDC.64 R236, c[0x0][0x228] ;  /* 0x00008a00ffec7b82 */ /* 0x000eb00000000a00 */
[----:B------:R-:W2:Y:S01]  /*10f7c0*/  LDC R199, c[0x0][0x228] ;  /* 0x00008a00ffc77b82 */ /* 0x000ea20000000800 */
[----:B----4-:R-:W4:Y:S01]  /*10f7d0*/  LDL.LU R249, [R1+0x1eb0] ;  /* 0x001eb00001f97983 */ /* 0x010f220000300800 */
[----:B------:R-:W-:-:S03]  /*10f7e0*/  IMAD.WIDE R242, R14, 0x4, R8 ;  /* 0x000000040ef27825 */ /* 0x000fc600078e0208 */
[----:B------:R3:W-:Y:S01]  /*10f7f0*/  @P3 STG.E desc[UR60][R244.64], R248 ;  /* 0x000000f8f4003986 */ /* 0x0007e2000c10193c */
[----:B-1----:R-:W-:Y:S02]  /*10f800*/  ISETP.GE.AND P3, PT, R16, R233, PT ;  /* 0x000000e91000720c */ /* 0x002fe40003f66270 */
[C---:B---3--:R-:W-:Y:S01]  /*10f810*/  IADD3 R14, R0.reuse, R239, RZ ;  /* 0x000000ef000e7210 */ /* 0x048fe20007ffe0ff */
[----:B------:R-:W1:Y:S01]  /*10f820*/  LDC R233, c[0x0][0x248] ;  /* 0x00009200ffe97b82 */ /* 0x000e620000000800 */
[----:B------:R3:W-:Y:S01]  /*10f830*/  @P2 STG.E desc[UR60][R242.64], R250 ;  /* 0x000000faf2002986 */ /* 0x0007e2000c10193c */
[----:B------:R-:W-:-:S04]  /*10f840*/  IMAD.WIDE R244, R0, 0x4, R2 ;  /* 0x0000000400f47825 */ /* 0x000fc800078e0202 */
[----:B---3--:R-:W-:Y:S01]  /*10f850*/  IMAD.WIDE R242, R0, 0x4, R4 ;  /* 0x0000000400f27825 */ /* 0x008fe200078e0204 */
[----:B------:R-:W3:Y:S04]  /*10f860*/  LDL.LU R250, [R1+0x2a0] ;  /* 0x0002a00001fa7983 */ /* 0x000ee80000300800 */
[----:B------:R-:W-:Y:S04]  /*10f870*/  @P6 STG.E desc[UR60][R244.64], R251 ;  /* 0x000000fbf4006986 */ /* 0x000fe8000c10193c */
[----:B------:R1:W-:Y:S04]  /*10f880*/  @P4 STG.E desc[UR60][R242.64], R252 ;  /* 0x000000fcf2004986 */ /* 0x0003e8000c10193c */
[----:B------:R-:W3:Y:S01]  /*10f890*/  LDL.LU R248, [R1+0xaa0] ;  /* 0x000aa00001f87983 */ /* 0x000ee20000300800 */
[----:B--2---:R-:W-:-:S03]  /*10f8a0*/  ISETP.LT.AND P4, PT, R13, R197, !P3 ;  /* 0x000000c50d00720c */ /* 0x004fc60005f81270 */
[----:B-1----:R-:W2:Y:S04]  /*10f8b0*/  LDL.LU R252, [R1+0x6a0] ;  /* 0x0006a00001fc7983 */ /* 0x002ea80000300800 */
[----:B------:R-:W3:Y:S04]  /*10f8c0*/  LDL.LU R197, [R1+0xea0] ;  /* 0x000ea00001c57983 */ /* 0x000ee80000300800 */
[----:B------:R-:W2:Y:S01]  /*10f8d0*/  LDL.LU R239, [R1+0x1290] ;  /* 0x0012900001ef7983 */ /* 0x000ea20000300800 */
[----:B------:R-:W-:Y:S01]  /*10f8e0*/  ISETP.LT.AND P2, PT, R17, R246, !P5 ;  /* 0x000000f61100720c */ /* 0x000fe20006f41270 */
[----:B------:R-:W-:-:S02]  /*10f8f0*/  IMAD.WIDE R244, R0, 0x4, R6 ;  /* 0x0000000400f47825 */ /* 0x000fc400078e0206 */
[----:B------:R-:W3:Y:S01]  /*10f900*/  LDL.LU R251, [R1+0x1a94] ;  /* 0x001a940001fb7983 */ /* 0x000ee20000300800 */
[----:B------:R-:W-:Y:S02]  /*10f910*/  ISETP.LT.AND P5, PT, R15, R241, !P5 ;  /* 0x000000f10f00720c */ /* 0x000fe40006fa1270 */
[----:B------:R-:W-:Y:S01]  /*10f920*/  ISETP.LT.AND P6, PT, R11, R234, !P3 ;  /* 0x000000ea0b00720c */ /* 0x000fe20005fc1270 */
[----:B------:R-:W-:Y:S01]  /*10f930*/  IMAD.WIDE R242, R0, 0x4, R8 ;  /* 0x0000000400f27825 */ /* 0x000fe200078e0208 */
[----:B------:R-:W1:Y:S03]  /*10f940*/  LDC R246, c[0x0][0x228] ;  /* 0x00008a00fff67b82 */ /* 0x000e660000000800 */
[----:B------:R-:W-:-:S05]  /*10f950*/  VIADD R16, R10, 0x152 ;  /* 0x000001520a107836 */ /* 0x000fca0000000000 */
[----:B------:R-:W1:Y:S08]  /*10f960*/  LDC.64 R234, c[0x0][0x228] ;  /* 0x00008a00ffea7b82 */ /* 0x000e700000000a00 */
[----:B------:R-:W1:Y:S01]  /*10f970*/  LDC R241, c[0x0][0x228] ;  /* 0x00008a00fff17b82 */ /* 0x000e620000000800 */
[----:B----4-:R4:W-:Y:S04]  /*10f980*/  @P2 STG.E desc[UR60][R244.64], R249 ;  /* 0x000000f9f4002986 */ /* 0x0109e8000c10193c */
[----:B----4-:R-:W4:Y:S01]  /*10f990*/  LDL.LU R249, [R1+0x1694] ;  /* 0x0016940001f97983 */ /* 0x010f220000300800 */
[----:B------:R-:W-:-:S03]  /*10f9a0*/  IMAD.WIDE R244, R14, 0x4, R2 ;  /* 0x000000040ef47825 */ /* 0x000fc600078e0202 */
[----:B--2---:R2:W-:Y:S04]  /*10f9b0*/  @P5 STG.E desc[UR60][R242.64], R239 ;  /* 0x000000eff2005986 */ /* 0x0045e8000c10193c */
[----:B---3--:R3:W-:Y:S01]  /*10f9c0*/  @P6 STG.E desc[UR60][R244.64], R197 ;  /* 0x000000c5f4006986 */ /* 0x0087e2000c10193c */
[----:B--2---:R-:W-:Y:S01]  /*10f9d0*/  IMAD.WIDE R242, R14, 0x4, R4 ;  /* 0x000000040ef27825 */ /* 0x004fe200078e0204 */
[----:B------:R-:W-:Y:S02]  /*10f9e0*/  ISETP.LT.AND P5, PT, R17, R247, !P3 ;  /* 0x000000f71100720c */ /* 0x000fe40005fa1270 */
[----:B------:R-:W-:Y:S01]  /*10f9f0*/  ISETP.GE.AND P2, PT, R16, R237, PT ;  /* 0x000000ed1000720c */ /* 0x000fe20003f46270 */
[----:B------:R-:W2:Y:S08]  /*10fa00*/  LDC R247, c[0x0][0x228] ;  /* 0x00008a00fff77b82 */ /* 0x000eb00000000800 */
[----:B---3--:R-:W3:Y:S01]  /*10fa10*/  LDC R197, c[0x0][0x228] ;  /* 0x00008a00ffc57b82 */ /* 0x008ee20000000800 */
[----:B------:R1:W-:Y:S07]  /*10fa20*/  @P4 STG.E desc[UR60][R242.64], R250 ;  /* 0x000000faf2004986 */ /* 0x0003ee000c10193c */
[----:B------:R-:W3:Y:S01]  /*10fa30*/  LDC R237, c[0x0][0x248] ;  /* 0x00009200ffed7b82 */ /* 0x000ee20000000800 */
[----:B-1----:R-:W4:Y:S01]  /*10fa40*/  LDL.LU R250, [R1+0x1eb4] ;  /* 0x001eb40001fa7983 */ /* 0x002f220000300800 */
[----:B------:R-:W-:-:S02]  /*10fa50*/  ISETP.LT.AND P3, PT, R15, R246, !P3 ;  /* 0x000000f60f00720c */ /* 0x000fc40005f61270 */
[----:B------:R-:W-:Y:S02]  /*10fa60*/  ISETP.LT.AND P6, PT, R11, R238, !P2 ;  /* 0x000000ee0b00720c */ /* 0x000fe400057c1270 */
[----:B------:R-:W-:Y:S01]  /*10fa70*/  ISETP.LT.AND P4, PT, R13, R199, !P2 ;  /* 0x000000c70d00720c */ /* 0x000fe20005781270 */
[C---:B------:R-:W-:Y:S01]  /*10fa80*/  IMAD.WIDE R244, R14.reuse, 0x4, R6 ;  /* 0x000000040ef47825 */ /* 0x040fe200078e0206 */
[----:B------:R-:W-:-:S03]  /*10fa90*/  IADD3 R0, R14, R233, RZ ;  /* 0x000000e90e007210 */ /* 0x000fc60007ffe0ff */
[----:B------:R-:W-:-:S04]  /*10faa0*/  IMAD.WIDE R242, R14, 0x4, R8 ;  /* 0x000000040ef27825 */ /* 0x000fc800078e0208 */
[----:B------:R-:W-:Y:S01]  /*10fab0*/  VIADD R16, R10, 0x153 ;  /* 0x000001530a107836 */ /* 0x000fe20000000000 */
[----:B------:R-:W1:Y:S01]  /*10fac0*/  LDC R246, c[0x0][0x228] ;  /* 0x00008a00fff67b82 */ /* 0x000e620000000800 */
[----:B------:R2:W-:Y:S07]  /*10fad0*/  @P5 STG.E desc[UR60][R244.64], R248 ;  /* 0x000000f8f4005986 */ /* 0x0005ee000c10193c */
[----:B------:R-:W1:Y:S08]  /*10fae0*/  LDC.64 R238, c[0x0][0x228] ;  /* 0x00008a00ffee7b82 */ /* 0x000e700000000a00 */
[----:B------:R-:W1:Y:S01]  /*10faf0*/  LDC R233, c[0x0][0x228] ;  /* 0x00008a00ffe97b82 */ /* 0x000e620000000800 */
[----:B------:R3:W-:Y:S01]  /*10fb00*/  @P3 STG.E desc[UR60][R242.64], R252 ;  /* 0x000000fcf2003986 */ /* 0x0007e2000c10193c */
[----:B------:R-:W-:-:S02]  /*10fb10*/  ISETP.GE.AND P5, PT, R16, R235, PT ;  /* 0x000000eb1000720c */ /* 0x000fc40003fa6270 */
[----:B------:R-:W-:Y:S01]  /*10fb20*/  ISETP.LT.AND P3, PT, R17, R241, !P2 ;  /* 0x000000f11100720c */ /* 0x000fe20005761270 */
[C---:B--2---:R-:W-:Y:S01]  /*10fb30*/  IMAD.WIDE R244, R0.reuse, 0x4, R2 ;  /* 0x0000000400f47825 */ /* 0x044fe200078e0202 */
[----:B------:R-:W-:Y:S02]  /*10fb40*/  ISETP.LT.AND P2, PT, R15, R247, !P2 ;  /* 0x000000f70f00720c */ /* 0x000fe40005741270 */
[C---:B---3--:R-:W-:Y:S01]  /*10fb50*/  IADD3 R14, R0.reuse, R237, RZ ;  /* 0x000000ed000e7210 */ /* 0x048fe20007ffe0ff */
[----:B------:R-:W2:Y:S08]  /*10fb60*/  LDC R241, c[0x0][0x228] ;  /* 0x00008a00fff17b82 */ /* 0x000eb00000000800 */
[----:B------:R-:W3:Y:S01]  /*10fb70*/  LDC R235, c[0x0][0x248] ;  /* 0x00009200ffeb7b82 */ /* 0x000ee20000000800 */
[C---:B------:R-:W-:Y:S01]  /*10fb80*/  IMAD.WIDE R242, R0.reuse, 0x4, R4 ;  /* 0x0000000400f27825 */ /* 0x040fe200078e0204 */
[----:B------:R-:W2:Y:S04]  /*10fb90*/  LDL.LU R252, [R1+0x2a4] ;  /* 0x0002a40001fc7983 */ /* 0x000ea80000300800 */
[----:B------:R1:W-:Y:S04]  /*10fba0*/  @P6 STG.E desc[UR60][R244.64], R251 ;  /* 0x000000fbf4006986 */ /* 0x0003e8000c10193c */
[----:B------:R-:W2:Y:S01]  /*10fbb0*/  LDL.LU R247, [R1+0xaa4] ;  /* 0x000aa40001f77983 */ /* 0x000ea20000300800 */
[----:B------:R-:W2:Y:S01]  /*10fbc0*/  LDC R248, c[0x0][0x228] ;  /* 0x00008a00fff87b82 */ /* 0x000ea20000000800 */
[----:B-1----:R-:W-:-:S02]  /*10fbd0*/  IMAD.WIDE R244, R0, 0x4, R6 ;  /* 0x0000000400f47825 */ /* 0x002fc400078e0206 */
[----:B----4-:R1:W-:Y:S01]  /*10fbe0*/  @P4 STG.E desc[UR60][R242.64], R249 ;  /* 0x000000f9f2004986 */ /* 0x0103e2000c10193c */
[----:B------:R-:W-:-:S03]  /*10fbf0*/  ISETP.LT.AND P4, PT, R13, R197, !P5 ;  /* 0x000000c50d00720c */ /* 0x000fc60006f81270 */
[----:B-1----:R-:W4:Y:S04]  /*10fc00*/  LDL.LU R249, [R1+0x6a4] ;  /* 0x0006a40001f97983 */ /* 0x002f280000300800 */
[----:B------:R-:W2:Y:S04]  /*10fc10*/  LDL.LU R197, [R1+0xea4] ;  /* 0x000ea40001c57983 */ /* 0x000ea80000300800 */
[----:B------:R-:W4:Y:S04]  /*10fc20*/  LDL.LU R237, [R1+0x1294] ;  /* 0x0012940001ed7983 */ /* 0x000f280000300800 */
[----:B------:R-:W2:Y:S04]  /*10fc30*/  LDL.LU R251, [R1+0x1a98] ;  /* 0x001a980001fb7983 */ /* 0x000ea80000300800 */
[----:B------:R1:W-:Y:S04]  /*10fc40*/  @P3 STG.E desc[UR60][R244.64], R250 ;  /* 0x000000faf4003986 */ /* 0x0003e8000c10193c */
[----:B-1----:R-:W2:Y:S01]  /*10fc50*/  LDL.LU R250, [R1+0x1698] ;  /* 0x0016980001fa7983 */ /* 0x002ea20000300800 */
[----:B------:R-:W-:Y:S01]  /*10fc60*/  ISETP.LT.AND P6, PT, R11, R198, !P5 ;  /* 0x000000c60b00720c */ /* 0x000fe20006fc1270 */
[----:B------:R-:W-:-:S04]  /*10fc70*/  IMAD.WIDE R242, R0, 0x4, R8 ;  /* 0x0000000400f27825 */ /* 0x000fc800078e0208 */
[----:B------:R-:W-:Y:S01]  /*10fc80*/  IMAD.WIDE R244, R14, 0x4, R2 ;  /* 0x000000040ef47825 */ /* 0x000fe200078e0202 */
[----:B------:R-:W1:Y:S03]  /*10fc90*/  LDC.64 R198, c[0x0][0x228] ;  /* 0x00008a00ffc67b82 */ /* 0x000e660000000a00 */
[----:B------:R-:W-:-:S05]  /*10fca0*/  VIADD R16, R10, 0x154 ;  /* 0x000001540a107836 */ /* 0x000fca0000000000 */
[----:B------:R-:W-:Y:S02]  /*10fcb0*/  ISETP.GE.AND P3, PT, R16, R239, PT ;  /* 0x000000ef1000720c */ /* 0x000fe40003f66270 */
[----:B---3--:R-:W-:Y:S01]  /*10fcc0*/  IADD3 R0, R14, R235, RZ ;  /* 0x000000eb0e007210 */ /* 0x008fe20007ffe0ff */
[----:B------:R-:W-:Y:S01]  /*10fcd0*/  VIADD R16, R10, 0x155 ;  /* 0x000001550a107836 */ /* 0x000fe20000000000 */
[----:B------:R-:W3:Y:S08]  /*10fce0*/  LDC R239, c[0x0][0x228] ;  /* 0x00008a00ffef7b82 */ /* 0x000ef00000000800 */
[----:B------:R-:W3:Y:S01]  /*10fcf0*/  LDC R235, c[0x0][0x248] ;  /* 0x00009200ffeb7b82 */ /* 0x000ee20000000800 */
[----:B----4-:R4:W-:Y:S04]  /*10fd00*/  @P2 STG.E desc[UR60][R242.64], R237 ;  /* 0x000000edf2002986 */ /* 0x0109e8000c10193c */
[----:B--2---:R2:W-:Y:S01]  /*10fd10*/  @P6 STG.E desc[UR60][R244.64], R197 ;  /* 0x000000c5f4006986 */ /* 0x0045e2000c10193c */
[----:B------:R-:W-:-:S02]  /*10fd20*/  ISETP.LT.AND P2, PT, R17, R246, !P5 ;  /* 0x000000f61100720c */ /* 0x000fc40006f41270 */
[----:B------:R-:W-:Y:S01]  /*10fd30*/  ISETP.LT.AND P5, PT, R15, R241, !P5 ;  /* 0x000000f10f00720c */ /* 0x000fe20006fa1270 */
[C---:B----4-:R-:W-:Y:S01]  /*10fd40*/  IMAD.WIDE R242, R14.reuse, 0x4, R4 ;  /* 0x000000040ef27825 */ /* 0x050fe200078e0204 */
[----:B--2---:R-:W2:Y:S08]  /*10fd50*/  LDC R197, c[0x0][0x228] ;  /* 0x00008a00ffc57b82 */ /* 0x004eb00000000800 */
[----:B------:R-:W4:Y:S01]  /*10fd60*/  LDC R237, c[0x0][0x248] ;  /* 0x00009200ffed7b82 */ /* 0x000f220000000800 */
[----:B------:R-:W-:Y:S01]  /*10fd70*/  ISETP.LT.AND P6, PT, R11, R240, !P3 ;  /* 0x000000f00b00720c */ /* 0x000fe20005fc1270 */
[----:B------:R-:W-:Y:S01]  /*10fd80*/  IMAD.WIDE R244, R14, 0x4, R6 ;  /* 0x000000040ef47825 */ /* 0x000fe200078e0206 */
[----:B------:R1:W-:Y:S01]  /*10fd90*/  @P4 STG.E desc[UR60][R242.64], R252 ;  /* 0x000000fcf2004986 */ /* 0x0003e2000c10193c */
[----:B------:R-:W-:-:S04]  /*10fda0*/  ISETP.LT.AND P4, PT, R13, R233, !P3 ;  /* 0x000000e90d00720c */ /* 0x000fc80005f81270 */
[----:B------:R-:W3:Y:S08]  /*10fdb0*/  LDC R246, c[0x0][0x228] ;  /* 0x00008a00fff67b82 */ /* 0x000ef00000000800 */
[----:B------:R-:W3:Y:S01]  /*10fdc0*/  LDC.64 R240, c[0x0][0x228] ;  /* 0x00008a00fff07b82 */ /* 0x000ee20000000a00 */
[----:B-1----:R-:W3:Y:S01]  /*10fdd0*/  LDL.LU R252, [R1+0x1eb8] ;  /* 0x001eb80001fc7983 */ /* 0x002ee20000300800 */
[----:B------:R-:W-:-:S03]  /*10fde0*/  IMAD.WIDE R242, R14, 0x4, R8 ;  /* 0x000000040ef27825 */ /* 0x000fc600078e0208 */
[----:B------:R1:W-:Y:S01]  /*10fdf0*/  @P2 STG.E desc[UR60][R244.64], R247 ;  /* 0x000000f7f4002986 */ /* 0x0003e2000c10193c */
[----:B------:R-:W-:Y:S02]  /*10fe00*/  ISETP.GE.AND P2, PT, R16, R199, PT ;  /* 0x000000c71000720c */ /* 0x000fe40003f46270 */
[----:B------:R-:W3:Y:S01]  /*10fe10*/  LDC R199, c[0x0][0x228] ;  /* 0x00008a00ffc77b82 */ /* 0x000ee20000000800 */
[----:B------:R4:W-:Y:S01]  /*10fe20*/  @P5 STG.E desc[UR60][R242.64], R249 ;  /* 0x000000f9f2005986 */ /* 0x0009e2000c10193c */
[----:B------:R-:W-:Y:S01]  /*10fe30*/  ISETP.LT.AND P5, PT, R17, R248, !P3 ;  /* 0x000000f81100720c */ /* 0x000fe20005fa1270 */
[C---:B-1----:R-:W-:Y:S01]  /*10fe40*/  IMAD.WIDE R244, R0.reuse, 0x4, R2 ;  /* 0x0000000400f47825 */ /* 0x042fe200078e0202 */
[----:B----4-:R-:W-:-:S04]  /*10fe50*/  IADD3 R14, R0, R237, RZ ;  /* 0x000000ed000e7210 */ /* 0x010fc80007ffe0ff */
[----:B------:R-:W1:Y:S01]  /*10fe60*/  LDC R247, c[0x0][0x228] ;  /* 0x00008a00fff77b82 */ /* 0x000e620000000800 */
[----:B------:R-:W-:Y:S01]  /*10fe70*/  IMAD.WIDE R242, R0, 0x4, R4 ;  /* 0x0000000400f27825 */ /* 0x000fe200078e0204 */
[----:B------:R-:W4:Y:S04]  /*10fe80*/  LDL.LU R249, [R1+0x2a8] ;  /* 0x0002a80001f97983 */ /* 0x000f280000300800 */
[----:B------:R-:W-:Y:S04]  /*10fe90*/  @P6 STG.E desc[UR60][R244.64], R251 ;  /* 0x000000fbf4006986 */ /* 0x000fe8000c10193c */
[----:B------:R1:W-:Y:S04]  /*10fea0*/  @P4 STG.E desc[UR60][R242.64], R250 ;  /* 0x000000faf2004986 */ /* 0x0003e8000c10193c */
[----:B------:R-:W4:Y:S01]  /*10feb0*/  LDL.LU R248, [R1+0xaa8] ;  /* 0x000aa80001f87983 */ /* 0x000f220000300800 */
[----:B--2---:R-:W-:-:S03]  /*10fec0*/  ISETP.LT.AND P4, PT, R13, R197, !P2 ;  /* 0x000000c50d00720c */ /* 0x004fc60005781270 */
[----:B-1----:R-:W2:Y:S04]  /*10fed0*/  LDL.LU R250, [R1+0x6a8] ;  /* 0x0006a80001fa7983 */ /* 0x002ea80000300800 */
[----:B------:R-:W4:Y:S04]  /*10fee0*/  LDL.LU R197, [R1+0xea8] ;  /* 0x000ea80001c57983 */ /* 0x000f280000300800 */
[----:B------:R-:W2:Y:S01]  /*10fef0*/  LDL.LU R237, [R1+0x1298] ;  /* 0x0012980001ed7983 */ /* 0x000ea20000300800 */
[----:B------:R-:W-:-:S03]  /*10ff00*/  IMAD.WIDE R244, R0, 0x4, R6 ;  /* 0x0000000400f47825 */ /* 0x000fc600078e0206 */
[----:B------:R-:W4:Y:S01]  /*10ff10*/  LDL.LU R251, [R1+0x1a9c] ;  /* 0x001a9c0001fb7983 */ /* 0x000f220000300800 */
[----:B---3--:R-:W-:Y:S02]  /*10ff20*/  ISETP.LT.AND P3, PT, R15, R246, !P3 ;  /* 0x000000f60f00720c */ /* 0x008fe40005f61270 */
[----:B------:R-:W-:Y:S01]  /*10ff30*/  ISETP.LT.AND P6, PT, R11, R232, !P2 ;  /* 0x000000e80b00720c */ /* 0x000fe200057c1270 */
[----:B------:R-:W-:Y:S01]  /*10ff40*/  IMAD.WIDE R242, R0, 0x4, R8 ;  /* 0x0000000400f27825 */ /* 0x000fe200078e0208 */
[----:B------:R-:W1:Y:S01]  /*10ff50*/  LDC.64 R232, c[0x0][0x228] ;  /* 0x00008a00ffe87b82 */ /* 0x000e620000000a00 */
[----:B------:R3:W-:Y:S02]  /*10ff60*/  @P5 STG.E desc[UR60][R244.64], R252 ;  /* 0x000000fcf4005986 */ /* 0x0007e4000c10193c */
[----:B------:R-:W-:-:S05]  /*10ff70*/  VIADD R16, R10, 0x156 ;  /* 0x000001560a107836 */ /* 0x000fca0000000000 */
[----:B------:R-:W1:Y:S01]  /*10ff80*/  LDC R246, c[0x0][0x228] ;  /* 0x00008a00fff67b82 */ /* 0x000e620000000800 */
[----:B---3--:R-:W3:Y:S01]  /*10ff90*/  LDL.LU R252, [R1+0x169c] ;  /* 0x00169c0001fc7983 */ /* 0x008ee20000300800 */
[----:B------:R-:W-:-:S03]  /*10ffa0*/  IMAD.WIDE R244, R14, 0x4, R2 ;  /* 0x000000040ef47825 */ /* 0x000fc600078e0202 */
[----:B--2---:R2:W-:Y:S04]  /*10ffb0*/  @P3 STG.E desc[UR60][R242.64], R237 ;  /* 0x000000edf2003986 */ /* 0x0045e8000c10193c */
[----:B----4-:R4:W-:Y:S01]  /*10ffc0*/  @P6 STG.E desc[UR60][R244.64], R197 ;  /* 0x000000c5f4006986 */ /* 0x0109e2000c10193c */
[----:B--2---:R-:W-:Y:S01]  /*10ffd0*/  IMAD.WIDE R242, R14, 0x4, R4 ;  /* 0x000000040ef27825 */ /* 0x004fe200078e0204 */
[----:B------:R-:W-:Y:S01]  /*10ffe0*/  ISETP.LT.AND P3, PT, R17, R247, !P2 ;  /* 0x000000f71100720c */ /* 0x000fe20005761270 */
[----:B----4-:R-:W2:Y:S03]  /*10fff0*/  LDC R197, c[0x0][0x228] ;  /* 0x00008a00ffc57b82 */ /* 0x010ea60000000800 */
[----:B------:R4:W-:Y:S01]  /*110000*/  @P4 STG.E desc[UR60][R242.64], R249 ;  /* 0x000000f9f2004986 */ /* 0x0009e2000c10193c */
[----:B------:R-:W-:Y:S01]  /*110010*/  ISETP.GE.AND P5, PT, R16, R241, PT ;  /* 0x000000f11000720c */ /* 0x000fe20003fa6270 */
[C---:B------:R-:W-:Y:S01]  /*110020*/  IMAD.WIDE R244, R14.reuse, 0x4, R6 ;  /* 0x000000040ef47825 */ /* 0x040fe200078e0206 */
[----:B------:R-:W-:-:S02]  /*110030*/  IADD3 R0, R14, R235, RZ ;  /* 0x000000eb0e007210 */ /* 0x000fc40007ffe0ff */
[----:B------:R-:W2:Y:S01]  /*110040*/  LDC R247, c[0x0][0x228] ;  /* 0x00008a00fff77b82 */ /* 0x000ea20000000800 */
[----:B----4-:R-:W4:Y:S01]  /*110050*/  LDL.LU R249, [R1+0x1ebc] ;  /* 0x001ebc0001f97983 */ /* 0x010f220000300800 */
[----:B------:R-:W-:Y:S01]  /*110060*/  ISETP.LT.AND P2, PT, R15, R239, !P2 ;  /* 0x000000ef0f00720c */ /* 0x000fe20005741270 */
[----:B------:R-:W-:-:S05]  /*110070*/  IMAD.WIDE R242, R14, 0x4, R8 ;  /* 0x000000040ef27825 */ /* 0x000fca00078e0208 */
[----:B------:R-:W2:Y:S01]  /*110080*/  LDC R239, c[0x0][0x248] ;  /* 0x00009200ffef7b82 */ /* 0x000ea20000000800 */
[----:B------:R-:W-:Y:S02]  /*110090*/  ISETP.LT.AND P6, PT, R11, R236, !P5 ;  /* 0x000000ec0b00720c */ /* 0x000fe40006fc1270 */
[----:B------:R-:W-:Y:S01]  /*1100a0*/  ISETP.LT.AND P4, PT, R13, R199, !P5 ;  /* 0x000000c70d00720c */ /* 0x000fe20006f81270 */
[----:B------:R-:W-:Y:S01]  /*1100b0*/  VIADD R16, R10, 0x157 ;  /* 0x000001570a107836 */ /* 0x000fe20000000000 */
[----:B------:R1:W-:Y:S03]  /*1100c0*/  @P3 STG.E desc[UR60][R244.64], R248 ;  /* 0x000000f8f4003986 */ /* 0x0003e6000c10193c */
[----:B------:R-:W4:Y:S08]  /*1100d0*/  LDC R241, c[0x0][0x228] ;  /* 0x00008a00fff17b82 */ /* 0x000f300000000800 */
[----:B------:R-:W4:Y:S08]  /*1100e0*/  LDC.64 R236, c[0x0][0x228] ;  /* 0x00008a00ffec7b82 */ /* 0x000f300000000a00 */
[----:B------:R-:W4:Y:S01]  /*1100f0*/  LDC R199, c[0x0][0x228] ;  /* 0x00008a00ffc77b82 */ /* 0x000f220000000800 */
[----:B-1----:R-:W-:-:S07]  /*110100*/  ISETP.GE.AND P3, PT, R16, R233, PT ;  /* 0x000000e91000720c */ /* 0x002fce0003f66270 */
[----:B------:R-:W1:Y:S01]  /*110110*/  LDC R233, c[0x0][0x248] ;  /* 0x00009200ffe97b82 */ /* 0x000e620000000800 */
[C---:B------:R-:W-:Y:S01]  /*110120*/  IMAD.WIDE R244, R0.reuse, 0x4, R2 ;  /* 0x0000000400f47825 */ /* 0x040fe200078e0202 */
[----:B------:R2:W-:Y:S04]  /*110130*/  @P2 STG.E desc[UR60][R242.64], R250 ;  /* 0x000000faf2002986 */ /* 0x0005e8000c10193c */
[----:B------:R2:W-:Y:S02]  /*110140*/  @P6 STG.E desc[UR60][R244.64], R251 ;  /* 0x000000fbf4006986 */ /* 0x0005e4000c10193c */
[C---:B--2---:R-:W-:Y:S02]  /*110150*/  IMAD.WIDE R242, R0.reuse, 0x4, R4 ;  /* 0x0000000400f27825 */ /* 0x044fe400078e0204 */
[----:B------:R-:W2:Y:S04]  /*110160*/  LDL.LU R250, [R1+0x2ac] ;  /* 0x0002ac0001fa7983 */ /* 0x000ea80000300800 */
[----:B------:R-:W2:Y:S01]  /*110170*/  LDL.LU R248, [R1+0xaac] ;  /* 0x000aac0001f87983 */ /* 0x000ea20000300800 */
[----:B------:R-:W-:-:S02]  /*110180*/  IADD3 R14, R0, R239, RZ ;  /* 0x000000ef000e7210 */ /* 0x000fc40007ffe0ff */
[----:B------:R-:W-:Y:S01]  /*110190*/  ISETP.LT.AND P2, PT, R17, R246, !P5 ;  /* 0x000000f61100720c */ /* 0x000fe20006f41270 */
[----:B------:R-:W-:Y:S01]  /*1101a0*/  IMAD.WIDE R244, R0, 0x4, R6 ;  /* 0x0000000400f47825 */ /* 0x000fe200078e0206 */
[----:B------:R-:W1:Y:S01]  /*1101b0*/  LDC R246, c[0x0][0x228] ;  /* 0x00008a00fff67b82 */ /* 0x000e620000000800 */
[----:B---3--:R3:W-:Y:S01]  /*1101c0*/  @P4 STG.E desc[UR60][R242.64], R252 ;  /* 0x000000fcf2004986 */ /* 0x0087e2000c10193c */
[----:B------:R-:W-:-:S03]  /*1101d0*/  ISETP.LT.AND P4, PT, R13, R197, !P3 ;  /* 0x000000c50d00720c */ /* 0x000fc60005f81270 */
[----:B---3--:R-:W3:Y:S04]  /*1101e0*/  LDL.LU R252, [R1+0x6ac] ;  /* 0x0006ac0001fc7983 */ /* 0x008ee80000300800 */
[----:B------:R-:W2:Y:S04]  /*1101f0*/  LDL.LU R197, [R1+0xeac] ;  /* 0x000eac0001c57983 */ /* 0x000ea80000300800 */
[----:B------:R-:W3:Y:S04]  /*110200*/  LDL.LU R239, [R1+0x129c] ;  /* 0x00129c0001ef7983 */ /* 0x000ee80000300800 */
[----:B------:R-:W2:Y:S04]  /*110210*/  LDL.LU R251, [R1+0x1aa0] ;  /* 0x001aa00001fb7983 */ /* 0x000ea80000300800 */
[----:B----4-:R4:W-:Y:S04]  /*110220*/  @P2 STG.E desc[UR60][R244.64], R249 ;  /* 0x000000f9f4002986 */ /* 0x0109e8000c10193c */
[----:B----4-:R-:W4:Y:S01]  /*110230*/  LDL.LU R249, [R1+0x16a0] ;  /* 0x0016a00001f97983 */ /* 0x010f220000300800 */
[----:B------:R-:W-:-:S02]  /*110240*/  ISETP.LT.AND P5, PT, R15, R241, !P5 ;  /* 0x000000f10f00720c */ /* 0x000fc40006fa1270 */
[----:B------:R-:W-:Y:S01]  /*110250*/  ISETP.LT.AND P6, PT, R11, R234, !P3 ;  /* 0x000000ea0b00720c */ /* 0x000fe20005fc1270 */
[----:B------:R-:W-:-:S04]  /*110260*/  IMAD.WIDE R242, R0, 0x4, R8 ;  /* 0x0000000400f27825 */ /* 0x000fc800078e0208 */
[----:B------:R-:W-:-:S04]  /*110270*/  IMAD.WIDE R244, R14, 0x4, R2 ;  /* 0x000000040ef47825 */ /* 0x000fc800078e0202 */
[----:B------:R-:W-:Y:S01]  /*110280*/  VIADD R16, R10, 0x158 ;  /* 0x000001580a107836 */ /* 0x000fe20000000000 */
[----:B------:R-:W2:Y:S08]  /*110290*/  LDC.64 R234, c[0x0][0x228] ;  /* 0x00008a00ffea7b82 */ /* 0x000eb00000000a00 */
[----:B------:R-:W2:Y:S01]  /*1102a0*/  LDC R241, c[0x0][0x228] ;  /* 0x00008a00fff17b82 */ /* 0x000ea20000000800 */
[----:B------:R-:W-:-:S07]  /*1102b0*/  ISETP.GE.AND P2, PT, R16, R237, PT ;  /* 0x000000ed1000720c */ /* 0x000fce0003f46270 */
[----:B------:R-:W2:Y:S01]  /*1102c0*/  LDC R237, c[0x0][0x248] ;  /* 0x00009200ffed7b82 */ /* 0x000ea20000000800 */
[----:B-1----:R-:W-:Y:S01]  /*1102d0*/  IADD3 R0, R14, R233, RZ ;  /* 0x000000e90e007210 */ /* 0x002fe20007ffe0ff */
[----:B------:R-:W-:-:S06]  /*1102e0*/  VIADD R16, R10, 0x159 ;  /* 0x000001590a107836 */ /* 0x000fcc0000000000 */
[----:B------:R-:W1:Y:S01]  /*1102f0*/  LDC R233, c[0x0][0x228] ;  /* 0x00008a00ffe97b82 */ /* 0x000e620000000800 */
[----:B---3--:R3:W-:Y:S01]  /*110300*/  @P5 STG.E desc[UR60][R242.64], R239 ;  /* 0x000000eff2005986 */ /* 0x0087e2000c10193c */
[----:B------:R-:W-:-:S03]  /*110310*/  ISETP.LT.AND P5, PT, R17, R247, !P3 ;  /* 0x000000f71100720c */ /* 0x000fc60005fa1270 */
[----:B--2---:R2:W-:Y:S03]  /*110320*/  @P6 STG.E desc[UR60][R244.64], R197 ;  /* 0x000000c5f4006986 */ /* 0x0045e6000c10193c */
[----:B------:R-:W1:Y:S01]  /*110330*/  LDC R247, c[0x0][0x228] ;  /* 0x00008a00fff77b82 */ /* 0x000e620000000800 */
[----:B------:R-:W-:Y:S01]  /*110340*/  ISETP.LT.AND P3, PT, R15, R246, !P3 ;  /* 0x000000f60f00720c */ /* 0x000fe20005f61270 */
[----:B---3--:R-:W-:-:S06]  /*110350*/  IMAD.WIDE R242, R14, 0x4, R4 ;  /* 0x000000040ef27825 */ /* 0x008fcc00078e0204 */
[----:B--2---:R-:W2:Y:S01]  /*110360*/  LDC R197, c[0x0][0x228] ;  /* 0x00008a00ffc57b82 */ /* 0x004ea20000000800 */
[----:B------:R-:W-:Y:S01]  /*110370*/  ISETP.LT.AND P6, PT, R11, R238, !P2 ;  /* 0x000000ee0b00720c */ /* 0x000fe200057c1270 */
[----:B------:R-:W-:Y:S01]  /*110380*/  IMAD.WIDE R244, R14, 0x4, R6 ;  /* 0x000000040ef47825 */ /* 0x000fe200078e0206 */
[----:B------:R3:W-:Y:S01]  /*110390*/  @P4 STG.E desc[UR60][R242.64], R250 ;  /* 0x000000faf2004986 */ /* 0x0007e2000c10193c */
[----:B------:R-:W-:-:S04]  /*1103a0*/  ISETP.LT.AND P4, PT, R13, R199, !P2 ;  /* 0x000000c70d00720c */ /* 0x000fc80005781270 */
[----:B------:R-:W2:Y:S08]  /*1103b0*/  LDC R246, c[0x0][0x228] ;  /* 0x00008a00fff67b82 */ /* 0x000eb00000000800 */
[----:B------:R-:W2:Y:S01]  /*1103c0*/  LDC.64 R238, c[0x0][0x228] ;  /* 0x00008a00ffee7b82 */ /* 0x000ea20000000a00 */
[----:B---3--:R-:W3:Y:S01]  /*1103d0*/  LDL.LU R250, [R1+0x1ec0] ;  /* 0x001ec00001fa7983 */ /* 0x008ee20000300800 */
[----:B------:R-:W-:-:S03]  /*1103e0*/  IMAD.WIDE R242, R14, 0x4, R8 ;  /* 0x000000040ef27825 */ /* 0x000fc600078e0208 */
[----:B------:R1:W-:Y:S01]  /*1103f0*/  @P5 STG.E desc[UR60][R244.64], R248 ;  /* 0x000000f8f4005986 */ /* 0x0003e2000c10193c */
[----:B------:R-:W-:Y:S02]  /*110400*/  ISETP.GE.AND P5, PT, R16, R235, PT ;  /* 0x000000eb1000720c */ /* 0x000fe40003fa6270 */
[----:B------:R-:W-:Y:S01]  /*110410*/  IADD3 R14, R0, R237, RZ ;  /* 0x000000ed000e7210 */ /* 0x000fe20007ffe0ff */
[----:B------:R-:W3:Y:S01]  /*110420*/  LDC R235, c[0x0][0x248] ;  /* 0x00009200ffeb7b82 */ /* 0x000ee20000000800 */
[----:B------:R1:W-:Y:S01]  /*110430*/  @P3 STG.E desc[UR60][R242.64], R252 ;  /* 0x000000fcf2003986 */ /* 0x0003e2000c10193c */
[----:B------:R-:W-:Y:S02]  /*110440*/  ISETP.LT.AND P3, PT, R17, R241, !P2 ;  /* 0x000000f11100720c */ /* 0x000fe40005761270 */
[----:B-1----:R-:W-:-:S04]  /*110450*/  ISETP.LT.AND P2, PT, R15, R247, !P2 ;  /* 0x000000f70f00720c */ /* 0x002fc80005741270 */
[----:B------:R-:W1:Y:S01]  /*110460*/  LDC R241, c[0x0][0x228] ;  /* 0x00008a00fff17b82 */ /* 0x000e620000000800 */
[----:B------:R-:W-:-:S07]  /*110470*/  IMAD.WIDE R244, R0, 0x4, R2 ;  /* 0x0000000400f47825 */ /* 0x000fce00078e0202 */
[----:B------:R-:W1:Y:S01]  /*110480*/  LDC R248, c[0x0][0x228] ;  /* 0x00008a00fff87b82 */ /* 0x000e620000000800 */
[----:B------:R-:W-:Y:S01]  /*110490*/  IMAD.WIDE R242, R0, 0x4, R4 ;  /* 0x0000000400f27825 */ /* 0x000fe200078e0204 */
[----:B------:R-:W3:Y:S04]  /*1104a0*/  LDL.LU R252, [R1+0x6b0] ;  /* 0x0006b00001fc7983 */ /* 0x000ee80000300800 */
[----:B------:R-:W-:Y:S04]  /*1104b0*/  @P6 STG.E desc[UR60][R244.64], R251 ;  /* 0x000000fbf4006986 */ /* 0x000fe8000c10193c */
[----:B----4-:R4:W-:Y:S04]  /*1104c0*/  @P4 STG.E desc[UR60][R242.64], R249 ;  /* 0x000000f9f2004986 */ /* 0x0109e8000c10193c */
[----:B------:R-:W3:Y:S01]  /*1104d0*/  LDL.LU R247, [R1+0xeb0] ;  /* 0x000eb00001f77983 */ /* 0x000ee20000300800 */
[----:B--2---:R-:W-:-:S03]  /*1104e0*/  ISETP.LT.AND P4, PT, R13, R197, !P5 ;  /* 0x000000c50d00720c */ /* 0x004fc60006f81270 */
[----:B----4-:R-:W2:Y:S04]  /*1104f0*/  LDL.LU R249, [R1+0xab0] ;  /* 0x000ab00001f97983 */ /* 0x010ea80000300800 */
[----:B------:R-:W4:Y:S04]  /*110500*/  LDL.LU R197, [R1+0x12a0] ;  /* 0x0012a00001c57983 */ /* 0x000f280000300800 */
[----:B------:R-:W2:Y:S01]  /*110510*/  LDL.LU R237, [R1+0x12b0] ;  /* 0x0012b00001ed7983 */ /* 0x000ea20000300800 */
[----:B------:R-:W-:-:S03]  /*110520*/  IMAD.WIDE R244, R0, 0x4, R6 ;  /* 0x0000000400f47825 */ /* 0x000fc600078e0206 */
[----:B------:R-:W4:Y:S01]  /*110530*/  LDL.LU R251, [R1+0x1aa4] ;  /* 0x001aa40001fb7983 */ /* 0x000f220000300800 */
[----:B------:R-:W-:Y:S01]  /*110540*/  ISETP.LT.AND P6, PT, R11, R198, !P5 ;  /* 0x000000c60b00720c */ /* 0x000fe20006fc1270 */
[----:B------:R-:W-:Y:S01]  /*110550*/  IMAD.WIDE R242, R0, 0x4, R8 ;  /* 0x0000000400f27825 */ /* 0x000fe200078e0208 */
[----:B------:R-:W1:Y:S01]  /*110560*/  LDC.64 R198, c[0x0][0x228] ;  /* 0x00008a00ffc67b82 */ /* 0x000e620000000a00 */
[----:B---3--:R3:W-:Y:S04]  /*110570*/  @P3 STG.E desc[UR60][R244.64], R250 ;  /* 0x000000faf4003986 */ /* 0x0087e8000c10193c */
[----:B---3--:R-:W3:Y:S01]  /*110580*/  LDL.LU R250, [R1+0x16a4] ;  /* 0x0016a40001fa7983 */ /* 0x008ee20000300800 */
[----:B------:R-:W-:-:S03]  /*110590*/  IMAD.WIDE R244, R14, 0x4, R2 ;  /* 0x000000040ef47825 */ /* 0x000fc600078e0202 */
[----:B--2---:R2:W-:Y:S04]  /*1105a0*/  @P2 STG.E desc[UR60][R242.64], R237 ;  /* 0x000000edf2002986 */ /* 0x0045e8000c10193c */
[----:B----4-:R4:W-:Y:S01]  /*1105b0*/  @P6 STG.E desc[UR60][R244.64], R197 ;  /* 0x000000c5f4006986 */ /* 0x0109e2000c10193c */
[----:B--2---:R-:W-:-:S04]  /*1105c0*/  IMAD.WIDE R242, R14, 0x4, R4 ;  /* 0x000000040ef27825 */ /* 0x004fc800078e0204 */
[----:B------:R-:W-:Y:S01]  /*1105d0*/  VIADD R16, R10, 0x15a ;  /* 0x0000015a0a107836 */ /* 0x000fe20000000000 */
[----:B----4-:R-:W2:Y:S08]  /*1105e0*/  LDC R197, c[0x0][0x228] ;  /* 0x00008a00ffc57b82 */ /* 0x010eb00000000800 */
[----:B------:R-:W4:Y:S01]  /*1105f0*/  LDC R237, c[0x0][0x248] ;  /* 0x00009200ffed7b82 */ /* 0x000f220000000800 */
[----:B------:R1:W-:Y:S04]  /*110600*/  @P4 STG.E desc[UR60][R242.64], R252 ;  /* 0x000000fcf2004986 */ /* 0x0003e8000c10193c */
[----:B-1----:R-:W2:Y:S01]  /*110610*/  LDL.LU R252, [R1+0x1ec4] ;  /* 0x001ec40001fc7983 */ /* 0x002ea20000300800 */
[----:B------:R-:W-:-:S02]  /*110620*/  ISETP.LT.AND P2, PT, R17, R246, !P5 ;  /* 0x000000f61100720c */ /* 0x000fc40006f41270 */
[----:B------:R-:W-:Y:S02]  /*110630*/  ISETP.LT.AND P5, PT, R15, R241, !P5 ;  /* 0x000000f10f00720c */ /* 0x000fe40006fa1270 */
[----:B------:R-:W-:Y:S01]  /*110640*/  ISETP.GE.AND P3, PT, R16, R239, PT ;  /* 0x000000ef1000720c */ /* 0x000fe20003f66270 */
[C---:B------:R-:W-:Y:S01]  /*110650*/  IMAD.WIDE R244, R14.reuse, 0x4, R6 ;  /* 0x000000040ef47825 */ /* 0x040fe200078e0206 */
[----:B------:R-:W-:-:S03]  /*110660*/  IADD3 R0, R14, R235, RZ ;  /* 0x000000eb0e007210 */ /* 0x000fc60007ffe0ff */
[----:B------:R-:W-:Y:S01]  /*110670*/  IMAD.WIDE R242, R14, 0x4, R8 ;  /* 0x000000040ef27825 */ /* 0x000fe200078e0208 */
[----:B------:R-:W-:Y:S02]  /*110680*/  ISETP.LT.AND P6, PT, R11, R240, !P3 ;  /* 0x000000f00b00720c */ /* 0x000fe40005fc1270 */
[----:B------:R-:W-:Y:S01]  /*110690*/  ISETP.LT.AND P4, PT, R13, R233, !P3 ;  /* 0x000000e90d00720c */ /* 0x000fe20005f81270 */
[----:B------:R-:W-:Y:S01]  /*1106a0*/  VIADD R16, R10, 0x15b ;  /* 0x0000015b0a107836 */ /* 0x000fe20000000000 */
[----:B------:R-:W1:Y:S08]  /*1106b0*/  LDC R246, c[0x0][0x228] ;  /* 0x00008a00fff67b82 */ /* 0x000e700000000800 */
[----:B------:R-:W1:Y:S01]  /*1106c0*/  LDC R239, c[0x0][0x228] ;  /* 0x00008a00ffef7b82 */ /* 0x000e620000000800 */
[----:B------:R4:W-:Y:S04]  /*1106d0*/  @P2 STG.E desc[UR60][R244.64], R247 ;  /* 0x000000f7f4002986 */ /* 0x0009e8000c10193c */
[----:B------:R4:W-:Y:S01]  /*1106e0*/  @P5 STG.E desc[UR60][R242.64], R249 ;  /* 0x000000f9f2005986 */ /* 0x0009e2000c10193c */
[----:B------:R-:W-:-:S02]  /*1106f0*/  ISETP.GE.AND P2, PT, R16, R199, PT ;  /* 0x000000c71000720c */ /* 0x000fc40003f46270 */
[----:B------:R-:W-:Y:S02]  /*110700*/  ISETP.LT.AND P5, PT, R17, R248, !P3 ;  /* 0x000000f81100720c */ /* 0x000fe40005fa1270 */
[C---:B----4-:R-:W-:Y:S01]  /*110710*/  IADD3 R14, R0.reuse, R237, RZ ;  /* 0x000000ed000e7210 */ /* 0x050fe20007ffe0ff */
[----:B------:R-:W4:Y:S08]  /*110720*/  LDC.64 R240, c[0x0][0x228] ;  /* 0x00008a00fff07b82 */ /* 0x000f300000000a00 */
[----:B------:R-:W4:Y:S08]  /*110730*/  LDC R247, c[0x0][0x228] ;  /* 0x00008a00fff77b82 */ /* 0x000f300000000800 */
[----:B------:R-:W4:Y:S08]  /*110740*/  LDC R199, c[0x0][0x228] ;  /* 0x00008a00ffc77b82 */ /* 0x000f300000000800 */
[----:B------:R-:W4:Y:S01]  /*110750*/  LDC R235, c[0x0][0x248] ;  /* 0x00009200ffeb7b82 */ /* 0x000f220000000800 */
[----:B------:R-:W-:-:S04]  /*110760*/  IMAD.WIDE R244, R0, 0x4, R2 ;  /* 0x0000000400f47825 */ /* 0x000fc800078e0202 */
[C---:B------:R-:W-:Y:S01]  /*110770*/  IMAD.WIDE R242, R0.reuse, 0x4, R4 ;  /* 0x0000000400f27825 */ /* 0x040fe200078e0204 */
[----:B------:R-:W4:Y:S04]  /*110780*/  LDL.LU R249, [R1+0x6b4] ;  /* 0x0006b40001f97983 */ /* 0x000f280000300800 */
[----:B------:R1:W-:Y:S04]  /*110790*/  @P6 STG.E desc[UR60][R244.64], R251 ;  /* 0x000000fbf4006986 */ /* 0x0003e8000c10193c */
[----:B------:R-:W4:Y:S01]  /*1107a0*/  LDL.LU R248, [R1+0xeb4] ;  /* 0x000eb40001f87983 */ /* 0x000f220000300800 */
[----:B-1----:R-:W-:-:S03]  /*1107b0*/  IMAD.WIDE R244, R0, 0x4, R6 ;  /* 0x0000000400f47825 */ /* 0x002fc600078e0206 */
[----:B---3--:R1:W-:Y:S01]  /*1107c0*/  @P4 STG.E desc[UR60][R242.64], R250 ;  /* 0x000000faf2004986 */ /* 0x0083e2000c10193c */
[----:B--2---:R-:W-:-:S03]  /*1107d0*/  ISETP.LT.AND P4, PT, R13, R197, !P2 ;  /* 0x000000c50d00720c */ /* 0x004fc60005781270 */
[----:B-1----:R-:W2:Y:S04]  /*1107e0*/  LDL.LU R250, [R1+0xab4] ;  /* 0x000ab40001fa7983 */ /* 0x002ea80000300800 */
[----:B------:R-:W3:Y:S04]  /*1107f0*/  LDL.LU R197, [R1+0x12a4] ;  /* 0x0012a40001c57983 */ /* 0x000ee80000300800 */
[----:B------:R-:W2:Y:S04]  /*110800*/  LDL.LU R237, [R1+0x12b4] ;  /* 0x0012b40001ed7983 */ /* 0x000ea80000300800 */
[----:B------:R-:W3:Y:S04]  /*110810*/  LDL.LU R251, [R1+0x1aa8] ;  /* 0x001aa80001fb7983 */ /* 0x000ee80000300800 */
[----:B------:R1:W-:Y:S04]  /*110820*/  @P5 STG.E desc[UR60][R244.64], R252 ;  /* 0x000000fcf4005986 */ /* 0x0003e8000c10193c */
[----:B-1----:R-:W3:Y:S01]  /*110830*/  LDL.LU R252, [R1+0x16a8] ;  /* 0x0016a80001fc7983 */ /* 0x002ee20000300800 */
[----:B------:R-:W-:-:S02]  /*110840*/  ISETP.LT.AND P3, PT, R15, R246, !P3 ;  /* 0x000000f60f00720c */ /* 0x000fc40005f61270 */
[----:B------:R-:W-:Y:S01]  /*110850*/  ISETP.LT.AND P6, PT, R11, R232, !P2 ;  /* 0x000000e80b00720c */ /* 0x000fe200057c1270 */
[----:B------:R-:W-:-:S04]  /*110860*/  IMAD.WIDE R242, R0, 0x4, R8 ;  /* 0x0000000400f27825 */ /* 0x000fc800078e0208 */
[----:B------:R-:W-:Y:S01]  /*110870*/  IMAD.WIDE R244, R14, 0x4, R2 ;  /* 0x000000040ef47825 */ /* 0x000fe200078e0202 */
[----:B------:R-:W1:Y:S03]  /*110880*/  LDC.64 R232, c[0x0][0x228] ;  /* 0x00008a00ffe87b82 */ /* 0x000e660000000a00 */
[----:B------:R-:W-:-:S05]  /*110890*/  VIADD R16, R10, 0x15c ;  /* 0x0000015c0a107836 */ /* 0x000fca0000000000 */
[----:B------:R-:W1:Y:S01]  /*1108a0*/  LDC R246, c[0x0][0x228] ;  /* 0x00008a00fff67b82 */ /* 0x000e620000000800 */
[----:B----4-:R-:W-:Y:S02]  /*1108b0*/  ISETP.GE.AND P5, PT, R16, R241, PT ;  /* 0x000000f11000720c */ /* 0x010fe40003fa6270 */
[----:B------:R-:W-:Y:S01]  /*1108c0*/  IADD3 R0, R14, R235, RZ ;  /* 0x000000eb0e007210 */ /* 0x000fe20007ffe0ff */
[----:B------:R-:W-:-:S04]  /*1108d0*/  VIADD R16, R10, 0x15d ;  /* 0x0000015d0a107836 */ /* 0x000fc80000000000 */
[----:B------:R-:W4:Y:S01]  /*1108e0*/  LDC R241, c[0x0][0x228] ;  /* 0x00008a00fff17b82 */ /* 0x000f220000000800 */
[----:B--2---:R2:W-:Y:S01]  /*1108f0*/  @P3 STG.E desc[UR60][R242.64], R237 ;  /* 0x000000edf2003986 */ /* 0x0045e2000c10193c */
[----:B------:R-:W-:-:S03]  /*110900*/  ISETP.LT.AND P3, PT, R17, R247, !P2 ;  /* 0x000000f71100720c */ /* 0x000fc60005761270 */
[----:B---3--:R3:W-:Y:S01]  /*110910*/  @P6 STG.E desc[UR60][R244.64], R197 ;  /* 0x000000c5f4006986 */ /* 0x0087e2000c10193c */
[----:B------:R-:W-:Y:S02]  /*110920*/  ISETP.LT.AND P2, PT, R15, R239, !P2 ;  /* 0x000000ef0f00720c */ /* 0x000fe40005741270 */
[----:B------:R-:W4:Y:S08]  /*110930*/  LDC R247, c[0x0][0x228] ;  /* 0x00008a00fff77b82 */ /* 0x000f300000000800 */
[----:B------:R-:W4:Y:S01]  /*110940*/  LDC R239, c[0x0][0x248] ;  /* 0x00009200ffef7b82 */ /* 0x000f220000000800 */
[----:B--2---:R-:W-:-:S07]  /*110950*/  IMAD.WIDE R242, R14, 0x4, R4 ;  /* 0x000000040ef27825 */ /* 0x004fce00078e0204 */
[----:B---3--:R-:W2:Y:S01]  /*110960*/  LDC R197, c[0x0][0x228] ;  /* 0x00008a00ffc57b82 */ /* 0x008ea20000000800 */
[----:B------:R3:W-:Y:S01]  /*110970*/  @P4 STG.E desc[UR60][R242.64], R249 ;  /* 0x000000f9f2004986 */ /* 0x0007e2000c10193c */
[----:B------:R-:W-:Y:S02]  /*110980*/  ISETP.LT.AND P6, PT, R11, R236, !P5 ;  /* 0x000000ec0b00720c */ /* 0x000fe40006fc1270 */
[----:B------:R-:W-:Y:S01]  /*110990*/  ISETP.LT.AND P4, PT, R13, R199, !P5 ;  /* 0x000000c70d00720c */ /* 0x000fe20006f81270 */
[----:B------:R-:W-:-:S03]  /*1109a0*/  IMAD.WIDE R244, R14, 0x4, R6 ;  /* 0x000000040ef47825 */ /* 0x000fc600078e0206 */
[----:B------:R-:W2:Y:S08]  /*1109b0*/  LDC.64 R236, c[0x0][0x228] ;  /* 0x00008a00ffec7b82 */ /* 0x000eb00000000a00 */
[----:B------:R-:W2:Y:S01]  /*1109c0*/  LDC R199, c[0x0][0x228] ;  /* 0x00008a00ffc77b82 */ /* 0x000ea20000000800 */
[----:B---3--:R-:W3:Y:S01]  /*1109d0*/  LDL.LU R249, [R1+0x1ec8] ;  /* 0x001ec80001f97983 */ /* 0x008ee20000300800 */
[----:B------:R-:W-:-:S03]  /*1109e0*/  IMAD.WIDE R242, R14, 0x4, R8 ;  /* 0x000000040ef27825 */ /* 0x000fc600078e0208 */
[----:B------:R4:W-:Y:S01]  /*1109f0*/  @P3 STG.E desc[UR60][R244.64], R248 ;  /* 0x000000f8f4003986 */ /* 0x0009e2000c10193c */
[----:B-1----:R-:W-:Y:S02]  /*110a00*/  ISETP.GE.AND P3, PT, R16, R233, PT ;  /* 0x000000e91000720c */ /* 0x002fe40003f66270 */
[C---:B----4-:R-:W-:Y:S01]  /*110a10*/  IADD3 R14, R0.reuse, R239, RZ ;  /* 0x000000ef000e7210 */ /* 0x050fe20007ffe0ff */
[----:B------:R-:W1:Y:S01]  /*110a20*/  LDC R233, c[0x0][0x248] ;  /* 0x00009200ffe97b82 */ /* 0x000e620000000800 */
[----:B------:R4:W-:Y:S01]  /*110a30*/  @P2 STG.E desc[UR60][R242.64], R250 ;  /* 0x000000faf2002986 */ /* 0x0009e2000c10193c */
[----:B------:R-:W-:-:S04]  /*110a40*/  IMAD.WIDE R244, R0, 0x4, R2 ;  /* 0x0000000400f47825 */ /* 0x000fc800078e0202 */
[----:B----4-:R-:W-:Y:S01]  /*110a50*/  IMAD.WIDE R242, R0, 0x4, R4 ;  /* 0x0000000400f27825 */ /* 0x010fe200078e0204 */
        /* <DEDUP_REMOVED lines=8> */
[----:B------:R-:W-:Y:S01]  /*110ae0*/  ISETP.LT.AND P2, PT, R17, R246, !P5 ;  /* 0x000000f61100720c */ /* 0x000fe20006f41270 */
[----:B------:R-:W-:-:S02]  /*110af0*/  IMAD.WIDE R244, R0, 0x4, R6 ;  /* 0x0000000400f47825 */ /* 0x000fc400078e0206 */
[----:B------:R-:W4:Y:S01]  /*110b00*/  LDL.LU R251, [R1+0x1aac] ;  /* 0x001aac0001fb7983 */ /* 0x000f220000300800 */
[----:B------:R-:W-:Y:S02]  /*110b10*/  ISETP.LT.AND P5, PT, R15, R241, !P5 ;  /* 0x000000f10f00720c */ /* 0x000fe40006fa1270 */
[----:B------:R-:W-:Y:S01]  /*110b20*/  ISETP.LT.AND P6, PT, R11, R234, !P3 ;  /* 0x000000ea0b00720c */ /* 0x000fe20005fc1270 */
[----:B------:R-:W-:Y:S01]  /*110b30*/  IMAD.WIDE R242, R0, 0x4, R8 ;  /* 0x0000000400f27825 */ /* 0x000fe200078e0208 */
[----:B------:R-:W1:Y:S03]  /*110b40*/  LDC R246, c[0x0][0x228] ;  /* 0x00008a00fff67b82 */ /* 0x000e660000000800 */
[----:B------:R-:W-:-:S05]  /*110b50*/  VIADD R16, R10, 0x15e ;  /* 0x0000015e0a107836 */ /* 0x000fca0000000000 */
[----:B------:R-:W1:Y:S08]  /*110b60*/  LDC.64 R234, c[0x0][0x228] ;  /* 0x00008a00ffea7b82 */ /* 0x000e700000000a00 */
[----:B------:R-:W1:Y:S01]  /*110b70*/  LDC R241, c[0x0][0x228] ;  /* 0x00008a00fff17b82 */ /* 0x000e620000000800 */
[----:B---3--:R3:W-:Y:S04]  /*110b80*/  @P2 STG.E desc[UR60][R244.64], R249 ;  /* 0x000000f9f4002986 */ /* 0x0087e8000c10193c */
[----:B---3--:R-:W3:Y:S01]  /*110b90*/  LDL.LU R249, [R1+0x16ac] ;  /* 0x0016ac0001f97983 */ /* 0x008ee20000300800 */
[----:B------:R-:W-:-:S03]  /*110ba0*/  IMAD.WIDE R244, R14, 0x4, R2 ;  /* 0x000000040ef47825 */ /* 0x000fc600078e0202 */
[----:B--2---:R2:W-:Y:S04]  /*110bb0*/  @P5 STG.E desc[UR60][R242.64], R239 ;  /* 0x000000eff2005986 */ /* 0x0045e8000c10193c */
[----:B----4-:R4:W-:Y:S01]  /*110bc0*/  @P6 STG.E desc[UR60][R244.64], R197 ;  /* 0x000000c5f4006986 */ /* 0x0109e2000c10193c */
[----:B--2---:R-:W-:Y:S01]  /*110bd0*/  IMAD.WIDE R242, R14, 0x4, R4 ;  /* 0x000000040ef27825 */ /* 0x004fe200078e0204 */
[----:B------:R-:W-:Y:S02]  /*110be0*/  ISETP.LT.AND P5, PT, R17, R247, !P3 ;  /* 0x000000f71100720c */ /* 0x000fe40005fa1270 */
[----:B------:R-:W-:Y:S01]  /*110bf0*/  ISETP.GE.AND P2, PT, R16, R237, PT ;  /* 0x000000ed1000720c */ /* 0x000fe20003f46270 */
[----:B------:R-:W2:Y:S08]  /*110c00*/  LDC R247, c[0x0][0x228] ;  /* 0x00008a00fff77b82 */ /* 0x000eb00000000800 */
[----:B----4-:R-:W4:Y:S01]  /*110c10*/  LDC R197, c[0x0][0x228] ;  /* 0x00008a00ffc57b82 */ /* 0x010f220000000800 */
[----:B------:R1:W-:Y:S07]  /*110c20*/  @P4 STG.E desc[UR60][R242.64], R250 ;  /* 0x000000faf2004986 */ /* 0x0003ee000c10193c */
[----:B------:R-:W4:Y:S01]  /*110c30*/  LDC R237, c[0x0][0x248] ;  /* 0x00009200ffed7b82 */ /* 0x000f220000000800 */
[----:B-1----:R-:W3:Y:S01]  /*110c40*/  LDL.LU R250, [R1+0x1ecc] ;  /* 0x001ecc0001fa7983 */ /* 0x002ee20000300800 */
        /* <DEDUP_REMOVED lines=16> */
[C---:B----4-:R-:W-:Y:S01]  /*110d50*/  IADD3 R14, R0.reuse, R237, RZ ;  /* 0x000000ed000e7210 */ /* 0x050fe20007ffe0ff */
[----:B------:R-:W2:Y:S08]  /*110d60*/  LDC R241, c[0x0][0x228] ;  /* 0x00008a00fff17b82 */ /* 0x000eb00000000800 */
[----:B------:R-:W4:Y:S01]  /*110d70*/  LDC R235, c[0x0][0x248] ;  /* 0x00009200ffeb7b82 */ /* 0x000f220000000800 */
[C---:B------:R-:W-:Y:S01]  /*110d80*/  IMAD.WIDE R242, R0.reuse, 0x4, R4 ;  /* 0x0000000400f27825 */ /* 0x040fe200078e0204 */
[----:B------:R-:W2:Y:S04]  /*110d90*/  LDL.LU R252, [R1+0x6bc] ;  /* 0x0006bc0001fc7983 */ /* 0x000ea80000300800 */
[----:B------:R1:W-:Y:S04]  /*110da0*/  @P6 STG.E desc[UR60][R244.64], R251 ;  /* 0x000000fbf4006986 */ /* 0x0003e8000c10193c */
[----:B------:R-:W2:Y:S01]  /*110db0*/  LDL.LU R247, [R1+0xebc] ;  /* 0x000ebc0001f77983 */ /* 0x000ea20000300800 */
[----:B------:R-:W2:Y:S01]  /*110dc0*/  LDC R248, c[0x0][0x228] ;  /* 0x00008a00fff87b82 */ /* 0x000ea20000000800 */
[----:B-1----:R-:W-:-:S02]  /*110dd0*/  IMAD.WIDE R244, R0, 0x4, R6 ;  /* 0x0000000400f47825 */ /* 0x002fc400078e0206 */
[----:B---3--:R1:W-:Y:S01]  /*110de0*/  @P4 STG.E desc[UR60][R242.64], R249 ;  /* 0x000000f9f2004986 */ /* 0x0083e2000c10193c */
[----:B------:R-:W-:-:S03]  /*110df0*/  ISETP.LT.AND P4, PT, R13, R197, !P5 ;  /* 0x000000c50d00720c */ /* 0x000fc60006f81270 */
[----:B-1----:R-:W3:Y:S04]  /*110e00*/  LDL.LU R249, [R1+0xabc] ;  /* 0x000abc0001f97983 */ /* 0x002ee80000300800 */
[----:B------:R-:W2:Y:S04]  /*110e10*/  LDL.LU R197, [R1+0x12ac] ;  /* 0x0012ac0001c57983 */ /* 0x000ea80000300800 */
[----:B------:R-:W3:Y:S04]  /*110e20*/  LDL.LU R237, [R1+0x12bc] ;  /* 0x0012bc0001ed7983 */ /* 0x000ee80000300800 */
        /* <DEDUP_REMOVED lines=9> */
[----:B----4-:R-:W-:Y:S01]  /*110ec0*/  IADD3 R0, R14, R235, RZ ;  /* 0x000000eb0e007210 */ /* 0x010fe20007ffe0ff */
[----:B------:R-:W-:Y:S01]  /*110ed0*/  VIADD R16, R10, 0x161 ;  /* 0x000001610a107836 */ /* 0x000fe20000000000 */
[----:B------:R-:W4:Y:S08]  /*110ee0*/  LDC R239, c[0x0][0x228] ;  /* 0x00008a00ffef7b82 */ /* 0x000f300000000800 */
[----:B------:R-:W4:Y:S01]  /*110ef0*/  LDC R235, c[0x0][0x248] ;  /* 0x00009200ffeb7b82 */ /* 0x000f220000000800 */
[----:B---3--:R3:W-:Y:S04]  /*110f00*/  @P2 STG.E desc[UR60][R242.64], R237 ;  /* 0x000000edf2002986 */ /* 0x0087e8000c10193c */
[----:B--2---:R2:W-:Y:S01]  /*110f10*/  @P6 STG.E desc[UR60][R244.64], R197 ;  /* 0x000000c5f4006986 */ /* 0x0045e2000c10193c */
[----:B------:R-:W-:-:S02]  /*110f20*/  ISETP.LT.AND P2, PT, R17, R246, !P5 ;  /* 0x000000f61100720c */ /* 0x000fc40006f41270 */
[----:B------:R-:W-:Y:S01]  /*110f30*/  ISETP.LT.AND P5, PT, R15, R241, !P5 ;  /* 0x000000f10f00720c */ /* 0x000fe20006fa1270 */
[C---:B---3--:R-:W-:Y:S01]  /*110f40*/  IMAD.WIDE R242, R14.reuse, 0x4, R4 ;  /* 0x000000040ef27825 */ /* 0x048fe200078e0204 */
[----:B--2---:R-:W2:Y:S08]  /*110f50*/  LDC R197, c[0x0][0x228] ;  /* 0x00008a00ffc57b82 */ /* 0x004eb00000000800 */
[----:B------:R-:W3:Y:S01]  /*110f60*/  LDC R237, c[0x0][0x248] ;  /* 0x00009200ffed7b82 */ /* 0x000ee20000000800 */
[----:B------:R-:W-:Y:S01]  /*110f70*/  ISETP.LT.AND P6, PT, R11, R240, !P3 ;  /* 0x000000f00b00720c */ /* 0x000fe20005fc1270 */
[----:B------:R-:W-:Y:S01]  /*110f80*/  IMAD.WIDE R244, R14, 0x4, R6 ;  /* 0x000000040ef47825 */ /* 0x000fe200078e0206 */
[----:B------:R1:W-:Y:S01]  /*110f90*/  @P4 STG.E desc[UR60][R242.64], R252 ;  /* 0x000000fcf2004986 */ /* 0x0003e2000c10193c */
[----:B------:R-:W-:-:S04]  /*110fa0*/  ISETP.LT.AND P4, PT, R13, R233, !P3 ;  /* 0x000000e90d00720c */ /* 0x000fc80005f81270 */
[----:B------:R-:W4:Y:S08]  /*110fb0*/  LDC R246, c[0x0][0x228] ;  /* 0x00008a00fff67b82 */ /* 0x000f300000000800 */
[----:B------:R-:W4:Y:S01]  /*110fc0*/  LDC.64 R240, c[0x0][0x228] ;  /* 0x00008a00fff07b82 */ /* 0x000f220000000a00 */
[----:B-1----:R-:W4:Y:S01]  /*110fd0*/  LDL.LU R252, [R1+0x1ee0] ;  /* 0x001ee00001fc7983 */ /* 0x002f220000300800 */
[----:B------:R-:W-:-:S03]  /*110fe0*/  IMAD.WIDE R242, R14, 0x4, R8 ;  /* 0x000000040ef27825 */ /* 0x000fc600078e0208 */
[----:B------:R1:W-:Y:S01]  /*110ff0*/  @P2 STG.E desc[UR60][R244.64], R247 ;  /* 0x000000f7f4002986 */ /* 0x0003e2000c10193c */
[----:B------:R-:W-:Y:S02]  /*111000*/  ISETP.GE.AND P2, PT, R16, R199, PT ;  /* 0x000000c71000720c */ /* 0x000fe40003f46270 */
[----:B------:R-:W4:Y:S01]  /*111010*/  LDC R199, c[0x0][0x228] ;  /* 0x00008a00ffc77b82 */ /* 0x000f220000000800 */
[----:B------:R3:W-:Y:S01]  /*111020*/  @P5 STG.E desc[UR60][R242.64], R249 ;  /* 0x000000f9f2005986 */ /* 0x0007e2000c10193c */
[----:B------:R-:W-:Y:S01]  /*111030*/  ISETP.LT.AND P5, PT, R17, R248, !P3 ;  /* 0x000000f81100720c */ /* 0x000fe20005fa1270 */
[C---:B-1----:R-:W-:Y:S01]  /*111040*/  IMAD.WIDE R244, R0.reuse, 0x4, R2 ;  /* 0x0000000400f47825 */ /* 0x042fe200078e0202 */
[----:B---3--:R-:W-:-:S04]  /*111050*/  IADD3 R14, R0, R237, RZ ;  /* 0x000000ed000e7210 */ /* 0x008fc80007ffe0ff */
[----:B------:R-:W1:Y:S01]  /*111060*/  LDC R247, c[0x0][0x228] ;  /* 0x00008a00fff77b82 */ /* 0x000e620000000800 */
[----:B------:R-:W-:Y:S01]  /*111070*/  IMAD.WIDE R242, R0, 0x4, R4 ;  /* 0x0000000400f27825 */ /* 0x000fe200078e0204 */
[----:B------:R-:W3:Y:S04]  /*111080*/  LDL.LU R249, [R1+0x6c0] ;  /* 0x0006c00001f97983 */ /* 0x000ee80000300800 */
[----:B------:R-:W-:Y:S04]  /*111090*/  @P6 STG.E desc[UR60][R244.64], R251 ;  /* 0x000000fbf4006986 */ /* 0x000fe8000c10193c */
[----:B------:R2:W-:Y:S04]  /*1110a0*/  @P4 STG.E desc[UR60][R242.64], R250 ;  /* 0x000000faf2004986 */ /* 0x0005e8000c10193c */
[----:B------:R-:W3:Y:S01]  /*1110b0*/  LDL.LU R248, [R1+0xec0] ;  /* 0x000ec00001f87983 */ /* 0x000ee20000300800 */
[----:B--2---:R-:W-:-:S03]  /*1110c0*/  ISETP.LT.AND P4, PT, R13, R197, !P2 ;  /* 0x000000c50d00720c */ /* 0x004fc60005781270 */
[----:B------:R-:W2:Y:S04]  /*1110d0*/  LDL.LU R250, [R1+0xac0] ;  /* 0x000ac00001fa7983 */ /* 0x000ea80000300800 */
[----:B------:R-:W3:Y:S04]  /*1110e0*/  LDL.LU R197, [R1+0x12c0] ;  /* 0x0012c00001c57983 */ /* 0x000ee80000300800 */
[----:B------:R-:W2:Y:S01]  /*1110f0*/  LDL.LU R237, [R1+0x16b0] ;  /* 0x0016b00001ed7983 */ /* 0x000ea20000300800 */
[----:B------:R-:W-:-:S03]  /*111100*/  IMAD.WIDE R244, R0, 0x4, R6 ;  /* 0x0000000400f47825 */ /* 0x000fc600078e0206 */
[----:B------:R-:W3:Y:S01]  /*111110*/  LDL.LU R251, [R1+0x1ed4] ;  /* 0x001ed40001fb7983 */ /* 0x000ee20000300800 */
[----:B----4-:R-:W-:Y:S02]  /*111120*/  ISETP.LT.AND P3, PT, R15, R246, !P3 ;  /* 0x000000f60f00720c */ /* 0x010fe40005f61270 */
[----:B------:R-:W-:Y:S01]  /*111130*/  ISETP.LT.AND P6, PT, R11, R232, !P2 ;  /* 0x000000e80b00720c */ /* 0x000fe200057c1270 */
[----:B------:R-:W-:Y:S01]  /*111140*/  IMAD.WIDE R242, R0, 0x4, R8 ;  /* 0x0000000400f27825 */ /* 0x000fe200078e0208 */
[----:B------:R-:W4:Y:S01]  /*111150*/  LDC.64 R232, c[0x0][0x228] ;  /* 0x00008a00ffe87b82 */ /* 0x000f220000000a00 */
[----:B------:R1:W-:Y:S02]  /*111160*/  @P5 STG.E desc[UR60][R244.64], R252 ;  /* 0x000000fcf4005986 */ /* 0x0003e4000c10193c */
[----:B------:R-:W-:-:S05]  /*111170*/  VIADD R16, R10, 0x162 ;  /* 0x000001620a107836 */ /* 0x000fca0000000000 */
[----:B------:R-:W4:Y:S01]  /*111180*/  LDC R246, c[0x0][0x228] ;  /* 0x00008a00fff67b82 */ /* 0x000f220000000800 */
[----:B-1----:R-:W4:Y:S01]  /*111190*/  LDL.LU R252, [R1+0x1ab4] ;  /* 0x001ab40001fc7983 */ /* 0x002f220000300800 */
[----:B------:R-:W-:-:S03]  /*1111a0*/  IMAD.WIDE R244, R14, 0x4, R2 ;  /* 0x000000040ef47825 */ /* 0x000fc600078e0202 */
[----:B--2---:R1:W-:Y:S04]  /*1111b0*/  @P3 STG.E desc[UR60][R242.64], R237 ;  /* 0x000000edf2003986 */ /* 0x0043e8000c10193c */
[----:B---3--:R2:W-:Y:S01]  /*1111c0*/  @P6 STG.E desc[UR60][R244.64], R197 ;  /* 0x000000c5f4006986 */ /* 0x0085e2000c10193c */
[----:B-1----:R-:W-:Y:S01]  /*1111d0*/  IMAD.WIDE R242, R14, 0x4, R4 ;  /* 0x000000040ef27825 */ /* 0x002fe200078e0204 */
[----:B------:R-:W-:Y:S01]  /*1111e0*/  ISETP.LT.AND P3, PT, R17, R247, !P2 ;  /* 0x000000f71100720c */ /* 0x000fe20005761270 */
[----:B--2---:R-:W1:Y:S03]  /*1111f0*/  LDC R197, c[0x0][0x228] ;  /* 0x00008a00ffc57b82 */ /* 0x004e660000000800 */
[----:B------:R2:W-:Y:S01]  /*111200*/  @P4 STG.E desc[UR60][R242.64], R249 ;  /* 0x000000f9f2004986 */ /* 0x0005e2000c10193c */
[----:B------:R-:W-:Y:S01]  /*111210*/  ISETP.GE.AND P5, PT, R16, R241, PT ;  /* 0x000000f11000720c */ /* 0x000fe20003fa6270 */
[C---:B------:R-:W-:Y:S01]  /*111220*/  IMAD.WIDE R244, R14.reuse, 0x4, R6 ;  /* 0x000000040ef47825 */ /* 0x040fe200078e0206 */
[----:B------:R-:W-:-:S02]  /*111230*/  IADD3 R0, R14, R235, RZ ;  /* 0x000000eb0e007210 */ /* 0x000fc40007ffe0ff */
[----:B------:R-:W3:Y:S01]  /*111240*/  LDC R247, c[0x0][0x228] ;  /* 0x00008a00fff77b82 */ /* 0x000ee20000000800 */
[----:B--2---:R-:W2:Y:S01]  /*111250*/  LDL.LU R249, [R1+0x1ee4] ;  /* 0x001ee40001f97983 */ /* 0x004ea20000300800 */
[----:B------:R-:W-:Y:S01]  /*111260*/  ISETP.LT.AND P2, PT, R15, R239, !P2 ;  /* 0x000000ef0f00720c */ /* 0x000fe20005741270 */
[----:B------:R-:W-:-:S05]  /*111270*/  IMAD.WIDE R242, R14, 0x4, R8 ;  /* 0x000000040ef27825 */ /* 0x000fca00078e0208 */
[----:B------:R-:W1:Y:S01]  /*111280*/  LDC R239, c[0x0][0x248] ;  /* 0x00009200ffef7b82 */ /* 0x000e620000000800 */
[----:B------:R-:W-:Y:S02]  /*111290*/  ISETP.LT.AND P6, PT, R11, R236, !P5 ;  /* 0x000000ec0b00720c */ /* 0x000fe40006fc1270 */
[----:B------:R-:W-:Y:S01]  /*1112a0*/  ISETP.LT.AND P4, PT, R13, R199, !P5 ;  /* 0x000000c70d00720c */ /* 0x000fe20006f81270 */
[----:B------:R-:W-:Y:S01]  /*1112b0*/  VIADD R16, R10, 0x163 ;  /* 0x000001630a107836 */ /* 0x000fe20000000000 */
[----:B------:R4:W-:Y:S03]  /*1112c0*/  @P3 STG.E desc[UR60][R244.64], R248 ;  /* 0x000000f8f4003986 */ /* 0x0009e6000c10193c */
[----:B------:R-:W3:Y:S08]  /*1112d0*/  LDC R241, c[0x0][0x228] ;  /* 0x00008a00fff17b82 */ /* 0x000ef00000000800 */
[----:B------:R-:W3:Y:S08]  /*1112e0*/  LDC.64 R236, c[0x0][0x228] ;  /* 0x00008a00ffec7b82 */ /* 0x000ef00000000a00 */
[----:B------:R-:W3:Y:S01]  /*1112f0*/  LDC R199, c[0x0][0x228] ;  /* 0x00008a00ffc77b82 */ /* 0x000ee20000000800 */
[----:B----4-:R-:W-:-:S07]  /*111300*/  ISETP.GE.AND P3, PT, R16, R233, PT ;  /* 0x000000e91000720c */ /* 0x010fce0003f66270 */
[----:B------:R-:W4:Y:S01]  /*111310*/  LDC R233, c[0x0][0x248] ;  /* 0x00009200ffe97b82 */ /* 0x000f220000000800 */
[C---:B------:R-:W-:Y:S01]  /*111320*/  IMAD.WIDE R244, R0.reuse, 0x4, R2 ;  /* 0x0000000400f47825 */ /* 0x040fe200078e0202 */
[----:B------:R1:W-:Y:S04]  /*111330*/  @P2 STG.E desc[UR60][R242.64], R250 ;  /* 0x000000faf2002986 */ /* 0x0003e8000c10193c */
[----:B------:R1:W-:Y:S02]  /*111340*/  @P6 STG.E desc[UR60][R244.64], R251 ;  /* 0x000000fbf4006986 */ /* 0x0003e4000c10193c */
[C---:B-1----:R-:W-:Y:S02]  /*111350*/  IMAD.WIDE R242, R0.reuse, 0x4, R4 ;  /* 0x0000000400f27825 */ /* 0x042fe400078e0204 */
[----:B------:R-:W4:Y:S04]  /*111360*/  LDL.LU R250, [R1+0x6c4] ;  /* 0x0006c40001fa7983 */ /* 0x000f280000300800 */
[----:B------:R-:W4:Y:S01]  /*111370*/  LDL.LU R248, [R1+0xec4] ;  /* 0x000ec40001f87983 */ /* 0x000f220000300800 */
[----:B------:R-:W-:-:S02]  /*111380*/  IADD3 R14, R0, R239, RZ ;  /* 0x000000ef000e7210 */ /* 0x000fc40007ffe0ff */
[----:B------:R-:W-:Y:S01]  /*111390*/  ISETP.LT.AND P2, PT, R17, R246, !P5 ;  /* 0x000000f61100720c */ /* 0x000fe20006f41270 */
[----:B------:R-:W-:Y:S01]  /*1113a0*/  IMAD.WIDE R244, R0, 0x4, R6 ;  /* 0x0000000400f47825 */ /* 0x000fe200078e0206 */
[----:B------:R-:W1:Y:S01]  /*1113b0*/  LDC R246, c[0x0][0x228] ;  /* 0x00008a00fff67b82 */ /* 0x000e620000000800 */
[----:B------:R3:W-:Y:S01]  /*1113c0*/  @P4 STG.E desc[UR60][R242.64], R252 ;  /* 0x000000fcf2004986 */ /* 0x0007e2000c10193c */
[----:B------:R-:W-:-:S03]  /*1113d0*/  ISETP.LT.AND P4, PT, R13, R197, !P3 ;  /* 0x000000c50d00720c */ /* 0x000fc60005f81270 */
[----:B---3--:R-:W3:Y:S04]  /*1113e0*/  LDL.LU R252, [R1+0xac4] ;  /* 0x000ac40001fc7983 */ /* 0x008ee80000300800 */
[----:B------:R-:W3:Y:S04]  /*1113f0*/  LDL.LU R197, [R1+0x12c4] ;  /* 0x0012c40001c57983 */ /* 0x000ee80000300800 */
[----:B------:R-:W3:Y:S04]  /*111400*/  LDL.LU R239, [R1+0x16b4] ;  /* 0x0016b40001ef7983 */ /* 0x000ee80000300800 */
[----:B------:R-:W3:Y:S04]  /*111410*/  LDL.LU R251, [R1+0x1ed8] ;  /* 0x001ed80001fb7983 */ /* 0x000ee80000300800 */
[----:B--2---:R2:W-:Y:S04]  /*111420*/  @P2 STG.E desc[UR60][R244.64], R249 ;  /* 0x000000f9f4002986 */ /* 0x0045e8000c10193c */
[----:B--2---:R-:W2:Y:S01]  /*111430*/  LDL.LU R249, [R1+0x1ab8] ;  /* 0x001ab80001f97983 */ /* 0x004ea20000300800 */
        /* <DEDUP_REMOVED lines=9> */
[----:B----4-:R-:W-:Y:S01]  /*1114d0*/  IADD3 R0, R14, R233, RZ ;  /* 0x000000e90e007210 */ /* 0x010fe20007ffe0ff */
[----:B------:R-:W-:-:S06]  /*1114e0*/  VIADD R16, R10, 0x165 ;  /* 0x000001650a107836 */ /* 0x000fcc0000000000 */
[----:B------:R-:W4:Y:S01]  /*1114f0*/  LDC R233, c[0x0][0x228] ;  /* 0x00008a00ffe97b82 */ /* 0x000f220000000800 */
[----:B---3--:R3:W-:Y:S01]  /*111500*/  @P5 STG.E desc[UR60][R242.64], R239 ;  /* 0x000000eff2005986 */ /* 0x0087e2000c10193c */
[----:B------:R-:W-:-:S03]  /*111510*/  ISETP.LT.AND P5, PT, R17, R247, !P3 ;  /* 0x000000f71100720c */ /* 0x000fc60005fa1270 */
[----:B------:R4:W-:Y:S03]  /*111520*/  @P6 STG.E desc[UR60][R244.64], R197 ;  /* 0x000000c5f4006986 */ /* 0x0009e6000c10193c */
[----:B------:R-:W2:Y:S01]  /*111530*/  LDC R247, c[0x0][0x228] ;  /* 0x00008a00fff77b82 */ /* 0x000ea20000000800 */
[----:B-1----:R-:W-:Y:S01]  /*111540*/  ISETP.LT.AND P3, PT, R15, R246, !P3 ;  /* 0x000000f60f00720c */ /* 0x002fe20005f61270 */
[----:B---3--:R-:W-:-:S06]  /*111550*/  IMAD.WIDE R242, R14, 0x4, R4 ;  /* 0x000000040ef27825 */ /* 0x008fcc00078e0204 */
[----:B----4-:R-:W1:Y:S01]  /*111560*/  LDC R197, c[0x0][0x228] ;  /* 0x00008a00ffc57b82 */ /* 0x010e620000000800 */
[----:B------:R-:W-:Y:S01]  /*111570*/  ISETP.LT.AND P6, PT, R11, R238, !P2 ;  /* 0x000000ee0b00720c */ /* 0x000fe200057c1270 */
[----:B------:R-:W-:Y:S01]  /*111580*/  IMAD.WIDE R244, R14, 0x4, R6 ;  /* 0x000000040ef47825 */ /* 0x000fe200078e0206 */
[----:B------:R3:W-:Y:S01]  /*111590*/  @P4 STG.E desc[UR60][R242.64], R250 ;  /* 0x000000faf2004986 */ /* 0x0007e2000c10193c */
[----:B------:R-:W-:-:S04]  /*1115a0*/  ISETP.LT.AND P4, PT, R13, R199, !P2 ;  /* 0x000000c70d00720c */ /* 0x000fc80005781270 */
[----:B------:R-:W4:Y:S08]  /*1115b0*/  LDC R246, c[0x0][0x228] ;  /* 0x00008a00fff67b82 */ /* 0x000f300000000800 */
[----:B------:R-:W4:Y:S01]  /*1115c0*/  LDC.64 R238, c[0x0][0x228] ;  /* 0x00008a00ffee7b82 */ /* 0x000f220000000a00 */
[----:B---3--:R-:W3:Y:S01]  /*1115d0*/  LDL.LU R250, [R1+0x1ee8] ;  /* 0x001ee80001fa7983 */ /* 0x008ee20000300800 */
[----:B------:R-:W-:-:S03]  /*1115e0*/  IMAD.WIDE R242, R14, 0x4, R8 ;  /* 0x000000040ef27825 */ /* 0x000fc600078e0208 */
[----:B------:R2:W-:Y:S01]  /*1115f0*/  @P5 STG.E desc[UR60][R244.64], R248 ;  /* 0x000000f8f4005986 */ /* 0x0005e2000c10193c */
[----:B------:R-:W-:Y:S02]  /*111600*/  ISETP.GE.AND P5, PT, R16, R235, PT ;  /* 0x000000eb1000720c */ /* 0x000fe40003fa6270 */
[----:B------:R-:W-:Y:S01]  /*111610*/  IADD3 R14, R0, R237, RZ ;  /* 0x000000ed000e7210 */ /* 0x000fe20007ffe0ff */
[----:B------:R-:W4:Y:S01]  /*111620*/  LDC R235, c[0x0][0x248] ;  /* 0x00009200ffeb7b82 */ /* 0x000f220000000800 */
[----:B------:R1:W-:Y:S01]  /*111630*/  @P3 STG.E desc[UR60][R242.64], R252 ;  /* 0x000000fcf2003986 */ /* 0x0003e2000c10193c */
[----:B------:R-:W-:Y:S02]  /*111640*/  ISETP.LT.AND P3, PT, R17, R241, !P2 ;  /* 0x000000f11100720c */ /* 0x000fe40005761270 */
[----:B--2---:R-:W-:-:S04]  /*111650*/  ISETP.LT.AND P2, PT, R15, R247, !P2 ;  /* 0x000000f70f00720c */ /* 0x004fc80005741270 */
[----:B------:R-:W2:Y:S01]  /*111660*/  LDC R241, c[0x0][0x228] ;  /* 0x00008a00fff17b82 */ /* 0x000ea20000000800 */
[----:B------:R-:W-:-:S07]  /*111670*/  IMAD.WIDE R244, R0, 0x4, R2 ;  /* 0x0000000400f47825 */ /* 0x000fce00078e0202 */
[----:B------:R-:W2:Y:S01]  /*111680*/  LDC R248, c[0x0][0x228] ;  /* 0x00008a00fff87b82 */ /* 0x000ea20000000800 */
[----:B-1----:R-:W-:Y:S01]  /*111690*/  IMAD.WIDE R242, R0, 0x4, R4 ;  /* 0x0000000400f27825 */ /* 0x002fe200078e0204 */
[----:B------:R-:W4:Y:S04]  /*1116a0*/  LDL.LU R252, [R1+0x6c8] ;  /* 0x0006c80001fc7983 */ /* 0x000f280000300800 */
[----:B------:R-:W-:Y:S04]  /*1116b0*/  @P6 STG.E desc[UR60][R244.64], R251 ;  /* 0x000000fbf4006986 */ /* 0x000fe8000c10193c */
[----:B------:R1:W-:Y:S04]  /*1116c0*/  @P4 STG.E desc[UR60][R242.64], R249 ;  /* 0x000000f9f2004986 */ /* 0x0003e8000c10193c */
[----:B------:R-:W2:Y:S01]  /*1116d0*/  LDL.LU R247, [R1+0xec8] ;  /* 0x000ec80001f77983 */ /* 0x000ea20000300800 */
[----:B------:R-:W-:-:S03]  /*1116e0*/  ISETP.LT.AND P4, PT, R13, R197, !P5 ;  /* 0x000000c50d00720c */ /* 0x000fc60006f81270 */
[----:B-1----:R-:W2:Y:S04]  /*1116f0*/  LDL.LU R249, [R1+0xac8] ;  /* 0x000ac80001f97983 */ /* 0x002ea80000300800 */
        /* <DEDUP_REMOVED lines=390> */
[----:B------:R-:W1:Y:S01]  /*112f60*/  LDC.64 R234, c[0x0][0x228] ;  /* 0x00008a00ffea7b82 */ /* 0x000e620000000a00 */
[----:B---3--:R3:W-:Y:S07]  /*112f70*/  @P2 STG.E desc[UR60][R244.64], R249 ;  /* 0x000000f9f4002986 */ /* 0x0087ee000c10193c */
[----:B------:R-:W1:Y:S01]  /*112f80*/  LDC R241, c[0x0][0x228] ;  /* 0x00008a00fff17b82 */ /* 0x000e620000000800 */
[----:B---3--:R-:W3:Y:S01]  /*112f90*/  LDL.LU R249, [R1+0x1adc] ;  /* 0x001adc0001f97983 */ /* 0x008ee20000300800 */
[----:B------:R-:W-:-:S03]  /*112fa0*/  IMAD.WIDE R244, R14, 0x4, R2 ;  /* 0x000000040ef47825 */ /* 0x000fc600078e0202 */
[----:B--2---:R2:W-:Y:S04]  /*112fb0*/  @P5 STG.E desc[UR60][R242.64], R239 ;  /* 0x000000eff2005986 */ /* 0x0045e8000c10193c */
[----:B----4-:R4:W-:Y:S01]  /*112fc0*/  @P6 STG.E desc[UR60][R244.64], R197 ;  /* 0x000000c5f4006986 */ /* 0x0109e2000c10193c */
[----:B--2---:R-:W-:Y:S01]  /*112fd0*/  IMAD.WIDE R242, R14, 0x4, R4 ;  /* 0x000000040ef27825 */ /* 0x004fe200078e0204 */
[----:B------:R-:W-:Y:S01]  /*112fe0*/  ISETP.GE.AND P2, PT, R16, R237, PT ;  /* 0x000000ed1000720c */ /* 0x000fe20003f46270 */
[----:B----4-:R-:W2:Y:S08]  /*112ff0*/  LDC R197, c[0x0][0x228] ;  /* 0x00008a00ffc57b82 */ /* 0x010eb00000000800 */
[----:B------:R-:W4:Y:S01]  /*113000*/  LDC R237, c[0x0][0x248] ;  /* 0x00009200ffed7b82 */ /* 0x000f220000000800 */
[----:B------:R1:W-:Y:S04]  /*113010*/  @P4 STG.E desc[UR60][R242.64], R250 ;  /* 0x000000faf2004986 */ /* 0x0003e8000c10193c */
[----:B-1----:R-:W2:Y:S01]  /*113020*/  LDL.LU R250, [R1+0x1aec] ;  /* 0x001aec0001fa7983 */ /* 0x002ea20000300800 */
        /* <DEDUP_REMOVED lines=8> */
[----:B------:R-:W1:Y:S08]  /*1130b0*/  LDC R247, c[0x0][0x228] ;  /* 0x00008a00fff77b82 */ /* 0x000e700000000800 */
[----:B------:R-:W1:Y:S08]  /*1130c0*/  LDC R246, c[0x0][0x228] ;  /* 0x00008a00fff67b82 */ /* 0x000e700000000800 */
[----:B------:R-:W1:Y:S01]  /*1130d0*/  LDC.64 R238, c[0x0][0x228] ;  /* 0x00008a00ffee7b82 */ /* 0x000e620000000a00 */
[----:B------:R4:W-:Y:S04]  /*1130e0*/  @P5 STG.E desc[UR60][R244.64], R248 ;  /* 0x000000f8f4005986 */ /* 0x0009e8000c10193c */
[----:B------:R4:W-:Y:S01]  /*1130f0*/  @P3 STG.E desc[UR60][R242.64], R252 ;  /* 0x000000fcf2003986 */ /* 0x0009e2000c10193c */
[----:B------:R-:W-:-:S02]  /*113100*/  ISETP.GE.AND P5, PT, R16, R235, PT ;  /* 0x000000eb1000720c */ /* 0x000fc40003fa6270 */
[C---:B----4-:R-:W-:Y:S01]  /*113110*/  IADD3 R14, R0.reuse, R237, RZ ;  /* 0x000000ed000e7210 */ /* 0x050fe20007ffe0ff */
[----:B------:R-:W4:Y:S01]  /*113120*/  LDC R233, c[0x0][0x228] ;  /* 0x00008a00ffe97b82 */ /* 0x000f220000000800 */
[----:B------:R-:W-:-:S04]  /*113130*/  IMAD.WIDE R244, R0, 0x4, R2 ;  /* 0x0000000400f47825 */ /* 0x000fc800078e0202 */
[C---:B------:R-:W-:Y:S01]  /*113140*/  IMAD.WIDE R242, R0.reuse, 0x4, R4 ;  /* 0x0000000400f27825 */ /* 0x040fe200078e0204 */
[----:B------:R-:W4:Y:S04]  /*113150*/  LDL.LU R252, [R1+0x6ec] ;  /* 0x0006ec0001fc7983 */ /* 0x000f280000300800 */
[----:B------:R1:W-:Y:S04]  /*113160*/  @P6 STG.E desc[UR60][R244.64], R251 ;  /* 0x000000fbf4006986 */ /* 0x0003e8000c10193c */
[----:B------:R-:W4:Y:S01]  /*113170*/  LDL.LU R248, [R1+0xeec] ;  /* 0x000eec0001f87983 */ /* 0x000f220000300800 */
[----:B------:R-:W-:Y:S01]  /*113180*/  ISETP.LT.AND P3, PT, R17, R241, !P2 ;  /* 0x000000f11100720c */ /* 0x000fe20005761270 */
[----:B------:R-:W2:Y:S08]  /*113190*/  LDC R235, c[0x0][0x248] ;  /* 0x00009200ffeb7b82 */ /* 0x000eb00000000800 */
[----:B------:R-:W4:Y:S01]  /*1131a0*/  LDC R241, c[0x0][0x228] ;  /* 0x00008a00fff17b82 */ /* 0x000f220000000800 */
[----:B-1----:R-:W-:Y:S01]  /*1131b0*/  IMAD.WIDE R244, R0, 0x4, R6 ;  /* 0x0000000400f47825 */ /* 0x002fe200078e0206 */
[----:B---3--:R1:W-:Y:S01]  /*1131c0*/  @P4 STG.E desc[UR60][R242.64], R249 ;  /* 0x000000f9f2004986 */ /* 0x0083e2000c10193c */
[----:B--2---:R-:W-:-:S03]  /*1131d0*/  ISETP.LT.AND P4, PT, R13, R197, !P5 ;  /* 0x000000c50d00720c */ /* 0x004fc60006f81270 */
[----:B-1----:R-:W2:Y:S04]  /*1131e0*/  LDL.LU R249, [R1+0x2ec] ;  /* 0x0002ec0001f97983 */ /* 0x002ea80000300800 */
[----:B------:R-:W3:Y:S04]  /*1131f0*/  LDL.LU R197, [R1+0xaec] ;  /* 0x000aec0001c57983 */ /* 0x000ee80000300800 */
[----:B------:R-:W4:Y:S04]  /*113200*/  LDL.LU R237, [R1+0x16ec] ;  /* 0x0016ec0001ed7983 */ /* 0x000f280000300800 */
[----:B------:R-:W2:Y:S04]  /*113210*/  LDL.LU R251, [R1+0x1f10] ;  /* 0x001f100001fb7983 */ /* 0x000ea80000300800 */
[----:B------:R1:W-:Y:S04]  /*113220*/  @P3 STG.E desc[UR60][R244.64], R250 ;  /* 0x000000faf4003986 */ /* 0x0003e8000c10193c */
[----:B-1----:R-:W2:Y:S01]  /*113230*/  LDL.LU R250, [R1+0x1f20] ;  /* 0x001f200001fa7983 */ /* 0x002ea20000300800 */
[----:B------:R-:W-:-:S02]  /*113240*/  ISETP.LT.AND P2, PT, R15, R247, !P2 ;  /* 0x000000f70f00720c */ /* 0x000fc40005741270 */
[----:B------:R-:W-:Y:S01]  /*113250*/  ISETP.LT.AND P6, PT, R11, R198, !P5 ;  /* 0x000000c60b00720c */ /* 0x000fe20006fc1270 */
[----:B------:R-:W-:-:S04]  /*113260*/  IMAD.WIDE R242, R0, 0x4, R8 ;  /* 0x0000000400f27825 */ /* 0x000fc800078e0208 */
[----:B------:R-:W-:Y:S01]  /*113270*/  IMAD.WIDE R244, R14, 0x4, R2 ;  /* 0x000000040ef47825 */ /* 0x000fe200078e0202 */
[----:B------:R-:W1:Y:S03]  /*113280*/  LDC.64 R198, c[0x0][0x228] ;  /* 0x00008a00ffc67b82 */ /* 0x000e660000000a00 */
[----:B------:R-:W-:-:S05]  /*113290*/  VIADD R16, R10, 0x178 ;  /* 0x000001780a107836 */ /* 0x000fca0000000000 */
[----:B------:R-:W2:Y:S01]  /*1132a0*/  LDC R247, c[0x0][0x228] ;  /* 0x00008a00fff77b82 */ /* 0x000ea20000000800 */
[----:B------:R-:W-:Y:S02]  /*1132b0*/  ISETP.GE.AND P3, PT, R16, R239, PT ;  /* 0x000000ef1000720c */ /* 0x000fe40003f66270 */
[----:B------:R-:W-:Y:S01]  /*1132c0*/  IADD3 R0, R14, R235, RZ ;  /* 0x000000eb0e007210 */ /* 0x000fe20007ffe0ff */
[----:B------:R-:W-:-:S04]  /*1132d0*/  VIADD R16, R10, 0x179 ;  /* 0x000001790a107836 */ /* 0x000fc80000000000 */
[----:B------:R-:W2:Y:S08]  /*1132e0*/  LDC R239, c[0x0][0x228] ;  /* 0x00008a00ffef7b82 */ /* 0x000eb00000000800 */
[----:B------:R-:W2:Y:S01]  /*1132f0*/  LDC R235, c[0x0][0x248] ;  /* 0x00009200ffeb7b82 */ /* 0x000ea20000000800 */
[----:B----4-:R4:W-:Y:S04]  /*113300*/  @P2 STG.E desc[UR60][R242.64], R237 ;  /* 0x000000edf2002986 */ /* 0x0109e8000c10193c */
[----:B---3--:R3:W-:Y:S01]  /*113310*/  @P6 STG.E desc[UR60][R244.64], R197 ;  /* 0x000000c5f4006986 */ /* 0x0087e2000c10193c */
[----:B------:R-:W-:-:S02]  /*113320*/  ISETP.LT.AND P2, PT, R17, R246, !P5 ;  /* 0x000000f61100720c */ /* 0x000fc40006f41270 */
[----:B------:R-:W-:Y:S01]  /*113330*/  ISETP.LT.AND P5, PT, R15, R241, !P5 ;  /* 0x000000f10f00720c */ /* 0x000fe20006fa1270 */
[C---:B----4-:R-:W-:Y:S01]  /*113340*/  IMAD.WIDE R242, R14.reuse, 0x4, R4 ;  /* 0x000000040ef27825 */ /* 0x050fe200078e0204 */
[----:B---3--:R-:W3:Y:S08]  /*113350*/  LDC R197, c[0x0][0x228] ;  /* 0x00008a00ffc57b82 */ /* 0x008ef00000000800 */
[----:B------:R-:W4:Y:S01]  /*113360*/  LDC R237, c[0x0][0x248] ;  /* 0x00009200ffed7b82 */ /* 0x000f220000000800 */
        /* <DEDUP_REMOVED lines=11> */
[----:B--2---:R2:W-:Y:S01]  /*113420*/  @P5 STG.E desc[UR60][R242.64], R249 ;  /* 0x000000f9f2005986 */ /* 0x0045e2000c10193c */
[----:B-1----:R-:W-:-:S04]  /*113430*/  IMAD.WIDE R244, R0, 0x4, R2 ;  /* 0x0000000400f47825 */ /* 0x002fc800078e0202 */
[----:B--2---:R-:W-:Y:S01]  /*113440*/  IMAD.WIDE R242, R0, 0x4, R4 ;  /* 0x0000000400f27825 */ /* 0x004fe200078e0204 */
[----:B------:R-:W2:Y:S04]  /*113450*/  LDL.LU R249, [R1+0xaf0] ;  /* 0x000af00001f97983 */ /* 0x000ea80000300800 */
[----:B------:R1:W-:Y:S04]  /*113460*/  @P6 STG.E desc[UR60][R244.64], R251 ;  /* 0x000000fbf4006986 */ /* 0x0003e8000c10193c */
[----:B------:R1:W-:Y:S04]  /*113470*/  @P4 STG.E desc[UR60][R242.64], R250 ;  /* 0x000000faf2004986 */ /* 0x0003e8000c10193c */
[----:B------:R-:W2:Y:S01]  /*113480*/  LDL.LU R248, [R1+0x2f0] ;  /* 0x0002f00001f87983 */ /* 0x000ea20000300800 */
[----:B---3--:R-:W-:-:S02]  /*113490*/  ISETP.LT.AND P4, PT, R13, R197, !P2 ;  /* 0x000000c50d00720c */ /* 0x008fc40005781270 */
[C---:B----4-:R-:W-:Y:S01]  /*1134a0*/  IADD3 R14, R0.reuse, R237, RZ ;  /* 0x000000ed000e7210 */ /* 0x050fe20007ffe0ff */
[----:B-1----:R-:W3:Y:S04]  /*1134b0*/  LDL.LU R251, [R1+0x6f0] ;  /* 0x0006f00001fb7983 */ /* 0x002ee80000300800 */
[----:B------:R-:W4:Y:S04]  /*1134c0*/  LDL.LU R197, [R1+0xef0] ;  /* 0x000ef00001c57983 */ /* 0x000f280000300800 */
[----:B------:R-:W2:Y:S01]  /*1134d0*/  LDL.LU R237, [R1+0x16f0] ;  /* 0x0016f00001ed7983 */ /* 0x000ea20000300800 */
[----:B------:R-:W-:Y:S01]  /*1134e0*/  ISETP.LT.AND P5, PT, R17, R247, !P3 ;  /* 0x000000f71100720c */ /* 0x000fe20005fa1270 */
[----:B------:R-:W-:-:S02]  /*1134f0*/  IMAD.WIDE R244, R0, 0x4, R6 ;  /* 0x0000000400f47825 */ /* 0x000fc400078e0206 */
[----:B------:R-:W3:Y:S01]  /*113500*/  LDL.LU R250, [R1+0x1f14] ;  /* 0x001f140001fa7983 */ /* 0x000ee20000300800 */
[----:B------:R-:W-:Y:S02]  /*113510*/  ISETP.LT.AND P3, PT, R15, R239, !P3 ;  /* 0x000000ef0f00720c */ /* 0x000fe40005f61270 */
[----:B------:R-:W-:Y:S01]  /*113520*/  ISETP.LT.AND P6, PT, R11, R232, !P2 ;  /* 0x000000e80b00720c */ /* 0x000fe200057c1270 */
[----:B------:R-:W-:Y:S01]  /*113530*/  IMAD.WIDE R242, R0, 0x4, R8 ;  /* 0x0000000400f27825 */ /* 0x000fe200078e0208 */
[----:B------:R-:W1:Y:S08]  /*113540*/  LDC R247, c[0x0][0x228] ;  /* 0x00008a00fff77b82 */ /* 0x000e700000000800 */
[----:B------:R-:W3:Y:S01]  /*113550*/  LDC.64 R232, c[0x0][0x228] ;  /* 0x00008a00ffe87b82 */ /* 0x000ee20000000a00 */
[----:B------:R-:W-:-:S07]  /*113560*/  VIADD R16, R10, 0x17a ;  /* 0x0000017a0a107836 */ /* 0x000fce0000000000 */
[----:B------:R-:W3:Y:S01]  /*113570*/  LDC R239, c[0x0][0x228] ;  /* 0x00008a00ffef7b82 */ /* 0x000ee20000000800 */
[----:B------:R1:W-:Y:S04]  /*113580*/  @P5 STG.E desc[UR60][R244.64], R252 ;  /* 0x000000fcf4005986 */ /* 0x0003e8000c10193c */
[----:B-1----:R-:W3:Y:S01]  /*113590*/  LDL.LU R252, [R1+0x1f24] ;  /* 0x001f240001fc7983 */ /* 0x002ee20000300800 */
[----:B------:R-:W-:-:S03]  /*1135a0*/  IMAD.WIDE R244, R14, 0x4, R2 ;  /* 0x000000040ef47825 */ /* 0x000fc600078e0202 */
[----:B--2---:R1:W-:Y:S04]  /*1135b0*/  @P3 STG.E desc[UR60][R242.64], R237 ;  /* 0x000000edf2003986 */ /* 0x0043e8000c10193c */
[----:B----4-:R2:W-:Y:S01]  /*1135c0*/  @P6 STG.E desc[UR60][R244.64], R197 ;  /* 0x000000c5f4006986 */ /* 0x0105e2000c10193c */
[----:B-1----:R-:W-:Y:S01]  /*1135d0*/  IMAD.WIDE R242, R14, 0x4, R4 ;  /* 0x000000040ef27825 */ /* 0x002fe200078e0204 */
[----:B--2---:R-:W1:Y:S04]  /*1135e0*/  LDC R197, c[0x0][0x228] ;  /* 0x00008a00ffc57b82 */ /* 0x004e680000000800 */
[----:B------:R2:W-:Y:S04]  /*1135f0*/  @P4 STG.E desc[UR60][R242.64], R249 ;  /* 0x000000f9f2004986 */ /* 0x0005e8000c10193c */
[----:B--2---:R-:W2:Y:S01]  /*113600*/  LDL.LU R249, [R1+0x12e4] ;  /* 0x0012e40001f97983 */ /* 0x004ea20000300800 */
[----:B------:R-:W-:-:S02]  /*113610*/  ISETP.LT.AND P3, PT, R17, R246, !P2 ;  /* 0x000000f61100720c */ /* 0x000fc40005761270 */
[----:B------:R-:W-:Y:S02]  /*113620*/  ISETP.LT.AND P2, PT, R15, R247, !P2 ;  /* 0x000000f70f00720c */ /* 0x000fe40005741270 */
[----:B------:R-:W-:Y:S01]  /*113630*/  ISETP.GE.AND P5, PT, R16, R241, PT ;  /* 0x000000f11000720c */ /* 0x000fe20003fa6270 */
[C---:B------:R-:W-:Y:S01]  /*113640*/  IMAD.WIDE R244, R14.reuse, 0x4, R6 ;  /* 0x000000040ef47825 */ /* 0x040fe200078e0206 */
[----:B------:R-:W4:Y:S01]  /*113650*/  LDC R241, c[0x0][0x248] ;  /* 0x00009200fff17b82 */ /* 0x000f220000000800 */
[C---:B------:R-:W-:Y:S02]  /*113660*/  IADD3 R0, R14.reuse, R235, RZ ;  /* 0x000000eb0e007210 */ /* 0x040fe40007ffe0ff */
[----:B------:R-:W-:Y:S02]  /*113670*/  ISETP.LT.AND P6, PT, R11, R236, !P5 ;  /* 0x000000ec0b00720c */ /* 0x000fe40006fc1270 */
[----:B------:R-:W-:Y:S01]  /*113680*/  ISETP.LT.AND P4, PT, R13, R199, !P5 ;  /* 0x000000c70d00720c */ /* 0x000fe20006f81270 */
[----:B------:R-:W-:-:S04]  /*113690*/  IMAD.WIDE R242, R14, 0x4, R8 ;  /* 0x000000040ef27825 */ /* 0x000fc800078e0208 */
[----:B------:R-:W-:Y:S01]  /*1136a0*/  VIADD R16, R10, 0x17b ;  /* 0x0000017b0a107836 */ /* 0x000fe20000000000 */
[----:B------:R-:W2:Y:S08]  /*1136b0*/  LDC R246, c[0x0][0x228] ;  /* 0x00008a00fff67b82 */ /* 0x000eb00000000800 */
[----:B------:R-:W2:Y:S08]  /*1136c0*/  LDC.64 R236, c[0x0][0x228] ;  /* 0x00008a00ffec7b82 */ /* 0x000eb00000000a00 */
[----:B------:R-:W2:Y:S01]  /*1136d0*/  LDC R199, c[0x0][0x228] ;  /* 0x00008a00ffc77b82 */ /* 0x000ea20000000800 */
[----:B------:R1:W-:Y:S04]  /*1136e0*/  @P3 STG.E desc[UR60][R244.64], R248 ;  /* 0x000000f8f4003986 */ /* 0x0003e8000c10193c */
[----:B---3--:R3:W-:Y:S01]  /*1136f0*/  @P2 STG.E desc[UR60][R242.64], R251 ;  /* 0x000000fbf2002986 */ /* 0x0087e2000c10193c */
[----:B------:R-:W-:-:S02]  /*113700*/  ISETP.GE.AND P3, PT, R16, R233, PT ;  /* 0x000000e91000720c */ /* 0x000fc40003f66270 */
[----:B------:R-:W2:Y:S01]  /*113710*/  LDC R247, c[0x0][0x228] ;  /* 0x00008a00fff77b82 */ /* 0x000ea20000000800 */
[----:B------:R-:W2:Y:S01]  /*113720*/  LDL.LU R233, [R1+0x16f4] ;  /* 0x0016f40001e97983 */ /* 0x000ea20000300800 */
[----:B-1----:R-:W-:-:S04]  /*113730*/  IMAD.WIDE R244, R0, 0x4, R2 ;  /* 0x0000000400f47825 */ /* 0x002fc800078e0202 */
[C---:B---3--:R-:W-:Y:S02]  /*113740*/  IMAD.WIDE R242, R0.reuse, 0x4, R4 ;  /* 0x0000000400f27825 */ /* 0x048fe400078e0204 */
[----:B------:R-:W1:Y:S01]  /*113750*/  LDC R248, c[0x0][0x228] ;  /* 0x00008a00fff87b82 */ /* 0x000e620000000800 */
[----:B------:R3:W-:Y:S01]  /*113760*/  @P6 STG.E desc[UR60][R244.64], R250 ;  /* 0x000000faf4006986 */ /* 0x0007e2000c10193c */
[----:B----4-:R-:W-:Y:S02]  /*113770*/  IADD3 R14, R0, R241, RZ ;  /* 0x000000f1000e7210 */ /* 0x010fe40007ffe0ff */
[----:B------:R-:W-:-:S04]  /*113780*/  ISETP.LT.AND P2, PT, R17, R239, !P5 ;  /* 0x000000ef1100720c */ /* 0x000fc80006f41270 */
[----:B------:R-:W4:Y:S01]  /*113790*/  LDC R239, c[0x0][0x228] ;  /* 0x00008a00ffef7b82 */ /* 0x000f220000000800 */
[----:B---3--:R-:W-:Y:S01]  /*1137a0*/  IMAD.WIDE R244, R0, 0x4, R6 ;  /* 0x0000000400f47825 */ /* 0x008fe200078e0206 */
[----:B------:R3:W-:Y:S01]  /*1137b0*/  @P4 STG.E desc[UR60][R242.64], R252 ;  /* 0x000000fcf2004986 */ /* 0x0007e2000c10193c */
[----:B------:R-:W-:-:S03]  /*1137c0*/  ISETP.LT.AND P4, PT, R13, R197, !P3 ;  /* 0x000000c50d00720c */ /* 0x000fc60005f81270 */
[----:B---3--:R-:W3:Y:S04]  /*1137d0*/  LDL.LU R252, [R1+0x2f4] ;  /* 0x0002f40001fc7983 */ /* 0x008ee80000300800 */
[----:B------:R-:W3:Y:S04]  /*1137e0*/  LDL.LU R251, [R1+0x6f4] ;  /* 0x0006f40001fb7983 */ /* 0x000ee80000300800 */
[----:B------:R-:W3:Y:S04]  /*1137f0*/  LDL.LU R197, [R1+0xef4] ;  /* 0x000ef40001c57983 */ /* 0x000ee80000300800 */
[----:B------:R-:W3:Y:S04]  /*113800*/  LDL.LU R241, [R1+0xaf4] ;  /* 0x000af40001f17983 */ /* 0x000ee80000300800 */
[----:B------:R-:W3:Y:S04]  /*113810*/  LDL.LU R250, [R1+0x1f18] ;  /* 0x001f180001fa7983 */ /* 0x000ee80000300800 */
[----:B--2---:R2:W-:Y:S04]  /*113820*/  @P2 STG.E desc[UR60][R244.64], R249 ;  /* 0x000000f9f4002986 */ /* 0x0045e8000c10193c */
[----:B--2---:R-:W2:Y:S01]  /*113830*/  LDL.LU R249, [R1+0x1f28] ;  /* 0x001f280001f97983 */ /* 0x004ea20000300800 */
[----:B------:R-:W-:-:S02]  /*113840*/  ISETP.LT.AND P5, PT, R15, R246, !P5 ;  /* 0x000000f60f00720c */ /* 0x000fc40006fa1270 */
[----:B------:R-:W-:Y:S01]  /*113850*/  ISETP.LT.AND P6, PT, R11, R234, !P3 ;  /* 0x000000ea0b00720c */ /* 0x000fe20005fc1270 */
[----:B------:R-:W4:Y:S01]  /*113860*/  LDC R246, c[0x0][0x248] ;  /* 0x00009200fff67b82 */ /* 0x000f220000000800 */
[----:B------:R-:W-:-:S04]  /*113870*/  IMAD.WIDE R242, R0, 0x4, R8 ;  /* 0x0000000400f27825 */ /* 0x000fc800078e0208 */
[----:B------:R-:W-:-:S03]  /*113880*/  IMAD.WIDE R244, R14, 0x4, R2 ;  /* 0x000000040ef47825 */ /* 0x000fc600078e0202 */
[----:B------:R-:W3:Y:S01]  /*113890*/  LDC.64 R234, c[0x0][0x228] ;  /* 0x00008a00ffea7b82 */ /* 0x000ee20000000a00 */
[----:B------:R-:W-:Y:S01]  /*1138a0*/  VIADD R16, R10, 0x17c ;  /* 0x0000017c0a107836 */ /* 0x000fe20000000000 */
[----:B------:R4:W-:Y:S01]  /*1138b0*/  @P5 STG.E desc[UR60][R242.64], R233 ;  /* 0x000000e9f2005986 */ /* 0x0009e2000c10193c */
[----:B-1----:R-:W-:Y:S02]  /*1138c0*/  ISETP.LT.AND P5, PT, R17, R248, !P3 ;  /* 0x000000f81100720c */ /* 0x002fe40005fa1270 */
[----:B----4-:R-:W-:Y:S02]  /*1138d0*/  ISETP.LT.AND P3, PT, R15, R239, !P3 ;  /* 0x000000ef0f00720c */ /* 0x010fe40005f61270 */
[----:B------:R-:W-:Y:S01]  /*1138e0*/  ISETP.GE.AND P2, PT, R16, R237, PT ;  /* 0x000000ed1000720c */ /* 0x000fe20003f46270 */
[C---:B------:R-:W-:Y:S01]  /*1138f0*/  IMAD.WIDE R242, R14.reuse, 0x4, R4 ;  /* 0x000000040ef27825 */ /* 0x040fe200078e0204 */
[----:B------:R-:W-:-:S03]  /*113900*/  IADD3 R0, R14, R246, RZ ;  /* 0x000000f60e007210 */ /* 0x000fc60007ffe0ff */
[----:B------:R-:W-:Y:S01]  /*113910*/  VIADD R16, R10, 0x17d ;  /* 0x0000017d0a107836 */ /* 0x000fe20000000000 */
[----:B------:R-:W4:Y:S01]  /*113920*/  LDL.LU R248, [R1+0x16f8] ;  /* 0x0016f80001f87983 */ /* 0x000f220000300800 */
[----:B------:R-:W1:Y:S08]  /*113930*/  LDC R233, c[0x0][0x228] ;  /* 0x00008a00ffe97b82 */ /* 0x000e700000000800 */
[----:B------:R-:W4:Y:S08]  /*113940*/  LDC R237, c[0x0][0x228] ;  /* 0x00008a00ffed7b82 */ /* 0x000f300000000800 */
[----:B------:R-:W4:Y:S01]  /*113950*/  LDC R246, c[0x0][0x228] ;  /* 0x00008a00fff67b82 */ /* 0x000f220000000800 */
[----:B---3--:R3:W-:Y:S01]  /*113960*/  @P6 STG.E desc[UR60][R244.64], R197 ;  /* 0x000000c5f4006986 */ /* 0x0087e2000c10193c */
[----:B------:R-:W-:-:S03]  /*113970*/  ISETP.LT.AND P6, PT, R11, R238, !P2 ;  /* 0x000000ee0b00720c */ /* 0x000fc600057c1270 */
[----:B------:R1:W-:Y:S03]  /*113980*/  @P4 STG.E desc[UR60][R242.64], R241 ;  /* 0x000000f1f2004986 */ /* 0x0003e6000c10193c */
[----:B---3--:R-:W3:Y:S01]  /*113990*/  LDC R197, c[0x0][0x228] ;  /* 0x00008a00ffc57b82 */ /* 0x008ee20000000800 */
[----:B------:R-:W-:Y:S01]  /*1139a0*/  ISETP.LT.AND P4, PT, R13, R199, !P2 ;  /* 0x000000c70d00720c */ /* 0x000fe20005781270 */
[----:B------:R-:W-:-:S04]  /*1139b0*/  IMAD.WIDE R244, R14, 0x4, R6 ;  /* 0x000000040ef47825 */ /* 0x000fc800078e0206 */
[----:B-1----:R-:W-:Y:S02]  /*1139c0*/  IMAD.WIDE R242, R14, 0x4, R8 ;  /* 0x000000040ef27825 */ /* 0x002fe400078e0208 */
[----:B------:R-:W1:Y:S08]  /*1139d0*/  LDC R241, c[0x0][0x248] ;  /* 0x00009200fff17b82 */ /* 0x000e700000000800 */
[----:B------:R-:W4:Y:S01]  /*1139e0*/  LDC.64 R238, c[0x0][0x228] ;  /* 0x00008a00ffee7b82 */ /* 0x000f220000000a00 */
[----:B------:R3:W-:Y:S04]  /*1139f0*/  @P5 STG.E desc[UR60][R244.64], R252 ;  /* 0x000000fcf4005986 */ /* 0x0007e8000c10193c */
[----:B------:R3:W-:Y:S01]  /*113a00*/  @P3 STG.E desc[UR60][R242.64], R251 ;  /* 0x000000fbf2003986 */ /* 0x0007e2000c10193c */
[----:B------:R-:W-:Y:S01]  /*113a10*/  ISETP.GE.AND P5, PT, R16, R235, PT ;  /* 0x000000eb1000720c */ /* 0x000fe20003fa6270 */
[----:B---3--:R-:W-:-:S04]  /*113a20*/  IMAD.WIDE R244, R0, 0x4, R2 ;  /* 0x0000000400f47825 */ /* 0x008fc800078e0202 */
[C---:B------:R-:W-:Y:S01]  /*113a30*/  IMAD.WIDE R242, R0.reuse, 0x4, R4 ;  /* 0x0000000400f27825 */ /* 0x040fe200078e0204 */
[----:B------:R-:W3:Y:S04]  /*113a40*/  LDL.LU R252, [R1+0xef8] ;  /* 0x000ef80001fc7983 */ /* 0x000ee80000300800 */
[----:B------:R-:W3:Y:S04]  /*113a50*/  LDL.LU R251, [R1+0xaf8] ;  /* 0x000af80001fb7983 */ /* 0x000ee80000300800 */
[----:B------:R1:W-:Y:S01]  /*113a60*/  @P6 STG.E desc[UR60][R244.64], R250 ;  /* 0x000000faf4006986 */ /* 0x0003e2000c10193c */
[----:B------:R-:W-:Y:S01]  /*113a70*/  ISETP.LT.AND P3, PT, R17, R247, !P2 ;  /* 0x000000f71100720c */ /* 0x000fe20005761270 */
[----:B------:R-:W3:Y:S02]  /*113a80*/  LDC R235, c[0x0][0x228] ;  /* 0x00008a00ffeb7b82 */ /* 0x000ee40000000800 */
[----:B-1----:R-:W3:Y:S04]  /*113a90*/  LDL.LU R250, [R1+0x6f8] ;  /* 0x0006f80001fa7983 */ /* 0x002ee80000300800 */
[----:B--2---:R1:W-:Y:S01]  /*113aa0*/  @P4 STG.E desc[UR60][R242.64], R249 ;  /* 0x000000f9f2004986 */ /* 0x0043e2000c10193c */
[----:B------:R-:W-:Y:S01]  /*113ab0*/  ISETP.LT.AND P4, PT, R13, R197, !P5 ;  /* 0x000000c50d00720c */ /* 0x000fe20006f81270 */
[----:B------:R-:W-:Y:S01]  /*113ac0*/  IMAD.WIDE R244, R0, 0x4, R6 ;  /* 0x0000000400f47825 */ /* 0x000fe200078e0206 */
[----:B------:R-:W-:-:S02]  /*113ad0*/  ISETP.LT.AND P6, PT, R11, R198, !P5 ;  /* 0x000000c60b00720c */ /* 0x000fc40006fc1270 */
[----:B------:R-:W-:Y:S02]  /*113ae0*/  ISETP.LT.AND P2, PT, R15, R233, !P2 ;  /* 0x000000e90f00720c */ /* 0x000fe40005741270 */
[----:B------:R-:W-:Y:S01]  /*113af0*/  IADD3 R14, R0, R241, RZ ;  /* 0x000000f1000e7210 */ /* 0x000fe20007ffe0ff */
[----:B------:R-:W2:Y:S01]  /*113b00*/  LDC R233, c[0x0][0x248] ;  /* 0x00009200ffe97b82 */ /* 0x000ea20000000800 */
[----:B------:R-:W-:-:S07]  /*113b10*/  VIADD R16, R10, 0x17e ;  /* 0x0000017e0a107836 */ /* 0x000fce0000000000 */
[----:B------:R-:W3:Y:S08]  /*113b20*/  LDC R247, c[0x0][0x228] ;  /* 0x00008a00fff77b82 */ /* 0x000ef00000000800 */
[----:B------:R-:W3:Y:S01]  /*113b30*/  LDC.64 R198, c[0x0][0x228] ;  /* 0x00008a00ffc67b82 */ /* 0x000ee20000000a00 */
[----:B-1----:R-:W3:Y:S04]  /*113b40*/  LDL.LU R249, [R1+0x1f1c] ;  /* 0x001f1c0001f97983 */ /* 0x002ee80000300800 */
[----:B------:R-:W4:Y:S01]  /*113b50*/  LDL.LU R197, [R1+0x12e8] ;  /* 0x0012e80001c57983 */ /* 0x000f220000300800 */
[----:B------:R-:W-:-:S03]  /*113b60*/  IMAD.WIDE R242, R0, 0x4, R8 ;  /* 0x0000000400f27825 */ /* 0x000fc600078e0208 */
[----:B----4-:R1:W-:Y:S04]  /*113b70*/  @P3 STG.E desc[UR60][R244.64], R197 ;  /* 0x000000c5f4003986 */ /* 0x0103e8000c10193c */
[----:B------:R-:W-:Y:S01]  /*113b80*/  @P2 STG.E desc[UR60][R242.64], R248 ;  /* 0x000000f8f2002986 */ /* 0x000fe2000c10193c */
[----:B------:R-:W-:-:S03]  /*113b90*/  ISETP.LT.AND P2, PT, R17, R237, !P5 ;  /* 0x000000ed1100720c */ /* 0x000fc60006f41270 */
[----:B------:R-:W4:Y:S01]  /*113ba0*/  LDL.LU R237, [R1+0x2f8] ;  /* 0x0002f80001ed7983 */ /* 0x000f220000300800 */
[C---:B-1----:R-:W-:Y:S01]  /*113bb0*/  IMAD.WIDE R244, R14.reuse, 0x4, R2 ;  /* 0x000000040ef47825 */ /* 0x042fe200078e0202 */
[----:B--2---:R-:W-:Y:S01]  /*113bc0*/  IADD3 R0, R14, R233, RZ ;  /* 0x000000e90e007210 */ /* 0x004fe20007ffe0ff */
[----:B------:R-:W1:Y:S03]  /*113bd0*/  LDC R197, c[0x0][0x228] ;  /* 0x00008a00ffc57b82 */ /* 0x000e660000000800 */
[----:B---3--:R2:W-:Y:S04]  /*113be0*/  @P6 STG.E desc[UR60][R244.64], R252 ;  /* 0x000000fcf4006986 */ /* 0x0085e8000c10193c */
[----:B--2---:R-:W2:Y:S01]  /*113bf0*/  LDL.LU R252, [R1+0x1f2c] ;  /* 0x001f2c0001fc7983 */ /* 0x004ea20000300800 */
[----:B------:R-:W-:-:S02]  /*113c00*/  ISETP.GE.AND P3, PT, R16, R239, PT ;  /* 0x000000ef1000720c */ /* 0x000fc40003f66270 */
[----:B------:R-:W-:Y:S01]  /*113c10*/  ISETP.LT.AND P5, PT, R15, R235, !P5 ;  /* 0x000000eb0f00720c */ /* 0x000fe20006fa1270 */
[----:B------:R-:W3:Y:S01]  /*113c20*/  LDL.LU R248, [R1+0x12ec] ;  /* 0x0012ec0001f87983 */ /* 0x000ee20000300800 */
[----:B------:R-:W-:Y:S01]  /*113c30*/  IMAD.WIDE R242, R14, 0x4, R4 ;  /* 0x000000040ef27825 */ /* 0x000fe200078e0204 */
[----:B------:R-:W-:-:S03]  /*113c40*/  ISETP.LT.AND P6, PT, R11, R240, !P3 ;  /* 0x000000f00b00720c */ /* 0x000fc60005fc1270 */
[----:B------:R-:W-:Y:S01]  /*113c50*/  IMAD.WIDE R240, R14, 0x4, R6 ;  /* 0x000000040ef07825 */ /* 0x000fe200078e0206 */
[----:B------:R-:W3:Y:S08]  /*113c60*/  LDC R244, c[0x0][0x228] ;  /* 0x00008a00fff47b82 */ /* 0x000ef00000000800 */
[----:B------:R-:W1:Y:S01]  /*113c70*/  LDC R239, c[0x0][0x228] ;  /* 0x00008a00ffef7b82 */ /* 0x000e620000000800 */
[----:B------:R1:W-:Y:S01]  /*113c80*/  @P4 STG.E desc[UR60][R242.64], R251 ;  /* 0x000000fbf2004986 */ /* 0x0003e2000c10193c */
[----:B------:R-:W-:-:S06]  /*113c90*/  ISETP.LT.AND P4, PT, R13, R246, !P3 ;  /* 0x000000f60d00720c */ /* 0x000fcc0005f81270 */
[----:B------:R-:W2:Y:S01]  /*113ca0*/  LDC R245, c[0x0][0x248] ;  /* 0x00009200fff57b82 */ /* 0x000ea20000000800 */
[----:B------:R-:W-:-:S07]  /*113cb0*/  VIADD R16, R10, 0x17f ;  /* 0x0000017f0a107836 */ /* 0x000fce0000000000 */
[----:B------:R-:W3:Y:S01]  /*113cc0*/  LDC R235, c[0x0][0x248] ;  /* 0x00009200ffeb7b82 */ /* 0x000ee20000000800 */
[----:B-1----:R-:W3:Y:S01]  /*113cd0*/  LDL.LU R251, [R1+0x16fc] ;  /* 0x0016fc0001fb7983 */ /* 0x002ee20000300800 */
[----:B------:R-:W-:-:S03]  /*113ce0*/  IMAD.WIDE R242, R14, 0x4, R8 ;  /* 0x000000040ef27825 */ /* 0x000fc600078e0208 */
[----:B------:R-:W3:Y:S04]  /*113cf0*/  LDL.LU R14, [R1+0x1fc4] ;  /* 0x001fc400010e7983 */ /* 0x000ee80000300800 */
[----:B------:R-:W3:Y:S04]  /*113d00*/  LDL.LU R246, [R1+0xefc] ;  /* 0x000efc0001f67983 */ /* 0x000ee80000300800 */
[----:B----4-:R1:W-:Y:S04]  /*113d10*/  @P2 STG.E desc[UR60][R240.64], R237 ;  /* 0x000000edf0002986 */ /* 0x0103e8000c10193c */
[----:B------:R4:W-:Y:S01]  /*113d20*/  @P5 STG.E desc[UR60][R242.64], R250 ;  /* 0x000000faf2005986 */ /* 0x0009e2000c10193c */
[----:B-1----:R-:W-:-:S03]  /*113d30*/  IMAD.WIDE R240, R0, 0x4, R2 ;  /* 0x0000000400f07825 */ /* 0x002fc600078e0202 */
[----:B----4-:R-:W4:Y:S01]  /*113d40*/  LDL.LU R250, [R1+0xafc] ;  /* 0x000afc0001fa7983 */ /* 0x010f220000300800 */
[----:B------:R-:W1:Y:S08]  /*113d50*/  LDC R242, c[0x0][0x228] ;  /* 0x00008a00fff27b82 */ /* 0x000e700000000800 */
[----:B------:R-:W4:Y:S01]  /*113d60*/  LDC R237, c[0x0][0x228] ;  /* 0x00008a00ffed7b82 */ /* 0x000f220000000800 */
[----:B------:R2:W-:Y:S04]  /*113d70*/  @P6 STG.E desc[UR60][R240.64], R249 ;  /* 0x000000f9f0006986 */ /* 0x0005e8000c10193c */
[----:B--2---:R-:W2:Y:S01]  /*113d80*/  LDL.LU R249, [R1+0x2fc] ;  /* 0x0002fc0001f97983 */ /* 0x004ea20000300800 */
[----:B------:R-:W-:-:S05]  /*113d90*/  IMAD.WIDE R240, R0, 0x4, R4 ;  /* 0x0000000400f07825 */ /* 0x000fca00078e0204 */
[----:B------:R3:W-:Y:S04]  /*113da0*/  @P4 STG.E desc[UR60][R240.64], R252 ;  /* 0x000000fcf0004986 */ /* 0x0007e8000c10193c */
[----:B---3--:R-:W3:Y:S01]  /*113db0*/  LDL.LU R252, [R1+0x6fc] ;  /* 0x0006fc0001fc7983 */ /* 0x008ee20000300800 */
[----:B------:R-:W-:Y:S02]  /*113dc0*/  ISETP.LT.AND P5, PT, R17, R247, !P3 ;  /* 0x000000f71100720c */ /* 0x000fe40005fa1270 */
[----:B------:R-:W-:Y:S02]  /*113dd0*/  ISETP.GE.AND P2, PT, R16, R199, PT ;  /* 0x000000c71000720c */ /* 0x000fe40003f46270 */
[----:B------:R-:W-:Y:S01]  /*113de0*/  ISETP.LT.AND P3, PT, R15, R197, !P3 ;  /* 0x000000c50f00720c */ /* 0x000fe20005f61270 */
[----:B------:R-:W-:-:S04]  /*113df0*/  IMAD.WIDE R240, R0, 0x4, R8 ;  /* 0x0000000400f07825 */ /* 0x000fc800078e0208 */
[----:B------:R-:W-:Y:S01]  /*113e00*/  VIADD R10, R10, 0x180 ;  /* 0x000001800a0a7836 */ /* 0x000fe20000000000 */
[----:B------:R-:W-:Y:S01]  /*113e10*/  ISETP.LT.AND P6, PT, R11, R232, !P2 ;  /* 0x000000e80b00720c */ /* 0x000fe200057c1270 */
[C---:B------:R-:W-:Y:S01]  /*113e20*/  IMAD.WIDE R232, R0.reuse, 0x4, R6 ;  /* 0x0000000400e87825 */ /* 0x040fe200078e0206 */
[----:B------:R-:W-:Y:S02]  /*113e30*/  ISETP.LT.AND P4, PT, R17, R239, !P2 ;  /* 0x000000ef1100720c */ /* 0x000fe40005781270 */
[----:B------:R-:W-:Y:S01]  /*113e40*/  IADD3 R0, R0, R245, RZ ;  /* 0x000000f500007210 */ /* 0x000fe20007ffe0ff */
[----:B------:R-:W3:Y:S08]  /*113e50*/  LDC R16, c[0x0][0x228] ;  /* 0x00008a00ff107b82 */ /* 0x000ef00000000800 */
[----:B------:R-:W3:Y:S08]  /*113e60*/  LDC R239, c[0x0][0x228] ;  /* 0x00008a00ffef7b82 */ /* 0x000ef00000000800 */
[----:B------:R-:W3:Y:S08]  /*113e70*/  LDC R199, c[0x0][0x248] ;  /* 0x00009200ffc77b82 */ /* 0x000ef00000000800 */
[----:B------:R-:W3:Y:S01]  /*113e80*/  LDC R197, c[0x0][0x228] ;  /* 0x00008a00ffc57b82 */ /* 0x000ee20000000800 */
[----:B------:R1:W-:Y:S01]  /*113e90*/  @P5 STG.E desc[UR60][R232.64], R248 ;  /* 0x000000f8e8005986 */ /* 0x0003e2000c10193c */
[----:B------:R-:W-:-:S03]  /*113ea0*/  ISETP.LT.AND P5, PT, R13, R244, !P2 ;  /* 0x000000f40d00720c */ /* 0x000fc600057a1270 */
[----:B------:R1:W-:Y:S02]  /*113eb0*/  @P3 STG.E desc[UR60][R240.64], R251 ;  /* 0x000000fbf0003986 */ /* 0x0003e4000c10193c */
[----:B-1----:R-:W-:Y:S01]  /*113ec0*/  ISETP.LT.AND P2, PT, R15, R242, !P2 ;  /* 0x000000f20f00720c */ /* 0x002fe20005741270 */
[C---:B------:R-:W-:Y:S01]  /*113ed0*/  IMAD.WIDE R242, R0.reuse, 0x4, R6 ;  /* 0x0000000400f27825 */ /* 0x040fe200078e0206 */
[----:B------:R-:W3:Y:S04]  /*113ee0*/  LDL.LU R248, [R1+0x1af0] ;  /* 0x001af00001f87983 */ /* 0x000ee80000300800 */
[----:B------:R-:W3:Y:S01]  /*113ef0*/  LDL.LU R251, [R1+0x1f30] ;  /* 0x001f300001fb7983 */ /* 0x000ee20000300800 */
[----:B------:R-:W-:-:S04]  /*113f00*/  IMAD.WIDE R232, R0, 0x4, R2 ;  /* 0x0000000400e87825 */ /* 0x000fc800078e0202 */
[----:B------:R-:W-:Y:S01]  /*113f10*/  IMAD.WIDE R240, R0, 0x4, R4 ;  /* 0x0000000400f07825 */ /* 0x000fe200078e0204 */
[----:B------:R-:W3:Y:S01]  /*113f20*/  LDL.LU R247, [R1+0x1700] ;  /* 0x0017000001f77983 */ /* 0x000ee20000300800 */
[----:B------:R-:W-:-:S03]  /*113f30*/  ISETP.GE.AND P3, PT, R10, R14, PT ;  /* 0x0000000e0a00720c */ /* 0x000fc60003f66270 */
[----:B------:R1:W-:Y:S01]  /*113f40*/  @P6 STG.E desc[UR60][R232.64], R246 ;  /* 0x000000f6e8006986 */ /* 0x0003e2000c10193c */
[----:B------:R-:W3:Y:S01]  /*113f50*/  LDC R14, c[0x0][0x228] ;  /* 0x00008a00ff0e7b82 */ /* 0x000ee20000000800 */
[----:B------:R-:W-:Y:S02]  /*113f60*/  ISETP.LT.AND P6, PT, R11, R236, !P3 ;  /* 0x000000ec0b00720c */ /* 0x000fe40005fc1270 */
[----:B-1----:R-:W3:Y:S04]  /*113f70*/  LDL.LU R246, [R1+0x12f0] ;  /* 0x0012f00001f67983 */ /* 0x002ee80000300800 */
[----:B----4-:R-:W-:Y:S04]  /*113f80*/  @P5 STG.E desc[UR60][R240.64], R250 ;  /* 0x000000faf0005986 */ /* 0x010fe8000c10193c */
[----:B--2---:R1:W-:Y:S01]  /*113f90*/  @P4 STG.E desc[UR60][R242.64], R249 ;  /* 0x000000f9f2004986 */ /* 0x0043e2000c10193c */
[----:B------:R-:W-:Y:S01]  /*113fa0*/  ISETP.LT.AND P4, PT, R15, R237, !P3 ;  /* 0x000000ed0f00720c */ /* 0x000fe20005f81270 */
[----:B------:R-:W-:-:S02]  /*113fb0*/  IMAD.WIDE R236, R0, 0x4, R8 ;  /* 0x0000000400ec7825 */ /* 0x000fc400078e0208 */
[----:B-1----:R-:W2:Y:S04]  /*113fc0*/  LDL.LU R249, [R1+0xf00] ;  /* 0x000f000001f97983 */ /* 0x002ea80000300800 */
[----:B------:R-:W4:Y:S04]  /*113fd0*/  LDL.LU R250, [R1+0xb00] ;  /* 0x000b000001fa7983 */ /* 0x000f280000300800 */
[----:B---3--:R1:W-:Y:S04]  /*113fe0*/  @P2 STG.E desc[UR60][R236.64], R252 ;  /* 0x000000fcec002986 */ /* 0x0083e8000c10193c */
[----:B-1----:R-:W3:Y:S01]  /*113ff0*/  LDL.LU R252, [R1+0x700] ;  /* 0x0007000001fc7983 */ /* 0x002ee20000300800 */
[----:B------:R-:W-:Y:S01]  /*114000*/  IMAD.IADD R10, R0, 0x1, R235 ;  /* 0x00000001000a7824 */ /* 0x000fe200078e02eb */
[----:B------:R-:W-:-:S02]  /*114010*/  ISETP.LT.AND P5, PT, R13, R16, !P3 ;  /* 0x000000100d00720c */ /* 0x000fc40005fa1270 */
[----:B------:R-:W-:Y:S01]  /*114020*/  ISETP.LT.AND P3, PT, R17, R239, !P3 ;  /* 0x000000ef1100720c */ /* 0x000fe20005f61270 */
[----:B------:R-:W3:Y:S01]  /*114030*/  LDL.LU R241, [R1+0x4908] ;  /* 0x0049080001f17983 */ /* 0x000ee20000300800 */
[----:B------:R-:W-:-:S03]  /*114040*/  IMAD.WIDE R232, R10, 0x4, R2 ;  /* 0x000000040ae87825 */ /* 0x000fc600078e0202 */
[----:B------:R-:W3:Y:S01]  /*114050*/  LDL.LU R240, [R1+0x3d54] ;  /* 0x003d540001f07983 */ /* 0x000ee20000300800 */
[C---:B------:R-:W-:Y:S01]  /*114060*/  IMAD.WIDE R236, R10.reuse, 0x4, R4 ;  /* 0x000000040aec7825 */ /* 0x040fe200078e0204 */
[----:B------:R-:W-:Y:S02]  /*114070*/  ISETP.LT.AND P2, PT, R11, R234, !P0 ;  /* 0x000000ea0b00720c */ /* 0x000fe40004741270 */
[----:B------:R-:W3:Y:S01]  /*114080*/  LDL.LU R244, [R1+0x300] ;  /* 0x0003000001f47983 */ /* 0x000ee20000300800 */
[C---:B------:R-:W-:Y:S01]  /*114090*/  IADD3 R0, R10.reuse, R199, RZ ;  /* 0x000000c70a007210 */ /* 0x040fe20007ffe0ff */
[----:B------:R-:W1:Y:S08]  /*1140a0*/  LDC R239, c[0x0][0x248] ;  /* 0x00009200ffef7b82 */ /* 0x000e700000000800 */
[----:B------:R-:W1:Y:S01]  /*1140b0*/  LDC R16, c[0x0][0x228] ;  /* 0x00008a00ff107b82 */ /* 0x000e620000000800 */
[----:B------:R1:W-:Y:S04]  /*1140c0*/  @P6 STG.E desc[UR60][R232.64], R248 ;  /* 0x000000f8e8006986 */ /* 0x0003e8000c10193c */
[----:B------:R1:W-:Y:S01]  /*1140d0*/  @P5 STG.E desc[UR60][R236.64], R251 ;  /* 0x000000fbec005986 */ /* 0x0003e2000c10193c */
[----:B------:R-:W-:Y:S01]  /*1140e0*/  IMAD.WIDE R234, R10, 0x4, R8 ;  /* 0x000000040aea7825 */ /* 0x000fe200078e0208 */
[----:B------:R-:W-:-:S02]  /*1140f0*/  ISETP.LT.AND P6, PT, R17, R197, !P0 ;  /* 0x000000c51100720c */ /* 0x000fc400047c1270 */
[C---:B------:R-:W-:Y:S02]  /*114100*/  ISETP.LT.AND P5, PT, R13.reuse, R14, !P0 ;  /* 0x0000000e0d00720c */ /* 0x040fe400047a1270 */
[----:B------:R-:W3:Y:S01]  /*114110*/  LDC R14, c[0x0][0x248] ;  /* 0x00009200ff0e7b82 */ /* 0x000ee20000000800 */
[----:B-1----:R-:W-:Y:S01]  /*114120*/  IMAD.WIDE R232, R10, 0x4, R6 ;  /* 0x000000040ae87825 */ /* 0x002fe200078e0206 */
[----:B------:R-:W3:Y:S04]  /*114130*/  LDL.LU R248, [R1+0x1af4] ;  /* 0x001af40001f87983 */ /* 0x000ee80000300800 */
[----:B------:R-:W3:Y:S04]  /*114140*/  LDL.LU R251, [R1+0x1f34] ;  /* 0x001f340001fb7983 */ /* 0x000ee80000300800 */
[----:B------:R1:W-:Y:S01]  /*114150*/  @P3 STG.E desc[UR60][R232.64], R247 ;  /* 0x000000f7e8003986 */ /* 0x0003e2000c10193c */
[----:B------:R-:W-:Y:S01]  /*114160*/  ISETP.LT.AND P3, PT, R13, R196, !P1 ;  /* 0x000000c40d00720c */ /* 0x000fe20004f61270 */
[----:B------:R-:W-:-:S02]  /*114170*/  IMAD.WIDE R196, R0, 0x4, R2 ;  /* 0x0000000400c47825 */ /* 0x000fc400078e0202 */
[----:B------:R1:W-:Y:S01]  /*114180*/  @P4 STG.E desc[UR60][R234.64], R246 ;  /* 0x000000f6ea004986 */ /* 0x0003e2000c10193c */
[----:B------:R-:W-:Y:S01]  /*114190*/  ISETP.LT.AND P4, PT, R11, R198, !P1 ;  /* 0x000000c60b00720c */ /* 0x000fe20004f81270 */
[C---:B------:R-:W-:Y:S02]  /*1141a0*/  IMAD.WIDE R198, R0.reuse, 0x4, R4 ;  /* 0x0000000400c67825 */ /* 0x040fe400078e0204 */
[----:B-1----:R-:W3:Y:S04]  /*1141b0*/  LDL.LU R247, [R1+0x1704] ;  /* 0x0017040001f77983 */ /* 0x002ee80000300800 */
[----:B------:R-:W3:Y:S04]  /*1141c0*/  LDL.LU R235, [R1+0x490c] ;  /* 0x00490c0001eb7983 */ /* 0x000ee80000300800 */
[----:B------:R-:W3:Y:S04]  /*1141d0*/  LDL.LU R246, [R1+0x12f4] ;  /* 0x0012f40001f67983 */ /* 0x000ee80000300800 */
[----:B--2---:R1:W-:Y:S04]  /*1141e0*/  @P2 STG.E desc[UR60][R196.64], R249 ;  /* 0x000000f9c4002986 */ /* 0x0043e8000c10193c */
[----:B----4-:R2:W-:Y:S04]  /*1141f0*/  @P5 STG.E desc[UR60][R198.64], R250 ;  /* 0x000000fac6005986 */ /* 0x0105e8000c10193c */
[----:B-1----:R-:W4:Y:S01]  /*114200*/  LDL.LU R249, [R1+0xf04] ;  /* 0x000f040001f97983 */ /* 0x002f220000300800 */
[----:B------:R-:W-:-:S03]  /*114210*/  IMAD.WIDE R196, R0, 0x4, R6 ;  /* 0x0000000400c47825 */ /* 0x000fc600078e0206 */
[----:B--2---:R-:W2:Y:S04]  /*114220*/  LDL.LU R250, [R1+0xb04] ;  /* 0x000b040001fa7983 */ /* 0x004ea80000300800 */
[----:B---3--:R1:W-:Y:S04]  /*114230*/  @P6 STG.E desc[UR60][R196.64], R252 ;  /* 0x000000fcc4006986 */ /* 0x0083e8000c10193c */
[----:B-1----:R-:W3:Y:S01]  /*114240*/  LDL.LU R252, [R1+0x704] ;  /* 0x0007040001fc7983 */ /* 0x002ee20000300800 */
[----:B------:R-:W-:Y:S01]  /*114250*/  ISETP.LT.AND P0, PT, R15, R238, !P0 ;  /* 0x000000ee0f00720c */ /* 0x000fe20004701270 */
[----:B------:R-:W-:-:S02]  /*114260*/  IMAD.IADD R10, R0, 0x1, R239 ;  /* 0x00000001000a7824 */ /* 0x000fc400078e02ef */
[----:B------:R-:W-:Y:S01]  /*114270*/  IMAD.WIDE R196, R0, 0x4, R8 ;  /* 0x0000000400c47825 */ /* 0x000fe200078e0208 */
[----:B------:R-:W-:-:S03]  /*114280*/  ISETP.GE.AND P5, PT, R241, R19, PT ;  /* 0x00000013f100720c */ /* 0x000fc60003fa6270 */
[C---:B------:R-:W-:Y:S01]  /*114290*/  IMAD.WIDE R198, R10.reuse, 0x4, R2 ;  /* 0x000000040ac67825 */ /* 0x040fe200078e0202 */
[----:B------:R-:W-:Y:S02]  /*1142a0*/  ISETP.LT.AND P2, PT, R17, R16, !P1 ;  /* 0x000000101100720c */ /* 0x000fe40004f41270 */
[----:B------:R-:W-:Y:S01]  /*1142b0*/  ISETP.LT.AND P1, PT, R15, R18, !P1 ;  /* 0x000000120f00720c */ /* 0x000fe20004f21270 */
[----:B------:R-:W3:Y:S01]  /*1142c0*/  LDL.LU R234, [R1+0x4914] ;  /* 0x0049140001ea7983 */ /* 0x000ee20000300800 */
[C---:B------:R-:W-:Y:S01]  /*1142d0*/  IMAD.WIDE R232, R10.reuse, 0x4, R4 ;  /* 0x000000040ae87825 */ /* 0x040fe200078e0204 */
[----:B------:R-:W-:Y:S01]  /*1142e0*/  IADD3 R0, R10, R14, RZ ;  /* 0x0000000e0a007210 */ /* 0x000fe20007ffe0ff */
[----:B------:R-:W1:Y:S01]  /*1142f0*/  LDC R16, c[0x0][0x248] ;  /* 0x00009200ff107b82 */ /* 0x000e620000000800 */
[----:B------:R-:W-:-:S07]  /*114300*/  ISETP.GE.AND P6, PT, R240, R19, PT ;  /* 0x00000013f000720c */ /* 0x000fce0003fc6270 */
[----:B------:R-:W1:Y:S01]  /*114310*/  LDC R14, c[0x0][0x248] ;  /* 0x00009200ff0e7b82 */ /* 0x000e620000000800 */
[----:B------:R1:W-:Y:S01]  /*114320*/  @P0 STG.E desc[UR60][R196.64], R244 ;  /* 0x000000f4c4000986 */ /* 0x0003e2000c10193c */
[----:B------:R-:W-:-:S03]  /*114330*/  ISETP.LT.AND P0, PT, R11, R18, !P5 ;  /* 0x000000120b00720c */ /* 0x000fc60006f01270 */
[----:B------:R1:W-:Y:S04]  /*114340*/  @P4 STG.E desc[UR60][R198.64], R248 ;  /* 0x000000f8c6004986 */ /* 0x0003e8000c10193c */
[----:B------:R1:W-:Y:S01]  /*114350*/  @P3 STG.E desc[UR60][R232.64], R251 ;  /* 0x000000fbe8003986 */ /* 0x0003e2000c10193c */
[-C--:B------:R-:W-:Y:S02]  /*114360*/  ISETP.LT.AND P3, PT, R13, R18.reuse, !P5 ;  /* 0x000000120d00720c */ /* 0x080fe40006f61270 */
[----:B------:R-:W-:Y:S01]  /*114370*/  ISETP.LT.AND P4, PT, R17, R18, !P5 ;  /* 0x000000121100720c */ /* 0x000fe20006f81270 */
[----:B-1----:R-:W3:Y:S04]  /*114380*/  LDL.LU R244, [R1+0x304] ;  /* 0x0003040001f47983 */ /* 0x002ee80000300800 */
[----:B------:R-:W3:Y:S01]  /*114390*/  LDL.LU R248, [R1+0x1af8] ;  /* 0x001af80001f87983 */ /* 0x000ee20000300800 */
[----:B------:R-:W-:-:S03]  /*1143a0*/  IMAD.WIDE R196, R10, 0x4, R6 ;  /* 0x000000040ac47825 */ /* 0x000fc600078e0206 */
[----:B------:R-:W3:Y:S01]  /*1143b0*/  LDL.LU R251, [R1+0x1f38] ;  /* 0x001f380001fb7983 */ /* 0x000ee20000300800 */
[----:B------:R-:W-:-:S04]  /*1143c0*/  IMAD.WIDE R198, R10, 0x4, R8 ;  /* 0x000000040ac67825 */ /* 0x000fc800078e0208 */
[----:B------:R-:W-:Y:S01]  /*1143d0*/  IMAD.WIDE R232, R0, 0x4, R2 ;  /* 0x0000000400e87825 */ /* 0x000fe200078e0202 */
[----:B------:R1:W-:Y:S01]  /*1143e0*/  @P2 STG.E desc[UR60][R196.64], R247 ;  /* 0x000000f7c4002986 */ /* 0x0003e2000c10193c */
[----:B------:R-:W-:-:S03]  /*1143f0*/  ISETP.GE.AND P2, PT, R235, R19, PT ;  /* 0x00000013eb00720c */ /* 0x000fc60003f46270 */
[----:B------:R1:W-:Y:S04]  /*114400*/  @P1 STG.E desc[UR60][R198.64], R246 ;  /* 0x000000f6c6001986 */ /* 0x0003e8000c10193c */
[----:B-1----:R-:W3:Y:S04]  /*114410*/  LDL.LU R247, [R1+0x1708] ;  /* 0x0017080001f77983 */ /* 0x002ee80000300800 */
[----:B------:R-:W3:Y:S01]  /*114420*/  LDL.LU R235, [R1+0x4910] ;  /* 0x0049100001eb7983 */ /* 0x000ee20000300800 */
[----:B------:R-:W-:-:S04]  /*114430*/  IMAD.WIDE R198, R0, 0x4, R4 ;  /* 0x0000000400c67825 */ /* 0x000fc800078e0204 */
[----:B------:R-:W-:Y:S01]  /*114440*/  IMAD.WIDE R196, R0, 0x4, R6 ;  /* 0x0000000400c47825 */ /* 0x000fe200078e0206 */
[----:B----4-:R1:W-:Y:S04]  /*114450*/  @P0 STG.E desc[UR60][R232.64], R249 ;  /* 0x000000f9e8000986 */ /* 0x0103e8000c10193c */
[----:B--2---:R2:W-:Y:S04]  /*114460*/  @P3 STG.E desc[UR60][R198.64], R250 ;  /* 0x000000fac6003986 */ /* 0x0045e8000c10193c */
[----:B-1----:R-:W4:Y:S04]  /*114470*/  LDL.LU R249, [R1+0x12f8] ;  /* 0x0012f80001f97983 */ /* 0x002f280000300800 */
[----:B------:R-:W4:Y:S04]  /*114480*/  LDL.LU R246, [R1+0xf08] ;  /* 0x000f080001f67983 */ /* 0x000f280000300800 */
[----:B--2---:R-:W2:Y:S04]  /*114490*/  LDL.LU R250, [R1+0xb08] ;  /* 0x000b080001fa7983 */ /* 0x004ea80000300800 */
[----:B---3--:R1:W-:Y:S04]  /*1144a0*/  @P4 STG.E desc[UR60][R196.64], R252 ;  /* 0x000000fcc4004986 */ /* 0x0083e8000c10193c */
[----:B-1----:R-:W3:Y:S01]  /*1144b0*/  LDL.LU R252, [R1+0x708] ;  /* 0x0007080001fc7983 */ /* 0x002ee20000300800 */
[----:B------:R-:W-:-:S02]  /*1144c0*/  ISETP.LT.AND P5, PT, R15, R18, !P5 ;  /* 0x000000120f00720c */ /* 0x000fc40006fa1270 */
[-C--:B------:R-:W-:Y:S01]  /*1144d0*/  ISETP.LT.AND P1, PT, R11, R18.reuse, !P6 ;  /* 0x000000120b00720c */ /* 0x080fe20007721270 */
[C---:B------:R-:W-:Y:S01]  /*1144e0*/  IMAD.IADD R10, R0.reuse, 0x1, R16 ;  /* 0x00000001000a7824 */ /* 0x040fe200078e0210 */
[----:B------:R-:W-:Y:S01]  /*1144f0*/  ISETP.LT.AND P0, PT, R13, R18, !P6 ;  /* 0x000000120d00720c */ /* 0x000fe20007701270 */
[----:B------:R-:W-:-:S04]  /*114500*/  IMAD.WIDE R196, R0, 0x4, R8 ;  /* 0x0000000400c47825 */ /* 0x000fc800078e0208 */
[----:B------:R-:W-:Y:S01]  /*114510*/  IMAD.WIDE R198, R10, 0x4, R2 ;  /* 0x000000040ac67825 */ /* 0x000fe200078e0202 */
[-C--:B------:R-:W-:Y:S02]  /*114520*/  ISETP.LT.AND P4, PT, R17, R18.reuse, !P6 ;  /* 0x000000121100720c */ /* 0x080fe40007781270 */
[----:B------:R-:W-:Y:S02]  /*114530*/  ISETP.GE.AND P3, PT, R234, R19, PT ;  /* 0x00000013ea00720c */ /* 0x000fe40003f66270 */
[-C--:B------:R-:W-:Y:S01]  /*114540*/  ISETP.LT.AND P6, PT, R15, R18.reuse, !P6 ;  /* 0x000000120f00720c */ /* 0x080fe200077c1270 */
[----:B------:R-:W-:Y:S01]  /*114550*/  IMAD.WIDE R232, R10, 0x4, R4 ;  /* 0x000000040ae87825 */ /* 0x000fe200078e0204 */
[----:B------:R-:W3:Y:S04]  /*114560*/  LDL.LU R234, [R1+0x4918] ;  /* 0x0049180001ea7983 */ /* 0x000ee80000300800 */
[----:B------:R-:W-:Y:S04]  /*114570*/  @P5 STG.E desc[UR60][R196.64], R244 ;  /* 0x000000f4c4005986 */ /* 0x000fe8000c10193c */
[----:B------:R1:W-:Y:S01]  /*114580*/  @P1 STG.E desc[UR60][R198.64], R248 ;  /* 0x000000f8c6001986 */ /* 0x0003e2000c10193c */
[----:B------:R-:W-:-:S02]  /*114590*/  ISETP.LT.AND P1, PT, R11, R18, !P2 ;  /* 0x000000120b00720c */ /* 0x000fc40005721270 */
[-C--:B------:R-:W-:Y:S01]  /*1145a0*/  ISETP.LT.AND P5, PT, R17, R18.reuse, !P2 ;  /* 0x000000121100720c */ /* 0x080fe200057a1270 */
[----:B------:R-:W3:Y:S01]  /*1145b0*/  LDC R16, c[0x0][0x248] ;  /* 0x00009200ff107b82 */ /* 0x000ee20000000800 */
[----:B------:R1:W-:Y:S01]  /*1145c0*/  @P0 STG.E desc[UR60][R232.64], R251 ;  /* 0x000000fbe8000986 */ /* 0x0003e2000c10193c */
[----:B------:R-:W-:-:S03]  /*1145d0*/  ISETP.LT.AND P0, PT, R13, R18, !P2 ;  /* 0x000000120d00720c */ /* 0x000fc60005701270 */
[----:B-1----:R-:W3:Y:S01]  /*1145e0*/  LDL.LU R248, [R1+0x308] ;  /* 0x0003080001f87983 */ /* 0x002ee20000300800 */
[----:B------:R-:W-:-:S04]  /*1145f0*/  IMAD.WIDE R196, R10, 0x4, R6 ;  /* 0x000000040ac47825 */ /* 0x000fc800078e0206 */
[C---:B------:R-:W-:Y:S01]  /*114600*/  IMAD.WIDE R198, R10.reuse, 0x4, R8 ;  /* 0x000000040ac67825 */ /* 0x040fe200078e0208 */
[----:B------:R-:W3:Y:S04]  /*114610*/  LDL.LU R251, [R1+0x1afc] ;  /* 0x001afc0001fb7983 */ /* 0x000ee80000300800 */
[----:B------:R-:W3:Y:S01]  /*114620*/  LDL.LU R244, [R1+0x1f3c] ;  /* 0x001f3c0001f47983 */ /* 0x000ee20000300800 */
[----:B------:R-:W-:-:S03]  /*114630*/  IADD3 R0, R10, R14, RZ ;  /* 0x0000000e0a007210 */ /* 0x000fc60007ffe0ff */
[----:B------:R1:W-:Y:S01]  /*114640*/  @P4 STG.E desc[UR60][R196.64], R247 ;  /* 0x000000f7c4004986 */ /* 0x0003e2000c10193c */
[----:B------:R-:W3:Y:S01]  /*114650*/  LDC R14, c[0x0][0x248] ;  /* 0x00009200ff0e7b82 */ /* 0x000ee20000000800 */
[C---:B------:R-:W-:Y:S02]  /*114660*/  IMAD.WIDE R232, R0.reuse, 0x4, R6 ;  /* 0x0000000400e87825 */ /* 0x040fe400078e0206 */
[----:B-1----:R-:W3:Y:S02]  /*114670*/  LDL.LU R247, [R1+0x170c] ;  /* 0x00170c0001f77983 */ /* 0x002ee40000300800 */
[C---:B------:R-:W-:Y:S02]  /*114680*/  IMAD.WIDE R196, R0.reuse, 0x4, R2 ;  /* 0x0000000400c47825 */ /* 0x040fe400078e0202 */
[----:B----4-:R1:W-:Y:S04]  /*114690*/  @P6 STG.E desc[UR60][R198.64], R249 ;  /* 0x000000f9c6006986 */ /* 0x0103e8000c10193c */
[----:B------:R4:W-:Y:S04]  /*1146a0*/  @P1 STG.E desc[UR60][R196.64], R246 ;  /* 0x000000f6c4001986 */ /* 0x0009e8000c10193c */
[----:B-1----:R-:W3:Y:S01]  /*1146b0*/  LDL.LU R249, [R1+0x12fc] ;  /* 0x0012fc0001f97983 */ /* 0x002ee20000300800 */
[----:B------:R-:W-:-:S03]  /*1146c0*/  IMAD.WIDE R198, R0, 0x4, R4 ;  /* 0x0000000400c67825 */ /* 0x000fc600078e0204 */
[----:B------:R-:W3:Y:S04]  /*1146d0*/  LDL.LU R236, [R1+0x4924] ;  /* 0x0049240001ec7983 */ /* 0x000ee80000300800 */
[----:B----4-:R-:W4:Y:S04]  /*1146e0*/  LDL.LU R246, [R1+0xf0c] ;  /* 0x000f0c0001f67983 */ /* 0x010f280000300800 */
[----:B--2---:R1:W-:Y:S04]  /*1146f0*/  @P0 STG.E desc[UR60][R198.64], R250 ;  /* 0x000000fac6000986 */ /* 0x0043e8000c10193c */
[----:B---3--:R2:W-:Y:S04]  /*114700*/  @P5 STG.E desc[UR60][R232.64], R252 ;  /* 0x000000fce8005986 */ /* 0x0085e8000c10193c */
[----:B-1----:R-:W3:Y:S04]  /*114710*/  LDL.LU R250, [R1+0xb0c] ;  /* 0x000b0c0001fa7983 */ /* 0x002ee80000300800 */
[----:B--2---:R-:W2:Y:S01]  /*114720*/  LDL.LU R252, [R1+0x70c] ;  /* 0x00070c0001fc7983 */ /* 0x004ea20000300800 */
[----:B------:R-:W-:-:S02]  /*114730*/  ISETP.LT.AND P2, PT, R15, R18, !P2 ;  /* 0x000000120f00720c */ /* 0x000fc40005741270 */
[-C--:B------:R-:W-:Y:S02]  /*114740*/  ISETP.LT.AND P6, PT, R11, R18.reuse, !P3 ;  /* 0x000000120b00720c */ /* 0x080fe40005fc1270 */
[----:B------:R-:W-:Y:S01]  /*114750*/  ISETP.LT.AND P5, PT, R13, R18, !P3 ;  /* 0x000000120d00720c */ /* 0x000fe20005fa1270 */
[----:B------:R-:W-:-:S04]  /*114760*/  IMAD.WIDE R196, R0, 0x4, R8 ;  /* 0x0000000400c47825 */ /* 0x000fc800078e0208 */
[----:B------:R-:W-:Y:S01]  /*114770*/  IMAD.IADD R10, R0, 0x1, R16 ;  /* 0x00000001000a7824 */ /* 0x000fe200078e0210 */
[-C--:B------:R-:W-:Y:S02]  /*114780*/  ISETP.LT.AND P1, PT, R17, R18.reuse, !P3 ;  /* 0x000000121100720c */ /* 0x080fe40005f21270 */
[-C--:B------:R-:W-:Y:S02]  /*114790*/  ISETP.LT.AND P3, PT, R15, R18.reuse, !P3 ;  /* 0x000000120f00720c */ /* 0x080fe40005f61270 */
[----:B------:R-:W-:Y:S01]  /*1147a0*/  ISETP.GE.AND P4, PT, R235, R19, PT ;  /* 0x00000013eb00720c */ /* 0x000fe20003f86270 */
[----:B------:R-:W-:Y:S01]  /*1147b0*/  IMAD.WIDE R198, R10, 0x4, R2 ;  /* 0x000000040ac67825 */ /* 0x000fe200078e0202 */
[----:B------:R-:W2:Y:S04]  /*1147c0*/  LDL.LU R235, [R1+0x491c] ;  /* 0x00491c0001eb7983 */ /* 0x000ea80000300800 */
[----:B------:R1:W-:Y:S04]  /*1147d0*/  @P2 STG.E desc[UR60][R196.64], R248 ;  /* 0x000000f8c4002986 */ /* 0x0003e8000c10193c */
[----:B------:R1:W-:Y:S01]  /*1147e0*/  @P6 STG.E desc[UR60][R198.64], R251 ;  /* 0x000000fbc6006986 */ /* 0x0003e2000c10193c */
[----:B------:R-:W-:-:S02]  /*1147f0*/  ISETP.LT.AND P2, PT, R11, R18, !P4 ;  /* 0x000000120b00720c */ /* 0x000fc40006741270 */
[----:B------:R-:W-:Y:S01]  /*114800*/  ISETP.LT.AND P6, PT, R13, R18, !P4 ;  /* 0x000000120d00720c */ /* 0x000fe200067c1270 */
[C---:B------:R-:W-:Y:S01]  /*114810*/  IMAD.WIDE R232, R10.reuse, 0x4, R8 ;  /* 0x000000040ae87825 */ /* 0x040fe200078e0208 */
[----:B------:R-:W-:Y:S02]  /*114820*/  IADD3 R0, R10, R14, RZ ;  /* 0x0000000e0a007210 */ /* 0x000fe40007ffe0ff */
[----:B------:R-:W-:Y:S01]  /*114830*/  ISETP.GE.AND P0, PT, R234, R19, PT ;  /* 0x00000013ea00720c */ /* 0x000fe20003f06270 */
[----:B------:R-:W2:Y:S08]  /*114840*/  LDC R16, c[0x0][0x248] ;  /* 0x00009200ff107b82 */ /* 0x000eb00000000800 */
[----:B------:R-:W2:Y:S01]  /*114850*/  LDC R14, c[0x0][0x248] ;  /* 0x00009200ff0e7b82 */ /* 0x000ea20000000800 */
[C---:B-1----:R-:W-:Y:S01]  /*114860*/  IMAD.WIDE R196, R10.reuse, 0x4, R4 ;  /* 0x000000040ac47825 */ /* 0x042fe200078e0204 */
[----:B------:R-:W2:Y:S03]  /*114870*/  LDL.LU R248, [R1+0x30c] ;  /* 0x00030c0001f87983 */ /* 0x000ea60000300800 */
[----:B------:R-:W-:Y:S01]  /*114880*/  IMAD.WIDE R198, R10, 0x4, R6 ;  /* 0x000000040ac67825 */ /* 0x000fe200078e0206 */
[----:B------:R-:W2:Y:S04]  /*114890*/  LDL.LU R251, [R1+0x1f40] ;  /* 0x001f400001fb7983 */ /* 0x000ea80000300800 */
[----:B------:R1:W-:Y:S01]  /*1148a0*/  @P5 STG.E desc[UR60][R196.64], R244 ;  /* 0x000000f4c4005986 */ /* 0x0003e2000c10193c */
[----:B------:R-:W-:-:S03]  /*1148b0*/  ISETP.LT.AND P5, PT, R17, R18, !P4 ;  /* 0x000000121100720c */ /* 0x000fc600067a1270 */
[----:B------:R1:W-:Y:S02]  /*1148c0*/  @P1 STG.E desc[UR60][R198.64], R247 ;  /* 0x000000f7c6001986 */ /* 0x0003e4000c10193c */
[----:B-1----:R-:W-:-:S04]  /*1148d0*/  IMAD.WIDE R196, R0, 0x4, R2 ;  /* 0x0000000400c47825 */ /* 0x002fc800078e0202 */
[C---:B------:R-:W-:Y:S01]  /*1148e0*/  IMAD.WIDE R198, R0.reuse, 0x4, R4 ;  /* 0x0000000400c67825 */ /* 0x040fe200078e0204 */
[----:B------:R1:W-:Y:S04]  /*1148f0*/  @P3 STG.E desc[UR60][R232.64], R249 ;  /* 0x000000f9e8003986 */ /* 0x0003e8000c10193c */
[----:B----4-:R-:W-:Y:S04]  /*114900*/  @P2 STG.E desc[UR60][R196.64], R246 ;  /* 0x000000f6c4002986 */ /* 0x010fe8000c10193c */
[----:B-1----:R-:W4:Y:S04]  /*114910*/  LDL.LU R249, [R1+0x1b00] ;  /* 0x001b000001f97983 */ /* 0x002f280000300800 */
[----:B------:R-:W4:Y:S04]  /*114920*/  LDL.LU R234, [R1+0x4920] ;  /* 0x0049200001ea7983 */ /* 0x000f280000300800 */
[----:B------:R-:W4:Y:S01]  /*114930*/  LDL.LU R244, [R1+0x1300] ;  /* 0x0013000001f47983 */ /* 0x000f220000300800 */
[----:B------:R-:W-:-:S03]  /*114940*/  IMAD.WIDE R232, R0, 0x4, R6 ;  /* 0x0000000400e87825 */ /* 0x000fc600078e0206 */
[----:B---3--:R-:W-:Y:S04]  /*114950*/  @P6 STG.E desc[UR60][R198.64], R250 ;  /* 0x000000fac6006986 */ /* 0x008fe8000c10193c */
[----:B--2---:R1:W-:Y:S04]  /*114960*/  @P5 STG.E desc[UR60][R232.64], R252 ;  /* 0x000000fce8005986 */ /* 0x0043e8000c10193c */
[----:B-1----:R-:W2:Y:S01]  /*114970*/  LDL.LU R252, [R1+0x1710] ;  /* 0x0017100001fc7983 */ /* 0x002ea20000300800 */
[-C--:B------:R-:W-:Y:S02]  /*114980*/  ISETP.LT.AND P4, PT, R15, R18.reuse, !P4 ;  /* 0x000000120f00720c */ /* 0x080fe40006781270 */
[-C--:B------:R-:W-:Y:S01]  /*114990*/  ISETP.LT.AND P3, PT, R11, R18.reuse, !P0 ;  /* 0x000000120b00720c */ /* 0x080fe20004761270 */
[C---:B------:R-:W-:Y:S01]  /*1149a0*/  IMAD.IADD R10, R0.reuse, 0x1, R16 ;  /* 0x00000001000a7824 */ /* 0x040fe200078e0210 */
[----:B------:R-:W3:Y:S04]  /*1149b0*/  LDL.LU R246, [R1+0xb10] ;  /* 0x000b100001f67983 */ /* 0x000ee80000300800 */
[----:B------:R-:W3:Y:S01]  /*1149c0*/  LDL.LU R250, [R1+0xf10] ;  /* 0x000f100001fa7983 */ /* 0x000ee20000300800 */
[----:B------:R-:W-:Y:S01]  /*1149d0*/  ISETP.LT.AND P5, PT, R13, R18, !P0 ;  /* 0x000000120d00720c */ /* 0x000fe200047a1270 */
[----:B------:R-:W-:-:S04]  /*1149e0*/  IMAD.WIDE R196, R0, 0x4, R8 ;  /* 0x0000000400c47825 */ /* 0x000fc800078e0208 */
[C---:B------:R-:W-:Y:S01]  /*1149f0*/  IMAD.WIDE R198, R10.reuse, 0x4, R2 ;  /* 0x000000040ac67825 */ /* 0x040fe200078e0202 */
[-C--:B------:R-:W-:Y:S01]  /*114a00*/  ISETP.LT.AND P6, PT, R17, R18.reuse, !P0 ;  /* 0x000000121100720c */ /* 0x080fe200047c1270 */
[----:B------:R-:W3:Y:S01]  /*114a10*/  LDL.LU R247, [R1+0x710] ;  /* 0x0007100001f77983 */ /* 0x000ee20000300800 */
[----:B------:R-:W-:Y:S02]  /*114a20*/  ISETP.LT.AND P0, PT, R15, R18, !P0 ;  /* 0x000000120f00720c */ /* 0x000fe40004701270 */
[----:B------:R-:W-:Y:S01]  /*114a30*/  ISETP.GE.AND P2, PT, R235, R19, PT ;  /* 0x00000013eb00720c */ /* 0x000fe20003f46270 */
[----:B------:R-:W1:Y:S01]  /*114a40*/  LDC R16, c[0x0][0x248] ;  /* 0x00009200ff107b82 */ /* 0x000e620000000800 */
[----:B------:R-:W3:Y:S04]  /*114a50*/  LDL.LU R235, [R1+0x492c] ;  /* 0x00492c0001eb7983 */ /* 0x000ee80000300800 */
[----:B------:R1:W-:Y:S04]  /*114a60*/  @P4 STG.E desc[UR60][R196.64], R248 ;  /* 0x000000f8c4004986 */ /* 0x0003e8000c10193c */
[----:B------:R1:W-:Y:S04]  /*114a70*/  @P3 STG.E desc[UR60][R198.64], R251 ;  /* 0x000000fbc6003986 */ /* 0x0003e8000c10193c */
[----:B-1----:R-:W3:Y:S01]  /*114a80*/  LDL.LU R248, [R1+0x310] ;  /* 0x0003100001f87983 */ /* 0x002ee20000300800 */
[----:B------:R-:W-:-:S04]  /*114a90*/  IMAD.WIDE R198, R10, 0x4, R4 ;  /* 0x000000040ac67825 */ /* 0x000fc800078e0204 */
[----:B------:R-:W-:Y:S01]  /*114aa0*/  IMAD.WIDE R196, R10, 0x4, R6 ;  /* 0x000000040ac47825 */ /* 0x000fe200078e0206 */
[----:B------:R-:W3:Y:S04]  /*114ab0*/  LDL.LU R251, [R1+0x1f44] ;  /* 0x001f440001fb7983 */ /* 0x000ee80000300800 */
[----:B----4-:R1:W-:Y:S04]  /*114ac0*/  @P5 STG.E desc[UR60][R198.64], R249 ;  /* 0x000000f9c6005986 */ /* 0x0103e8000c10193c */
[----:B------:R4:W-:Y:S01]  /*114ad0*/  @P6 STG.E desc[UR60][R196.64], R244 ;  /* 0x000000f4c4006986 */ /* 0x0009e2000c10193c */
[----:B------:R-:W-:-:S03]  /*114ae0*/  ISETP.GE.AND P5, PT, R234, R19, PT ;  /* 0x00000013ea00720c */ /* 0x000fc60003fa6270 */
[----:B-1----:R-:W3:Y:S01]  /*114af0*/  LDL.LU R249, [R1+0x1b04] ;  /* 0x001b040001f97983 */ /* 0x002ee20000300800 */
[----:B----4-:R-:W-:-:S03]  /*114b00*/  IMAD.WIDE R196, R10, 0x4, R8 ;  /* 0x000000040ac47825 */ /* 0x010fc600078e0208 */
[----:B------:R-:W4:Y:S04]  /*114b10*/  LDL.LU R234, [R1+0x4930] ;  /* 0x0049300001ea7983 */ /* 0x000f280000300800 */
[----:B--2---:R1:W-:Y:S04]  /*114b20*/  @P0 STG.E desc[UR60][R196.64], R252 ;  /* 0x000000fcc4000986 */ /* 0x0043e8000c10193c */
[----:B-1----:R-:W2:Y:S01]  /*114b30*/  LDL.LU R252, [R1+0x1304] ;  /* 0x0013040001fc7983 */ /* 0x002ea20000300800 */
[----:B------:R-:W-:Y:S02]  /*114b40*/  ISETP.GE.AND P1, PT, R236, R19, PT ;  /* 0x00000013ec00720c */ /* 0x000fe40003f26270 */
[----:B------:R-:W-:-:S02]  /*114b50*/  IADD3 R0, R10, R14, RZ ;  /* 0x0000000e0a007210 */ /* 0x000fc40007ffe0ff */
[CC--:B------:R-:W-:Y:S01]  /*114b60*/  ISETP.LT.AND P0, PT, R11.reuse, R18.reuse, !P2 ;  /* 0x000000120b00720c */ /* 0x0c0fe20005701270 */
[----:B------:R-:W4:Y:S01]  /*114b70*/  LDL.LU R244, [R1+0x1714] ;  /* 0x0017140001f47983 */ /* 0x000f220000300800 */
[-C--:B------:R-:W-:Y:S02]  /*114b80*/  ISETP.LT.AND P4, PT, R11, R18.reuse, !P1 ;  /* 0x000000120b00720c */ /* 0x080fe40004f81270 */
[-C--:B------:R-:W-:Y:S01]  /*114b90*/  ISETP.LT.AND P3, PT, R13, R18.reuse, !P1 ;  /* 0x000000120d00720c */ /* 0x080fe20004f61270 */
[----:B------:R-:W-:Y:S01]  /*114ba0*/  IMAD.WIDE R198, R0, 0x4, R2 ;  /* 0x0000000400c67825 */ /* 0x000fe200078e0202 */
[----:B------:R-:W-:-:S03]  /*114bb0*/  ISETP.LT.AND P6, PT, R17, R18, !P1 ;  /* 0x000000121100720c */ /* 0x000fc60004fc1270 */
[----:B------:R-:W-:Y:S01]  /*114bc0*/  IMAD.WIDE R232, R0, 0x4, R4 ;  /* 0x0000000400e87825 */ /* 0x000fe200078e0204 */
[----:B------:R-:W-:-:S03]  /*114bd0*/  ISETP.LT.AND P1, PT, R15, R18, !P1 ;  /* 0x000000120f00720c */ /* 0x000fc60004f21270 */
[----:B------:R-:W-:-:S04]  /*114be0*/  IMAD.WIDE R196, R0, 0x4, R6 ;  /* 0x0000000400c47825 */ /* 0x000fc800078e0206 */
[----:B------:R-:W-:Y:S01]  /*114bf0*/  IMAD.IADD R10, R0, 0x1, R16 ;  /* 0x00000001000a7824 */ /* 0x000fe200078e0210 */
[----:B------:R-:W1:Y:S08]  /*114c00*/  LDC R14, c[0x0][0x248] ;  /* 0x00009200ff0e7b82 */ /* 0x000e700000000800 */
[----:B------:R-:W4:Y:S01]  /*114c10*/  LDC R16, c[0x0][0x248] ;  /* 0x00009200ff107b82 */ /* 0x000f220000000800 */
[----:B---3--:R3:W-:Y:S04]  /*114c20*/  @P4 STG.E desc[UR60][R198.64], R246 ;  /* 0x000000f6c6004986 */ /* 0x0087e8000c10193c */
[----:B------:R3:W-:Y:S01]  /*114c30*/  @P3 STG.E desc[UR60][R232.64], R250 ;  /* 0x000000fae8003986 */ /* 0x0007e2000c10193c */
[----:B------:R-:W-:-:S03]  /*114c40*/  ISETP.LT.AND P3, PT, R13, R18, !P2 ;  /* 0x000000120d00720c */ /* 0x000fc60005761270 */
[----:B------:R3:W-:Y:S01]  /*114c50*/  @P6 STG.E desc[UR60][R196.64], R247 ;  /* 0x000000f7c4006986 */ /* 0x0007e2000c10193c */
[----:B------:R-:W-:-:S03]  /*114c60*/  ISETP.LT.AND P4, PT, R17, R18, !P2 ;  /* 0x000000121100720c */ /* 0x000fc60005781270 */
[----:B---3--:R-:W3:Y:S04]  /*114c70*/  LDL.LU R246, [R1+0xb14] ;  /* 0x000b140001f67983 */ /* 0x008ee80000300800 */
[----:B------:R-:W3:Y:S01]  /*114c80*/  LDL.LU R250, [R1+0xf14] ;  /* 0x000f140001fa7983 */ /* 0x000ee20000300800 */
[----:B------:R-:W-:-:S04]  /*114c90*/  IMAD.WIDE R232, R0, 0x4, R8 ;  /* 0x0000000400e87825 */ /* 0x000fc800078e0208 */
[----:B------:R-:W-:-:S04]  /*114ca0*/  IMAD.WIDE R198, R10, 0x4, R2 ;  /* 0x000000040ac67825 */ /* 0x000fc800078e0202 */
[C---:B------:R-:W-:Y:S01]  /*114cb0*/  IMAD.WIDE R196, R10.reuse, 0x4, R4 ;  /* 0x000000040ac47825 */ /* 0x040fe200078e0204 */
[----:B------:R-:W-:Y:S01]  /*114cc0*/  ISETP.GE.AND P6, PT, R235, R19, PT ;  /* 0x00000013eb00720c */ /* 0x000fe20003fc6270 */
[----:B------:R-:W3:Y:S04]  /*114cd0*/  LDL.LU R247, [R1+0x714] ;  /* 0x0007140001f77983 */ /* 0x000ee80000300800 */
[----:B------:R1:W-:Y:S04]  /*114ce0*/  @P1 STG.E desc[UR60][R232.64], R248 ;  /* 0x000000f8e8001986 */ /* 0x0003e8000c10193c */
[----:B------:R-:W-:Y:S04]  /*114cf0*/  @P0 STG.E desc[UR60][R198.64], R251 ;  /* 0x000000fbc6000986 */ /* 0x000fe8000c10193c */
[----:B------:R-:W3:Y:S04]  /*114d00*/  LDL.LU R235, [R1+0x4928] ;  /* 0x0049280001eb7983 */ /* 0x000ee80000300800 */
[----:B-1----:R-:W3:Y:S04]  /*114d10*/  LDL.LU R248, [R1+0x314] ;  /* 0x0003140001f87983 */ /* 0x002ee80000300800 */
[----:B------:R1:W-:Y:S04]  /*114d20*/  @P3 STG.E desc[UR60][R196.64], R249 ;  /* 0x000000f9c4003986 */ /* 0x0003e8000c10193c */
[----:B-1----:R-:W3:Y:S01]  /*114d30*/  LDL.LU R249, [R1+0x1f48] ;  /* 0x001f480001f97983 */ /* 0x002ee20000300800 */
[----:B------:R-:W-:-:S03]  /*114d40*/  IMAD.WIDE R196, R10, 0x4, R6 ;  /* 0x000000040ac47825 */ /* 0x000fc600078e0206 */
[----:B------:R-:W3:Y:S04]  /*114d50*/  LDL.LU R251, [R1+0x1b08] ;  /* 0x001b080001fb7983 */ /* 0x000ee80000300800 */
[----:B--2---:R1:W-:Y:S04]  /*114d60*/  @P4 STG.E desc[UR60][R196.64], R252 ;  /* 0x000000fcc4004986 */ /* 0x0043e8000c10193c */
[----:B-1----:R-:W2:Y:S01]  /*114d70*/  LDL.LU R252, [R1+0x1308] ;  /* 0x0013080001fc7983 */ /* 0x002ea20000300800 */
[-C--:B------:R-:W-:Y:S02]  /*114d80*/  ISETP.LT.AND P2, PT, R15, R18.reuse, !P2 ;  /* 0x000000120f00720c */ /* 0x080fe40005741270 */
[----:B------:R-:W-:-:S02]  /*114d90*/  ISETP.LT.AND P1, PT, R11, R18, !P5 ;  /* 0x000000120b00720c */ /* 0x000fc40006f21270 */
[C---:B------:R-:W-:Y:S02]  /*114da0*/  IADD3 R0, R10.reuse, R14, RZ ;  /* 0x0000000e0a007210 */ /* 0x040fe40007ffe0ff */
[----:B------:R-:W-:Y:S01]  /*114db0*/  ISETP.LT.AND P3, PT, R13, R18, !P5 ;  /* 0x000000120d00720c */ /* 0x000fe20006f61270 */
[----:B------:R-:W-:-:S04]  /*114dc0*/  IMAD.WIDE R196, R10, 0x4, R8 ;  /* 0x000000040ac47825 */ /* 0x000fc800078e0208 */
[----:B------:R-:W-:Y:S01]  /*114dd0*/  IMAD.WIDE R198, R0, 0x4, R2 ;  /* 0x0000000400c67825 */ /* 0x000fe200078e0202 */
[-C--:B------:R-:W-:Y:S02]  /*114de0*/  ISETP.LT.AND P4, PT, R17, R18.reuse, !P5 ;  /* 0x000000121100720c */ /* 0x080fe40006f81270 */
[----:B----4-:R-:W-:Y:S02]  /*114df0*/  ISETP.GE.AND P0, PT, R234, R19, PT ;  /* 0x00000013ea00720c */ /* 0x010fe40003f06270 */
[-C--:B------:R-:W-:Y:S01]  /*114e00*/  ISETP.LT.AND P5, PT, R15, R18.reuse, !P5 ;  /* 0x000000120f00720c */ /* 0x080fe20006fa1270 */
[C---:B------:R-:W-:Y:S01]  /*114e10*/  IMAD.WIDE R232, R0.reuse, 0x4, R4 ;  /* 0x0000000400e87825 */ /* 0x040fe200078e0204 */
[----:B------:R-:W4:Y:S04]  /*114e20*/  LDL.LU R234, [R1+0x4934] ;  /* 0x0049340001ea7983 */ /* 0x000f280000300800 */
[----:B------:R1:W-:Y:S01]  /*114e30*/  @P2 STG.E desc[UR60][R196.64], R244 ;  /* 0x000000f4c4002986 */ /* 0x0003e2000c10193c */
[----:B------:R-:W-:Y:S01]  /*114e40*/  ISETP.LT.AND P2, PT, R11, R18, !P6 ;  /* 0x000000120b00720c */ /* 0x000fe20007741270 */
[C---:B------:R-:W-:Y:S01]  /*114e50*/  IMAD.IADD R10, R0.reuse, 0x1, R16 ;  /* 0x00000001000a7824 */ /* 0x040fe200078e0210 */
[----:B------:R-:W2:Y:S08]  /*114e60*/  LDC R14, c[0x0][0x248] ;  /* 0x00009200ff0e7b82 */ /* 0x000eb00000000800 */
[----:B------:R-:W4:Y:S01]  /*114e70*/  LDC R16, c[0x0][0x248] ;  /* 0x00009200ff107b82 */ /* 0x000f220000000800 */
[----:B---3--:R3:W-:Y:S04]  /*114e80*/  @P1 STG.E desc[UR60][R198.64], R246 ;  /* 0x000000f6c6001986 */ /* 0x0087e8000c10193c */
[----:B------:R3:W-:Y:S04]  /*114e90*/  @P3 STG.E desc[UR60][R232.64], R250 ;  /* 0x000000fae8003986 */ /* 0x0007e8000c10193c */
[----:B-1----:R-:W4:Y:S01]  /*114ea0*/  LDL.LU R244, [R1+0x1718] ;  /* 0x0017180001f47983 */ /* 0x002f220000300800 */
[----:B------:R-:W-:-:S03]  /*114eb0*/  IMAD.WIDE R196, R0, 0x4, R6 ;  /* 0x0000000400c47825 */ /* 0x000fc600078e0206 */
[----:B---3--:R-:W3:Y:S04]  /*114ec0*/  LDL.LU R246, [R1+0xb18] ;  /* 0x000b180001f67983 */ /* 0x008ee80000300800 */
[----:B------:R-:W3:Y:S01]  /*114ed0*/  LDL.LU R250, [R1+0xf18] ;  /* 0x000f180001fa7983 */ /* 0x000ee20000300800 */
[-C--:B------:R-:W-:Y:S01]  /*114ee0*/  ISETP.LT.AND P1, PT, R13, R18.reuse, !P6 ;  /* 0x000000120d00720c */ /* 0x080fe20007721270 */
[----:B------:R-:W-:Y:S01]  /*114ef0*/  IMAD.WIDE R198, R0, 0x4, R8 ;  /* 0x0000000400c67825 */ /* 0x000fe200078e0208 */
[----:B------:R-:W-:-:S03]  /*114f00*/  ISETP.LT.AND P3, PT, R17, R18, !P6 ;  /* 0x000000121100720c */ /* 0x000fc60007761270 */
        /* <DEDUP_REMOVED lines=8> */
[----:B------:R1:W-:Y:S04]  /*114f90*/  @P2 STG.E desc[UR60][R232.64], R249 ;  /* 0x000000f9e8002986 */ /* 0x0003e8000c10193c */
[----:B------:R1:W-:Y:S04]  /*114fa0*/  @P1 STG.E desc[UR60][R198.64], R251 ;  /* 0x000000fbc6001986 */ /* 0x0003e8000c10193c */
[----:B-1----:R-:W3:Y:S04]  /*114fb0*/  LDL.LU R249, [R1+0x318] ;  /* 0x0003180001f97983 */ /* 0x002ee80000300800 */
[----:B------:R-:W3:Y:S04]  /*114fc0*/  LDL.LU R248, [R1+0x1f4c] ;  /* 0x001f4c0001f87983 */ /* 0x000ee80000300800 */
[----:B------:R-:W3:Y:S04]  /*114fd0*/  LDL.LU R251, [R1+0x1b0c] ;  /* 0x001b0c0001fb7983 */ /* 0x000ee80000300800 */
[----:B--2---:R1:W-:Y:S04]  /*114fe0*/  @P3 STG.E desc[UR60][R196.64], R252 ;  /* 0x000000fcc4003986 */ /* 0x0043e8000c10193c */
[----:B-1----:R-:W2:Y:S01]  /*114ff0*/  LDL.LU R252, [R1+0x130c] ;  /* 0x00130c0001fc7983 */ /* 0x002ea20000300800 */
[----:B------:R-:W-:-:S02]  /*115000*/  ISETP.LT.AND P6, PT, R15, R18, !P6 ;  /* 0x000000120f00720c */ /* 0x000fc400077c1270 */
[----:B------:R-:W-:Y:S02]  /*115010*/  ISETP.LT.AND P5, PT, R11, R18, !P0 ;  /* 0x000000120b00720c */ /* 0x000fe400047a1270 */
[C---:B------:R-:W-:Y:S02]  /*115020*/  IADD3 R0, R10.reuse, R14, RZ ;  /* 0x0000000e0a007210 */ /* 0x040fe40007ffe0ff */
[----:B------:R-:W-:Y:S01]  /*115030*/  ISETP.LT.AND P2, PT, R13, R18, !P0 ;  /* 0x000000120d00720c */ /* 0x000fe20004741270 */
[----:B------:R-:W-:-:S04]  /*115040*/  IMAD.WIDE R196, R10, 0x4, R8 ;  /* 0x000000040ac47825 */ /* 0x000fc800078e0208 */
[----:B------:R-:W-:Y:S01]  /*115050*/  IMAD.WIDE R198, R0, 0x4, R2 ;  /* 0x0000000400c67825 */ /* 0x000fe200078e0202 */
[----:B------:R-:W-:-:S03]  /*115060*/  ISETP.LT.AND P3, PT, R17, R18, !P0 ;  /* 0x000000121100720c */ /* 0x000fc60004761270 */
[----:B------:R-:W-:Y:S01]  /*115070*/  IMAD.WIDE R232, R0, 0x4, R4 ;  /* 0x0000000400e87825 */ /* 0x000fe200078e0204 */
[----:B----4-:R-:W-:Y:S02]  /*115080*/  ISETP.GE.AND P1, PT, R234, R19, PT ;  /* 0x00000013ea00720c */ /* 0x010fe40003f26270 */
[-C--:B------:R-:W-:Y:S01]  /*115090*/  ISETP.LT.AND P0, PT, R15, R18.reuse, !P0 ;  /* 0x000000120f00720c */ /* 0x080fe20004701270 */
[----:B------:R-:W4:Y:S04]  /*1150a0*/  LDL.LU R234, [R1+0x4940] ;  /* 0x0049400001ea7983 */ /* 0x000f280000300800 */
[----:B------:R1:W-:Y:S01]  /*1150b0*/  @P6 STG.E desc[UR60][R196.64], R244 ;  /* 0x000000f4c4006986 */ /* 0x0003e2000c10193c */
[----:B------:R-:W2:Y:S03]  /*1150c0*/  LDC R14, c[0x0][0x248] ;  /* 0x00009200ff0e7b82 */ /* 0x000ea60000000800 */
[----:B---3--:R3:W-:Y:S04]  /*1150d0*/  @P5 STG.E desc[UR60][R198.64], R246 ;  /* 0x000000f6c6005986 */ /* 0x0087e8000c10193c */
[----:B------:R3:W-:Y:S01]  /*1150e0*/  @P2 STG.E desc[UR60][R232.64], R250 ;  /* 0x000000fae8002986 */ /* 0x0007e2000c10193c */
[----:B------:R-:W-:-:S02]  /*1150f0*/  ISETP.LT.AND P2, PT, R11, R18, !P4 ;  /* 0x000000120b00720c */ /* 0x000fc40006741270 */
[-C--:B------:R-:W-:Y:S02]  /*115100*/  ISETP.LT.AND P5, PT, R13, R18.reuse, !P4 ;  /* 0x000000120d00720c */ /* 0x080fe400067a1270 */
[----:B------:R-:W-:Y:S01]  /*115110*/  ISETP.LT.AND P6, PT, R17, R18, !P4 ;  /* 0x000000121100720c */ /* 0x000fe200067c1270 */
[C---:B-1----:R-:W-:Y:S01]  /*115120*/  IMAD.WIDE R196, R0.reuse, 0x4, R6 ;  /* 0x0000000400c47825 */ /* 0x042fe200078e0206 */
[----:B---3--:R-:W3:Y:S04]  /*115130*/  LDL.LU R246, [R1+0x171c] ;  /* 0x00171c0001f67983 */ /* 0x008ee80000300800 */
[----:B------:R-:W4:Y:S01]  /*115140*/  LDL.LU R250, [R1+0xb1c] ;  /* 0x000b1c0001fa7983 */ /* 0x000f220000300800 */
[----:B------:R-:W-:-:S03]  /*115150*/  IMAD.WIDE R198, R0, 0x4, R8 ;  /* 0x0000000400c67825 */ /* 0x000fc600078e0208 */
[----:B------:R-:W4:Y:S01]  /*115160*/  LDL.LU R244, [R1+0xf1c] ;  /* 0x000f1c0001f47983 */ /* 0x000f220000300800 */
[----:B------:R-:W-:-:S03]  /*115170*/  IMAD.IADD R10, R0, 0x1, R16 ;  /* 0x00000001000a7824 */ /* 0x000fc600078e0210 */
[----:B------:R1:W-:Y:S01]  /*115180*/  @P3 STG.E desc[UR60][R196.64], R247 ;  /* 0x000000f7c4003986 */ /* 0x0003e2000c10193c */
[----:B------:R-:W4:Y:S01]  /*115190*/  LDC R0, c[0x0][0x248] ;  /* 0x00009200ff007b82 */ /* 0x000f220000000800 */
[----:B------:R-:W-:Y:S01]  /*1151a0*/  IMAD.WIDE R232, R10, 0x4, R6 ;  /* 0x000000040ae87825 */ /* 0x000fe200078e0206 */
[----:B------:R-:W-:-:S06]  /*1151b0*/  ISETP.LT.AND P4, PT, R15, R18, !P4 ;  /* 0x000000120f00720c */ /* 0x000fcc0006781270 */
[----:B------:R-:W4:Y:S01]  /*1151c0*/  LDC R16, c[0x0][0x248] ;  /* 0x00009200ff107b82 */ /* 0x000f220000000800 */
[----:B-1----:R-:W4:Y:S01]  /*1151d0*/  LDL.LU R247, [R1+0x71c] ;  /* 0x00071c0001f77983 */ /* 0x002f220000300800 */
[----:B------:R-:W-:-:S03]  /*1151e0*/  IMAD.WIDE R196, R10, 0x4, R2 ;  /* 0x000000040ac47825 */ /* 0x000fc600078e0202 */
[----:B------:R1:W-:Y:S04]  /*1151f0*/  @P0 STG.E desc[UR60][R198.64], R249 ;  /* 0x000000f9c6000986 */ /* 0x0003e8000c10193c */
[----:B------:R1:W-:Y:S04]  /*115200*/  @P2 STG.E desc[UR60][R196.64], R248 ;  /* 0x000000f8c4002986 */ /* 0x0003e8000c10193c */
[----:B-1----:R-:W4:Y:S01]  /*115210*/  LDL.LU R249, [R1+0x31c] ;  /* 0x00031c0001f97983 */ /* 0x002f220000300800 */
[----:B------:R-:W-:-:S03]  /*115220*/  IMAD.WIDE R198, R10, 0x4, R4 ;  /* 0x000000040ac67825 */ /* 0x000fc600078e0204 */
[----:B------:R-:W4:Y:S04]  /*115230*/  LDL.LU R236, [R1+0x493c] ;  /* 0x00493c0001ec7983 */ /* 0x000f280000300800 */
[----:B------:R-:W4:Y:S04]  /*115240*/  LDL.LU R248, [R1+0x1f50] ;  /* 0x001f500001f87983 */ /* 0x000f280000300800 */
[----:B------:R1:W-:Y:S04]  /*115250*/  @P5 STG.E desc[UR60][R198.64], R251 ;  /* 0x000000fbc6005986 */ /* 0x0003e8000c10193c */
[----:B--2---:R2:W-:Y:S04]  /*115260*/  @P6 STG.E desc[UR60][R232.64], R252 ;  /* 0x000000fce8006986 */ /* 0x0045e8000c10193c */
[----:B-1----:R-:W4:Y:S04]  /*115270*/  LDL.LU R251, [R1+0x1b10] ;  /* 0x001b100001fb7983 */ /* 0x002f280000300800 */
[----:B--2---:R-:W2:Y:S01]  /*115280*/  LDL.LU R252, [R1+0x1720] ;  /* 0x0017200001fc7983 */ /* 0x004ea20000300800 */
[----:B------:R-:W-:-:S02]  /*115290*/  ISETP.LT.AND P0, PT, R11, R18, !P1 ;  /* 0x000000120b00720c */ /* 0x000fc40004f01270 */
[----:B------:R-:W-:Y:S02]  /*1152a0*/  ISETP.LT.AND P2, PT, R13, R18, !P1 ;  /* 0x000000120d00720c */ /* 0x000fe40004f41270 */
[C---:B------:R-:W-:Y:S01]  /*1152b0*/  IADD3 R14, R10.reuse, R14, RZ ;  /* 0x0000000e0a0e7210 */ /* 0x040fe20007ffe0ff */
[----:B------:R-:W-:Y:S01]  /*1152c0*/  IMAD.WIDE R196, R10, 0x4, R8 ;  /* 0x000000040ac47825 */ /* 0x000fe200078e0208 */
[-C--:B------:R-:W-:Y:S02]  /*1152d0*/  ISETP.LT.AND P5, PT, R17, R18.reuse, !P1 ;  /* 0x000000121100720c */ /* 0x080fe40004fa1270 */
[----:B------:R-:W-:Y:S01]  /*1152e0*/  ISETP.LT.AND P1, PT, R15, R18, !P1 ;  /* 0x000000120f00720c */ /* 0x000fe20004f21270 */
[----:B------:R-:W-:Y:S01]  /*1152f0*/  IMAD.WIDE R198, R14, 0x4, R2 ;  /* 0x000000040ec67825 */ /* 0x000fe200078e0202 */
[----:B------:R-:W-:-:S03]  /*115300*/  ISETP.GE.AND P3, PT, R235, R19, PT ;  /* 0x00000013eb00720c */ /* 0x000fc60003f66270 */
[----:B------:R-:W-:Y:S01]  /*115310*/  IMAD.WIDE R232, R14, 0x4, R8 ;  /* 0x000000040ee87825 */ /* 0x000fe200078e0208 */
[----:B------:R-:W2:Y:S04]  /*115320*/  LDL.LU R235, [R1+0x4944] ;  /* 0x0049440001eb7983 */ /* 0x000ea80000300800 */
[----:B---3--:R1:W-:Y:S04]  /*115330*/  @P4 STG.E desc[UR60][R196.64], R246 ;  /* 0x000000f6c4004986 */ /* 0x0083e8000c10193c */
[----:B----4-:R3:W-:Y:S01]  /*115340*/  @P0 STG.E desc[UR60][R198.64], R250 ;  /* 0x000000fac6000986 */ /* 0x0107e2000c10193c */
[----:B------:R-:W-:-:S02]  /*115350*/  ISETP.LT.AND P0, PT, R11, R18, !P3 ;  /* 0x000000120b00720c */ /* 0x000fc40005f01270 */
[----:B------:R-:W-:Y:S01]  /*115360*/  ISETP.LT.AND P4, PT, R13, R18, !P3 ;  /* 0x000000120d00720c */ /* 0x000fe20005f81270 */
[C---:B------:R-:W-:Y:S02]  /*115370*/  IMAD.IADD R0, R14.reuse, 0x1, R0 ;  /* 0x000000010e007824 */ /* 0x040fe400078e0200 */
[----:B-1----:R-:W-:-:S04]  /*115380*/  IMAD.WIDE R196, R14, 0x4, R4 ;  /* 0x000000040ec47825 */ /* 0x002fc800078e0204 */
[----:B---3--:R-:W-:Y:S01]  /*115390*/  IMAD.WIDE R198, R14, 0x4, R6 ;  /* 0x000000040ec67825 */ /* 0x008fe200078e0206 */
[----:B------:R-:W3:Y:S04]  /*1153a0*/  LDL.LU R246, [R1+0x1310] ;  /* 0x0013100001f67983 */ /* 0x000ee80000300800 */
[----:B------:R1:W-:Y:S01]  /*1153b0*/  @P2 STG.E desc[UR60][R196.64], R244 ;  /* 0x000000f4c4002986 */ /* 0x0003e2000c10193c */
[----:B------:R-:W-:-:S03]  /*1153c0*/  ISETP.LT.AND P2, PT, R17, R18, !P3 ;  /* 0x000000121100720c */ /* 0x000fc60005f41270 */
[----:B------:R4:W-:Y:S04]  /*1153d0*/  @P5 STG.E desc[UR60][R198.64], R247 ;  /* 0x000000f7c6005986 */ /* 0x0009e8000c10193c */
[----:B------:R-:W3:Y:S01]  /*1153e0*/  LDL.LU R250, [R1+0xf20] ;  /* 0x000f200001fa7983 */ /* 0x000ee20000300800 */
[----:B------:R-:W-:Y:S02]  /*1153f0*/  ISETP.GE.AND P6, PT, R234, R19, PT ;  /* 0x00000013ea00720c */ /* 0x000fe40003fc6270 */
[C---:B------:R-:W-:Y:S01]  /*115400*/  IADD3 R10, R0.reuse, R16, RZ ;  /* 0x00000010000a7210 */ /* 0x040fe20007ffe0ff */
[----:B------:R-:W3:Y:S01]  /*115410*/  LDC R14, c[0x0][0x248] ;  /* 0x00009200ff0e7b82 */ /* 0x000ee20000000800 */
[----:B-1----:R-:W-:-:S04]  /*115420*/  IMAD.WIDE R196, R0, 0x4, R2 ;  /* 0x0000000400c47825 */ /* 0x002fc800078e0202 */
[C---:B----4-:R-:W-:Y:S01]  /*115430*/  IMAD.WIDE R198, R0.reuse, 0x4, R4 ;  /* 0x0000000400c67825 */ /* 0x050fe200078e0204 */
[----:B------:R1:W-:Y:S04]  /*115440*/  @P1 STG.E desc[UR60][R232.64], R249 ;  /* 0x000000f9e8001986 */ /* 0x0003e8000c10193c */
[----:B------:R-:W-:Y:S01]  /*115450*/  @P0 STG.E desc[UR60][R196.64], R248 ;  /* 0x000000f8c4000986 */ /* 0x000fe2000c10193c */
[-C--:B------:R-:W-:Y:S02]  /*115460*/  ISETP.LT.AND P3, PT, R15, R18.reuse, !P3 ;  /* 0x000000120f00720c */ /* 0x080fe40005f61270 */
[----:B------:R-:W-:Y:S01]  /*115470*/  ISETP.LT.AND P5, PT, R11, R18, !P6 ;  /* 0x000000120b00720c */ /* 0x000fe200077a1270 */
[----:B------:R-:W4:Y:S01]  /*115480*/  LDC R16, c[0x0][0x248] ;  /* 0x00009200ff107b82 */ /* 0x000f220000000800 */
[----:B-1----:R-:W4:Y:S01]  /*115490*/  LDL.LU R249, [R1+0xb20] ;  /* 0x000b200001f97983 */ /* 0x002f220000300800 */
[----:B------:R-:W-:-:S03]  /*1154a0*/  IMAD.WIDE R232, R0, 0x4, R6 ;  /* 0x0000000400e87825 */ /* 0x000fc600078e0206 */
[----:B------:R-:W4:Y:S04]  /*1154b0*/  LDL.LU R234, [R1+0x4948] ;  /* 0x0049480001ea7983 */ /* 0x000f280000300800 */
[----:B------:R-:W4:Y:S04]  /*1154c0*/  LDL.LU R244, [R1+0x320] ;  /* 0x0003200001f47983 */ /* 0x000f280000300800 */
[----:B------:R-:W-:Y:S04]  /*1154d0*/  @P4 STG.E desc[UR60][R198.64], R251 ;  /* 0x000000fbc6004986 */ /* 0x000fe8000c10193c */
[----:B--2---:R1:W-:Y:S04]  /*1154e0*/  @P2 STG.E desc[UR60][R232.64], R252 ;  /* 0x000000fce8002986 */ /* 0x0043e8000c10193c */
[----:B-1----:R-:W2:Y:S04]  /*1154f0*/  LDL.LU R252, [R1+0x720] ;  /* 0x0007200001fc7983 */ /* 0x002ea80000300800 */
[----:B------:R-:W2:Y:S01]  /*115500*/  LDL.LU R248, [R1+0x1f54] ;  /* 0x001f540001f87983 */ /* 0x000ea20000300800 */
[----:B------:R-:W-:Y:S01]  /*115510*/  ISETP.LT.AND P4, PT, R13, R18, !P6 ;  /* 0x000000120d00720c */ /* 0x000fe20007781270 */
[----:B------:R-:W-:-:S02]  /*115520*/  IMAD.WIDE R196, R0, 0x4, R8 ;  /* 0x0000000400c47825 */ /* 0x000fc400078e0208 */
[----:B------:R-:W2:Y:S02]  /*115530*/  LDL.LU R251, [R1+0x1b14] ;  /* 0x001b140001fb7983 */ /* 0x000ea40000300800 */
[C---:B------:R-:W-:Y:S01]  /*115540*/  IMAD.WIDE R198, R10.reuse, 0x4, R2 ;  /* 0x000000040ac67825 */ /* 0x040fe200078e0202 */
[-C--:B------:R-:W-:Y:S01]  /*115550*/  ISETP.LT.AND P2, PT, R17, R18.reuse, !P6 ;  /* 0x000000121100720c */ /* 0x080fe20007741270 */
[----:B------:R-:W2:Y:S01]  /*115560*/  LDL.LU R247, [R1+0x1724] ;  /* 0x0017240001f77983 */ /* 0x000ea20000300800 */
[----:B------:R-:W-:Y:S02]  /*115570*/  ISETP.LT.AND P6, PT, R15, R18, !P6 ;  /* 0x000000120f00720c */ /* 0x000fe400077c1270 */
[----:B------:R-:W-:Y:S02]  /*115580*/  ISETP.GE.AND P0, PT, R235, R19, PT ;  /* 0x00000013eb00720c */ /* 0x000fe40003f06270 */
[----:B------:R-:W2:Y:S04]  /*115590*/  LDL.LU R235, [R1+0x4954] ;  /* 0x0049540001eb7983 */ /* 0x000ea80000300800 */
[----:B---3--:R1:W-:Y:S04]  /*1155a0*/  @P3 STG.E desc[UR60][R196.64], R246 ;  /* 0x000000f6c4003986 */ /* 0x0083e8000c10193c */
[----:B------:R3:W-:Y:S01]  /*1155b0*/  @P5 STG.E desc[UR60][R198.64], R250 ;  /* 0x000000fac6005986 */ /* 0x0007e2000c10193c */
[----:B-1----:R-:W-:-:S03]  /*1155c0*/  IMAD.WIDE R196, R10, 0x4, R4 ;  /* 0x000000040ac47825 */ /* 0x002fc600078e0204 */
[----:B------:R-:W2:Y:S04]  /*1155d0*/  LDL.LU R246, [R1+0x1314] ;  /* 0x0013140001f67983 */ /* 0x000ea80000300800 */
[----:B---3--:R-:W3:Y:S01]  /*1155e0*/  LDL.LU R250, [R1+0xf24] ;  /* 0x000f240001fa7983 */ /* 0x008ee20000300800 */
[----:B------:R-:W-:-:S03]  /*1155f0*/  IMAD.WIDE R198, R10, 0x4, R6 ;  /* 0x000000040ac67825 */ /* 0x000fc600078e0206 */
[----:B----4-:R1:W-:Y:S04]  /*115600*/  @P4 STG.E desc[UR60][R196.64], R249 ;  /* 0x000000f9c4004986 */ /* 0x0103e8000c10193c */
[----:B------:R-:W-:Y:S01]  /*115610*/  @P2 STG.E desc[UR60][R198.64], R244 ;  /* 0x000000f4c6002986 */ /* 0x000fe2000c10193c */
[----:B------:R-:W-:-:S03]  /*115620*/  ISETP.GE.AND P4, PT, R234, R19, PT ;  /* 0x00000013ea00720c */ /* 0x000fc60003f86270 */
[----:B-1----:R-:W4:Y:S01]  /*115630*/  LDL.LU R249, [R1+0xb24] ;  /* 0x000b240001f97983 */ /* 0x002f220000300800 */
[----:B------:R-:W-:-:S03]  /*115640*/  IMAD.WIDE R196, R10, 0x4, R8 ;  /* 0x000000040ac47825 */ /* 0x000fc600078e0208 */
[----:B------:R-:W4:Y:S04]  /*115650*/  LDL.LU R234, [R1+0x494c] ;  /* 0x00494c0001ea7983 */ /* 0x000f280000300800 */
[----:B--2---:R1:W-:Y:S04]  /*115660*/  @P6 STG.E desc[UR60][R196.64], R252 ;  /* 0x000000fcc4006986 */ /* 0x0043e8000c10193c */
[----:B-1----:R-:W2:Y:S01]  /*115670*/  LDL.LU R252, [R1+0x324] ;  /* 0x0003240001fc7983 */ /* 0x002ea20000300800 */
[----:B------:R-:W-:Y:S01]  /*115680*/  ISETP.GE.AND P1, PT, R236, R19, PT ;  /* 0x00000013ec00720c */ /* 0x000fe20003f26270 */
[----:B------:R-:W-:-:S02]  /*115690*/  IMAD.IADD R0, R10, 0x1, R14 ;  /* 0x000000010a007824 */ /* 0x000fc400078e020e */
[----:B------:R-:W2:Y:S01]  /*1156a0*/  LDL.LU R244, [R1+0x724] ;  /* 0x0007240001f47983 */ /* 0x000ea20000300800 */
[-C--:B------:R-:W-:Y:S02]  /*1156b0*/  ISETP.LT.AND P5, PT, R11, R18.reuse, !P1 ;  /* 0x000000120b00720c */ /* 0x080fe40004fa1270 */
[-C--:B------:R-:W-:Y:S01]  /*1156c0*/  ISETP.LT.AND P3, PT, R13, R18.reuse, !P1 ;  /* 0x000000120d00720c */ /* 0x080fe20004f61270 */
[C---:B------:R-:W-:Y:S01]  /*1156d0*/  IMAD.WIDE R198, R0.reuse, 0x4, R2 ;  /* 0x0000000400c67825 */ /* 0x040fe200078e0202 */
[-C--:B------:R-:W-:Y:S02]  /*1156e0*/  ISETP.LT.AND P2, PT, R17, R18.reuse, !P1 ;  /* 0x000000121100720c */ /* 0x080fe40004f41270 */
[-C--:B------:R-:W-:Y:S01]  /*1156f0*/  ISETP.LT.AND P1, PT, R15, R18.reuse, !P1 ;  /* 0x000000120f00720c */ /* 0x080fe20004f21270 */
[C---:B------:R-:W-:Y:S01]  /*115700*/  IMAD.WIDE R232, R0.reuse, 0x4, R4 ;  /* 0x0000000400e87825 */ /* 0x040fe200078e0204 */
[----:B------:R-:W-:Y:S02]  /*115710*/  ISETP.LT.AND P6, PT, R13, R18, !P0 ;  /* 0x000000120d00720c */ /* 0x000fe400047c1270 */
[C---:B------:R-:W-:Y:S01]  /*115720*/  IADD3 R10, R0.reuse, R16, RZ ;  /* 0x00000010000a7210 */ /* 0x040fe20007ffe0ff */
[----:B------:R-:W-:Y:S01]  /*115730*/  IMAD.WIDE R196, R0, 0x4, R6 ;  /* 0x0000000400c47825 */ /* 0x000fe200078e0206 */
[----:B------:R-:W1:Y:S08]  /*115740*/  LDC R14, c[0x0][0x248] ;  /* 0x00009200ff0e7b82 */ /* 0x000e700000000800 */
[----:B------:R-:W1:Y:S01]  /*115750*/  LDC R16, c[0x0][0x248] ;  /* 0x00009200ff107b82 */ /* 0x000e620000000800 */
[----:B------:R3:W-:Y:S01]  /*115760*/  @P5 STG.E desc[UR60][R198.64], R248 ;  /* 0x000000f8c6005986 */ /* 0x0007e2000c10193c */
[----:B------:R-:W-:-:S03]  /*115770*/  ISETP.LT.AND P5, PT, R11, R18, !P0 ;  /* 0x000000120b00720c */ /* 0x000fc600047a1270 */
[----:B------:R3:W-:Y:S04]  /*115780*/  @P3 STG.E desc[UR60][R232.64], R251 ;  /* 0x000000fbe8003986 */ /* 0x0007e8000c10193c */
        /* <DEDUP_REMOVED lines=13> */
[----:B----4-:R1:W-:Y:S04]  /*115860*/  @P6 STG.E desc[UR60][R196.64], R249 ;  /* 0x000000f9c4006986 */ /* 0x0103e8000c10193c */
[----:B-1----:R-:W4:Y:S01]  /*115870*/  LDL.LU R249, [R1+0xf28] ;  /* 0x000f280001f97983 */ /* 0x002f220000300800 */
[----:B------:R-:W-:-:S03]  /*115880*/  IMAD.WIDE R196, R10, 0x4, R6 ;  /* 0x000000040ac47825 */ /* 0x000fc600078e0206 */
[----:B------:R-:W4:Y:S04]  /*115890*/  LDL.LU R250, [R1+0xb28] ;  /* 0x000b280001fa7983 */ /* 0x000f280000300800 */
[----:B--2---:R1:W-:Y:S04]  /*1158a0*/  @P3 STG.E desc[UR60][R196.64], R252 ;  /* 0x000000fcc4003986 */ /* 0x0043e8000c10193c */
[----:B-1----:R-:W2:Y:S01]  /*1158b0*/  LDL.LU R252, [R1+0x328] ;  /* 0x0003280001fc7983 */ /* 0x002ea20000300800 */
[-C--:B------:R-:W-:Y:S02]  /*1158c0*/  ISETP.LT.AND P0, PT, R15, R18.reuse, !P0 ;  /* 0x000000120f00720c */ /* 0x080fe40004701270 */
[-C--:B------:R-:W-:Y:S01]  /*1158d0*/  ISETP.LT.AND P6, PT, R11, R18.reuse, !P4 ;  /* 0x000000120b00720c */ /* 0x080fe200067c1270 */
[C---:B------:R-:W-:Y:S01]  /*1158e0*/  IMAD.IADD R0, R10.reuse, 0x1, R14 ;  /* 0x000000010a007824 */ /* 0x040fe200078e020e */
[----:B------:R-:W-:Y:S01]  /*1158f0*/  ISETP.LT.AND P5, PT, R13, R18, !P4 ;  /* 0x000000120d00720c */ /* 0x000fe200067a1270 */
[----:B------:R-:W-:-:S04]  /*115900*/  IMAD.WIDE R196, R10, 0x4, R8 ;  /* 0x000000040ac47825 */ /* 0x000fc800078e0208 */
[----:B------:R-:W-:Y:S01]  /*115910*/  IMAD.WIDE R198, R0, 0x4, R2 ;  /* 0x0000000400c67825 */ /* 0x000fe200078e0202 */
[----:B------:R-:W-:Y:S02]  /*115920*/  ISETP.GE.AND P1, PT, R234, R19, PT ;  /* 0x00000013ea00720c */ /* 0x000fe40003f26270 */
[-C--:B------:R-:W-:Y:S02]  /*115930*/  ISETP.LT.AND P3, PT, R17, R18.reuse, !P4 ;  /* 0x000000121100720c */ /* 0x080fe40006761270 */
[-C--:B------:R-:W-:Y:S01]  /*115940*/  ISETP.LT.AND P4, PT, R15, R18.reuse, !P4 ;  /* 0x000000120f00720c */ /* 0x080fe20006781270 */
[----:B------:R-:W2:Y:S01]  /*115950*/  LDL.LU R234, [R1+0x4958] ;  /* 0x0049580001ea7983 */ /* 0x000ea20000300800 */
[----:B------:R-:W-:Y:S01]  /*115960*/  IMAD.WIDE R232, R0, 0x4, R4 ;  /* 0x0000000400e87825 */ /* 0x000fe200078e0204 */
[----:B------:R-:W1:Y:S02]  /*115970*/  LDC R14, c[0x0][0x248] ;  /* 0x00009200ff0e7b82 */ /* 0x000e640000000800 */
[----:B------:R3:W-:Y:S01]  /*115980*/  @P0 STG.E desc[UR60][R196.64], R244 ;  /* 0x000000f4c4000986 */ /* 0x0007e2000c10193c */
[----:B------:R-:W-:-:S03]  /*115990*/  ISETP.LT.AND P0, PT, R11, R18, !P2 ;  /* 0x000000120b00720c */ /* 0x000fc60005701270 */
[----:B---3--:R3:W-:Y:S01]  /*1159a0*/  @P6 STG.E desc[UR60][R198.64], R248 ;  /* 0x000000f8c6006986 */ /* 0x0087e2000c10193c */
[----:B------:R-:W-:-:S03]  /*1159b0*/  IADD3 R10, R0, R16, RZ ;  /* 0x00000010000a7210 */ /* 0x000fc60007ffe0ff */
[----:B------:R3:W-:Y:S04]  /*1159c0*/  @P5 STG.E desc[UR60][R232.64], R251 ;  /* 0x000000fbe8005986 */ /* 0x0007e8000c10193c */
[----:B------:R-:W2:Y:S01]  /*1159d0*/  LDL.LU R244, [R1+0x728] ;  /* 0x0007280001f47983 */ /* 0x000ea20000300800 */
[----:B------:R-:W-:-:S04]  /*1159e0*/  IMAD.WIDE R196, R0, 0x4, R6 ;  /* 0x0000000400c47825 */ /* 0x000fc800078e0206 */
[----:B---3--:R-:W-:Y:S01]  /*1159f0*/  IMAD.WIDE R198, R0, 0x4, R8 ;  /* 0x0000000400c67825 */ /* 0x008fe200078e0208 */
[-C--:B------:R-:W-:Y:S01]  /*115a00*/  ISETP.LT.AND P6, PT, R17, R18.reuse, !P2 ;  /* 0x000000121100720c */ /* 0x080fe200057c1270 */
[----:B------:R-:W3:Y:S04]  /*115a10*/  LDL.LU R248, [R1+0x1f5c] ;  /* 0x001f5c0001f87983 */ /* 0x000ee80000300800 */
[----:B------:R-:W3:Y:S01]  /*115a20*/  LDL.LU R251, [R1+0x1b1c] ;  /* 0x001b1c0001fb7983 */ /* 0x000ee20000300800 */
[----:B------:R-:W-:Y:S01]  /*115a30*/  ISETP.LT.AND P5, PT, R13, R18, !P2 ;  /* 0x000000120d00720c */ /* 0x000fe200057a1270 */
[----:B------:R-:W-:Y:S02]  /*115a40*/  IMAD.WIDE R232, R10, 0x4, R2 ;  /* 0x000000040ae87825 */ /* 0x000fe400078e0202 */
[----:B------:R1:W-:Y:S01]  /*115a50*/  @P3 STG.E desc[UR60][R196.64], R247 ;  /* 0x000000f7c4003986 */ /* 0x0003e2000c10193c */
[----:B------:R-:W-:-:S03]  /*115a60*/  ISETP.GE.AND P3, PT, R235, R19, PT ;  /* 0x00000013eb00720c */ /* 0x000fc60003f66270 */
[----:B------:R1:W-:Y:S01]  /*115a70*/  @P4 STG.E desc[UR60][R198.64], R246 ;  /* 0x000000f6c6004986 */ /* 0x0003e2000c10193c */
[----:B------:R-:W3:Y:S03]  /*115a80*/  LDC R16, c[0x0][0x248] ;  /* 0x00009200ff107b82 */ /* 0x000ee60000000800 */
[----:B-1----:R-:W3:Y:S04]  /*115a90*/  LDL.LU R247, [R1+0x172c] ;  /* 0x00172c0001f77983 */ /* 0x002ee80000300800 */
[----:B------:R-:W3:Y:S01]  /*115aa0*/  LDL.LU R235, [R1+0x4960] ;  /* 0x0049600001eb7983 */ /* 0x000ee20000300800 */
[----:B------:R-:W-:-:S04]  /*115ab0*/  IMAD.WIDE R196, R10, 0x4, R4 ;  /* 0x000000040ac47825 */ /* 0x000fc800078e0204 */
[----:B------:R-:W-:Y:S01]  /*115ac0*/  IMAD.WIDE R198, R10, 0x4, R6 ;  /* 0x000000040ac67825 */ /* 0x000fe200078e0206 */
[----:B----4-:R1:W-:Y:S04]  /*115ad0*/  @P0 STG.E desc[UR60][R232.64], R249 ;  /* 0x000000f9e8000986 */ /* 0x0103e8000c10193c */
[----:B------:R4:W-:Y:S04]  /*115ae0*/  @P5 STG.E desc[UR60][R196.64], R250 ;  /* 0x000000fac4005986 */ /* 0x0009e8000c10193c */
[----:B-1----:R-:W3:Y:S04]  /*115af0*/  LDL.LU R249, [R1+0x131c] ;  /* 0x00131c0001f97983 */ /* 0x002ee80000300800 */
[----:B------:R-:W3:Y:S04]  /*115b00*/  LDL.LU R246, [R1+0xf2c] ;  /* 0x000f2c0001f67983 */ /* 0x000ee80000300800 */
[----:B----4-:R-:W4:Y:S04]  /*115b10*/  LDL.LU R250, [R1+0xb2c] ;  /* 0x000b2c0001fa7983 */ /* 0x010f280000300800 */
[----:B--2---:R1:W-:Y:S04]  /*115b20*/  @P6 STG.E desc[UR60][R198.64], R252 ;  /* 0x000000fcc6006986 */ /* 0x0043e8000c10193c */
[----:B-1----:R-:W2:Y:S01]  /*115b30*/  LDL.LU R252, [R1+0x32c] ;  /* 0x00032c0001fc7983 */ /* 0x002ea20000300800 */
[----:B------:R-:W-:-:S02]  /*115b40*/  ISETP.LT.AND P2, PT, R15, R18, !P2 ;  /* 0x000000120f00720c */ /* 0x000fc40005741270 */
[-C--:B------:R-:W-:Y:S01]  /*115b50*/  ISETP.LT.AND P4, PT, R11, R18.reuse, !P1 ;  /* 0x000000120b00720c */ /* 0x080fe20004f81270 */
[C---:B------:R-:W-:Y:S01]  /*115b60*/  IMAD.IADD R0, R10.reuse, 0x1, R14 ;  /* 0x000000010a007824 */ /* 0x040fe200078e020e */
[----:B------:R-:W-:Y:S01]  /*115b70*/  ISETP.LT.AND P0, PT, R13, R18, !P1 ;  /* 0x000000120d00720c */ /* 0x000fe20004f01270 */
[----:B------:R-:W-:-:S04]  /*115b80*/  IMAD.WIDE R196, R10, 0x4, R8 ;  /* 0x000000040ac47825 */ /* 0x000fc800078e0208 */
[----:B------:R-:W-:Y:S01]  /*115b90*/  IMAD.WIDE R198, R0, 0x4, R2 ;  /* 0x0000000400c67825 */ /* 0x000fe200078e0202 */
[-C--:B------:R-:W-:Y:S02]  /*115ba0*/  ISETP.LT.AND P6, PT, R17, R18.reuse, !P1 ;  /* 0x000000121100720c */ /* 0x080fe40004fc1270 */
[----:B------:R-:W-:Y:S01]  /*115bb0*/  ISETP.GE.AND P5, PT, R234, R19, PT ;  /* 0x00000013ea00720c */ /* 0x000fe20003fa6270 */
[----:B------:R-:W-:Y:S01]  /*115bc0*/  IMAD.WIDE R232, R0, 0x4, R4 ;  /* 0x0000000400e87825 */ /* 0x000fe200078e0204 */
[-C--:B------:R-:W-:Y:S01]  /*115bd0*/  ISETP.LT.AND P1, PT, R15, R18.reuse, !P1 ;  /* 0x000000120f00720c */ /* 0x080fe20004f21270 */
[----:B------:R-:W2:Y:S04]  /*115be0*/  LDL.LU R234, [R1+0x495c] ;  /* 0x00495c0001ea7983 */ /* 0x000ea80000300800 */
        /* <DEDUP_REMOVED lines=9> */
[----:B------:R-:W3:Y:S04]  /*115c80*/  LDL.LU R251, [R1+0x1b20] ;  /* 0x001b200001fb7983 */ /* 0x000ee80000300800 */
[----:B------:R-:W3:Y:S01]  /*115c90*/  LDL.LU R244, [R1+0x1f60] ;  /* 0x001f600001f47983 */ /* 0x000ee20000300800 */
[C---:B------:R-:W-:Y:S01]  /*115ca0*/  IMAD.WIDE R198, R0.reuse, 0x4, R8 ;  /* 0x0000000400c67825 */ /* 0x040fe200078e0208 */
[----:B------:R-:W-:-:S02]  /*115cb0*/  IADD3 R10, R0, R16, RZ ;  /* 0x00000010000a7210 */ /* 0x000fc40007ffe0ff */
[----:B------:R1:W-:Y:S01]  /*115cc0*/  @P6 STG.E desc[UR60][R196.64], R247 ;  /* 0x000000f7c4006986 */ /* 0x0003e2000c10193c */
[----:B------:R-:W3:Y:S01]  /*115cd0*/  LDC R0, c[0x0][0x248] ;  /* 0x00009200ff007b82 */ /* 0x000ee20000000800 */
[----:B------:R-:W-:-:S07]  /*115ce0*/  ISETP.LT.AND P3, PT, R15, R18, !P3 ;  /* 0x000000120f00720c */ /* 0x000fce0005f61270 */
[----:B------:R-:W3:Y:S01]  /*115cf0*/  LDC R16, c[0x0][0x248] ;  /* 0x00009200ff107b82 */ /* 0x000ee20000000800 */
[C---:B------:R-:W-:Y:S01]  /*115d00*/  IMAD.WIDE R232, R10.reuse, 0x4, R6 ;  /* 0x000000040ae87825 */ /* 0x040fe200078e0206 */
[----:B-1----:R-:W3:Y:S03]  /*115d10*/  LDL.LU R247, [R1+0x1320] ;  /* 0x0013200001f77983 */ /* 0x002ee60000300800 */
[C---:B------:R-:W-:Y:S01]  /*115d20*/  IMAD.WIDE R196, R10.reuse, 0x4, R2 ;  /* 0x000000040ac47825 */ /* 0x040fe200078e0202 */
[----:B------:R1:W-:Y:S04]  /*115d30*/  @P1 STG.E desc[UR60][R198.64], R249 ;  /* 0x000000f9c6001986 */ /* 0x0003e8000c10193c */
[----:B------:R4:W-:Y:S04]  /*115d40*/  @P2 STG.E desc[UR60][R196.64], R246 ;  /* 0x000000f6c4002986 */ /* 0x0009e8000c10193c */
[----:B-1----:R-:W3:Y:S01]  /*115d50*/  LDL.LU R249, [R1+0x1730] ;  /* 0x0017300001f97983 */ /* 0x002ee20000300800 */
[----:B------:R-:W-:-:S03]  /*115d60*/  IMAD.WIDE R198, R10, 0x4, R4 ;  /* 0x000000040ac67825 */ /* 0x000fc600078e0204 */
[----:B------:R-:W3:Y:S04]  /*115d70*/  LDL.LU R236, [R1+0x4964] ;  /* 0x0049640001ec7983 */ /* 0x000ee80000300800 */
[----:B----4-:R-:W4:Y:S04]  /*115d80*/  LDL.LU R246, [R1+0xf30] ;  /* 0x000f300001f67983 */ /* 0x010f280000300800 */
[----:B------:R1:W-:Y:S04]  /*115d90*/  @P0 STG.E desc[UR60][R198.64], R250 ;  /* 0x000000fac6000986 */ /* 0x0003e8000c10193c */
[----:B--2---:R2:W-:Y:S04]  /*115da0*/  @P4 STG.E desc[UR60][R232.64], R252 ;  /* 0x000000fce8004986 */ /* 0x0045e8000c10193c */
[----:B-1----:R-:W4:Y:S04]  /*115db0*/  LDL.LU R250, [R1+0xb30] ;  /* 0x000b300001fa7983 */ /* 0x002f280000300800 */
[----:B--2---:R-:W2:Y:S01]  /*115dc0*/  LDL.LU R252, [R1+0x730] ;  /* 0x0007300001fc7983 */ /* 0x004ea20000300800 */
[----:B------:R-:W-:-:S02]  /*115dd0*/  ISETP.LT.AND P1, PT, R11, R18, !P5 ;  /* 0x000000120b00720c */ /* 0x000fc40006f21270 */
[----:B------:R-:W-:Y:S01]  /*115de0*/  ISETP.LT.AND P4, PT, R13, R18, !P5 ;  /* 0x000000120d00720c */ /* 0x000fe20006f81270 */
[----:B------:R-:W-:-:S04]  /*115df0*/  IMAD.WIDE R196, R10, 0x4, R8 ;  /* 0x000000040ac47825 */ /* 0x000fc800078e0208 */
[----:B------:R-:W-:Y:S01]  /*115e00*/  IMAD.IADD R14, R10, 0x1, R14 ;  /* 0x000000010a0e7824 */ /* 0x000fe200078e020e */
[-C--:B------:R-:W-:Y:S02]  /*115e10*/  ISETP.LT.AND P2, PT, R17, R18.reuse, !P5 ;  /* 0x000000121100720c */ /* 0x080fe40006f41270 */
[----:B------:R-:W-:Y:S01]  /*115e20*/  ISETP.LT.AND P5, PT, R15, R18, !P5 ;  /* 0x000000120f00720c */ /* 0x000fe20006fa1270 */
[----:B------:R-:W-:Y:S01]  /*115e30*/  IMAD.WIDE R198, R14, 0x4, R2 ;  /* 0x000000040ec67825 */ /* 0x000fe200078e0202 */
[----:B------:R-:W-:-:S03]  /*115e40*/  ISETP.GE.AND P6, PT, R235, R19, PT ;  /* 0x00000013eb00720c */ /* 0x000fc60003fc6270 */
[----:B------:R-:W-:Y:S01]  /*115e50*/  IMAD.WIDE R232, R14, 0x4, R8 ;  /* 0x000000040ee87825 */ /* 0x000fe200078e0208 */
[----:B------:R-:W2:Y:S04]  /*115e60*/  LDL.LU R235, [R1+0x4968] ;  /* 0x0049680001eb7983 */ /* 0x000ea80000300800 */
[----:B---3--:R1:W-:Y:S04]  /*115e70*/  @P3 STG.E desc[UR60][R196.64], R248 ;  /* 0x000000f8c4003986 */ /* 0x0083e8000c10193c */
[----:B------:R3:W-:Y:S01]  /*115e80*/  @P1 STG.E desc[UR60][R198.64], R251 ;  /* 0x000000fbc6001986 */ /* 0x0007e2000c10193c */
[----:B------:R-:W-:-:S02]  /*115e90*/  ISETP.LT.AND P1, PT, R11, R18, !P6 ;  /* 0x000000120b00720c */ /* 0x000fc40007721270 */
[----:B------:R-:W-:Y:S02]  /*115ea0*/  ISETP.LT.AND P3, PT, R17, R18, !P6 ;  /* 0x000000121100720c */ /* 0x000fe40007761270 */
[C---:B------:R-:W-:Y:S01]  /*115eb0*/  IADD3 R0, R14.reuse, R0, RZ ;  /* 0x000000000e007210 */ /* 0x040fe20007ffe0ff */
[----:B-1----:R-:W-:-:S04]  /*115ec0*/  IMAD.WIDE R196, R14, 0x4, R4 ;  /* 0x000000040ec47825 */ /* 0x002fc800078e0204 */
[----:B---3--:R-:W-:Y:S01]  /*115ed0*/  IMAD.WIDE R198, R14, 0x4, R6 ;  /* 0x000000040ec67825 */ /* 0x008fe200078e0206 */
[----:B------:R-:W3:Y:S04]  /*115ee0*/  LDL.LU R248, [R1+0x330] ;  /* 0x0003300001f87983 */ /* 0x000ee80000300800 */
[----:B------:R1:W-:Y:S01]  /*115ef0*/  @P4 STG.E desc[UR60][R196.64], R244 ;  /* 0x000000f4c4004986 */ /* 0x0003e2000c10193c */
[----:B------:R-:W-:-:S03]  /*115f00*/  ISETP.LT.AND P4, PT, R13, R18, !P6 ;  /* 0x000000120d00720c */ /* 0x000fc60007781270 */
[----:B------:R1:W-:Y:S04]  /*115f10*/  @P2 STG.E desc[UR60][R198.64], R247 ;  /* 0x000000f7c6002986 */ /* 0x0003e8000c10193c */
[----:B------:R-:W3:Y:S01]  /*115f20*/  LDL.LU R251, [R1+0x1b24] ;  /* 0x001b240001fb7983 */ /* 0x000ee20000300800 */
[----:B------:R-:W-:Y:S01]  /*115f30*/  ISETP.GE.AND P0, PT, R234, R19, PT ;  /* 0x00000013ea00720c */ /* 0x000fe20003f06270 */
[C---:B------:R-:W-:Y:S01]  /*115f40*/  IMAD.IADD R10, R0.reuse, 0x1, R16 ;  /* 0x00000001000a7824 */ /* 0x040fe200078e0210 */
[----:B------:R-:W3:Y:S01]  /*115f50*/  LDC R14, c[0x0][0x248] ;  /* 0x00009200ff0e7b82 */ /* 0x000ee20000000800 */
[----:B-1----:R-:W-:-:S04]  /*115f60*/  IMAD.WIDE R196, R0, 0x4, R2 ;  /* 0x0000000400c47825 */ /* 0x002fc800078e0202 */
[C---:B------:R-:W-:Y:S01]  /*115f70*/  IMAD.WIDE R198, R0.reuse, 0x4, R4 ;  /* 0x0000000400c67825 */ /* 0x040fe200078e0204 */
[----:B------:R-:W-:Y:S02]  /*115f80*/  ISETP.LT.AND P6, PT, R15, R18, !P6 ;  /* 0x000000120f00720c */ /* 0x000fe400077c1270 */
[----:B------:R-:W1:Y:S01]  /*115f90*/  LDC R16, c[0x0][0x248] ;  /* 0x00009200ff107b82 */ /* 0x000e620000000800 */
[----:B------:R1:W-:Y:S04]  /*115fa0*/  @P5 STG.E desc[UR60][R232.64], R249 ;  /* 0x000000f9e8005986 */ /* 0x0003e8000c10193c */
[----:B----4-:R-:W-:Y:S04]  /*115fb0*/  @P1 STG.E desc[UR60][R196.64], R246 ;  /* 0x000000f6c4001986 */ /* 0x010fe8000c10193c */
[----:B-1----:R-:W4:Y:S01]  /*115fc0*/  LDL.LU R249, [R1+0x1f64] ;  /* 0x001f640001f97983 */ /* 0x002f220000300800 */
[----:B------:R-:W-:-:S03]  /*115fd0*/  IMAD.WIDE R232, R0, 0x4, R6 ;  /* 0x0000000400e87825 */ /* 0x000fc600078e0206 */
[----:B------:R-:W4:Y:S04]  /*115fe0*/  LDL.LU R234, [R1+0x4970] ;  /* 0x0049700001ea7983 */ /* 0x000f280000300800 */
[----:B------:R-:W4:Y:S04]  /*115ff0*/  LDL.LU R244, [R1+0x1324] ;  /* 0x0013240001f47983 */ /* 0x000f280000300800 */
[----:B------:R-:W-:Y:S04]  /*116000*/  @P4 STG.E desc[UR60][R198.64], R250 ;  /* 0x000000fac6004986 */ /* 0x000fe8000c10193c */
[----:B--2---:R1:W-:Y:S04]  /*116010*/  @P3 STG.E desc[UR60][R232.64], R252 ;  /* 0x000000fce8003986 */ /* 0x0043e8000c10193c */
[----:B-1----:R-:W2:Y:S01]  /*116020*/  LDL.LU R252, [R1+0x1734] ;  /* 0x0017340001fc7983 */ /* 0x002ea20000300800 */
[----:B------:R-:W-:-:S03]  /*116030*/  ISETP.LT.AND P5, PT, R11, R18, !P0 ;  /* 0x000000120b00720c */ /* 0x000fc600047a1270 */
[----:B------:R-:W2:Y:S04]  /*116040*/  LDL.LU R246, [R1+0xf34] ;  /* 0x000f340001f67983 */ /* 0x000ea80000300800 */
[----:B------:R-:W2:Y:S01]  /*116050*/  LDL.LU R250, [R1+0xb34] ;  /* 0x000b340001fa7983 */ /* 0x000ea20000300800 */
[----:B------:R-:W-:Y:S01]  /*116060*/  ISETP.LT.AND P3, PT, R13, R18, !P0 ;  /* 0x000000120d00720c */ /* 0x000fe20004761270 */
[----:B------:R-:W-:-:S04]  /*116070*/  IMAD.WIDE R196, R0, 0x4, R8 ;  /* 0x0000000400c47825 */ /* 0x000fc800078e0208 */
        /* <DEDUP_REMOVED lines=20> */
[----:B------:R-:W-:Y:S02]  /*1161c0*/  ISETP.GE.AND P2, PT, R236, R19, PT ;  /* 0x00000013ec00720c */ /* 0x000fe40003f46270 */
[----:B------:R-:W-:-:S02]  /*1161d0*/  IADD3 R0, R10, R14, RZ ;  /* 0x0000000e0a007210 */ /* 0x000fc40007ffe0ff */
[CC--:B------:R-:W-:Y:S01]  /*1161e0*/  ISETP.LT.AND P0, PT, R11.reuse, R18.reuse, !P1 ;  /* 0x000000120b00720c */ /* 0x0c0fe20004f01270 */
[----:B------:R-:W2:Y:S01]  /*1161f0*/  LDL.LU R244, [R1+0x1738] ;  /* 0x0017380001f47983 */ /* 0x000ea20000300800 */
        /* <DEDUP_REMOVED lines=9> */
[----:B------:R-:W1:Y:S01]  /*116290*/  LDC R16, c[0x0][0x248] ;  /* 0x00009200ff107b82 */ /* 0x000e620000000800 */
[----:B------:R3:W-:Y:S04]  /*1162a0*/  @P6 STG.E desc[UR60][R198.64], R246 ;  /* 0x000000f6c6006986 */ /* 0x0007e8000c10193c */
        /* <DEDUP_REMOVED lines=28> */
[----:B------:R-:W-:Y:S02]  /*116470*/  ISETP.GE.AND P0, PT, R234, R19, PT ;  /* 0x00000013ea00720c */ /* 0x000fe40003f06270 */
[-C--:B------:R-:W-:Y:S01]  /*116480*/  ISETP.LT.AND P3, PT, R15, R18.reuse, !P3 ;  /* 0x000000120f00720c */ /* 0x080fe20005f61270 */
[C---:B------:R-:W-:Y:S01]  /*116490*/  IMAD.WIDE R232, R0.reuse, 0x4, R4 ;  /* 0x0000000400e87825 */ /* 0x040fe200078e0204 */
[----:B------:R-:W2:Y:S04]  /*1164a0*/  LDL.LU R234, [R1+0x4994] ;  /* 0x0049940001ea7983 */ /* 0x000ea80000300800 */
[----:B------:R1:W-:Y:S01]  /*1164b0*/  @P1 STG.E desc[UR60][R196.64], R244 ;  /* 0x000000f4c4001986 */ /* 0x0003e2000c10193c */
[----:B------:R-:W-:Y:S01]  /*1164c0*/  ISETP.LT.AND P1, PT, R11, R18, !P4 ;  /* 0x000000120b00720c */ /* 0x000fe20006721270 */
[C---:B------:R-:W-:Y:S01]  /*1164d0*/  IMAD.IADD R10, R0.reuse, 0x1, R16 ;  /* 0x00000001000a7824 */ /* 0x040fe200078e0210 */
[----:B------:R-:W2:Y:S08]  /*1164e0*/  LDC R14, c[0x0][0x248] ;  /* 0x00009200ff0e7b82 */ /* 0x000eb00000000800 */
[----:B------:R-:W2:Y:S01]  /*1164f0*/  LDC R16, c[0x0][0x248] ;  /* 0x00009200ff107b82 */ /* 0x000ea20000000800 */
[----:B---3--:R3:W-:Y:S04]  /*116500*/  @P2 STG.E desc[UR60][R198.64], R246 ;  /* 0x000000f6c6002986 */ /* 0x0087e8000c10193c */
[----:B------:R3:W-:Y:S04]  /*116510*/  @P5 STG.E desc[UR60][R232.64], R250 ;  /* 0x000000fae8005986 */ /* 0x0007e8000c10193c */
[----:B-1----:R-:W2:Y:S01]  /*116520*/  LDL.LU R244, [R1+0x173c] ;  /* 0x00173c0001f47983 */ /* 0x002ea20000300800 */
        /* <DEDUP_REMOVED lines=29> */
[----:B------:R-:W-:Y:S02]  /*116700*/  ISETP.GE.AND P2, PT, R234, R19, PT ;  /* 0x00000013ea00720c */ /* 0x000fe40003f46270 */
        /* <DEDUP_REMOVED lines=11> */
[----:B------:R-:W3:Y:S01]  /*1167c0*/  LDL.LU R250, [R1+0xb40] ;  /* 0x000b400001fa7983 */ /* 0x000ee20000300800 */
[----:B------:R-:W-:-:S03]  /*1167d0*/  IMAD.WIDE R198, R0, 0x4, R8 ;  /* 0x0000000400c67825 */ /* 0x000fc600078e0208 */
[----:B------:R-:W3:Y:S01]  /*1167e0*/  LDL.LU R244, [R1+0xf40] ;  /* 0x000f400001f47983 */ /* 0x000ee20000300800 */
[----:B------:R-:W-:-:S03]  /*1167f0*/  IMAD.IADD R10, R0, 0x1, R16 ;  /* 0x00000001000a7824 */ /* 0x000fc600078e0210 */
[----:B------:R1:W-:Y:S01]  /*116800*/  @P5 STG.E desc[UR60][R196.64], R247 ;  /* 0x000000f7c4005986 */ /* 0x0003e2000c10193c */
[----:B------:R-:W3:Y:S01]  /*116810*/  LDC R0, c[0x0][0x248] ;  /* 0x00009200ff007b82 */ /* 0x000ee20000000800 */
[----:B------:R-:W-:Y:S01]  /*116820*/  IMAD.WIDE R232, R10, 0x4, R6 ;  /* 0x000000040ae87825 */ /* 0x000fe200078e0206 */
[----:B------:R-:W-:-:S06]  /*116830*/  ISETP.LT.AND P6, PT, R15, R18, !P6 ;  /* 0x000000120f00720c */ /* 0x000fcc00077c1270 */
[----:B------:R-:W3:Y:S01]  /*116840*/  LDC R16, c[0x0][0x248] ;  /* 0x00009200ff107b82 */ /* 0x000ee20000000800 */
[----:B-1----:R-:W3:Y:S01]  /*116850*/  LDL.LU R247, [R1+0x340] ;  /* 0x0003400001f77983 */ /* 0x002ee20000300800 */
[----:B------:R-:W-:-:S03]  /*116860*/  IMAD.WIDE R196, R10, 0x4, R2 ;  /* 0x000000040ac47825 */ /* 0x000fc600078e0202 */
        /* <DEDUP_REMOVED lines=36> */
[C---:B------:R-:W-:Y:S01]  /*116ab0*/  IMAD.WIDE R198, R0.reuse, 0x4, R4 ;  /* 0x0000000400c67825 */ /* 0x040fe200078e0204 */
[----:B------:R1:W-:Y:S04]  /*116ac0*/  @P2 STG.E desc[UR60][R232.64], R249 ;  /* 0x000000f9e8002986 */ /* 0x0003e8000c10193c */
[----:B----4-:R-:W-:Y:S01]  /*116ad0*/  @P0 STG.E desc[UR60][R196.64], R248 ;  /* 0x000000f8c4000986 */ /* 0x010fe2000c10193c */
        /* <DEDUP_REMOVED lines=35> */
[----:B------:R-:W-:Y:S01]  /*116d10*/  IMAD.IADD R0, R10, 0x1, R14 ;  /* 0x000000010a007824 */ /* 0x000fe200078e020e */
[CC--:B------:R-:W-:Y:S01]  /*116d20*/  ISETP.LT.AND P4, PT, R11.reuse, R18.reuse, !P0 ;  /* 0x000000120b00720c */ /* 0x0c0fe20004781270 */
[----:B------:R-:W2:Y:S01]  /*116d30*/  LDL.LU R244, [R1+0x748] ;  /* 0x0007480001f47983 */ /* 0x000ea20000300800 */
[----:B------:R-:W-:-:S02]  /*116d40*/  ISETP.LT.AND P5, PT, R11, R18, !P2 ;  /* 0x000000120b00720c */ /* 0x000fc400057a1270 */
[-C--:B------:R-:W-:Y:S01]  /*116d50*/  ISETP.LT.AND P3, PT, R13, R18.reuse, !P2 ;  /* 0x000000120d00720c */ /* 0x080fe20005761270 */
[C---:B------:R-:W-:Y:S01]  /*116d60*/  IMAD.WIDE R198, R0.reuse, 0x4, R2 ;  /* 0x0000000400c67825 */ /* 0x040fe200078e0202 */
[-C--:B------:R-:W-:Y:S02]  /*116d70*/  ISETP.LT.AND P1, PT, R17, R18.reuse, !P2 ;  /* 0x000000121100720c */ /* 0x080fe40005721270 */
[----:B------:R-:W-:Y:S01]  /*116d80*/  ISETP.LT.AND P2, PT, R15, R18, !P2 ;  /* 0x000000120f00720c */ /* 0x000fe20005741270 */
[C---:B------:R-:W-:Y:S01]  /*116d90*/  IMAD.WIDE R232, R0.reuse, 0x4, R4 ;  /* 0x0000000400e87825 */ /* 0x040fe200078e0204 */
[----:B------:R-:W-:-:S03]  /*116da0*/  IADD3 R10, R0, R16, RZ ;  /* 0x00000010000a7210 */ /* 0x000fc60007ffe0ff */
        /* <DEDUP_REMOVED lines=291> */
[-C--:B------:R-:W-:Y:S01]  /*117fe0*/  ISETP.LT.AND P1, PT, R15, R18.reuse, !P1 ;  /* 0x000000120f00720c */ /* 0x080fe20004f21270 */
[----:B------:R-:W-:Y:S01]  /*117ff0*/  IMAD.WIDE R198, R14, 0x4, R2 ;  /* 0x000000040ec67825 */ /* 0x000fe200078e0202 */
[----:B------:R-:W-:Y:S02]  /*118000*/  ISETP.GE.AND P4, PT, R235, R19, PT ;  /* 0x00000013eb00720c */ /* 0x000fe40003f86270 */
[----:B------:R-:W2:Y:S04]  /*118010*/  LDL.LU R235, [R1+0x4a14] ;  /* 0x004a140001eb7983 */ /* 0x000ea80000300800 */
[----:B---3--:R1:W-:Y:S04]  /*118020*/  @P5 STG.E desc[UR60][R196.64], R246 ;  /* 0x000000f6c4005986 */ /* 0x0083e8000c10193c */
[----:B------:R3:W-:Y:S01]  /*118030*/  @P0 STG.E desc[UR60][R198.64], R250 ;  /* 0x000000fac6000986 */ /* 0x0007e2000c10193c */
[----:B------:R-:W-:-:S02]  /*118040*/  ISETP.LT.AND P0, PT, R11, R18, !P4 ;  /* 0x000000120b00720c */ /* 0x000fc40006701270 */
[----:B------:R-:W-:Y:S01]  /*118050*/  ISETP.LT.AND P5, PT, R13, R18, !P4 ;  /* 0x000000120d00720c */ /* 0x000fe200067a1270 */
[----:B------:R-:W-:-:S04]  /*118060*/  IMAD.WIDE R232, R14, 0x4, R8 ;  /* 0x000000040ee87825 */ /* 0x000fc800078e0208 */
[C---:B-1----:R-:W-:Y:S01]  /*118070*/  IMAD.WIDE R196, R14.reuse, 0x4, R4 ;  /* 0x000000040ec47825 */ /* 0x042fe200078e0204 */
[----:B------:R-:W2:Y:S03]  /*118080*/  LDL.LU R246, [R1+0x1768] ;  /* 0x0017680001f67983 */ /* 0x000ea60000300800 */
[C---:B---3--:R-:W-:Y:S01]  /*118090*/  IMAD.WIDE R198, R14.reuse, 0x4, R6 ;  /* 0x000000040ec67825 */ /* 0x048fe200078e0206 */
[----:B------:R-:W3:Y:S04]  /*1180a0*/  LDL.LU R250, [R1+0xf68] ;  /* 0x000f680001fa7983 */ /* 0x000ee80000300800 */
[----:B------:R1:W-:Y:S01]  /*1180b0*/  @P2 STG.E desc[UR60][R196.64], R244 ;  /* 0x000000f4c4002986 */ /* 0x0003e2000c10193c */
[----:B------:R-:W-:Y:S01]  /*1180c0*/  ISETP.LT.AND P2, PT, R17, R18, !P4 ;  /* 0x000000121100720c */ /* 0x000fe20006741270 */
[----:B------:R-:W-:-:S02]  /*1180d0*/  IMAD.IADD R0, R14, 0x1, R0 ;  /* 0x000000010e007824 */ /* 0x000fc400078e0200 */
[----:B------:R1:W-:Y:S01]  /*1180e0*/  @P3 STG.E desc[UR60][R198.64], R247 ;  /* 0x000000f7c6003986 */ /* 0x0003e2000c10193c */
[----:B------:R-:W-:Y:S02]  /*1180f0*/  ISETP.GE.AND P6, PT, R234, R19, PT ;  /* 0x00000013ea00720c */ /* 0x000fe40003fc6270 */
[----:B------:R-:W-:Y:S01]  /*118100*/  ISETP.LT.AND P4, PT, R15, R18, !P4 ;  /* 0x000000120f00720c */ /* 0x000fe20006781270 */
[----:B------:R-:W3:Y:S01]  /*118110*/  LDC R14, c[0x0][0x248] ;  /* 0x00009200ff0e7b82 */ /* 0x000ee20000000800 */
[----:B-1----:R-:W-:-:S04]  /*118120*/  IMAD.WIDE R196, R0, 0x4, R2 ;  /* 0x0000000400c47825 */ /* 0x002fc800078e0202 */
[C---:B------:R-:W-:Y:S01]  /*118130*/  IMAD.WIDE R198, R0.reuse, 0x4, R4 ;  /* 0x0000000400c67825 */ /* 0x040fe200078e0204 */
        /* <DEDUP_REMOVED lines=10> */
[----:B------:R-:W2:Y:S01]  /*1181e0*/  LDL.LU R248, [R1+0x1f9c] ;  /* 0x001f9c0001f87983 */ /* 0x000ea20000300800 */
[----:B------:R-:W-:-:S03]  /*1181f0*/  IADD3 R10, R0, R16, RZ ;  /* 0x00000010000a7210 */ /* 0x000fc60007ffe0ff */
[----:B------:R-:W2:Y:S01]  /*118200*/  LDL.LU R251, [R1+0x135c] ;  /* 0x00135c0001fb7983 */ /* 0x000ea20000300800 */
[----:B------:R-:W-:Y:S01]  /*118210*/  ISETP.LT.AND P5, PT, R13, R18, !P6 ;  /* 0x000000120d00720c */ /* 0x000fe200077a1270 */
[----:B------:R-:W-:-:S04]  /*118220*/  IMAD.WIDE R196, R0, 0x4, R8 ;  /* 0x0000000400c47825 */ /* 0x000fc800078e0208 */
[C---:B------:R-:W-:Y:S01]  /*118230*/  IMAD.WIDE R198, R10.reuse, 0x4, R2 ;  /* 0x000000040ac67825 */ /* 0x040fe200078e0202 */
[----:B------:R-:W-:Y:S01]  /*118240*/  ISETP.GE.AND P0, PT, R235, R19, PT ;  /* 0x00000013eb00720c */ /* 0x000fe20003f06270 */
[----:B------:R-:W2:Y:S04]  /*118250*/  LDL.LU R247, [R1+0x1b5c] ;  /* 0x001b5c0001f77983 */ /* 0x000ea80000300800 */
[----:B------:R-:W2:Y:S01]  /*118260*/  LDL.LU R235, [R1+0x4a2c] ;  /* 0x004a2c0001eb7983 */ /* 0x000ea20000300800 */
[-C--:B------:R-:W-:Y:S02]  /*118270*/  ISETP.LT.AND P2, PT, R17, R18.reuse, !P6 ;  /* 0x000000121100720c */ /* 0x080fe40007741270 */
[----:B------:R-:W-:Y:S01]  /*118280*/  ISETP.LT.AND P6, PT, R15, R18, !P6 ;  /* 0x000000120f00720c */ /* 0x000fe200077c1270 */
[----:B------:R-:W1:Y:S01]  /*118290*/  LDC R16, c[0x0][0x248] ;  /* 0x00009200ff107b82 */ /* 0x000e620000000800 */
[----:B------:R3:W-:Y:S04]  /*1182a0*/  @P4 STG.E desc[UR60][R196.64], R246 ;  /* 0x000000f6c4004986 */ /* 0x0007e8000c10193c */
[----:B---3--:R3:W-:Y:S04]  /*1182b0*/  @P3 STG.E desc[UR60][R198.64], R250 ;  /* 0x000000fac6003986 */ /* 0x0087e8000c10193c */
[----:B------:R-:W2:Y:S04]  /*1182c0*/  LDL.LU R246, [R1+0x176c] ;  /* 0x00176c0001f67983 */ /* 0x000ea80000300800 */
[----:B---3--:R-:W3:Y:S01]  /*1182d0*/  LDL.LU R250, [R1+0xf6c] ;  /* 0x000f6c0001fa7983 */ /* 0x008ee20000300800 */
[----:B------:R-:W-:-:S04]  /*1182e0*/  IMAD.WIDE R196, R10, 0x4, R4 ;  /* 0x000000040ac47825 */ /* 0x000fc800078e0204 */
[----:B------:R-:W-:Y:S01]  /*1182f0*/  IMAD.WIDE R198, R10, 0x4, R6 ;  /* 0x000000040ac67825 */ /* 0x000fe200078e0206 */
[----:B----4-:R4:W-:Y:S04]  /*118300*/  @P5 STG.E desc[UR60][R196.64], R249 ;  /* 0x000000f9c4005986 */ /* 0x0109e8000c10193c */
[----:B------:R-:W-:Y:S01]  /*118310*/  @P2 STG.E desc[UR60][R198.64], R244 ;  /* 0x000000f4c6002986 */ /* 0x000fe2000c10193c */
[----:B------:R-:W-:-:S03]  /*118320*/  ISETP.GE.AND P5, PT, R234, R19, PT ;  /* 0x00000013ea00720c */ /* 0x000fc60003fa6270 */
[----:B----4-:R-:W4:Y:S01]  /*118330*/  LDL.LU R249, [R1+0xb6c] ;  /* 0x000b6c0001f97983 */ /* 0x010f220000300800 */
[----:B------:R-:W-:-:S03]  /*118340*/  IMAD.WIDE R196, R10, 0x4, R8 ;  /* 0x000000040ac47825 */ /* 0x000fc600078e0208 */
[----:B------:R-:W4:Y:S04]  /*118350*/  LDL.LU R234, [R1+0x4a1c] ;  /* 0x004a1c0001ea7983 */ /* 0x000f280000300800 */
[----:B--2---:R2:W-:Y:S04]  /*118360*/  @P6 STG.E desc[UR60][R196.64], R252 ;  /* 0x000000fcc4006986 */ /* 0x0045e8000c10193c */
[----:B--2---:R-:W2:Y:S01]  /*118370*/  LDL.LU R252, [R1+0x36c] ;  /* 0x00036c0001fc7983 */ /* 0x004ea20000300800 */
[----:B------:R-:W-:Y:S01]  /*118380*/  ISETP.GE.AND P1, PT, R236, R19, PT ;  /* 0x00000013ec00720c */ /* 0x000fe20003f26270 */
[----:B------:R-:W-:-:S02]  /*118390*/  IMAD.IADD R0, R10, 0x1, R14 ;  /* 0x000000010a007824 */ /* 0x000fc400078e020e */
[----:B------:R-:W2:Y:S01]  /*1183a0*/  LDL.LU R244, [R1+0x76c] ;  /* 0x00076c0001f47983 */ /* 0x000ea20000300800 */
[-C--:B------:R-:W-:Y:S02]  /*1183b0*/  ISETP.LT.AND P4, PT, R11, R18.reuse, !P1 ;  /* 0x000000120b00720c */ /* 0x080fe40004f81270 */
[-C--:B------:R-:W-:Y:S01]  /*1183c0*/  ISETP.LT.AND P3, PT, R13, R18.reuse, !P1 ;  /* 0x000000120d00720c */ /* 0x080fe20004f61270 */
[----:B------:R-:W-:Y:S01]  /*1183d0*/  IMAD.WIDE R198, R0, 0x4, R2 ;  /* 0x0000000400c67825 */ /* 0x000fe200078e0202 */
[----:B------:R-:W-:-:S03]  /*1183e0*/  ISETP.LT.AND P2, PT, R17, R18, !P1 ;  /* 0x000000121100720c */ /* 0x000fc60004f41270 */
[C---:B------:R-:W-:Y:S01]  /*1183f0*/  IMAD.WIDE R232, R0.reuse, 0x4, R4 ;  /* 0x0000000400e87825 */ /* 0x040fe200078e0204 */
[----:B------:R-:W-:Y:S02]  /*118400*/  ISETP.LT.AND P1, PT, R15, R18, !P1 ;  /* 0x000000120f00720c */ /* 0x000fe40004f21270 */
[C---:B-1----:R-:W-:Y:S01]  /*118410*/  IADD3 R10, R0.reuse, R16, RZ ;  /* 0x00000010000a7210 */ /* 0x042fe20007ffe0ff */
[----:B------:R-:W-:Y:S01]  /*118420*/  IMAD.WIDE R196, R0, 0x4, R6 ;  /* 0x0000000400c47825 */ /* 0x000fe200078e0206 */
[-C--:B------:R-:W-:Y:S01]  /*118430*/  ISETP.LT.AND P6, PT, R13, R18.reuse, !P0 ;  /* 0x000000120d00720c */ /* 0x080fe200047c1270 */
[----:B------:R-:W1:Y:S08]  /*118440*/  LDC R14, c[0x0][0x248] ;  /* 0x00009200ff0e7b82 */ /* 0x000e700000000800 */
[----:B------:R-:W1:Y:S01]  /*118450*/  LDC R16, c[0x0][0x248] ;  /* 0x00009200ff107b82 */ /* 0x000e620000000800 */
[----:B------:R3:W-:Y:S01]  /*118460*/  @P4 STG.E desc[UR60][R198.64], R248 ;  /* 0x000000f8c6004986 */ /* 0x0007e2000c10193c */
[----:B------:R-:W-:-:S03]  /*118470*/  ISETP.LT.AND P4, PT, R11, R18, !P0 ;  /* 0x000000120b00720c */ /* 0x000fc60004781270 */
[----:B------:R3:W-:Y:S04]  /*118480*/  @P3 STG.E desc[UR60][R232.64], R251 ;  /* 0x000000fbe8003986 */ /* 0x0007e8000c10193c */
[----:B---3--:R-:W3:Y:S04]  /*118490*/  LDL.LU R248, [R1+0x1b60] ;  /* 0x001b600001f87983 */ /* 0x008ee80000300800 */
[----:B------:R-:W3:Y:S01]  /*1184a0*/  LDL.LU R251, [R1+0x1fa0] ;  /* 0x001fa00001fb7983 */ /* 0x000ee20000300800 */
[----:B------:R-:W-:-:S04]  /*1184b0*/  IMAD.WIDE R232, R0, 0x4, R8 ;  /* 0x0000000400e87825 */ /* 0x000fc800078e0208 */
[----:B------:R-:W-:Y:S01]  /*1184c0*/  IMAD.WIDE R198, R10, 0x4, R2 ;  /* 0x000000040ac67825 */ /* 0x000fe200078e0202 */
[----:B------:R1:W-:Y:S01]  /*1184d0*/  @P2 STG.E desc[UR60][R196.64], R247 ;  /* 0x000000f7c4002986 */ /* 0x0003e2000c10193c */
[----:B------:R-:W-:-:S03]  /*1184e0*/  ISETP.GE.AND P2, PT, R235, R19, PT ;  /* 0x00000013eb00720c */ /* 0x000fc60003f46270 */
[----:B------:R1:W-:Y:S01]  /*1184f0*/  @P1 STG.E desc[UR60][R232.64], R246 ;  /* 0x000000f6e8001986 */ /* 0x0003e2000c10193c */
[----:B------:R-:W-:-:S03]  /*118500*/  ISETP.LT.AND P3, PT, R17, R18, !P0 ;  /* 0x000000121100720c */ /* 0x000fc60004761270 */
[----:B------:R1:W-:Y:S04]  /*118510*/  @P4 STG.E desc[UR60][R198.64], R250 ;  /* 0x000000fac6004986 */ /* 0x0003e8000c10193c */
[----:B-1----:R-:W3:Y:S04]  /*118520*/  LDL.LU R247, [R1+0x1360] ;  /* 0x0013600001f77983 */ /* 0x002ee80000300800 */
[----:B------:R-:W3:Y:S04]  /*118530*/  LDL.LU R235, [R1+0x4a28] ;  /* 0x004a280001eb7983 */ /* 0x000ee80000300800 */
[----:B------:R-:W3:Y:S01]  /*118540*/  LDL.LU R246, [R1+0x1770] ;  /* 0x0017700001f67983 */ /* 0x000ee20000300800 */
[----:B------:R-:W-:-:S03]  /*118550*/  IMAD.WIDE R196, R10, 0x4, R4 ;  /* 0x000000040ac47825 */ /* 0x000fc600078e0204 */
[----:B------:R-:W3:Y:S04]  /*118560*/  LDL.LU R250, [R1+0xf70] ;  /* 0x000f700001fa7983 */ /* 0x000ee80000300800 */
[----:B----4-:R1:W-:Y:S04]  /*118570*/  @P6 STG.E desc[UR60][R196.64], R249 ;  /* 0x000000f9c4006986 */ /* 0x0103e8000c10193c */
[----:B-1----:R-:W4:Y:S01]  /*118580*/  LDL.LU R249, [R1+0xb70] ;  /* 0x000b700001f97983 */ /* 0x002f220000300800 */
[----:B------:R-:W-:-:S05]  /*118590*/  IMAD.WIDE R196, R10, 0x4, R6 ;  /* 0x000000040ac47825 */ /* 0x000fca00078e0206 */
        /* <DEDUP_REMOVED lines=9> */
[-C--:B------:R-:W-:Y:S01]  /*118630*/  ISETP.LT.AND P3, PT, R17, R18.reuse, !P5 ;  /* 0x000000121100720c */ /* 0x080fe20006f61270 */
[----:B------:R-:W2:Y:S01]  /*118640*/  LDL.LU R234, [R1+0x4a34] ;  /* 0x004a340001ea7983 */ /* 0x000ea20000300800 */
[----:B------:R-:W-:Y:S01]  /*118650*/  IMAD.WIDE R232, R0, 0x4, R4 ;  /* 0x0000000400e87825 */ /* 0x000fe200078e0204 */
[-C--:B------:R-:W-:Y:S01]  /*118660*/  ISETP.LT.AND P5, PT, R15, R18.reuse, !P5 ;  /* 0x000000120f00720c */ /* 0x080fe20006fa1270 */
[----:B------:R-:W1:Y:S01]  /*118670*/  LDC R14, c[0x0][0x248] ;  /* 0x00009200ff0e7b82 */ /* 0x000e620000000800 */
        /* <DEDUP_REMOVED lines=17> */
[----:B------:R1:W-:Y:S04]  /*118790*/  @P0 STG.E desc[UR60][R232.64], R250 ;  /* 0x000000fae8000986 */ /* 0x0003e8000c10193c */
[----:B-1----:R-:W3:Y:S04]  /*1187a0*/  LDL.LU R247, [R1+0x1364] ;  /* 0x0013640001f77983 */ /* 0x002ee80000300800 */
[----:B------:R-:W3:Y:S01]  /*1187b0*/  LDL.LU R235, [R1+0x4a38] ;  /* 0x004a380001eb7983 */ /* 0x000ee20000300800 */
[----:B------:R-:W-:-:S03]  /*1187c0*/  IMAD.WIDE R198, R10, 0x4, R4 ;  /* 0x000000040ac67825 */ /* 0x000fc600078e0204 */
[----:B------:R-:W3:Y:S04]  /*1187d0*/  LDL.LU R250, [R1+0x1774] ;  /* 0x0017740001fa7983 */ /* 0x000ee80000300800 */
[----:B------:R-:W3:Y:S01]  /*1187e0*/  LDL.LU R246, [R1+0xf74] ;  /* 0x000f740001f67983 */ /* 0x000ee20000300800 */
[----:B------:R-:W-:-:S03]  /*1187f0*/  IMAD.WIDE R196, R10, 0x4, R6 ;  /* 0x000000040ac47825 */ /* 0x000fc600078e0206 */
[----:B----4-:R1:W-:Y:S04]  /*118800*/  @P4 STG.E desc[UR60][R198.64], R249 ;  /* 0x000000f9c6004986 */ /* 0x0103e8000c10193c */
[----:B-1----:R-:W4:Y:S04]  /*118810*/  LDL.LU R249, [R1+0xb74] ;  /* 0x000b740001f97983 */ /* 0x002f280000300800 */
        /* <DEDUP_REMOVED lines=8> */
[----:B------:R-:W-:Y:S02]  /*1188a0*/  ISETP.GE.AND P4, PT, R234, R19, PT ;  /* 0x00000013ea00720c */ /* 0x000fe40003f86270 */
[-C--:B------:R-:W-:Y:S01]  /*1188b0*/  ISETP.LT.AND P6, PT, R17, R18.reuse, !P1 ;  /* 0x000000121100720c */ /* 0x080fe20004fc1270 */
[----:B------:R-:W-:Y:S01]  /*1188c0*/  IMAD.WIDE R232, R0, 0x4, R4 ;  /* 0x0000000400e87825 */ /* 0x000fe200078e0204 */
[----:B------:R-:W2:Y:S01]  /*1188d0*/  LDL.LU R234, [R1+0x4a30] ;  /* 0x004a300001ea7983 */ /* 0x000ea20000300800 */
[-C--:B------:R-:W-:Y:S01]  /*1188e0*/  ISETP.LT.AND P1, PT, R15, R18.reuse, !P1 ;  /* 0x000000120f00720c */ /* 0x080fe20004f21270 */
[----:B------:R-:W1:Y:S02]  /*1188f0*/  LDC R14, c[0x0][0x248] ;  /* 0x00009200ff0e7b82 */ /* 0x000e640000000800 */
[----:B------:R-:W-:Y:S04]  /*118900*/  @P2 STG.E desc[UR60][R196.64], R244 ;  /* 0x000000f4c4002986 */ /* 0x000fe8000c10193c */
[----:B---3--:R3:W-:Y:S04]  /*118910*/  @P5 STG.E desc[UR60][R198.64], R248 ;  /* 0x000000f8c6005986 */ /* 0x0087e8000c10193c */
[----:B------:R3:W-:Y:S01]  /*118920*/  @P0 STG.E desc[UR60][R232.64], R251 ;  /* 0x000000fbe8000986 */ /* 0x0007e2000c10193c */
[----:B------:R-:W-:-:S02]  /*118930*/  ISETP.LT.AND P2, PT, R11, R18, !P3 ;  /* 0x000000120b00720c */ /* 0x000fc40005f41270 */
[----:B------:R-:W-:Y:S02]  /*118940*/  ISETP.LT.AND P0, PT, R13, R18, !P3 ;  /* 0x000000120d00720c */ /* 0x000fe40005f01270 */
[C---:B------:R-:W-:Y:S01]  /*118950*/  IADD3 R10, R0.reuse, R16, RZ ;  /* 0x00000010000a7210 */ /* 0x040fe20007ffe0ff */
[----:B---3--:R-:W3:Y:S04]  /*118960*/  LDL.LU R248, [R1+0x374] ;  /* 0x0003740001f87983 */ /* 0x008ee80000300800 */
[----:B------:R-:W3:Y:S04]  /*118970*/  LDL.LU R251, [R1+0x1b68] ;  /* 0x001b680001fb7983 */ /* 0x000ee80000300800 */
[----:B------:R-:W3:Y:S01]  /*118980*/  LDL.LU R244, [R1+0x1fa8] ;  /* 0x001fa80001f47983 */ /* 0x000ee20000300800 */
[----:B------:R-:W-:-:S04]  /*118990*/  IMAD.WIDE R196, R0, 0x4, R6 ;  /* 0x0000000400c47825 */ /* 0x000fc800078e0206 */
[----:B------:R-:W-:Y:S01]  /*1189a0*/  IMAD.WIDE R198, R0, 0x4, R8 ;  /* 0x0000000400c67825 */ /* 0x000fe200078e0208 */
[----:B------:R-:W-:-:S03]  /*1189b0*/  ISETP.LT.AND P5, PT, R17, R18, !P3 ;  /* 0x000000121100720c */ /* 0x000fc60005fa1270 */
[C---:B------:R-:W-:Y:S01]  /*1189c0*/  IMAD.WIDE R232, R10.reuse, 0x4, R6 ;  /* 0x000000040ae87825 */ /* 0x040fe200078e0206 */
[----:B------:R-:W3:Y:S01]  /*1189d0*/  LDC R0, c[0x0][0x248] ;  /* 0x00009200ff007b82 */ /* 0x000ee20000000800 */
[----:B------:R1:W-:Y:S04]  /*1189e0*/  @P6 STG.E desc[UR60][R196.64], R247 ;  /* 0x000000f7c4006986 */ /* 0x0003e8000c10193c */
[----:B------:R1:W-:Y:S03]  /*1189f0*/  @P1 STG.E desc[UR60][R198.64], R250 ;  /* 0x000000fac6001986 */ /* 0x0003e6000c10193c */
[----:B------:R-:W3:Y:S01]  /*118a00*/  LDC R16, c[0x0][0x248] ;  /* 0x00009200ff107b82 */ /* 0x000ee20000000800 */
[----:B-1----:R-:W3:Y:S01]  /*118a10*/  LDL.LU R247, [R1+0x1368] ;  /* 0x0013680001f77983 */ /* 0x002ee20000300800 */
[----:B------:R-:W-:-:S03]  /*118a20*/  IMAD.WIDE R196, R10, 0x4, R2 ;  /* 0x000000040ac47825 */ /* 0x000fc600078e0202 */
[----:B------:R-:W3:Y:S01]  /*118a30*/  LDL.LU R250, [R1+0x1778] ;  /* 0x0017780001fa7983 */ /* 0x000ee20000300800 */
[----:B------:R-:W-:-:S03]  /*118a40*/  IMAD.WIDE R198, R10, 0x4, R4 ;  /* 0x000000040ac67825 */ /* 0x000fc600078e0204 */
[----:B------:R-:W3:Y:S04]  /*118a50*/  LDL.LU R236, [R1+0x4a40] ;  /* 0x004a400001ec7983 */ /* 0x000ee80000300800 */
[----:B------:R1:W-:Y:S04]  /*118a60*/  @P2 STG.E desc[UR60][R196.64], R246 ;  /* 0x000000f6c4002986 */ /* 0x0003e8000c10193c */
[----:B-1----:R-:W3:Y:S04]  /*118a70*/  LDL.LU R246, [R1+0xf78] ;  /* 0x000f780001f67983 */ /* 0x002ee80000300800 */
[----:B----4-:R1:W-:Y:S04]  /*118a80*/  @P0 STG.E desc[UR60][R198.64], R249 ;  /* 0x000000f9c6000986 */ /* 0x0103e8000c10193c */
[----:B-1----:R-:W4:Y:S04]  /*118a90*/  LDL.LU R249, [R1+0xb78] ;  /* 0x000b780001f97983 */ /* 0x002f280000300800 */
[----:B--2---:R1:W-:Y:S04]  /*118aa0*/  @P5 STG.E desc[UR60][R232.64], R252 ;  /* 0x000000fce8005986 */ /* 0x0043e8000c10193c */
[----:B-1----:R-:W2:Y:S01]  /*118ab0*/  LDL.LU R252, [R1+0x778] ;  /* 0x0007780001fc7983 */ /* 0x002ea20000300800 */
[----:B------:R-:W-:-:S02]  /*118ac0*/  ISETP.LT.AND P3, PT, R15, R18, !P3 ;  /* 0x000000120f00720c */ /* 0x000fc40005f61270 */
[-C--:B------:R-:W-:Y:S02]  /*118ad0*/  ISETP.LT.AND P1, PT, R11, R18.reuse, !P4 ;  /* 0x000000120b00720c */ /* 0x080fe40006721270 */
[----:B------:R-:W-:Y:S01]  /*118ae0*/  ISETP.LT.AND P5, PT, R13, R18, !P4 ;  /* 0x000000120d00720c */ /* 0x000fe200067a1270 */
[----:B------:R-:W-:-:S04]  /*118af0*/  IMAD.WIDE R196, R10, 0x4, R8 ;  /* 0x000000040ac47825 */ /* 0x000fc800078e0208 */
[----:B------:R-:W-:Y:S01]  /*118b00*/  IMAD.IADD R14, R10, 0x1, R14 ;  /* 0x000000010a0e7824 */ /* 0x000fe200078e020e */
[-C--:B------:R-:W-:Y:S02]  /*118b10*/  ISETP.LT.AND P2, PT, R17, R18.reuse, !P4 ;  /* 0x000000121100720c */ /* 0x080fe40006741270 */
[-C--:B------:R-:W-:Y:S01]  /*118b20*/  ISETP.LT.AND P4, PT, R15, R18.reuse, !P4 ;  /* 0x000000120f00720c */ /* 0x080fe20006781270 */
[----:B------:R-:W-:Y:S01]  /*118b30*/  IMAD.WIDE R198, R14, 0x4, R2 ;  /* 0x000000040ec67825 */ /* 0x000fe200078e0202 */
[----:B------:R-:W-:Y:S01]  /*118b40*/  ISETP.GE.AND P6, PT, R235, R19, PT ;  /* 0x00000013eb00720c */ /* 0x000fe20003fc6270 */
[----:B---3--:R1:W-:Y:S04]  /*118b50*/  @P3 STG.E desc[UR60][R196.64], R248 ;  /* 0x000000f8c4003986 */ /* 0x0083e8000c10193c */
[----:B------:R3:W-:Y:S01]  /*118b60*/  @P1 STG.E desc[UR60][R198.64], R251 ;  /* 0x000000fbc6001986 */ /* 0x0007e2000c10193c */
[----:B------:R-:W-:-:S03]  /*118b70*/  ISETP.LT.AND P1, PT, R11, R18, !P6 ;  /* 0x000000120b00720c */ /* 0x000fc60007721270 */
[----:B------:R-:W2:Y:S01]  /*118b80*/  LDL.LU R235, [R1+0x4a4c] ;  /* 0x004a4c0001eb7983 */ /* 0x000ea20000300800 */
[C---:B------:R-:W-:Y:S01]  /*118b90*/  IADD3 R0, R14.reuse, R0, RZ ;  /* 0x000000000e007210 */ /* 0x040fe20007ffe0ff */
[----:B-1----:R-:W-:-:S04]  /*118ba0*/  IMAD.WIDE R196, R14, 0x4, R4 ;  /* 0x000000040ec47825 */ /* 0x002fc800078e0204 */
[C---:B---3--:R-:W-:Y:S01]  /*118bb0*/  IMAD.WIDE R198, R14.reuse, 0x4, R6 ;  /* 0x000000040ec67825 */ /* 0x048fe200078e0206 */
[----:B------:R-:W3:Y:S04]  /*118bc0*/  LDL.LU R248, [R1+0x378] ;  /* 0x0003780001f87983 */ /* 0x000ee80000300800 */
[----:B------:R1:W-:Y:S01]  /*118bd0*/  @P5 STG.E desc[UR60][R196.64], R244 ;  /* 0x000000f4c4005986 */ /* 0x0003e2000c10193c */
[-C--:B------:R-:W-:Y:S01]  /*118be0*/  ISETP.LT.AND P5, PT, R13, R18.reuse, !P6 ;  /* 0x000000120d00720c */ /* 0x080fe200077a1270 */
[----:B------:R-:W-:Y:S02]  /*118bf0*/  IMAD.WIDE R232, R14, 0x4, R8 ;  /* 0x000000040ee87825 */ /* 0x000fe400078e0208 */
[----:B------:R-:W3:Y:S01]  /*118c00*/  LDL.LU R251, [R1+0x1b6c] ;  /* 0x001b6c0001fb7983 */ /* 0x000ee20000300800 */
[----:B------:R-:W-:-:S03]  /*118c10*/  ISETP.LT.AND P3, PT, R17, R18, !P6 ;  /* 0x000000121100720c */ /* 0x000fc60007761270 */
[----:B------:R1:W-:Y:S04]  /*118c20*/  @P2 STG.E desc[UR60][R198.64], R247 ;  /* 0x000000f7c6002986 */ /* 0x0003e8000c10193c */
[----:B------:R1:W-:Y:S01]  /*118c30*/  @P4 STG.E desc[UR60][R232.64], R250 ;  /* 0x000000fae8004986 */ /* 0x0003e2000c10193c */
[----:B------:R-:W-:Y:S01]  /*118c40*/  ISETP.GE.AND P0, PT, R234, R19, PT ;  /* 0x00000013ea00720c */ /* 0x000fe20003f06270 */
[----:B------:R-:W3:Y:S01]  /*118c50*/  LDC R14, c[0x0][0x248] ;  /* 0x00009200ff0e7b82 */ /* 0x000ee20000000800 */
[----:B-1----:R-:W-:-:S04]  /*118c60*/  IMAD.WIDE R196, R0, 0x4, R2 ;  /* 0x0000000400c47825 */ /* 0x002fc800078e0202 */
[C---:B------:R-:W-:Y:S01]  /*118c70*/  IMAD.WIDE R198, R0.reuse, 0x4, R4 ;  /* 0x0000000400c67825 */ /* 0x040fe200078e0204 */
[----:B------:R-:W3:Y:S04]  /*118c80*/  LDL.LU R250, [R1+0x1fac] ;  /* 0x001fac0001fa7983 */ /* 0x000ee80000300800 */
[----:B------:R-:W3:Y:S04]  /*118c90*/  LDL.LU R234, [R1+0x4a54] ;  /* 0x004a540001ea7983 */ /* 0x000ee80000300800 */
[----:B------:R-:W3:Y:S04]  /*118ca0*/  LDL.LU R247, [R1+0x136c] ;  /* 0x00136c0001f77983 */ /* 0x000ee80000300800 */
[----:B------:R-:W-:Y:S01]  /*118cb0*/  @P1 STG.E desc[UR60][R196.64], R246 ;  /* 0x000000f6c4001986 */ /* 0x000fe2000c10193c */
[----:B------:R-:W-:-:S03]  /*118cc0*/  IMAD.WIDE R232, R0, 0x4, R6 ;  /* 0x0000000400e87825 */ /* 0x000fc600078e0206 */
[----:B----4-:R1:W-:Y:S04]  /*118cd0*/  @P5 STG.E desc[UR60][R198.64], R249 ;  /* 0x000000f9c6005986 */ /* 0x0103e8000c10193c */
[----:B-1----:R-:W4:Y:S04]  /*118ce0*/  LDL.LU R249, [R1+0x177c] ;  /* 0x00177c0001f97983 */ /* 0x002f280000300800 */
[----:B------:R-:W4:Y:S04]  /*118cf0*/  LDL.LU R246, [R1+0xf7c] ;  /* 0x000f7c0001f67983 */ /* 0x000f280000300800 */
        /* <DEDUP_REMOVED lines=9> */
[----:B------:R-:W2:Y:S01]  /*118d90*/  LDL.LU R244, [R1+0x77c] ;  /* 0x00077c0001f47983 */ /* 0x000ea20000300800 */
[----:B------:R-:W-:Y:S01]  /*118da0*/  IMAD.WIDE R198, R10, 0x4, R2 ;  /* 0x000000040ac67825 */ /* 0x000fe200078e0202 */
[-C--:B------:R-:W-:Y:S02]  /*118db0*/  ISETP.GE.AND P2, PT, R236, R19.reuse, PT ;  /* 0x00000013ec00720c */ /* 0x080fe40003f46270 */
[----:B------:R-:W-:Y:S01]  /*118dc0*/  ISETP.GE.AND P1, PT, R235, R19, PT ;  /* 0x00000013eb00720c */ /* 0x000fe20003f26270 */
[----:B------:R-:W1:Y:S01]  /*118dd0*/  LDC R16, c[0x0][0x248] ;  /* 0x00009200ff107b82 */ /* 0x000e620000000800 */
[----:B------:R-:W2:Y:S04]  /*118de0*/  LDL.LU R235, [R1+0x4a50] ;  /* 0x004a500001eb7983 */ /* 0x000ea80000300800 */
[----:B---3--:R3:W-:Y:S01]  /*118df0*/  @P6 STG.E desc[UR60][R196.64], R248 ;  /* 0x000000f8c4006986 */ /* 0x0087e2000c10193c */
[----:B------:R-:W-:-:S03]  /*118e00*/  ISETP.LT.AND P6, PT, R11, R18, !P2 ;  /* 0x000000120b00720c */ /* 0x000fc600057c1270 */
[----:B------:R3:W-:Y:S01]  /*118e10*/  @P4 STG.E desc[UR60][R198.64], R251 ;  /* 0x000000fbc6004986 */ /* 0x0007e2000c10193c */
[----:B------:R-:W-:Y:S01]  /*118e20*/  ISETP.LT.AND P4, PT, R13, R18, !P2 ;  /* 0x000000120d00720c */ /* 0x000fe20005781270 */
[C---:B---3--:R-:W-:Y:S02]  /*118e30*/  IMAD.WIDE R196, R10.reuse, 0x4, R4 ;  /* 0x000000040ac47825 */ /* 0x048fe400078e0204 */
[----:B------:R-:W3:Y:S04]  /*118e40*/  LDL.LU R248, [R1+0x37c] ;  /* 0x00037c0001f87983 */ /* 0x000ee80000300800 */
[----:B------:R-:W3:Y:S01]  /*118e50*/  LDL.LU R251, [R1+0x1fb0] ;  /* 0x001fb00001fb7983 */ /* 0x000ee20000300800 */
[C---:B------:R-:W-:Y:S01]  /*118e60*/  IMAD.WIDE R198, R10.reuse, 0x4, R6 ;  /* 0x000000040ac67825 */ /* 0x040fe200078e0206 */
[----:B------:R-:W-:-:S02]  /*118e70*/  IADD3 R0, R10, R14, RZ ;  /* 0x0000000e0a007210 */ /* 0x000fc40007ffe0ff */
[----:B------:R-:W3:Y:S01]  /*118e80*/  LDC R14, c[0x0][0x248] ;  /* 0x00009200ff0e7b82 */ /* 0x000ee20000000800 */
[----:B------:R1:W-:Y:S01]  /*118e90*/  @P3 STG.E desc[UR60][R196.64], R250 ;  /* 0x000000fac4003986 */ /* 0x0003e2000c10193c */
[----:B------:R-:W-:-:S03]  /*118ea0*/  ISETP.GE.AND P3, PT, R234, R19, PT ;  /* 0x00000013ea00720c */ /* 0x000fc60003f66270 */
[----:B------:R1:W-:Y:S01]  /*118eb0*/  @P5 STG.E desc[UR60][R198.64], R247 ;  /* 0x000000f7c6005986 */ /* 0x0003e2000c10193c */
[----:B------:R-:W-:-:S03]  /*118ec0*/  IMAD.WIDE R232, R0, 0x4, R4 ;  /* 0x0000000400e87825 */ /* 0x000fc600078e0204 */
[----:B-1----:R-:W3:Y:S01]  /*118ed0*/  LDL.LU R250, [R1+0x1b70] ;  /* 0x001b700001fa7983 */ /* 0x002ee20000300800 */
[----:B------:R-:W-:-:S03]  /*118ee0*/  IMAD.WIDE R196, R10, 0x4, R8 ;  /* 0x000000040ac47825 */ /* 0x000fc600078e0208 */
[----:B------:R-:W3:Y:S01]  /*118ef0*/  LDL.LU R234, [R1+0x4a5c] ;  /* 0x004a5c0001ea7983 */ /* 0x000ee20000300800 */
[----:B------:R-:W-:-:S03]  /*118f00*/  IMAD.WIDE R198, R0, 0x4, R2 ;  /* 0x0000000400c67825 */ /* 0x000fc600078e0202 */
        /* <DEDUP_REMOVED lines=8> */
[-C--:B------:R-:W-:Y:S02]  /*118f90*/  ISETP.LT.AND P2, PT, R15, R18.reuse, !P2 ;  /* 0x000000120f00720c */ /* 0x080fe40005741270 */
[-C--:B------:R-:W-:Y:S02]  /*118fa0*/  ISETP.LT.AND P0, PT, R11, R18.reuse, !P1 ;  /* 0x000000120b00720c */ /* 0x080fe40004f01270 */
[----:B------:R-:W-:Y:S01]  /*118fb0*/  ISETP.LT.AND P4, PT, R13, R18, !P1 ;  /* 0x000000120d00720c */ /* 0x000fe20004f81270 */
[----:B------:R-:W-:-:S04]  /*118fc0*/  IMAD.WIDE R196, R0, 0x4, R6 ;  /* 0x0000000400c47825 */ /* 0x000fc800078e0206 */
[C---:B------:R-:W-:Y:S02]  /*118fd0*/  IMAD.IADD R10, R0.reuse, 0x1, R16 ;  /* 0x00000001000a7824 */ /* 0x040fe400078e0210 */
[----:B------:R-:W-:Y:S01]  /*118fe0*/  IMAD.WIDE R232, R0, 0x4, R8 ;  /* 0x0000000400e87825 */ /* 0x000fe200078e0208 */
[----:B------:R-:W-:-:S03]  /*118ff0*/  ISETP.LT.AND P6, PT, R17, R18, !P1 ;  /* 0x000000121100720c */ /* 0x000fc60004fc1270 */
[C---:B------:R-:W-:Y:S01]  /*119000*/  IMAD.WIDE R198, R10.reuse, 0x4, R2 ;  /* 0x000000040ac67825 */ /* 0x040fe200078e0202 */
[----:B------:R1:W-:Y:S01]  /*119010*/  @P5 STG.E desc[UR60][R196.64], R244 ;  /* 0x000000f4c4005986 */ /* 0x0003e2000c10193c */
[----:B------:R-:W-:Y:S02]  /*119020*/  ISETP.GE.AND P5, PT, R235, R19, PT ;  /* 0x00000013eb00720c */ /* 0x000fe40003fa6270 */
[----:B------:R-:W-:Y:S01]  /*119030*/  ISETP.LT.AND P1, PT, R15, R18, !P1 ;  /* 0x000000120f00720c */ /* 0x000fe20004f21270 */
[----:B------:R-:W2:Y:S01]  /*119040*/  LDC R16, c[0x0][0x248] ;  /* 0x00009200ff107b82 */ /* 0x000ea20000000800 */
[----:B---3--:R3:W-:Y:S04]  /*119050*/  @P2 STG.E desc[UR60][R232.64], R248 ;  /* 0x000000f8e8002986 */ /* 0x0087e8000c10193c */
[----:B------:R3:W-:Y:S01]  /*119060*/  @P0 STG.E desc[UR60][R198.64], R251 ;  /* 0x000000fbc6000986 */ /* 0x0007e2000c10193c */
[----:B-1----:R-:W-:-:S03]  /*119070*/  IMAD.WIDE R196, R10, 0x4, R4 ;  /* 0x000000040ac47825 */ /* 0x002fc600078e0204 */
[----:B------:R-:W2:Y:S04]  /*119080*/  LDL.LU R244, [R1+0x380] ;  /* 0x0003800001f47983 */ /* 0x000ea80000300800 */
[----:B------:R-:W2:Y:S01]  /*119090*/  LDL.LU R235, [R1+0x4a64] ;  /* 0x004a640001eb7983 */ /* 0x000ea20000300800 */
[----:B------:R-:W-:-:S03]  /*1190a0*/  ISETP.LT.AND P2, PT, R11, R18, !P3 ;  /* 0x000000120b00720c */ /* 0x000fc60005f41270 */
[----:B---3--:R-:W3:Y:S04]  /*1190b0*/  LDL.LU R248, [R1+0x2d0] ;  /* 0x0002d00001f87983 */ /* 0x008ee80000300800 */
[----:B------:R-:W3:Y:S01]  /*1190c0*/  LDL.LU R251, [R1+0x1fb4] ;  /* 0x001fb40001fb7983 */ /* 0x000ee20000300800 */
[----:B------:R-:W-:Y:S02]  /*1190d0*/  IADD3 R0, R10, R14, RZ ;  /* 0x0000000e0a007210 */ /* 0x000fe40007ffe0ff */
[----:B------:R-:W1:Y:S01]  /*1190e0*/  LDC R14, c[0x0][0x248] ;  /* 0x00009200ff0e7b82 */ /* 0x000e620000000800 */
[----:B------:R1:W-:Y:S01]  /*1190f0*/  @P4 STG.E desc[UR60][R196.64], R250 ;  /* 0x000000fac4004986 */ /* 0x0003e2000c10193c */
[----:B------:R-:W-:Y:S01]  /*119100*/  ISETP.LT.AND P4, PT, R13, R18, !P3 ;  /* 0x000000120d00720c */ /* 0x000fe20005f81270 */
[----:B------:R-:W-:-:S04]  /*119110*/  IMAD.WIDE R198, R0, 0x4, R2 ;  /* 0x0000000400c67825 */ /* 0x000fc800078e0202 */
[----:B------:R-:W-:-:S04]  /*119120*/  IMAD.WIDE R232, R0, 0x4, R4 ;  /* 0x0000000400e87825 */ /* 0x000fc800078e0204 */
[----:B-1----:R-:W-:Y:S01]  /*119130*/  IMAD.WIDE R196, R10, 0x4, R6 ;  /* 0x000000040ac47825 */ /* 0x002fe200078e0206 */
[----:B------:R-:W3:Y:S01]  /*119140*/  LDL.LU R250, [R1+0x1b74] ;  /* 0x001b740001fa7983 */ /* 0x000ee20000300800 */
[----:B------:R-:W-:-:S03]  /*119150*/  ISETP.GE.AND P0, PT, R234, R19, PT ;  /* 0x00000013ea00720c */ /* 0x000fc60003f06270 */
[----:B------:R1:W-:Y:S04]  /*119160*/  @P6 STG.E desc[UR60][R196.64], R249 ;  /* 0x000000f9c4006986 */ /* 0x0003e8000c10193c */
[----:B-1----:R-:W3:Y:S01]  /*119170*/  LDL.LU R249, [R1+0x1374] ;  /* 0x0013740001f97983 */ /* 0x002ee20000300800 */
[----:B------:R-:W-:-:S03]  /*119180*/  IMAD.WIDE R196, R10, 0x4, R8 ;  /* 0x000000040ac47825 */ /* 0x000fc600078e0208 */
[----:B------:R-:W3:Y:S04]  /*119190*/  LDL.LU R234, [R1+0x4a78] ;  /* 0x004a780001ea7983 */ /* 0x000ee80000300800 */
[----:B------:R1:W-:Y:S04]  /*1191a0*/  @P1 STG.E desc[UR60][R196.64], R247 ;  /* 0x000000f7c4001986 */ /* 0x0003e8000c10193c */
[----:B----4-:R4:W-:Y:S04]  /*1191b0*/  @P2 STG.E desc[UR60][R198.64], R246 ;  /* 0x000000f6c6002986 */ /* 0x0109e8000c10193c */
[----:B--2---:R2:W-:Y:S04]  /*1191c0*/  @P4 STG.E desc[UR60][R232.64], R252 ;  /* 0x000000fce8004986 */ /* 0x0045e8000c10193c */
[----:B-1----:R-:W3:Y:S04]  /*1191d0*/  LDL.LU R247, [R1+0x1784] ;  /* 0x0017840001f77983 */ /* 0x002ee80000300800 */
[----:B----4-:R-:W4:Y:S04]  /*1191e0*/  LDL.LU R246, [R1+0x784] ;  /* 0x0007840001f67983 */ /* 0x010f280000300800 */
[----:B--2---:R-:W2:Y:S01]  /*1191f0*/  LDL.LU R252, [R1+0xb84] ;  /* 0x000b840001fc7983 */ /* 0x004ea20000300800 */
[----:B------:R-:W-:-:S02]  /*119200*/  ISETP.LT.AND P6, PT, R17, R18, !P3 ;  /* 0x000000121100720c */ /* 0x000fc40005fc1270 */
[-C--:B------:R-:W-:Y:S02]  /*119210*/  ISETP.LT.AND P3, PT, R15, R18.reuse, !P3 ;  /* 0x000000120f00720c */ /* 0x080fe40005f61270 */
[-C--:B------:R-:W-:Y:S01]  /*119220*/  ISETP.LT.AND P1, PT, R11, R18.reuse, !P5 ;  /* 0x000000120b00720c */ /* 0x080fe20006f21270 */
[C---:B------:R-:W-:Y:S02]  /*119230*/  IMAD.IADD R10, R0.reuse, 0x1, R16 ;  /* 0x00000001000a7824 */ /* 0x040fe400078e0210 */
[----:B------:R-:W-:Y:S01]  /*119240*/  IMAD.WIDE R196, R0, 0x4, R6 ;  /* 0x0000000400c47825 */ /* 0x000fe200078e0206 */
[----:B------:R-:W-:-:S03]  /*119250*/  ISETP.LT.AND P2, PT, R13, R18, !P5 ;  /* 0x000000120d00720c */ /* 0x000fc60006f41270 */
[----:B------:R-:W-:Y:S01]  /*119260*/  IMAD.WIDE R198, R0, 0x4, R8 ;  /* 0x0000000400c67825 */ /* 0x000fe200078e0208 */
[----:B------:R-:W-:-:S03]  /*119270*/  ISETP.LT.AND P4, PT, R17, R18, !P5 ;  /* 0x000000121100720c */ /* 0x000fc60006f81270 */
[----:B------:R-:W-:Y:S01]  /*119280*/  IMAD.WIDE R232, R10, 0x4, R2 ;  /* 0x000000040ae87825 */ /* 0x000fe200078e0202 */
[----:B------:R-:W-:Y:S01]  /*119290*/  ISETP.LT.AND P5, PT, R15, R18, !P5 ;  /* 0x000000120f00720c */ /* 0x000fe20006fa1270 */
[----:B------:R-:W1:Y:S01]  /*1192a0*/  LDC R16, c[0x0][0x248] ;  /* 0x00009200ff107b82 */ /* 0x000e620000000800 */
[----:B------:R3:W-:Y:S01]  /*1192b0*/  @P6 STG.E desc[UR60][R196.64], R244 ;  /* 0x000000f4c4006986 */ /* 0x0007e2000c10193c */
[----:B------:R-:W-:-:S03]  /*1192c0*/  ISETP.GE.AND P6, PT, R235, R19, PT ;  /* 0x00000013eb00720c */ /* 0x000fc60003fc6270 */
[----:B---3--:R3:W-:Y:S04]  /*1192d0*/  @P3 STG.E desc[UR60][R198.64], R248 ;  /* 0x000000f8c6003986 */ /* 0x0087e8000c10193c */
[----:B------:R1:W-:Y:S01]  /*1192e0*/  @P1 STG.E desc[UR60][R232.64], R251 ;  /* 0x000000fbe8001986 */ /* 0x0003e2000c10193c */
[-C--:B------:R-:W-:Y:S02]  /*1192f0*/  ISETP.LT.AND P3, PT, R11, R18.reuse, !P0 ;  /* 0x000000120b00720c */ /* 0x080fe40004761270 */
[----:B------:R-:W-:Y:S02]  /*119300*/  ISETP.LT.AND P1, PT, R13, R18, !P0 ;  /* 0x000000120d00720c */ /* 0x000fe40004721270 */
[C---:B------:R-:W-:Y:S01]  /*119310*/  IADD3 R0, R10.reuse, R14, RZ ;  /* 0x0000000e0a007210 */ /* 0x040fe20007ffe0ff */
[C---:B------:R-:W-:Y:S01]  /*119320*/  IMAD.WIDE R196, R10.reuse, 0x4, R6 ;  /* 0x000000040ac47825 */ /* 0x040fe200078e0206 */
[----:B------:R-:W2:Y:S01]  /*119330*/  LDC R14, c[0x0][0x248] ;  /* 0x00009200ff0e7b82 */ /* 0x000ea20000000800 */
[----:B---3--:R-:W3:Y:S04]  /*119340*/  LDL.LU R248, [R1+0x384] ;  /* 0x0003840001f87983 */ /* 0x008ee80000300800 */
[----:B------:R-:W3:Y:S04]  /*119350*/  LDL.LU R235, [R1+0x4a60] ;  /* 0x004a600001eb7983 */ /* 0x000ee80000300800 */
[----:B-1----:R-:W3:Y:S01]  /*119360*/  LDL.LU R251, [R1+0x2d4] ;  /* 0x0002d40001fb7983 */ /* 0x002ee20000300800 */
[----:B------:R-:W-:-:S03]  /*119370*/  IMAD.WIDE R198, R10, 0x4, R4 ;  /* 0x000000040ac67825 */ /* 0x000fc600078e0204 */
[----:B------:R-:W3:Y:S04]  /*119380*/  LDL.LU R244, [R1+0x1fb8] ;  /* 0x001fb80001f47983 */ /* 0x000ee80000300800 */
[----:B------:R1:W-:Y:S01]  /*119390*/  @P2 STG.E desc[UR60][R198.64], R250 ;  /* 0x000000fac6002986 */ /* 0x0003e2000c10193c */
[----:B------:R-:W-:-:S03]  /*1193a0*/  IMAD.WIDE R232, R0, 0x4, R4 ;  /* 0x0000000400e87825 */ /* 0x000fc600078e0204 */
[----:B-1----:R-:W3:Y:S01]  /*1193b0*/  LDL.LU R250, [R1+0x1b78] ;  /* 0x001b780001fa7983 */ /* 0x002ee20000300800 */
[----:B------:R-:W-:-:S03]  /*1193c0*/  IMAD.WIDE R198, R0, 0x4, R2 ;  /* 0x0000000400c67825 */ /* 0x000fc600078e0202 */
[----:B------:R1:W-:Y:S01]  /*1193d0*/  @P4 STG.E desc[UR60][R196.64], R249 ;  /* 0x000000f9c4004986 */ /* 0x0003e2000c10193c */
[----:B------:R-:W-:-:S03]  /*1193e0*/  ISETP.GE.AND P2, PT, R234, R19, PT ;  /* 0x00000013ea00720c */ /* 0x000fc60003f46270 */
[----:B-1----:R-:W3:Y:S01]  /*1193f0*/  LDL.LU R249, [R1+0x1378] ;  /* 0x0013780001f97983 */ /* 0x002ee20000300800 */
[----:B------:R-:W-:-:S03]  /*119400*/  IMAD.WIDE R196, R10, 0x4, R8 ;  /* 0x000000040ac47825 */ /* 0x000fc600078e0208 */
[----:B------:R-:W3:Y:S04]  /*119410*/  LDL.LU R234, [R1+0x4a74] ;  /* 0x004a740001ea7983 */ /* 0x000ee80000300800 */
[----:B------:R1:W-:Y:S04]  /*119420*/  @P5 STG.E desc[UR60][R196.64], R247 ;  /* 0x000000f7c4005986 */ /* 0x0003e8000c10193c */
[----:B----4-:R-:W-:Y:S04]  /*119430*/  @P3 STG.E desc[UR60][R198.64], R246 ;  /* 0x000000f6c6003986 */ /* 0x010fe8000c10193c */
[----:B--2---:R2:W-:Y:S04]  /*119440*/  @P1 STG.E desc[UR60][R232.64], R252 ;  /* 0x000000fce8001986 */ /* 0x0045e8000c10193c */
[----:B-1----:R-:W4:Y:S04]  /*119450*/  LDL.LU R247, [R1+0x1788] ;  /* 0x0017880001f77983 */ /* 0x002f280000300800 */
[----:B--2---:R-:W2:Y:S01]  /*119460*/  LDL.LU R252, [R1+0x788] ;  /* 0x0007880001fc7983 */ /* 0x004ea20000300800 */
[----:B------:R-:W-:-:S02]  /*119470*/  ISETP.LT.AND P4, PT, R17, R18, !P0 ;  /* 0x000000121100720c */ /* 0x000fc40004781270 */
[-C--:B------:R-:W-:Y:S02]  /*119480*/  ISETP.LT.AND P0, PT, R15, R18.reuse, !P0 ;  /* 0x000000120f00720c */ /* 0x080fe40004701270 */
[-C--:B------:R-:W-:Y:S02]  /*119490*/  ISETP.LT.AND P1, PT, R11, R18.reuse, !P6 ;  /* 0x000000120b00720c */ /* 0x080fe40007721270 */
[-C--:B------:R-:W-:Y:S01]  /*1194a0*/  ISETP.LT.AND P3, PT, R13, R18.reuse, !P6 ;  /* 0x000000120d00720c */ /* 0x080fe20007761270 */
[----:B------:R-:W-:Y:S01]  /*1194b0*/  IMAD.WIDE R196, R0, 0x4, R6 ;  /* 0x0000000400c47825 */ /* 0x000fe200078e0206 */
[----:B------:R-:W-:-:S03]  /*1194c0*/  ISETP.LT.AND P5, PT, R17, R18, !P6 ;  /* 0x000000121100720c */ /* 0x000fc600077a1270 */
[----:B------:R-:W-:-:S04]  /*1194d0*/  IMAD.WIDE R198, R0, 0x4, R8 ;  /* 0x0000000400c67825 */ /* 0x000fc800078e0208 */
[----:B------:R-:W-:Y:S01]  /*1194e0*/  IMAD.IADD R10, R0, 0x1, R16 ;  /* 0x00000001000a7824 */ /* 0x000fe200078e0210 */
[----:B------:R-:W2:Y:S01]  /*1194f0*/  LDL.LU R246, [R1+0xb88] ;  /* 0x000b880001f67983 */ /* 0x000ea20000300800 */
[----:B------:R-:W-:Y:S01]  /*119500*/  ISETP.LT.AND P6, PT, R15, R18, !P6 ;  /* 0x000000120f00720c */ /* 0x000fe200077c1270 */
[----:B------:R-:W1:Y:S01]  /*119510*/  LDC R0, c[0x0][0x248] ;  /* 0x00009200ff007b82 */ /* 0x000e620000000800 */
[C---:B------:R-:W-:Y:S01]  /*119520*/  IMAD.WIDE R232, R10.reuse, 0x4, R6 ;  /* 0x000000040ae87825 */ /* 0x040fe200078e0206 */
[----:B------:R-:W-:-:S06]  /*119530*/  IADD3 R14, R10, R14, RZ ;  /* 0x0000000e0a0e7210 */ /* 0x000fcc0007ffe0ff */
[----:B------:R-:W1:Y:S01]  /*119540*/  LDC R16, c[0x0][0x248] ;  /* 0x00009200ff107b82 */ /* 0x000e620000000800 */
[----:B---3--:R3:W-:Y:S04]  /*119550*/  @P4 STG.E desc[UR60][R196.64], R248 ;  /* 0x000000f8c4004986 */ /* 0x0087e8000c10193c */
[----:B------:R3:W-:Y:S01]  /*119560*/  @P0 STG.E desc[UR60][R198.64], R251 ;  /* 0x000000fbc6000986 */ /* 0x0007e2000c10193c */
[----:B------:R-:W-:Y:S01]  /*119570*/  ISETP.LT.AND P0, PT, R11, R18, !P2 ;  /* 0x000000120b00720c */ /* 0x000fe20005701270 */
[C---:B---3--:R-:W-:Y:S02]  /*119580*/  IMAD.WIDE R196, R10.reuse, 0x4, R2 ;  /* 0x000000040ac47825 */ /* 0x048fe400078e0202 */
[----:B------:R-:W3:Y:S02]  /*119590*/  LDL.LU R248, [R1+0x388] ;  /* 0x0003880001f87983 */ /* 0x000ee40000300800 */
[----:B------:R-:W-:-:S02]  /*1195a0*/  IMAD.WIDE R198, R10, 0x4, R4 ;  /* 0x000000040ac67825 */ /* 0x000fc400078e0204 */
[----:B------:R-:W3:Y:S04]  /*1195b0*/  LDL.LU R251, [R1+0x2d8] ;  /* 0x0002d80001fb7983 */ /* 0x000ee80000300800 */
[----:B------:R-:W3:Y:S04]  /*1195c0*/  LDL.LU R236, [R1+0x4a84] ;  /* 0x004a840001ec7983 */ /* 0x000ee80000300800 */
[----:B------:R-:W-:Y:S04]  /*1195d0*/  @P1 STG.E desc[UR60][R196.64], R244 ;  /* 0x000000f4c4001986 */ /* 0x000fe8000c10193c */
[----:B------:R1:W-:Y:S04]  /*1195e0*/  @P3 STG.E desc[UR60][R198.64], R250 ;  /* 0x000000fac6003986 */ /* 0x0003e8000c10193c */
[----:B-1----:R-:W3:Y:S01]  /*1195f0*/  LDL.LU R250, [R1+0x1fbc] ;  /* 0x001fbc0001fa7983 */ /* 0x002ee20000300800 */
[----:B------:R-:W-:-:S04]  /*119600*/  IMAD.WIDE R196, R10, 0x4, R8 ;  /* 0x000000040ac47825 */ /* 0x000fc800078e0208 */
[----:B------:R-:W-:Y:S01]  /*119610*/  IMAD.WIDE R198, R14, 0x4, R2 ;  /* 0x000000040ec67825 */ /* 0x000fe200078e0202 */
[----:B------:R1:W-:Y:S01]  /*119620*/  @P5 STG.E desc[UR60][R232.64], R249 ;  /* 0x000000f9e8005986 */ /* 0x0003e2000c10193c */
[----:B------:R-:W-:-:S03]  /*119630*/  ISETP.GE.AND P5, PT, R234, R19, PT ;  /* 0x00000013ea00720c */ /* 0x000fc60003fa6270 */
[----:B-1----:R-:W3:Y:S04]  /*119640*/  LDL.LU R249, [R1+0x1b7c] ;  /* 0x001b7c0001f97983 */ /* 0x002ee80000300800 */
[----:B------:R-:W3:Y:S04]  /*119650*/  LDL.LU R244, [R1+0x137c] ;  /* 0x00137c0001f47983 */ /* 0x000ee80000300800 */
[----:B------:R-:W3:Y:S04]  /*119660*/  LDL.LU R234, [R1+0x4a88] ;  /* 0x004a880001ea7983 */ /* 0x000ee80000300800 */
[----:B----4-:R1:W-:Y:S04]  /*119670*/  @P6 STG.E desc[UR60][R196.64], R247 ;  /* 0x000000f7c4006986 */ /* 0x0103e8000c10193c */
[----:B--2---:R2:W-:Y:S04]  /*119680*/  @P0 STG.E desc[UR60][R198.64], R252 ;  /* 0x000000fcc6000986 */ /* 0x0045e8000c10193c */
[----:B-1----:R-:W4:Y:S04]  /*119690*/  LDL.LU R247, [R1+0x178c] ;  /* 0x00178c0001f77983 */ /* 0x002f280000300800 */
[----:B--2---:R-:W2:Y:S01]  /*1196a0*/  LDL.LU R252, [R1+0x78c] ;  /* 0x00078c0001fc7983 */ /* 0x004ea20000300800 */
[----:B------:R-:W-:-:S02]  /*1196b0*/  ISETP.LT.AND P1, PT, R13, R18, !P2 ;  /* 0x000000120d00720c */ /* 0x000fc40005721270 */
[-C--:B------:R-:W-:Y:S02]  /*1196c0*/  ISETP.LT.AND P3, PT, R17, R18.reuse, !P2 ;  /* 0x000000121100720c */ /* 0x080fe40005761270 */
[----:B------:R-:W-:Y:S02]  /*1196d0*/  ISETP.GE.AND P4, PT, R235, R19, PT ;  /* 0x00000013eb00720c */ /* 0x000fe40003f86270 */
[-C--:B------:R-:W-:Y:S01]  /*1196e0*/  ISETP.LT.AND P2, PT, R15, R18.reuse, !P2 ;  /* 0x000000120f00720c */ /* 0x080fe20005741270 */
[C---:B------:R-:W-:Y:S01]  /*1196f0*/  IMAD.WIDE R196, R14.reuse, 0x4, R4 ;  /* 0x000000040ec47825 */ /* 0x040fe200078e0204 */
[-C--:B------:R-:W-:Y:S02]  /*119700*/  ISETP.LT.AND P0, PT, R11, R18.reuse, !P4 ;  /* 0x000000120b00720c */ /* 0x080fe40006701270 */
[----:B------:R-:W-:Y:S01]  /*119710*/  ISETP.LT.AND P6, PT, R13, R18, !P4 ;  /* 0x000000120d00720c */ /* 0x000fe200067c1270 */
[----:B------:R-:W-:-:S04]  /*119720*/  IMAD.WIDE R198, R14, 0x4, R6 ;  /* 0x000000040ec67825 */ /* 0x000fc800078e0206 */
[C---:B------:R-:W-:Y:S02]  /*119730*/  IMAD.IADD R0, R14.reuse, 0x1, R0 ;  /* 0x000000010e007824 */ /* 0x040fe400078e0200 */
[----:B------:R-:W-:Y:S02]  /*119740*/  IMAD.WIDE R232, R14, 0x4, R8 ;  /* 0x000000040ee87825 */ /* 0x000fe400078e0208 */
[----:B------:R-:W1:Y:S01]  /*119750*/  LDC R14, c[0x0][0x248] ;  /* 0x00009200ff0e7b82 */ /* 0x000e620000000800 */
[----:B------:R3:W-:Y:S01]  /*119760*/  @P1 STG.E desc[UR60][R196.64], R246 ;  /* 0x000000f6c4001986 */ /* 0x0007e2000c10193c */
[-C--:B------:R-:W-:Y:S02]  /*119770*/  ISETP.LT.AND P1, PT, R17, R18.reuse, !P4 ;  /* 0x000000121100720c */ /* 0x080fe40006721270 */
[----:B------:R-:W-:Y:S02]  /*119780*/  ISETP.LT.AND P4, PT, R15, R18, !P4 ;  /* 0x000000120f00720c */ /* 0x000fe40006781270 */
[----:B------:R-:W-:-:S02]  /*119790*/  IADD3 R10, R0, R16, RZ ;  /* 0x00000010000a7210 */ /* 0x000fc40007ffe0ff */
[----:B------:R-:W1:Y:S01]  /*1197a0*/  LDC R16, c[0x0][0x248] ;  /* 0x00009200ff107b82 */ /* 0x000e620000000800 */
[----:B---3--:R3:W-:Y:S01]  /*1197b0*/  @P3 STG.E desc[UR60][R198.64], R248 ;  /* 0x000000f8c6003986 */ /* 0x0087e2000c10193c */
[----:B------:R-:W-:-:S03]  /*1197c0*/  ISETP.LT.AND P3, PT, R11, R18, !P5 ;  /* 0x000000120b00720c */ /* 0x000fc60006f61270 */
[----:B------:R-:W2:Y:S04]  /*1197d0*/  LDL.LU R246, [R1+0xb8c] ;  /* 0x000b8c0001f67983 */ /* 0x000ea80000300800 */
[----:B------:R-:W2:Y:S01]  /*1197e0*/  LDL.LU R235, [R1+0x4a80] ;  /* 0x004a800001eb7983 */ /* 0x000ea20000300800 */
[----:B------:R-:W-:-:S03]  /*1197f0*/  IMAD.WIDE R196, R0, 0x4, R2 ;  /* 0x0000000400c47825 */ /* 0x000fc600078e0202 */
[----:B------:R1:W-:Y:S04]  /*119800*/  @P2 STG.E desc[UR60][R232.64], R251 ;  /* 0x000000fbe8002986 */ /* 0x0003e8000c10193c */
[----:B---3--:R-:W3:Y:S01]  /*119810*/  LDL.LU R248, [R1+0x38c] ;  /* 0x00038c0001f87983 */ /* 0x008ee20000300800 */
[----:B------:R-:W-:-:S03]  /*119820*/  IMAD.WIDE R198, R0, 0x4, R4 ;  /* 0x0000000400c67825 */ /* 0x000fc600078e0204 */
[----:B------:R1:W-:Y:S04]  /*119830*/  @P0 STG.E desc[UR60][R196.64], R250 ;  /* 0x000000fac4000986 */ /* 0x0003e8000c10193c */
[----:B-1----:R-:W3:Y:S01]  /*119840*/  LDL.LU R251, [R1+0x2dc] ;  /* 0x0002dc0001fb7983 */ /* 0x002ee20000300800 */
[----:B------:R-:W-:-:S03]  /*119850*/  IMAD.WIDE R232, R0, 0x4, R6 ;  /* 0x0000000400e87825 */ /* 0x000fc600078e0206 */
[----:B------:R-:W3:Y:S01]  /*119860*/  LDL.LU R250, [R1+0x2c0] ;  /* 0x0002c00001fa7983 */ /* 0x000ee20000300800 */
[----:B------:R-:W-:-:S03]  /*119870*/  IMAD.WIDE R196, R0, 0x4, R8 ;  /* 0x0000000400c47825 */ /* 0x000fc600078e0208 */
[----:B------:R1:W-:Y:S04]  /*119880*/  @P6 STG.E desc[UR60][R198.64], R249 ;  /* 0x000000f9c6006986 */ /* 0x0003e8000c10193c */
[----:B------:R-:W-:Y:S04]  /*119890*/  @P1 STG.E desc[UR60][R232.64], R244 ;  /* 0x000000f4e8001986 */ /* 0x000fe8000c10193c */
[----:B-1----:R-:W3:Y:S01]  /*1198a0*/  LDL.LU R249, [R1+0x2b0] ;  /* 0x0002b00001f97983 */ /* 0x002ee20000300800 */
[----:B------:R-:W-:-:S03]  /*1198b0*/  IMAD.WIDE R198, R10, 0x4, R2 ;  /* 0x000000040ac67825 */ /* 0x000fc600078e0202 */
[----:B----4-:R-:W-:Y:S04]  /*1198c0*/  @P4 STG.E desc[UR60][R196.64], R247 ;  /* 0x000000f7c4004986 */ /* 0x010fe8000c10193c */
[----:B--2---:R1:W-:Y:S04]  /*1198d0*/  @P3 STG.E desc[UR60][R198.64], R252 ;  /* 0x000000fcc6003986 */ /* 0x0043e8000c10193c */
[----:B-1----:R-:W2:Y:S01]  /*1198e0*/  LDL.LU R252, [R1+0x290] ;  /* 0x0002900001fc7983 */ /* 0x002ea20000300800 */
[-C--:B------:R-:W-:Y:S02]  /*1198f0*/  ISETP.LT.AND P6, PT, R13, R18.reuse, !P5 ;  /* 0x000000120d00720c */ /* 0x080fe40006fc1270 */
[----:B------:R-:W-:-:S02]  /*119900*/  ISETP.LT.AND P1, PT, R17, R18, !P5 ;  /* 0x000000121100720c */ /* 0x000fc40006f21270 */
[----:B------:R-:W-:Y:S02]  /*119910*/  ISETP.GE.AND P2, PT, R236, R19, PT ;  /* 0x00000013ec00720c */ /* 0x000fe40003f46270 */
[-C--:B------:R-:W-:Y:S01]  /*119920*/  ISETP.LT.AND P5, PT, R15, R18.reuse, !P5 ;  /* 0x000000120f00720c */ /* 0x080fe20006fa1270 */
[C---:B------:R-:W-:Y:S01]  /*119930*/  IMAD.WIDE R196, R10.reuse, 0x4, R4 ;  /* 0x000000040ac47825 */ /* 0x040fe200078e0204 */
[-C--:B------:R-:W-:Y:S02]  /*119940*/  ISETP.LT.AND P4, PT, R11, R18.reuse, !P2 ;  /* 0x000000120b00720c */ /* 0x080fe40005781270 */
[----:B------:R-:W-:Y:S01]  /*119950*/  ISETP.LT.AND P3, PT, R13, R18, !P2 ;  /* 0x000000120d00720c */ /* 0x000fe20005761270 */
[----:B------:R-:W-:-:S04]  /*119960*/  IMAD.WIDE R198, R10, 0x4, R6 ;  /* 0x000000040ac67825 */ /* 0x000fc800078e0206 */
[----:B------:R-:W-:Y:S01]  /*119970*/  IMAD.IADD R0, R10, 0x1, R14 ;  /* 0x000000010a007824 */ /* 0x000fe200078e020e */
[-C--:B------:R-:W-:Y:S01]  /*119980*/  ISETP.GE.AND P0, PT, R234, R19.reuse, PT ;  /* 0x00000013ea00720c */ /* 0x080fe20003f06270 */
[----:B------:R-:W1:Y:S01]  /*119990*/  LDC R14, c[0x0][0x248] ;  /* 0x00009200ff0e7b82 */ /* 0x000e620000000800 */
[----:B------:R-:W4:Y:S04]  /*1199a0*/  LDL.LU R234, [R1+0x4a8c] ;  /* 0x004a8c0001ea7983 */ /* 0x000f280000300800 */
[----:B------:R3:W-:Y:S01]  /*1199b0*/  @P6 STG.E desc[UR60][R196.64], R246 ;  /* 0x000000f6c4006986 */ /* 0x0007e2000c10193c */
[----:B------:R-:W-:Y:S01]  /*1199c0*/  IMAD.WIDE R232, R0, 0x4, R4 ;  /* 0x0000000400e87825 */ /* 0x000fe200078e0204 */
[----:B------:R-:W-:Y:S02]  /*1199d0*/  ISETP.GE.AND P6, PT, R235, R19, PT ;  /* 0x00000013eb00720c */ /* 0x000fe40003fc6270 */
[----:B------:R-:W4:Y:S04]  /*1199e0*/  LDL.LU R235, [R1+0x4a90] ;  /* 0x004a900001eb7983 */ /* 0x000f280000300800 */
[----:B---3--:R3:W-:Y:S01]  /*1199f0*/  @P1 STG.E desc[UR60][R198.64], R248 ;  /* 0x000000f8c6001986 */ /* 0x0087e2000c10193c */
[----:B------:R-:W-:Y:S01]  /*119a00*/  ISETP.LT.AND P1, PT, R17, R18, !P2 ;  /* 0x000000121100720c */ /* 0x000fe20005721270 */
[----:B------:R-:W-:-:S04]  /*119a10*/  IMAD.WIDE R196, R10, 0x4, R8 ;  /* 0x000000040ac47825 */ /* 0x000fc800078e0208 */
[C---:B---3--:R-:W-:Y:S01]  /*119a20*/  IMAD.WIDE R198, R0.reuse, 0x4, R2 ;  /* 0x0000000400c67825 */ /* 0x048fe200078e0202 */
[----:B------:R3:W-:Y:S04]  /*119a30*/  @P5 STG.E desc[UR60][R196.64], R251 ;  /* 0x000000fbc4005986 */ /* 0x0007e8000c10193c */
[----:B------:R1:W-:Y:S01]  /*119a40*/  @P4 STG.E desc[UR60][R198.64], R250 ;  /* 0x000000fac6004986 */ /* 0x0003e2000c10193c */
[----:B---3--:R-:W-:-:S03]  /*119a50*/  IMAD.WIDE R196, R0, 0x4, R6 ;  /* 0x0000000400c47825 */ /* 0x008fc600078e0206 */
[----:B-1----:R-:W3:Y:S04]  /*119a60*/  LDL.LU R250, [R1+0x2c4] ;  /* 0x0002c40001fa7983 */ /* 0x002ee80000300800 */
[----:B------:R1:W-:Y:S04]  /*119a70*/  @P3 STG.E desc[UR60][R232.64], R249 ;  /* 0x000000f9e8003986 */ /* 0x0003e8000c10193c */
[----:B-1----:R-:W3:Y:S04]  /*119a80*/  LDL.LU R249, [R1+0x2b4] ;  /* 0x0002b40001f97983 */ /* 0x002ee80000300800 */
[----:B--2---:R1:W-:Y:S04]  /*119a90*/  @P1 STG.E desc[UR60][R196.64], R252 ;  /* 0x000000fcc4001986 */ /* 0x0043e8000c10193c */
[----:B-1----:R-:W2:Y:S01]  /*119aa0*/  LDL.LU R252, [R1+0x294] ;  /* 0x0002940001fc7983 */ /* 0x002ea20000300800 */
[----:B------:R-:W-:-:S02]  /*119ab0*/  ISETP.LT.AND P2, PT, R15, R18, !P2 ;  /* 0x000000120f00720c */ /* 0x000fc40005741270 */
[-C--:B------:R-:W-:Y:S02]  /*119ac0*/  ISETP.LT.AND P4, PT, R11, R18.reuse, !P0 ;  /* 0x000000120b00720c */ /* 0x080fe40004781270 */
[----:B------:R-:W-:Y:S02]  /*119ad0*/  ISETP.LT.AND P5, PT, R13, R18, !P0 ;  /* 0x000000120d00720c */ /* 0x000fe400047a1270 */
[C---:B------:R-:W-:Y:S01]  /*119ae0*/  IADD3 R10, R0.reuse, R16, RZ ;  /* 0x00000010000a7210 */ /* 0x040fe20007ffe0ff */
[----:B------:R-:W-:Y:S01]  /*119af0*/  IMAD.WIDE R232, R0, 0x4, R8 ;  /* 0x0000000400e87825 */ /* 0x000fe200078e0208 */
[----:B------:R-:W-:Y:S02]  /*119b00*/  ISETP.LT.AND P3, PT, R17, R18, !P0 ;  /* 0x000000121100720c */ /* 0x000fe40004761270 */
[----:B----4-:R-:W-:Y:S01]  /*119b10*/  ISETP.GE.AND P1, PT, R234, R19, PT ;  /* 0x00000013ea00720c */ /* 0x010fe20003f26270 */
[----:B------:R-:W1:Y:S01]  /*119b20*/  LDC R16, c[0x0][0x248] ;  /* 0x00009200ff107b82 */ /* 0x000e620000000800 */
[----:B------:R-:W-:-:S04]  /*119b30*/  IMAD.WIDE R198, R10, 0x4, R2 ;  /* 0x000000040ac67825 */ /* 0x000fc800078e0202 */
[----:B------:R-:W-:Y:S01]  /*119b40*/  IMAD.WIDE R196, R10, 0x4, R4 ;  /* 0x000000040ac47825 */ /* 0x000fe200078e0204 */
[----:B------:R-:W-:-:S03]  /*119b50*/  ISETP.LT.AND P0, PT, R15, R18, !P0 ;  /* 0x000000120f00720c */ /* 0x000fc60004701270 */
[----:B------:R-:W-:Y:S01]  /*119b60*/  IMAD.IADD R0, R10, 0x1, R14 ;  /* 0x000000010a007824 */ /* 0x000fe200078e020e */
[----:B------:R-:W4:Y:S04]  /*119b70*/  LDL.LU R234, [R1+0x4aac] ;  /* 0x004aac0001ea7983 */ /* 0x000f280000300800 */
[----:B------:R-:W-:Y:S04]  /*119b80*/  @P2 STG.E desc[UR60][R232.64], R228 ;  /* 0x000000e4e8002986 */ /* 0x000fe8000c10193c */
[----:B------:R-:W-:Y:S04]  /*119b90*/  @P4 STG.E desc[UR60][R198.64], R224 ;  /* 0x000000e0c6004986 */ /* 0x000fe8000c10193c */
[----:B------:R1:W-:Y:S01]  /*119ba0*/  @P5 STG.E desc[UR60][R196.64], R220 ;  /* 0x000000dcc4005986 */ /* 0x0003e2000c10193c */
[----:B------:R-:W-:-:S02]  /*119bb0*/  ISETP.LT.AND P5, PT, R11, R18, !P6 ;  /* 0x000000120b00720c */ /* 0x000fc400077a1270 */
[----:B------:R-:W-:Y:S01]  /*119bc0*/  ISETP.LT.AND P4, PT, R13, R18, !P6 ;  /* 0x000000120d00720c */ /* 0x000fe20007781270 */
[----:B------:R-:W2:Y:S01]  /*119bd0*/  LDC R14, c[0x0][0x248] ;  /* 0x00009200ff0e7b82 */ /* 0x000ea20000000800 */
[----:B-1----:R-:W-:-:S04]  /*119be0*/  IMAD.WIDE R196, R10, 0x4, R6 ;  /* 0x000000040ac47825 */ /* 0x002fc800078e0206 */
[----:B------:R-:W-:-:S04]  /*119bf0*/  IMAD.WIDE R198, R0, 0x4, R2 ;  /* 0x0000000400c67825 */ /* 0x000fc800078e0202 */
[----:B------:R-:W-:Y:S01]  /*119c00*/  IMAD.WIDE R232, R0, 0x4, R4 ;  /* 0x0000000400e87825 */ /* 0x000fe200078e0204 */
[----:B------:R-:W4:Y:S04]  /*119c10*/  LDL.LU R220, [R1+0x4a98] ;  /* 0x004a980001dc7983 */ /* 0x000f280000300800 */
[----:B------:R1:W-:Y:S01]  /*119c20*/  @P3 STG.E desc[UR60][R196.64], R212 ;  /* 0x000000d4c4003986 */ /* 0x0003e2000c10193c */
[----:B------:R-:W-:Y:S01]  /*119c30*/  ISETP.LT.AND P3, PT, R17, R18, !P6 ;  /* 0x000000121100720c */ /* 0x000fe20007761270 */
[----:B-1----:R-:W-:-:S05]  /*119c40*/  IMAD.WIDE R196, R10, 0x4, R8 ;  /* 0x000000040ac47825 */ /* 0x002fca00078e0208 */
[----:B------:R-:W-:Y:S04]  /*119c50*/  @P0 STG.E desc[UR60][R196.64], R204 ;  /* 0x000000ccc4000986 */ /* 0x000fe8000c10193c */
[----:B---3--:R1:W-:Y:S04]  /*119c60*/  @P5 STG.E desc[UR60][R198.64], R250 ;  /* 0x000000fac6005986 */ /* 0x0083e8000c10193c */
[----:B-1----:R-:W3:Y:S01]  /*119c70*/  LDL.LU R250, [R1+0x2c8] ;  /* 0x0002c80001fa7983 */ /* 0x002ee20000300800 */
[----:B------:R-:W-:-:S03]  /*119c80*/  IMAD.WIDE R196, R0, 0x4, R6 ;  /* 0x0000000400c47825 */ /* 0x000fc600078e0206 */
[----:B------:R1:W-:Y:S04]  /*119c90*/  @P4 STG.E desc[UR60][R232.64], R249 ;  /* 0x000000f9e8004986 */ /* 0x0003e8000c10193c */
[----:B-1----:R-:W3:Y:S04]  /*119ca0*/  LDL.LU R249, [R1+0x2b8] ;  /* 0x0002b80001f97983 */ /* 0x002ee80000300800 */
[----:B--2---:R1:W-:Y:S04]  /*119cb0*/  @P3 STG.E desc[UR60][R196.64], R252 ;  /* 0x000000fcc4003986 */ /* 0x0043e8000c10193c */
[----:B-1----:R-:W2:Y:S04]  /*119cc0*/  LDL.LU R252, [R1+0x298] ;  /* 0x0002980001fc7983 */ /* 0x002ea80000300800 */
[----:B------:R-:W2:Y:S01]  /*119cd0*/  LDL.LU R204, [R1+0x4aa8] ;  /* 0x004aa80001cc7983 */ /* 0x000ea20000300800 */
[----:B------:R-:W-:-:S02]  /*119ce0*/  ISETP.LT.AND P6, PT, R15, R18, !P6 ;  /* 0x000000120f00720c */ /* 0x000fc400077c1270 */
[----:B------:R-:W-:Y:S02]  /*119cf0*/  ISETP.LT.AND P0, PT, R11, R18, !P1 ;  /* 0x000000120b00720c */ /* 0x000fe40004f01270 */
[C---:B------:R-:W-:Y:S02]  /*119d00*/  IADD3 R10, R0.reuse, R16, RZ ;  /* 0x00000010000a7210 */ /* 0x040fe40007ffe0ff */
[-C--:B------:R-:W-:Y:S02]  /*119d10*/  ISETP.LT.AND P4, PT, R13, R18.reuse, !P1 ;  /* 0x000000120d00720c */ /* 0x080fe40004f81270 */
[----:B------:R-:W-:Y:S01]  /*119d20*/  ISETP.LT.AND P5, PT, R17, R18, !P1 ;  /* 0x000000121100720c */ /* 0x000fe20004fa1270 */
[----:B------:R-:W-:-:S04]  /*119d30*/  IMAD.WIDE R198, R0, 0x4, R8 ;  /* 0x0000000400c67825 */ /* 0x000fc800078e0208 */
[C---:B------:R-:W-:Y:S01]  /*119d40*/  IMAD.WIDE R232, R10.reuse, 0x4, R2 ;  /* 0x000000040ae87825 */ /* 0x040fe200078e0202 */
[----:B------:R-:W-:Y:S02]  /*119d50*/  ISETP.GE.AND P2, PT, R235, R19, PT ;  /* 0x00000013eb00720c */ /* 0x000fe40003f46270 */
[-C--:B------:R-:W-:Y:S01]  /*119d60*/  ISETP.LT.AND P1, PT, R15, R18.reuse, !P1 ;  /* 0x000000120f00720c */ /* 0x080fe20004f21270 */
[----:B------:R-:W-:Y:S01]  /*119d70*/  IMAD.WIDE R196, R10, 0x4, R4 ;  /* 0x000000040ac47825 */ /* 0x000fe200078e0204 */
[----:B------:R-:W1:Y:S01]  /*119d80*/  LDC R16, c[0x0][0x248] ;  /* 0x00009200ff107b82 */ /* 0x000e620000000800 */
[----:B------:R4:W-:Y:S04]  /*119d90*/  @P6 STG.E desc[UR60][R198.64], R229 ;  /* 0x000000e5c6006986 */ /* 0x0009e8000c10193c */
[----:B------:R-:W-:Y:S01]  /*119da0*/  @P0 STG.E desc[UR60][R232.64], R225 ;  /* 0x000000e1e8000986 */ /* 0x000fe2000c10193c */
[----:B------:R-:W-:-:S02]  /*119db0*/  ISETP.LT.AND P6, PT, R11, R18, !P2 ;  /* 0x000000120b00720c */ /* 0x000fc400057c1270 */
[-C--:B------:R-:W-:Y:S01]  /*119dc0*/  ISETP.LT.AND P0, PT, R13, R18.reuse, !P2 ;  /* 0x000000120d00720c */ /* 0x080fe20005701270 */
[C---:B------:R-:W-:Y:S01]  /*119dd0*/  IMAD.IADD R0, R10.reuse, 0x1, R14 ;  /* 0x000000010a007824 */ /* 0x040fe200078e020e */
[----:B------:R4:W-:Y:S02]  /*119de0*/  @P4 STG.E desc[UR60][R196.64], R221 ;  /* 0x000000ddc4004986 */ /* 0x0009e4000c10193c */
[----:B----4-:R-:W-:Y:S01]  /*119df0*/  IMAD.WIDE R198, R10, 0x4, R6 ;  /* 0x000000040ac67825 */ /* 0x010fe200078e0206 */
[----:B------:R-:W-:Y:S01]  /*119e00*/  ISETP.GE.AND P3, PT, R234, R19, PT ;  /* 0x00000013ea00720c */ /* 0x000fe20003f66270 */
[----:B------:R-:W4:Y:S03]  /*119e10*/  LDC R14, c[0x0][0x248] ;  /* 0x00009200ff0e7b82 */ /* 0x000f260000000800 */
[----:B------:R1:W-:Y:S01]  /*119e20*/  @P5 STG.E desc[UR60][R198.64], R213 ;  /* 0x000000d5c6005986 */ /* 0x0003e2000c10193c */
[----:B------:R-:W-:Y:S01]  /*119e30*/  IMAD.WIDE R196, R10, 0x4, R8 ;  /* 0x000000040ac47825 */ /* 0x000fe200078e0208 */
[----:B------:R-:W-:-:S02]  /*119e40*/  ISETP.LT.AND P5, PT, R17, R18, !P2 ;  /* 0x000000121100720c */ /* 0x000fc400057a1270 */
[----:B------:R-:W-:Y:S02]  /*119e50*/  ISETP.GE.AND P4, PT, R220, R19, PT ;  /* 0x00000013dc00720c */ /* 0x000fe40003f86270 */
[----:B------:R-:W4:Y:S04]  /*119e60*/  LDL.LU R220, [R1+0x4ab0] ;  /* 0x004ab00001dc7983 */ /* 0x000f280000300800 */
[----:B------:R3:W-:Y:S01]  /*119e70*/  @P1 STG.E desc[UR60][R196.64], R205 ;  /* 0x000000cdc4001986 */ /* 0x0007e2000c10193c */
[----:B-1----:R-:W-:-:S04]  /*119e80*/  IMAD.WIDE R198, R0, 0x4, R2 ;  /* 0x0000000400c67825 */ /* 0x002fc800078e0202 */
[C---:B------:R-:W-:Y:S01]  /*119e90*/  IMAD.WIDE R212, R0.reuse, 0x4, R4 ;  /* 0x0000000400d47825 */ /* 0x040fe200078e0204 */
[----:B---3--:R1:W-:Y:S03]  /*119ea0*/  @P6 STG.E desc[UR60][R198.64], R250 ;  /* 0x000000fac6006986 */ /* 0x0083e6000c10193c */
[C---:B------:R-:W-:Y:S01]  /*119eb0*/  IMAD.WIDE R196, R0.reuse, 0x4, R6 ;  /* 0x0000000400c47825 */ /* 0x040fe200078e0206 */
[----:B-1----:R-:W3:Y:S01]  /*119ec0*/  LDL.LU R250, [R1+0x2cc] ;  /* 0x0002cc0001fa7983 */ /* 0x002ee20000300800 */
[-C--:B------:R-:W-:Y:S02]  /*119ed0*/  ISETP.LT.AND P2, PT, R15, R18.reuse, !P2 ;  /* 0x000000120f00720c */ /* 0x080fe40005741270 */
[----:B------:R-:W-:Y:S02]  /*119ee0*/  ISETP.LT.AND P1, PT, R11, R18, !P3 ;  /* 0x000000120b00720c */ /* 0x000fe40005f21270 */
[----:B------:R-:W-:-:S02]  /*119ef0*/  IADD3 R10, R0, R16, RZ ;  /* 0x00000010000a7210 */ /* 0x000fc40007ffe0ff */
[-C--:B------:R-:W-:Y:S01]  /*119f00*/  ISETP.LT.AND P6, PT, R17, R18.reuse, !P3 ;  /* 0x000000121100720c */ /* 0x080fe20005fc1270 */
[----:B------:R-:W-:Y:S01]  /*119f10*/  IMAD.WIDE R198, R0, 0x4, R8 ;  /* 0x0000000400c67825 */ /* 0x000fe200078e0208 */
[----:B------:R-:W1:Y:S01]  /*119f20*/  LDC R16, c[0x0][0x248] ;  /* 0x00009200ff107b82 */ /* 0x000e620000000800 */
[----:B------:R1:W-:Y:S04]  /*119f30*/  @P0 STG.E desc[UR60][R212.64], R249 ;  /* 0x000000f9d4000986 */ /* 0x0003e8000c10193c */
[----:B-1----:R-:W3:Y:S04]  /*119f40*/  LDL.LU R249, [R1+0x2bc] ;  /* 0x0002bc0001f97983 */ /* 0x002ee80000300800 */
[----:B--2---:R1:W-:Y:S04]  /*119f50*/  @P5 STG.E desc[UR60][R196.64], R252 ;  /* 0x000000fcc4005986 */ /* 0x0043e8000c10193c */
[----:B-1----:R-:W2:Y:S04]  /*119f60*/  LDL.LU R252, [R1+0x29c] ;  /* 0x00029c0001fc7983 */ /* 0x002ea80000300800 */
[----:B------:R-:W2:Y:S01]  /*119f70*/  LDL.LU R213, [R1+0x4ac0] ;  /* 0x004ac00001d57983 */ /* 0x000ea20000300800 */
[----:B------:R-:W-:-:S03]  /*119f80*/  ISETP.LT.AND P0, PT, R13, R18, !P3 ;  /* 0x000000120d00720c */ /* 0x000fc60005f01270 */
[----:B------:R-:W2:Y:S01]  /*119f90*/  LDL.LU R212, [R1+0x4ab4] ;  /* 0x004ab40001d47983 */ /* 0x000ea20000300800 */
[----:B------:R-:W-:Y:S01]  /*119fa0*/  ISETP.LT.AND P3, PT, R15, R18, !P3 ;  /* 0x000000120f00720c */ /* 0x000fe20005f61270 */
[----:B------:R-:W-:Y:S02]  /*119fb0*/  IMAD.WIDE R196, R10, 0x4, R2 ;  /* 0x000000040ac47825 */ /* 0x000fe400078e0202 */
[----:B------:R1:W-:Y:S01]  /*119fc0*/  @P2 STG.E desc[UR60][R198.64], R230 ;  /* 0x000000e6c6002986 */ /* 0x0003e2000c10193c */
[----:B------:R-:W-:Y:S01]  /*119fd0*/  ISETP.GE.AND P5, PT, R204, R19, PT ;  /* 0x00000013cc00720c */ /* 0x000fe20003fa6270 */
[C---:B------:R-:W-:Y:S02]  /*119fe0*/  IMAD.WIDE R204, R10.reuse, 0x4, R6 ;  /* 0x000000040acc7825 */ /* 0x040fe400078e0206 */
[----:B------:R1:W-:Y:S02]  /*119ff0*/  @P1 STG.E desc[UR60][R196.64], R226 ;  /* 0x000000e2c4001986 */ /* 0x0003e4000c10193c */
[----:B-1----:R-:W-:-:S04]  /*11a000*/  IMAD.WIDE R198, R10, 0x4, R4 ;  /* 0x000000040ac67825 */ /* 0x002fc800078e0204 */
[----:B------:R-:W-:Y:S01]  /*11a010*/  IMAD.WIDE R196, R10, 0x4, R8 ;  /* 0x000000040ac47825 */ /* 0x000fe200078e0208 */
[----:B------:R-:W-:Y:S04]  /*11a020*/  @P0 STG.E desc[UR60][R198.64], R222 ;  /* 0x000000dec6000986 */ /* 0x000fe8000c10193c */
[----:B------:R-:W-:Y:S04]  /*11a030*/  @P6 STG.E desc[UR60][R204.64], R214 ;  /* 0x000000d6cc006986 */ /* 0x000fe8000c10193c */
[----:B------:R1:W-:Y:S04]  /*11a040*/  @P3 STG.E desc[UR60][R196.64], R206 ;  /* 0x000000cec4003986 */ /* 0x0003e8000c10193c */
[----:B-1----:R-:W2:Y:S01]  /*11a050*/  LDL.LU R206, [R1+0x4ab8] ;  /* 0x004ab80001ce7983 */ /* 0x002ea20000300800 */
[----:B------:R-:W-:-:S02]  /*11a060*/  ISETP.LT.AND P2, PT, R11, R18, !P4 ;  /* 0x000000120b00720c */ /* 0x000fc40006741270 */
[-C--:B------:R-:W-:Y:S01]  /*11a070*/  ISETP.LT.AND P6, PT, R13, R18.reuse, !P4 ;  /* 0x000000120d00720c */ /* 0x080fe200067c1270 */
[----:B----4-:R-:W-:Y:S02]  /*11a080*/  IMAD.IADD R0, R10, 0x1, R14 ;  /* 0x000000010a007824 */ /* 0x010fe400078e020e */
[----:B------:R-:W1:Y:S01]  /*11a090*/  LDC R14, c[0x0][0x248] ;  /* 0x00009200ff0e7b82 */ /* 0x000e620000000800 */
[----:B------:R-:W-:Y:S01]  /*11a0a0*/  ISETP.LT.AND P1, PT, R17, R18, !P4 ;  /* 0x000000121100720c */ /* 0x000fe20006721270 */
[----:B------:R-:W-:-:S04]  /*11a0b0*/  IMAD.WIDE R198, R0, 0x4, R2 ;  /* 0x0000000400c67825 */ /* 0x000fc800078e0202 */
[C---:B------:R-:W-:Y:S01]  /*11a0c0*/  IMAD.WIDE R196, R0.reuse, 0x4, R4 ;  /* 0x0000000400c47825 */ /* 0x040fe200078e0204 */
[----:B------:R-:W-:Y:S02]  /*11a0d0*/  ISETP.LT.AND P4, PT, R15, R18, !P4 ;  /* 0x000000120f00720c */ /* 0x000fe40006781270 */
[C---:B------:R-:W-:Y:S02]  /*11a0e0*/  IADD3 R10, R0.reuse, R16, RZ ;  /* 0x00000010000a7210 */ /* 0x040fe40007ffe0ff */
[-C--:B------:R-:W-:Y:S01]  /*11a0f0*/  ISETP.LT.AND P3, PT, R17, R18.reuse, !P5 ;  /* 0x000000121100720c */ /* 0x080fe20006f61270 */
[----:B------:R-:W4:Y:S01]  /*11a100*/  LDC R16, c[0x0][0x248] ;  /* 0x00009200ff107b82 */ /* 0x000f220000000800 */
[----:B---3--:R3:W-:Y:S01]  /*11a110*/  @P2 STG.E desc[UR60][R198.64], R250 ;  /* 0x000000fac6002986 */ /* 0x0087e2000c10193c */
[----:B------:R-:W-:Y:S01]  /*11a120*/  ISETP.LT.AND P2, PT, R11, R18, !P5 ;  /* 0x000000120b00720c */ /* 0x000fe20006f41270 */
[----:B------:R-:W-:Y:S01]  /*11a130*/  IMAD.WIDE R204, R0, 0x4, R8 ;  /* 0x0000000400cc7825 */ /* 0x000fe200078e0208 */
[----:B------:R-:W-:-:S03]  /*11a140*/  ISETP.GE.AND P0, PT, R220, R19, PT ;  /* 0x00000013dc00720c */ /* 0x000fc60003f06270 */
[----:B---3--:R-:W-:-:S04]  /*11a150*/  IMAD.WIDE R198, R0, 0x4, R6 ;  /* 0x0000000400c67825 */ /* 0x008fc800078e0206 */
[C---:B-1----:R-:W-:Y:S02]  /*11a160*/  IMAD.IADD R0, R10.reuse, 0x1, R14 ;  /* 0x000000010a007824 */ /* 0x042fe400078e020e */
[----:B------:R-:W1:Y:S01]  /*11a170*/  LDC R14, c[0x0][0x248] ;  /* 0x00009200ff0e7b82 */ /* 0x000e620000000800 */
[----:B------:R3:W-:Y:S01]  /*11a180*/  @P6 STG.E desc[UR60][R196.64], R249 ;  /* 0x000000f9c4006986 */ /* 0x0007e2000c10193c */
[-C--:B------:R-:W-:Y:S02]  /*11a190*/  ISETP.LT.AND P6, PT, R13, R18.reuse, !P5 ;  /* 0x000000120d00720c */ /* 0x080fe40006fc1270 */
[-C--:B------:R-:W-:Y:S01]  /*11a1a0*/  ISETP.LT.AND P5, PT, R15, R18.reuse, !P5 ;  /* 0x000000120f00720c */ /* 0x080fe20006fa1270 */
[----:B---3--:R-:W-:Y:S01]  /*11a1b0*/  IMAD.WIDE R196, R10, 0x4, R2 ;  /* 0x000000040ac47825 */ /* 0x008fe200078e0202 */
[----:B--2---:R2:W-:Y:S04]  /*11a1c0*/  @P1 STG.E desc[UR60][R198.64], R252 ;  /* 0x000000fcc6001986 */ /* 0x0045e8000c10193c */
[----:B------:R3:W-:Y:S01]  /*11a1d0*/  @P4 STG.E desc[UR60][R204.64], R231 ;  /* 0x000000e7cc004986 */ /* 0x0007e2000c10193c */
[----:B------:R-:W-:-:S02]  /*11a1e0*/  ISETP.LT.AND P4, PT, R11, R18, !P0 ;  /* 0x000000120b00720c */ /* 0x000fc40004781270 */
[----:B------:R-:W-:Y:S01]  /*11a1f0*/  ISETP.GE.AND P1, PT, R213, R19, PT ;  /* 0x00000013d500720c */ /* 0x000fe20003f26270 */
[----:B------:R4:W-:Y:S04]  /*11a200*/  @P2 STG.E desc[UR60][R196.64], R227 ;  /* 0x000000e3c4002986 */ /* 0x0009e8000c10193c */
[----:B------:R-:W4:Y:S01]  /*11a210*/  LDL.LU R213, [R1+0x4ad4] ;  /* 0x004ad40001d57983 */ /* 0x000f220000300800 */
[----:B--2---:R-:W-:-:S04]  /*11a220*/  IMAD.WIDE R198, R10, 0x4, R4 ;  /* 0x000000040ac67825 */ /* 0x004fc800078e0204 */
[----:B---3--:R-:W-:-:S04]  /*11a230*/  IMAD.WIDE R204, R10, 0x4, R6 ;  /* 0x000000040acc7825 */ /* 0x008fc800078e0206 */
[----:B----4-:R-:W-:Y:S01]  /*11a240*/  IMAD.WIDE R196, R10, 0x4, R8 ;  /* 0x000000040ac47825 */ /* 0x010fe200078e0208 */
[----:B------:R2:W-:Y:S04]  /*11a250*/  @P6 STG.E desc[UR60][R198.64], R223 ;  /* 0x000000dfc6006986 */ /* 0x0005e8000c10193c */
[----:B------:R-:W-:Y:S01]  /*11a260*/  @P3 STG.E desc[UR60][R204.64], R215 ;  /* 0x000000d7cc003986 */ /* 0x000fe2000c10193c */
[-C--:B------:R-:W-:Y:S02]  /*11a270*/  ISETP.LT.AND P3, PT, R13, R18.reuse, !P0 ;  /* 0x000000120d00720c */ /* 0x080fe40004761270 */
[-C--:B------:R-:W-:Y:S01]  /*11a280*/  ISETP.LT.AND P6, PT, R17, R18.reuse, !P0 ;  /* 0x000000121100720c */ /* 0x080fe200047c1270 */
[----:B------:R3:W-:Y:S01]  /*11a290*/  @P5 STG.E desc[UR60][R196.64], R207 ;  /* 0x000000cfc4005986 */ /* 0x0007e2000c10193c */
[----:B------:R-:W-:-:S02]  /*11a2a0*/  ISETP.LT.AND P0, PT, R15, R18, !P0 ;  /* 0x000000120f00720c */ /* 0x000fc40004701270 */
[----:B------:R-:W-:Y:S01]  /*11a2b0*/  ISETP.LT.AND P5, PT, R11, R18, !P1 ;  /* 0x000000120b00720c */ /* 0x000fe20004fa1270 */
[----:B--2---:R-:W-:Y:S01]  /*11a2c0*/  IMAD.WIDE R198, R0, 0x4, R2 ;  /* 0x0000000400c67825 */ /* 0x004fe200078e0202 */
[----:B------:R-:W-:Y:S02]  /*11a2d0*/  ISETP.GE.AND P2, PT, R212, R19, PT ;  /* 0x00000013d400720c */ /* 0x000fe40003f46270 */
[C---:B------:R-:W-:Y:S01]  /*11a2e0*/  IADD3 R10, R0.reuse, R16, RZ ;  /* 0x00000010000a7210 */ /* 0x040fe20007ffe0ff */
[----:B------:R-:W2:Y:S04]  /*11a2f0*/  LDL.LU R212, [R1+0x4ad8] ;  /* 0x004ad80001d47983 */ /* 0x000ea80000300800 */
[----:B------:R4:W-:Y:S01]  /*11a300*/  @P4 STG.E desc[UR60][R198.64], R28 ;  /* 0x0000001cc6004986 */ /* 0x0009e2000c10193c */
[----:B---3--:R-:W-:Y:S01]  /*11a310*/  IMAD.WIDE R196, R0, 0x4, R4 ;  /* 0x0000000400c47825 */ /* 0x008fe200078e0204 */
[----:B------:R-:W-:-:S03]  /*11a320*/  ISETP.LT.AND P4, PT, R13, R18, !P1 ;  /* 0x000000120d00720c */ /* 0x000fc60004f81270 */
[----:B------:R-:W-:Y:S01]  /*11a330*/  IMAD.WIDE R204, R10, 0x4, R4 ;  /* 0x000000040acc7825 */ /* 0x000fe200078e0204 */
[----:B------:R-:W3:Y:S01]  /*11a340*/  LDC R16, c[0x0][0x248] ;  /* 0x00009200ff107b82 */ /* 0x000ee20000000800 */
[----:B------:R1:W-:Y:S02]  /*11a350*/  @P3 STG.E desc[UR60][R196.64], R24 ;  /* 0x00000018c4003986 */ /* 0x0003e4000c10193c */
[----:B----4-:R-:W-:-:S05]  /*11a360*/  IMAD.WIDE R198, R0, 0x4, R6 ;  /* 0x0000000400c67825 */ /* 0x010fca00078e0206 */
[----:B------:R4:W-:Y:S01]  /*11a370*/  @P6 STG.E desc[UR60][R198.64], R36 ;  /* 0x00000024c6006986 */ /* 0x0009e2000c10193c */
[----:B-1----:R-:W-:Y:S01]  /*11a380*/  IMAD.WIDE R196, R0, 0x4, R8 ;  /* 0x0000000400c47825 */ /* 0x002fe200078e0208 */
[-C--:B------:R-:W-:Y:S02]  /*11a390*/  ISETP.LT.AND P6, PT, R17, R18.reuse, !P1 ;  /* 0x000000121100720c */ /* 0x080fe40004fc1270 */
[-C--:B------:R-:W-:Y:S02]  /*11a3a0*/  ISETP.LT.AND P1, PT, R15, R18.reuse, !P1 ;  /* 0x000000120f00720c */ /* 0x080fe40004f21270 */
[----:B------:R-:W-:Y:S01]  /*11a3b0*/  ISETP.GE.AND P3, PT, R206, R19, PT ;  /* 0x00000013ce00720c */ /* 0x000fe20003f66270 */
[C---:B------:R-:W-:Y:S01]  /*11a3c0*/  IMAD.IADD R14, R10.reuse, 0x1, R14 ;  /* 0x000000010a0e7824 */ /* 0x040fe200078e020e */
[----:B------:R1:W-:Y:S01]  /*11a3d0*/  @P0 STG.E desc[UR60][R196.64], R20 ;  /* 0x00000014c4000986 */ /* 0x0003e2000c10193c */
[----:B----4-:R-:W-:Y:S01]  /*11a3e0*/  IMAD.WIDE R198, R10, 0x4, R2 ;  /* 0x000000040ac67825 */ /* 0x010fe200078e0202 */
[----:B------:R-:W-:-:S02]  /*11a3f0*/  ISETP.LT.AND P0, PT, R11, R18, !P2 ;  /* 0x000000120b00720c */ /* 0x000fc40005701270 */
[----:B------:R-:W4:Y:S04]  /*11a400*/  LDL.LU R206, [R1+0x4ad0] ;  /* 0x004ad00001ce7983 */ /* 0x000f280000300800 */
[----:B------:R-:W-:Y:S04]  /*11a410*/  @P5 STG.E desc[UR60][R198.64], R40 ;  /* 0x00000028c6005986 */ /* 0x000fe8000c10193c */
[----:B------:R3:W-:Y:S01]  /*11a420*/  @P4 STG.E desc[UR60][R204.64], R32 ;  /* 0x00000020cc004986 */ /* 0x0007e2000c10193c */
[-C--:B------:R-:W-:Y:S02]  /*11a430*/  ISETP.LT.AND P4, PT, R13, R18.reuse, !P2 ;  /* 0x000000120d00720c */ /* 0x080fe40005781270 */
[----:B------:R-:W-:Y:S01]  /*11a440*/  ISETP.LT.AND P5, PT, R17, R18, !P2 ;  /* 0x000000121100720c */ /* 0x000fe200057a1270 */
[----:B-1----:R-:W-:Y:S01]  /*11a450*/  IMAD.WIDE R196, R14, 0x4, R2 ;  /* 0x000000040ec47825 */ /* 0x002fe200078e0202 */
[----:B------:R-:W1:Y:S03]  /*11a460*/  LDC R0, c[0x0][0x248] ;  /* 0x00009200ff007b82 */ /* 0x000e660000000800 */
[----:B---3--:R-:W-:-:S04]  /*11a470*/  IMAD.WIDE R204, R10, 0x4, R6 ;  /* 0x000000040acc7825 */ /* 0x008fc800078e0206 */
[----:B------:R-:W-:Y:S01]  /*11a480*/  IMAD.WIDE R198, R10, 0x4, R8 ;  /* 0x000000040ac67825 */ /* 0x000fe200078e0208 */
[----:B------:R-:W3:Y:S04]  /*11a490*/  LDL.LU R32, [R1+0x4adc] ;  /* 0x004adc0001207983 */ /* 0x000ee80000300800 */
[----:B------:R1:W-:Y:S04]  /*11a4a0*/  @P6 STG.E desc[UR60][R204.64], R60 ;  /* 0x0000003ccc006986 */ /* 0x0003e8000c10193c */
[----:B------:R-:W-:Y:S04]  /*11a4b0*/  @P1 STG.E desc[UR60][R198.64], R56 ;  /* 0x00000038c6001986 */ /* 0x000fe8000c10193c */
[----:B------:R-:W-:Y:S01]  /*11a4c0*/  @P0 STG.E desc[UR60][R196.64], R29 ;  /* 0x0000001dc4000986 */ /* 0x000fe2000c10193c */
[----:B------:R-:W-:-:S02]  /*11a4d0*/  IADD3 R207, R14, R16, RZ ;  /* 0x000000100ecf7210 */ /* 0x000fc40007ffe0ff */
[----:B------:R-:W-:Y:S01]  /*11a4e0*/  ISETP.LT.AND P2, PT, R15, R18, !P2 ;  /* 0x000000120f00720c */ /* 0x000fe20005741270 */
[----:B------:R-:W1:Y:S02]  /*11a4f0*/  LDC R10, c[0x0][0x248] ;  /* 0x00009200ff0a7b82 */ /* 0x000e640000000800 */
[----:B-1----:R-:W-:-:S05]  /*11a500*/  IMAD.WIDE R204, R14, 0x4, R4 ;  /* 0x000000040ecc7825 */ /* 0x002fca00078e0204 */
[----:B------:R1:W-:Y:S02]  /*11a510*/  @P4 STG.E desc[UR60][R204.64], R25 ;  /* 0x00000019cc004986 */ /* 0x0003e4000c10193c */
[----:B-1----:R-:W-:-:S05]  /*11a520*/  IMAD.WIDE R24, R14, 0x4, R6 ;  /* 0x000000040e187825 */ /* 0x002fca00078e0206 */
[----:B------:R1:W-:Y:S02]  /*11a530*/  @P5 STG.E desc[UR60][R24.64], R37 ;  /* 0x0000002518005986 */ /* 0x0003e4000c10193c */
[----:B-1----:R-:W-:Y:S02]  /*11a540*/  IMAD.WIDE R24, R14, 0x4, R8 ;  /* 0x000000040e187825 */ /* 0x002fe400078e0208 */
[----:B------:R-:W3:Y:S04]  /*11a550*/  LDL.LU R14, [R1+0x4ae0] ;  /* 0x004ae000010e7983 */ /* 0x000ee80000300800 */
[----:B------:R-:W3:Y:S01]  /*11a560*/  LDL.LU R16, [R1+0x4af0] ;  /* 0x004af00001107983 */ /* 0x000ee20000300800 */
[-C--:B------:R-:W-:Y:S02]  /*11a570*/  ISETP.LT.AND P1, PT, R11, R18.reuse, !P3 ;  /* 0x000000120b00720c */ /* 0x080fe40005f21270 */
[----:B------:R-:W-:-:S02]  /*11a580*/  ISETP.LT.AND P4, PT, R13, R18, !P3 ;  /* 0x000000120d00720c */ /* 0x000fc40005f81270 */
[-C--:B------:R-:W-:Y:S01]  /*11a590*/  ISETP.LT.AND P5, PT, R17, R18.reuse, !P3 ;  /* 0x000000121100720c */ /* 0x080fe20005fa1270 */
[----:B------:R1:W-:Y:S01]  /*11a5a0*/  @P2 STG.E desc[UR60][R24.64], R21 ;  /* 0x0000001518002986 */ /* 0x0003e2000c10193c */
[----:B------:R-:W-:Y:S01]  /*11a5b0*/  ISETP.LT.AND P3, PT, R15, R18, !P3 ;  /* 0x000000120f00720c */ /* 0x000fe20005f61270 */
[----:B------:R-:W-:-:S04]  /*11a5c0*/  IMAD.WIDE R28, R207, 0x4, R2 ;  /* 0x00000004cf1c7825 */ /* 0x000fc800078e0202 */
[----:B------:R-:W-:-:S04]  /*11a5d0*/  IMAD.WIDE R36, R207, 0x4, R4 ;  /* 0x00000004cf247825 */ /* 0x000fc800078e0204 */
[C---:B------:R-:W-:Y:S02]  /*11a5e0*/  IMAD.IADD R197, R207.reuse, 0x1, R0 ;  /* 0x00000001cfc57824 */ /* 0x040fe400078e0200 */
[----:B------:R-:W1:Y:S01]  /*11a5f0*/  LDC R0, c[0x0][0x248] ;  /* 0x00009200ff007b82 */ /* 0x000e620000000800 */
[----:B------:R1:W-:Y:S04]  /*11a600*/  @P1 STG.E desc[UR60][R28.64], R41 ;  /* 0x000000291c001986 */ /* 0x0003e8000c10193c */
[----:B------:R1:W-:Y:S02]  /*11a610*/  @P4 STG.E desc[UR60][R36.64], R33 ;  /* 0x0000002124004986 */ /* 0x0003e4000c10193c */
[----:B-1----:R-:W-:-:S04]  /*11a620*/  IMAD.WIDE R20, R207, 0x4, R6 ;  /* 0x00000004cf147825 */ /* 0x002fc800078e0206 */
[----:B------:R-:W-:Y:S01]  /*11a630*/  IMAD.WIDE R24, R207, 0x4, R8 ;  /* 0x00000004cf187825 */ /* 0x000fe200078e0208 */
[----:B------:R1:W-:Y:S04]  /*11a640*/  @P5 STG.E desc[UR60][R20.64], R61 ;  /* 0x0000003d14005986 */ /* 0x0003e8000c10193c */
[----:B------:R1:W-:Y:S01]  /*11a650*/  @P3 STG.E desc[UR60][R24.64], R57 ;  /* 0x0000003918003986 */ /* 0x0003e2000c10193c */
[C---:B------:R-:W-:Y:S01]  /*11a660*/  IMAD.WIDE R28, R197.reuse, 0x4, R2 ;  /* 0x00000004c51c7825 */ /* 0x040fe200078e0202 */
[C---:B------:R-:W-:Y:S02]  /*11a670*/  IADD3 R33, R197.reuse, R10, RZ ;  /* 0x0000000ac5217210 */ /* 0x040fe40007ffe0ff */
[----:B------:R-:W3:Y:S01]  /*11a680*/  LDC R10, c[0x0][0x248] ;  /* 0x00009200ff0a7b82 */ /* 0x000ee20000000800 */
[----:B-1----:R-:W-:-:S04]  /*11a690*/  IMAD.WIDE R20, R197, 0x4, R4 ;  /* 0x00000004c5147825 */ /* 0x002fc800078e0204 */
[----:B------:R-:W-:-:S04]  /*11a6a0*/  IMAD.WIDE R24, R197, 0x4, R6 ;  /* 0x00000004c5187825 */ /* 0x000fc800078e0206 */
[----:B------:R-:W-:Y:S02]  /*11a6b0*/  IMAD.IADD R37, R33, 0x1, R0 ;  /* 0x0000000121257824 */ /* 0x000fe400078e0200 */
[----:B------:R-:W1:Y:S01]  /*11a6c0*/  LDC R0, c[0x0][0x248] ;  /* 0x00009200ff007b82 */ /* 0x000e620000000800 */
[----:B------:R-:W-:-:S04]  /*11a6d0*/  ISETP.GE.AND P6, PT, R213, R19, PT ;  /* 0x00000013d500720c */ /* 0x000fc80003fc6270 */
[-C--:B------:R-:W-:Y:S02]  /*11a6e0*/  ISETP.LT.AND P2, PT, R11, R18.reuse, !P6 ;  /* 0x000000120b00720c */ /* 0x080fe40007741270 */
[-C--:B------:R-:W-:Y:S02]  /*11a6f0*/  ISETP.LT.AND P1, PT, R13, R18.reuse, !P6 ;  /* 0x000000120d00720c */ /* 0x080fe40007721270 */
[-C--:B------:R-:W-:Y:S02]  /*11a700*/  ISETP.LT.AND P4, PT, R17, R18.reuse, !P6 ;  /* 0x000000121100720c */ /* 0x080fe40007781270 */
[----:B------:R-:W-:-:S07]  /*11a710*/  ISETP.LT.AND P6, PT, R15, R18, !P6 ;  /* 0x000000120f00720c */ /* 0x000fce00077c1270 */
[----:B------:R1:W-:Y:S01]  /*11a720*/  @P2 STG.E desc[UR60][R28.64], R30 ;  /* 0x0000001e1c002986 */ /* 0x0003e2000c10193c */
[----:B--2---:R-:W-:-:S04]  /*11a730*/  ISETP.GE.AND P0, PT, R212, R19, PT ;  /* 0x00000013d400720c */ /* 0x004fc80003f06270 */
[-C--:B------:R-:W-:Y:S02]  /*11a740*/  ISETP.LT.AND P3, PT, R11, R18.reuse, !P0 ;  /* 0x000000120b00720c */ /* 0x080fe40004761270 */
[-C--:B------:R-:W-:Y:S01]  /*11a750*/  ISETP.LT.AND P2, PT, R13, R18.reuse, !P0 ;  /* 0x000000120d00720c */ /* 0x080fe20004741270 */
[----:B------:R2:W-:Y:S04]  /*11a760*/  @P1 STG.E desc[UR60][R20.64], R26 ;  /* 0x0000001a14001986 */ /* 0x0005e8000c10193c */
[----:B------:R2:W-:Y:S01]  /*11a770*/  @P4 STG.E desc[UR60][R24.64], R38 ;  /* 0x0000002618004986 */ /* 0x0005e2000c10193c */
[-C--:B------:R-:W-:Y:S01]  /*11a780*/  ISETP.LT.AND P4, PT, R17, R18.reuse, !P0 ;  /* 0x000000121100720c */ /* 0x080fe20004781270 */
[----:B-1----:R-:W-:Y:S01]  /*11a790*/  IMAD.WIDE R28, R33, 0x4, R4 ;  /* 0x00000004211c7825 */ /* 0x002fe200078e0204 */
[----:B------:R-:W-:-:S03]  /*11a7a0*/  ISETP.LT.AND P0, PT, R15, R18, !P0 ;  /* 0x000000120f00720c */ /* 0x000fc60004701270 */
[----:B--2---:R-:W-:-:S04]  /*11a7b0*/  IMAD.WIDE R20, R197, 0x4, R8 ;  /* 0x00000004c5147825 */ /* 0x004fc800078e0208 */
[C---:B------:R-:W-:Y:S01]  /*11a7c0*/  IMAD.WIDE R24, R33.reuse, 0x4, R2 ;  /* 0x0000000421187825 */ /* 0x040fe200078e0202 */
[----:B------:R-:W2:Y:S04]  /*11a7d0*/  LDL.LU R26, [R1+0x4ae8] ;  /* 0x004ae800011a7983 */ /* 0x000ea80000300800 */
[----:B------:R1:W-:Y:S04]  /*11a7e0*/  @P6 STG.E desc[UR60][R20.64], R22 ;  /* 0x0000001614006986 */ /* 0x0003e8000c10193c */
[----:B------:R1:W-:Y:S04]  /*11a7f0*/  @P3 STG.E desc[UR60][R24.64], R42 ;  /* 0x0000002a18003986 */ /* 0x0003e8000c10193c */
[----:B------:R1:W-:Y:S01]  /*11a800*/  @P2 STG.E desc[UR60][R28.64], R34 ;  /* 0x000000221c002986 */ /* 0x0003e2000c10193c */
[----:B----4-:R-:W-:Y:S01]  /*11a810*/  ISETP.GE.AND P5, PT, R206, R19, PT ;  /* 0x00000013ce00720c */ /* 0x010fe20003fa6270 */
[----:B-1----:R-:W-:-:S03]  /*11a820*/  IMAD.WIDE R20, R33, 0x4, R6 ;  /* 0x0000000421147825 */ /* 0x002fc600078e0206 */
[-C--:B------:R-:W-:Y:S02]  /*11a830*/  ISETP.LT.AND P2, PT, R11, R18.reuse, !P5 ;  /* 0x000000120b00720c */ /* 0x080fe40006f41270 */
[-C--:B------:R-:W-:Y:S02]  /*11a840*/  ISETP.LT.AND P3, PT, R13, R18.reuse, !P5 ;  /* 0x000000120d00720c */ /* 0x080fe40006f61270 */
[----:B------:R-:W-:Y:S01]  /*11a850*/  ISETP.LT.AND P6, PT, R17, R18, !P5 ;  /* 0x000000121100720c */ /* 0x000fe20006fc1270 */
[----:B------:R-:W-:Y:S01]  /*11a860*/  IMAD.WIDE R24, R33, 0x4, R8 ;  /* 0x0000000421187825 */ /* 0x000fe200078e0208 */
[----:B------:R1:W-:Y:S03]  /*11a870*/  @P4 STG.E desc[UR60][R20.64], R62 ;  /* 0x0000003e14004986 */ /* 0x0003e6000c10193c */
[C---:B------:R-:W-:Y:S01]  /*11a880*/  IMAD.WIDE R28, R37.reuse, 0x4, R6 ;  /* 0x00000004251c7825 */ /* 0x040fe200078e0206 */
[----:B------:R4:W-:Y:S03]  /*11a890*/  @P0 STG.E desc[UR60][R24.64], R58 ;  /* 0x0000003a18000986 */ /* 0x0009e6000c10193c */
[----:B-1----:R-:W-:-:S04]  /*11a8a0*/  IMAD.WIDE R20, R37, 0x4, R2 ;  /* 0x0000000425147825 */ /* 0x002fc800078e0202 */
[----:B----4-:R-:W-:Y:S01]  /*11a8b0*/  IMAD.WIDE R24, R37, 0x4, R4 ;  /* 0x0000000425187825 */ /* 0x010fe200078e0204 */
[----:B------:R1:W-:Y:S04]  /*11a8c0*/  @P2 STG.E desc[UR60][R20.64], R31 ;  /* 0x0000001f14002986 */ /* 0x0003e8000c10193c */
[----:B------:R4:W-:Y:S04]  /*11a8d0*/  @P3 STG.E desc[UR60][R24.64], R27 ;  /* 0x0000001b18003986 */ /* 0x0009e8000c10193c */
[----:B------:R-:W-:Y:S01]  /*11a8e0*/  @P6 STG.E desc[UR60][R28.64], R39 ;  /* 0x000000271c006986 */ /* 0x000fe2000c10193c */
[----:B---3--:R-:W-:-:S02]  /*11a8f0*/  ISETP.GE.AND P4, PT, R14, R19, PT ;  /* 0x000000130e00720c */ /* 0x008fc40003f86270 */
[-C--:B------:R-:W-:Y:S01]  /*11a900*/  ISETP.GE.AND P6, PT, R16, R19.reuse, PT ;  /* 0x000000131000720c */ /* 0x080fe20003fc6270 */
[----:B------:R-:W3:Y:S04]  /*11a910*/  LDL.LU R14, [R1+0x4aec] ;  /* 0x004aec00010e7983 */ /* 0x000ee80000300800 */
[----:B------:R-:W2:Y:S01]  /*11a920*/  LDL.LU R16, [R1+0x4ae4] ;  /* 0x004ae40001107983 */ /* 0x000ea20000300800 */
[----:B------:R-:W-:Y:S02]  /*11a930*/  ISETP.GE.AND P1, PT, R32, R19, PT ;  /* 0x000000132000720c */ /* 0x000fe40003f26270 */
[----:B------:R-:W-:Y:S02]  /*11a940*/  ISETP.LT.AND P5, PT, R15, R18, !P5 ;  /* 0x000000120f00720c */ /* 0x000fe40006fa1270 */
[C---:B------:R-:W-:Y:S01]  /*11a950*/  IADD3 R33, R37.reuse, R10, RZ ;  /* 0x0000000a25217210 */ /* 0x040fe20007ffe0ff */
[----:B-1----:R-:W-:Y:S01]  /*11a960*/  IMAD.WIDE R20, R37, 0x4, R8 ;  /* 0x0000000425147825 */ /* 0x002fe200078e0208 */
[-C--:B------:R-:W-:Y:S01]  /*11a970*/  ISETP.LT.AND P0, PT, R11, R18.reuse, !P1 ;  /* 0x000000120b00720c */ /* 0x080fe20004f01270 */
[----:B------:R-:W1:Y:S01]  /*11a980*/  LDC R10, c[0x0][0x248] ;  /* 0x00009200ff0a7b82 */ /* 0x000e620000000800 */
[-C--:B------:R-:W-:Y:S01]  /*11a990*/  ISETP.LT.AND P2, PT, R13, R18.reuse, !P1 ;  /* 0x000000120d00720c */ /* 0x080fe20004f41270 */
[----:B----4-:R-:W-:Y:S01]  /*11a9a0*/  IMAD.WIDE R24, R33, 0x4, R2 ;  /* 0x0000000421187825 */ /* 0x010fe200078e0202 */
[----:B------:R-:W-:-:S02]  /*11a9b0*/  ISETP.LT.AND P3, PT, R17, R18, !P1 ;  /* 0x000000121100720c */ /* 0x000fc40004f61270 */
[-C--:B------:R-:W-:Y:S01]  /*11a9c0*/  ISETP.LT.AND P1, PT, R15, R18.reuse, !P1 ;  /* 0x000000120f00720c */ /* 0x080fe20004f21270 */
[----:B------:R-:W4:Y:S04]  /*11a9d0*/  LDL.LU R30, [R1+0x4af4] ;  /* 0x004af400011e7983 */ /* 0x000f280000300800 */
[----:B------:R1:W-:Y:S04]  /*11a9e0*/  @P5 STG.E desc[UR60][R20.64], R23 ;  /* 0x0000001714005986 */ /* 0x0003e8000c10193c */
[----:B------:R1:W-:Y:S01]  /*11a9f0*/  @P0 STG.E desc[UR60][R24.64], R43 ;  /* 0x0000002b18000986 */ /* 0x0003e2000c10193c */
[----:B------:R-:W-:-:S02]  /*11aa00*/  ISETP.LT.AND P0, PT, R11, R18, !P4 ;  /* 0x000000120b00720c */ /* 0x000fc40006701270 */
[----:B------:R-:W-:Y:S01]  /*11aa10*/  ISETP.LT.AND P5, PT, R13, R18, !P4 ;  /* 0x000000120d00720c */ /* 0x000fe200067a1270 */
[C---:B------:R-:W-:Y:S02]  /*11aa20*/  IMAD.IADD R27, R33.reuse, 0x1, R0 ;  /* 0x00000001211b7824 */ /* 0x040fe400078e0200 */
[----:B------:R-:W2:Y:S01]  /*11aa30*/  LDC R0, c[0x0][0x248] ;  /* 0x00009200ff007b82 */ /* 0x000ea20000000800 */
[----:B-1----:R-:W-:-:S04]  /*11aa40*/  IMAD.WIDE R20, R33, 0x4, R4 ;  /* 0x0000000421147825 */ /* 0x002fc800078e0204 */
[----:B------:R-:W-:-:S04]  /*11aa50*/  IMAD.WIDE R22, R33, 0x4, R6 ;  /* 0x0000000421167825 */ /* 0x000fc800078e0206 */
[----:B------:R-:W-:Y:S01]  /*11aa60*/  IMAD.WIDE R24, R33, 0x4, R8 ;  /* 0x0000000421187825 */ /* 0x000fe200078e0208 */
[----:B------:R1:W-:Y:S01]  /*11aa70*/  @P2 STG.E desc[UR60][R20.64], R35 ;  /* 0x0000002314002986 */ /* 0x0003e2000c10193c */
[----:B------:R-:W-:-:S03]  /*11aa80*/  ISETP.LT.AND P2, PT, R17, R18, !P4 ;  /* 0x000000121100720c */ /* 0x000fc60006741270 */
[----:B------:R1:W-:Y:S01]  /*11aa90*/  @P3 STG.E desc[UR60][R22.64], R63 ;  /* 0x0000003f16003986 */ /* 0x0003e2000c10193c */
[----:B------:R-:W-:-:S03]  /*11aaa0*/  ISETP.LT.AND P4, PT, R15, R18, !P4 ;  /* 0x000000120f00720c */ /* 0x000fc60006781270 */
[----:B------:R1:W-:Y:S01]  /*11aab0*/  @P1 STG.E desc[UR60][R24.64], R59 ;  /* 0x0000003b18001986 */ /* 0x0003e2000c10193c */
[----:B------:R-:W-:Y:S01]  /*11aac0*/  ISETP.LT.AND P3, PT, R11, R18, !P6 ;  /* 0x000000120b00720c */ /* 0x000fe20007761270 */
[----:B-1----:R-:W-:-:S04]  /*11aad0*/  IMAD.WIDE R20, R27, 0x4, R2 ;  /* 0x000000041b147825 */ /* 0x002fc800078e0202 */
[----:B------:R-:W-:-:S04]  /*11aae0*/  IMAD.WIDE R22, R27, 0x4, R4 ;  /* 0x000000041b167825 */ /* 0x000fc800078e0204 */
[----:B------:R-:W-:Y:S01]  /*11aaf0*/  IMAD.WIDE R24, R27, 0x4, R6 ;  /* 0x000000041b187825 */ /* 0x000fe200078e0206 */
[----:B------:R1:W-:Y:S04]  /*11ab00*/  @P0 STG.E desc[UR60][R20.64], R48 ;  /* 0x0000003014000986 */ /* 0x0003e8000c10193c */
[----:B------:R1:W-:Y:S01]  /*11ab10*/  @P5 STG.E desc[UR60][R22.64], R52 ;  /* 0x0000003416005986 */ /* 0x0003e2000c10193c */
[----:B------:R-:W-:Y:S02]  /*11ab20*/  ISETP.LT.AND P5, PT, R13, R18, !P6 ;  /* 0x000000120d00720c */ /* 0x000fe400077a1270 */
[C---:B------:R-:W-:Y:S01]  /*11ab30*/  IADD3 R29, R27.reuse, R10, RZ ;  /* 0x0000000a1b1d7210 */ /* 0x040fe20007ffe0ff */
[----:B------:R-:W-:Y:S01]  /*11ab40*/  @P2 STG.E desc[UR60][R24.64], R68 ;  /* 0x0000004418002986 */ /* 0x000fe2000c10193c */
[----:B------:R-:W2:Y:S01]  /*11ab50*/  LDC R10, c[0x0][0x248] ;  /* 0x00009200ff0a7b82 */ /* 0x000ea20000000800 */
[----:B-1----:R-:W-:-:S04]  /*11ab60*/  IMAD.WIDE R20, R27, 0x4, R8 ;  /* 0x000000041b147825 */ /* 0x002fc800078e0208 */
[C---:B------:R-:W-:Y:S01]  /*11ab70*/  IMAD.WIDE R22, R29.reuse, 0x4, R2 ;  /* 0x000000041d167825 */ /* 0x040fe200078e0202 */
[----:B------:R1:W-:Y:S04]  /*11ab80*/  @P4 STG.E desc[UR60][R20.64], R44 ;  /* 0x0000002c14004986 */ /* 0x0003e8000c10193c */
[----:B------:R2:W-:Y:S01]  /*11ab90*/  @P3 STG.E desc[UR60][R22.64], R72 ;  /* 0x0000004816003986 */ /* 0x0005e2000c10193c */
[----:B-1----:R-:W-:-:S05]  /*11aba0*/  IMAD.WIDE R20, R29, 0x4, R4 ;  /* 0x000000041d147825 */ /* 0x002fca00078e0204 */
[----:B------:R1:W-:Y:S01]  /*11abb0*/  @P5 STG.E desc[UR60][R20.64], R64 ;  /* 0x0000004014005986 */ /* 0x0003e2000c10193c */
[-C--:B---3--:R-:W-:Y:S02]  /*11abc0*/  ISETP.GE.AND P0, PT, R14, R19.reuse, PT ;  /* 0x000000130e00720c */ /* 0x088fe40003f06270 */
[-C--:B--2---:R-:W-:Y:S01]  /*11abd0*/  ISETP.GE.AND P5, PT, R16, R19.reuse, PT ;  /* 0x000000131000720c */ /* 0x084fe20003fa6270 */
[----:B------:R-:W2:Y:S04]  /*11abe0*/  LDL.LU R14, [R1+0x4acc] ;  /* 0x004acc00010e7983 */ /* 0x000ea80000300800 */
[----:B------:R-:W3:Y:S01]  /*11abf0*/  LDL.LU R16, [R1+0x4ac8] ;  /* 0x004ac80001107983 */ /* 0x000ee20000300800 */
[----:B------:R-:W-:Y:S02]  /*11ac00*/  ISETP.LT.AND P2, PT, R17, R18, !P6 ;  /* 0x000000121100720c */ /* 0x000fe40007741270 */
[----:B------:R-:W-:-:S02]  /*11ac10*/  ISETP.GE.AND P1, PT, R26, R19, PT ;  /* 0x000000131a00720c */ /* 0x000fc40003f26270 */
[-C--:B------:R-:W-:Y:S01]  /*11ac20*/  ISETP.LT.AND P6, PT, R15, R18.reuse, !P6 ;  /* 0x000000120f00720c */ /* 0x080fe200077c1270 */
[----:B------:R-:W-:Y:S01]  /*11ac30*/  IMAD.WIDE R22, R29, 0x4, R6 ;  /* 0x000000041d167825 */ /* 0x000fe200078e0206 */
[-C--:B------:R-:W-:Y:S02]  /*11ac40*/  ISETP.LT.AND P4, PT, R11, R18.reuse, !P1 ;  /* 0x000000120b00720c */ /* 0x080fe40004f81270 */
[-C--:B------:R-:W-:Y:S01]  /*11ac50*/  ISETP.LT.AND P3, PT, R13, R18.reuse, !P1 ;  /* 0x000000120d00720c */ /* 0x080fe20004f61270 */
[C---:B------:R-:W-:Y:S02]  /*11ac60*/  IMAD.IADD R31, R29.reuse, 0x1, R0 ;  /* 0x000000011d1f7824 */ /* 0x040fe400078e0200 */
[----:B-1----:R-:W-:Y:S01]  /*11ac70*/  IMAD.WIDE R20, R29, 0x4, R8 ;  /* 0x000000041d147825 */ /* 0x002fe200078e0208 */
[----:B------:R-:W1:Y:S01]  /*11ac80*/  LDC R0, c[0x0][0x248] ;  /* 0x00009200ff007b82 */ /* 0x000e620000000800 */
[----:B------:R4:W-:Y:S02]  /*11ac90*/  @P2 STG.E desc[UR60][R22.64], R92 ;  /* 0x0000005c16002986 */ /* 0x0009e4000c10193c */
[----:B------:R-:W-:Y:S01]  /*11aca0*/  IMAD.WIDE R24, R31, 0x4, R4 ;  /* 0x000000041f187825 */ /* 0x000fe200078e0204 */
[-C--:B------:R-:W-:Y:S01]  /*11acb0*/  ISETP.LT.AND P2, PT, R17, R18.reuse, !P1 ;  /* 0x000000121100720c */ /* 0x080fe20004f41270 */
[----:B------:R4:W-:Y:S01]  /*11acc0*/  @P6 STG.E desc[UR60][R20.64], R88 ;  /* 0x0000005814006986 */ /* 0x0009e2000c10193c */
[----:B------:R-:W-:-:S02]  /*11acd0*/  ISETP.LT.AND P1, PT, R15, R18, !P1 ;  /* 0x000000120f00720c */ /* 0x000fc40004f21270 */
[----:B------:R-:W-:Y:S01]  /*11ace0*/  ISETP.LT.AND P6, PT, R13, R18, !P0 ;  /* 0x000000120d00720c */ /* 0x000fe200047c1270 */
[C---:B----4-:R-:W-:Y:S01]  /*11acf0*/  IMAD.WIDE R22, R31.reuse, 0x4, R2 ;  /* 0x000000041f167825 */ /* 0x050fe200078e0202 */
[----:B------:R-:W-:-:S03]  /*11ad00*/  IADD3 R33, R31, R10, RZ ;  /* 0x0000000a1f217210 */ /* 0x000fc60007ffe0ff */
[----:B------:R-:W-:-:S04]  /*11ad10*/  IMAD.WIDE R26, R31, 0x4, R6 ;  /* 0x000000041f1a7825 */ /* 0x000fc800078e0206 */
[----:B------:R-:W-:Y:S01]  /*11ad20*/  IMAD.WIDE R28, R31, 0x4, R8 ;  /* 0x000000041f1c7825 */ /* 0x000fe200078e0208 */
[----:B------:R4:W-:Y:S01]  /*11ad30*/  @P4 STG.E desc[UR60][R22.64], R49 ;  /* 0x0000003116004986 */ /* 0x0009e2000c10193c */
[----:B------:R-:W-:-:S03]  /*11ad40*/  ISETP.LT.AND P4, PT, R11, R18, !P0 ;  /* 0x000000120b00720c */ /* 0x000fc60004781270 */
[----:B------:R4:W-:Y:S01]  /*11ad50*/  @P3 STG.E desc[UR60][R24.64], R53 ;  /* 0x0000003518003986 */ /* 0x0009e2000c10193c */
[-C--:B------:R-:W-:Y:S01]  /*11ad60*/  ISETP.LT.AND P3, PT, R17, R18.reuse, !P0 ;  /* 0x000000121100720c */ /* 0x080fe20004761270 */
[----:B------:R-:W-:Y:S02]  /*11ad70*/  IMAD.WIDE R20, R33, 0x4, R2 ;  /* 0x0000000421147825 */ /* 0x000fe400078e0202 */
[----:B------:R1:W-:Y:S04]  /*11ad80*/  @P2 STG.E desc[UR60][R26.64], R69 ;  /* 0x000000451a002986 */ /* 0x0003e8000c10193c */
[----:B------:R-:W-:Y:S01]  /*11ad90*/  @P1 STG.E desc[UR60][R28.64], R45 ;  /* 0x0000002d1c001986 */ /* 0x000fe2000c10193c */
[----:B------:R-:W-:Y:S01]  /*11ada0*/  ISETP.LT.AND P0, PT, R15, R18, !P0 ;  /* 0x000000120f00720c */ /* 0x000fe20004701270 */
[----:B------:R-:W3:Y:S01]  /*11adb0*/  LDC R10, c[0x0][0x248] ;  /* 0x00009200ff0a7b82 */ /* 0x000ee20000000800 */
[----:B----4-:R-:W-:-:S04]  /*11adc0*/  IMAD.WIDE R22, R33, 0x4, R4 ;  /* 0x0000000421167825 */ /* 0x010fc800078e0204 */
[----:B------:R-:W-:Y:S01]  /*11add0*/  IMAD.WIDE R24, R33, 0x4, R6 ;  /* 0x0000000421187825 */ /* 0x000fe200078e0206 */
[----:B------:R4:W-:Y:S04]  /*11ade0*/  @P4 STG.E desc[UR60][R20.64], R73 ;  /* 0x0000004914004986 */ /* 0x0009e8000c10193c */
[----:B------:R4:W-:Y:S01]  /*11adf0*/  @P6 STG.E desc[UR60][R22.64], R65 ;  /* 0x0000004116006986 */ /* 0x0009e2000c10193c */
[-C--:B------:R-:W-:Y:S02]  /*11ae00*/  ISETP.LT.AND P6, PT, R11, R18.reuse, !P5 ;  /* 0x000000120b00720c */ /* 0x080fe40006fc1270 */
[-C--:B------:R-:W-:Y:S01]  /*11ae10*/  ISETP.LT.AND P4, PT, R13, R18.reuse, !P5 ;  /* 0x000000120d00720c */ /* 0x080fe20006f81270 */
[----:B------:R4:W-:Y:S01]  /*11ae20*/  @P3 STG.E desc[UR60][R24.64], R93 ;  /* 0x0000005d18003986 */ /* 0x0009e2000c10193c */
[----:B------:R-:W-:Y:S01]  /*11ae30*/  ISETP.LT.AND P3, PT, R17, R18, !P5 ;  /* 0x000000121100720c */ /* 0x000fe20006f61270 */
[----:B-1----:R-:W-:-:S02]  /*11ae40*/  IMAD.IADD R31, R33, 0x1, R0 ;  /* 0x00000001211f7824 */ /* 0x002fc400078e0200 */
[----:B------:R-:W-:Y:S01]  /*11ae50*/  IMAD.WIDE R26, R33, 0x4, R8 ;  /* 0x00000004211a7825 */ /* 0x000fe200078e0208 */
[----:B------:R-:W1:Y:S03]  /*11ae60*/  LDC R0, c[0x0][0x248] ;  /* 0x00009200ff007b82 */ /* 0x000e660000000800 */
[----:B----4-:R-:W-:-:S04]  /*11ae70*/  IMAD.WIDE R20, R31, 0x4, R2 ;  /* 0x000000041f147825 */ /* 0x010fc800078e0202 */
[----:B------:R-:W-:-:S04]  /*11ae80*/  IMAD.WIDE R22, R31, 0x4, R4 ;  /* 0x000000041f167825 */ /* 0x000fc800078e0204 */
[----:B------:R-:W-:Y:S01]  /*11ae90*/  IMAD.WIDE R24, R31, 0x4, R6 ;  /* 0x000000041f187825 */ /* 0x000fe200078e0206 */
[----:B------:R-:W-:Y:S04]  /*11aea0*/  @P0 STG.E desc[UR60][R26.64], R89 ;  /* 0x000000591a000986 */ /* 0x000fe8000c10193c */
[----:B------:R4:W-:Y:S04]  /*11aeb0*/  @P6 STG.E desc[UR60][R20.64], R50 ;  /* 0x0000003214006986 */ /* 0x0009e8000c10193c */
[----:B------:R4:W-:Y:S04]  /*11aec0*/  @P4 STG.E desc[UR60][R22.64], R54 ;  /* 0x0000003616004986 */ /* 0x0009e8000c10193c */
[----:B------:R1:W-:Y:S01]  /*11aed0*/  @P3 STG.E desc[UR60][R24.64], R70 ;  /* 0x0000004618003986 */ /* 0x0003e2000c10193c */
[----:B--2---:R-:W-:-:S02]  /*11aee0*/  ISETP.GE.AND P1, PT, R14, R19, PT ;  /* 0x000000130e00720c */ /* 0x004fc40003f26270 */
[-C--:B---3--:R-:W-:Y:S01]  /*11aef0*/  ISETP.GE.AND P3, PT, R16, R19.reuse, PT ;  /* 0x000000131000720c */ /* 0x088fe20003f66270 */
[----:B------:R-:W2:Y:S04]  /*11af00*/  LDL.LU R14, [R1+0x4ac4] ;  /* 0x004ac400010e7983 */ /* 0x000ea80000300800 */
[----:B------:R-:W3:Y:S01]  /*11af10*/  LDL.LU R16, [R1+0x4abc] ;  /* 0x004abc0001107983 */ /* 0x000ee20000300800 */
[----:B------:R-:W-:Y:S02]  /*11af20*/  ISETP.GE.AND P2, PT, R30, R19, PT ;  /* 0x000000131e00720c */ /* 0x000fe40003f46270 */
[-C--:B------:R-:W-:Y:S02]  /*11af30*/  ISETP.LT.AND P5, PT, R15, R18.reuse, !P5 ;  /* 0x000000120f00720c */ /* 0x080fe40006fa1270 */
[----:B------:R-:W-:-:S02]  /*11af40*/  ISETP.LT.AND P0, PT, R11, R18, !P2 ;  /* 0x000000120b00720c */ /* 0x000fc40005701270 */
[-C--:B------:R-:W-:Y:S02]  /*11af50*/  ISETP.LT.AND P4, PT, R13, R18.reuse, !P2 ;  /* 0x000000120d00720c */ /* 0x080fe40005781270 */
[----:B------:R-:W-:Y:S02]  /*11af60*/  ISETP.LT.AND P6, PT, R17, R18, !P2 ;  /* 0x000000121100720c */ /* 0x000fe400057c1270 */
[C---:B------:R-:W-:Y:S01]  /*11af70*/  IADD3 R33, R31.reuse, R10, RZ ;  /* 0x0000000a1f217210 */ /* 0x040fe20007ffe0ff */
[----:B------:R-:W-:Y:S01]  /*11af80*/  IMAD.WIDE R28, R31, 0x4, R8 ;  /* 0x000000041f1c7825 */ /* 0x000fe200078e0208 */
[----:B------:R-:W-:Y:S01]  /*11af90*/  ISETP.LT.AND P2, PT, R15, R18, !P2 ;  /* 0x000000120f00720c */ /* 0x000fe20005741270 */
[----:B------:R-:W3:Y:S02]  /*11afa0*/  LDC R10, c[0x0][0x248] ;  /* 0x00009200ff0a7b82 */ /* 0x000ee40000000800 */
[----:B------:R-:W-:-:S04]  /*11afb0*/  IMAD.WIDE R30, R33, 0x4, R2 ;  /* 0x00000004211e7825 */ /* 0x000fc800078e0202 */
[----:B----4-:R-:W-:-:S04]  /*11afc0*/  IMAD.WIDE R20, R33, 0x4, R4 ;  /* 0x0000000421147825 */ /* 0x010fc800078e0204 */
[----:B------:R-:W-:Y:S01]  /*11afd0*/  IMAD.WIDE R22, R33, 0x4, R6 ;  /* 0x0000000421167825 */ /* 0x000fe200078e0206 */
[----:B------:R4:W-:Y:S04]  /*11afe0*/  @P5 STG.E desc[UR60][R28.64], R46 ;  /* 0x0000002e1c005986 */ /* 0x0009e8000c10193c */
[----:B------:R-:W-:Y:S01]  /*11aff0*/  @P0 STG.E desc[UR60][R30.64], R74 ;  /* 0x0000004a1e000986 */ /* 0x000fe2000c10193c */
[----:B------:R-:W-:-:S03]  /*11b000*/  ISETP.LT.AND P5, PT, R11, R18, !P1 ;  /* 0x000000120b00720c */ /* 0x000fc60004fa1270 */
[----:B------:R4:W-:Y:S01]  /*11b010*/  @P4 STG.E desc[UR60][R20.64], R66 ;  /* 0x0000004214004986 */ /* 0x0009e2000c10193c */
[----:B------:R-:W-:-:S03]  /*11b020*/  ISETP.LT.AND P0, PT, R13, R18, !P1 ;  /* 0x000000120d00720c */ /* 0x000fc60004f01270 */
[----:B------:R3:W-:Y:S01]  /*11b030*/  @P6 STG.E desc[UR60][R22.64], R94 ;  /* 0x0000005e16006986 */ /* 0x0007e2000c10193c */
[----:B------:R-:W-:Y:S01]  /*11b040*/  ISETP.LT.AND P6, PT, R17, R18, !P1 ;  /* 0x000000121100720c */ /* 0x000fe20004fc1270 */
[C---:B-1----:R-:W-:Y:S02]  /*11b050*/  IMAD.IADD R35, R33.reuse, 0x1, R0 ;  /* 0x0000000121237824 */ /* 0x042fe400078e0200 */
[----:B------:R-:W-:-:S04]  /*11b060*/  IMAD.WIDE R24, R33, 0x4, R8 ;  /* 0x0000000421187825 */ /* 0x000fc800078e0208 */
[----:B------:R-:W-:-:S04]  /*11b070*/  IMAD.WIDE R26, R35, 0x4, R2 ;  /* 0x00000004231a7825 */ /* 0x000fc800078e0202 */
[C---:B----4-:R-:W-:Y:S01]  /*11b080*/  IMAD.WIDE R28, R35.reuse, 0x4, R4 ;  /* 0x00000004231c7825 */ /* 0x050fe200078e0204 */
[----:B------:R-:W1:Y:S01]  /*11b090*/  LDC R0, c[0x0][0x248] ;  /* 0x00009200ff007b82 */ /* 0x000e620000000800 */
[----:B------:R4:W-:Y:S02]  /*11b0a0*/  @P2 STG.E desc[UR60][R24.64], R90 ;  /* 0x0000005a18002986 */ /* 0x0009e4000c10193c */
[----:B------:R-:W-:Y:S02]  /*11b0b0*/  IMAD.WIDE R20, R35, 0x4, R6 ;  /* 0x0000000423147825 */ /* 0x000fe400078e0206 */
[----:B------:R4:W-:Y:S04]  /*11b0c0*/  @P5 STG.E desc[UR60][R26.64], R51 ;  /* 0x000000331a005986 */ /* 0x0009e8000c10193c */
[----:B------:R4:W-:Y:S04]  /*11b0d0*/  @P0 STG.E desc[UR60][R28.64], R55 ;  /* 0x000000371c000986 */ /* 0x0009e8000c10193c */
[----:B------:R1:W-:Y:S01]  /*11b0e0*/  @P6 STG.E desc[UR60][R20.64], R71 ;  /* 0x0000004714006986 */ /* 0x0003e2000c10193c */
[----:B------:R-:W-:-:S02]  /*11b0f0*/  ISETP.LT.AND P1, PT, R15, R18, !P1 ;  /* 0x000000120f00720c */ /* 0x000fc40004f21270 */
[-C--:B------:R-:W-:Y:S02]  /*11b100*/  ISETP.LT.AND P2, PT, R11, R18.reuse, !P3 ;  /* 0x000000120b00720c */ /* 0x080fe40005f41270 */
[-C--:B------:R-:W-:Y:S02]  /*11b110*/  ISETP.LT.AND P0, PT, R13, R18.reuse, !P3 ;  /* 0x000000120d00720c */ /* 0x080fe40005f01270 */
[----:B------:R-:W-:Y:S02]  /*11b120*/  ISETP.LT.AND P5, PT, R17, R18, !P3 ;  /* 0x000000121100720c */ /* 0x000fe40005fa1270 */
[-C--:B--2---:R-:W-:Y:S02]  /*11b130*/  ISETP.GE.AND P4, PT, R14, R19.reuse, PT ;  /* 0x000000130e00720c */ /* 0x084fe40003f86270 */
[----:B---3--:R-:W-:Y:S01]  /*11b140*/  ISETP.GE.AND P6, PT, R16, R19, PT ;  /* 0x000000131000720c */ /* 0x008fe20003fc6270 */
[----:B------:R-:W2:Y:S04]  /*11b150*/  LDL.LU R14, [R1+0x4aa4] ;  /* 0x004aa400010e7983 */ /* 0x000ea80000300800 */
[----:B------:R-:W3:Y:S04]  /*11b160*/  LDL.LU R32, [R1+0x4aa0] ;  /* 0x004aa00001207983 */ /* 0x000ee80000300800 */
[----:B------:R-:W3:Y:S01]  /*11b170*/  LDL.LU R16, [R1+0x4a9c] ;  /* 0x004a9c0001107983 */ /* 0x000ee20000300800 */
[C---:B------:R-:W-:Y:S01]  /*11b180*/  IADD3 R31, R35.reuse, R10, RZ ;  /* 0x0000000a231f7210 */ /* 0x040fe20007ffe0ff */
[----:B------:R-:W-:Y:S01]  /*11b190*/  IMAD.WIDE R22, R35, 0x4, R8 ;  /* 0x0000000423167825 */ /* 0x000fe200078e0208 */
[----:B------:R-:W1:Y:S03]  /*11b1a0*/  LDC R10, c[0x0][0x248] ;  /* 0x00009200ff0a7b82 */ /* 0x000e660000000800 */
[----:B----4-:R-:W-:-:S04]  /*11b1b0*/  IMAD.WIDE R24, R31, 0x4, R2 ;  /* 0x000000041f187825 */ /* 0x010fc800078e0202 */
[----:B------:R-:W-:-:S04]  /*11b1c0*/  IMAD.WIDE R26, R31, 0x4, R4 ;  /* 0x000000041f1a7825 */ /* 0x000fc800078e0204 */
[----:B------:R-:W-:Y:S01]  /*11b1d0*/  IMAD.WIDE R28, R31, 0x4, R6 ;  /* 0x000000041f1c7825 */ /* 0x000fe200078e0206 */
[----:B------:R4:W-:Y:S04]  /*11b1e0*/  @P1 STG.E desc[UR60][R22.64], R47 ;  /* 0x0000002f16001986 */ /* 0x0009e8000c10193c */
[----:B------:R4:W-:Y:S01]  /*11b1f0*/  @P2 STG.E desc[UR60][R24.64], R75 ;  /* 0x0000004b18002986 */ /* 0x0009e2000c10193c */
[----:B------:R-:W-:-:S03]  /*11b200*/  ISETP.LT.AND P3, PT, R15, R18, !P3 ;  /* 0x000000120f00720c */ /* 0x000fc60005f61270 */
[----:B------:R4:W-:Y:S01]  /*11b210*/  @P0 STG.E desc[UR60][R26.64], R67 ;  /* 0x000000431a000986 */ /* 0x0009e2000c10193c */
[----:B------:R-:W-:-:S03]  /*11b220*/  ISETP.LT.AND P1, PT, R11, R18, !P4 ;  /* 0x000000120b00720c */ /* 0x000fc60006721270 */
[----:B------:R4:W-:Y:S01]  /*11b230*/  @P5 STG.E desc[UR60][R28.64], R95 ;  /* 0x0000005f1c005986 */ /* 0x0009e2000c10193c */
[-C--:B------:R-:W-:Y:S01]  /*11b240*/  ISETP.LT.AND P5, PT, R13, R18.reuse, !P4 ;  /* 0x000000120d00720c */ /* 0x080fe200067a1270 */
[C---:B-1----:R-:W-:Y:S02]  /*11b250*/  IMAD.IADD R33, R31.reuse, 0x1, R0 ;  /* 0x000000011f217824 */ /* 0x042fe400078e0200 */
[----:B------:R-:W-:Y:S01]  /*11b260*/  IMAD.WIDE R20, R31, 0x4, R8 ;  /* 0x000000041f147825 */ /* 0x000fe200078e0208 */
[----:B------:R-:W-:Y:S01]  /*11b270*/  ISETP.LT.AND P2, PT, R17, R18, !P4 ;  /* 0x000000121100720c */ /* 0x000fe20006741270 */
[----:B------:R-:W1:Y:S02]  /*11b280*/  LDC R0, c[0x0][0x248] ;  /* 0x00009200ff007b82 */ /* 0x000e640000000800 */
[----:B----4-:R-:W-:-:S04]  /*11b290*/  IMAD.WIDE R22, R33, 0x4, R2 ;  /* 0x0000000421167825 */ /* 0x010fc800078e0202 */
[----:B------:R-:W-:Y:S01]  /*11b2a0*/  IMAD.WIDE R24, R33, 0x4, R4 ;  /* 0x0000000421187825 */ /* 0x000fe200078e0204 */
[-C--:B------:R-:W-:Y:S01]  /*11b2b0*/  ISETP.LT.AND P4, PT, R15, R18.reuse, !P4 ;  /* 0x000000120f00720c */ /* 0x080fe20006781270 */
[----:B------:R4:W-:Y:S04]  /*11b2c0*/  @P3 STG.E desc[UR60][R20.64], R91 ;  /* 0x0000005b14003986 */ /* 0x0009e8000c10193c */
[----:B------:R4:W-:Y:S01]  /*11b2d0*/  @P1 STG.E desc[UR60][R22.64], R84 ;  /* 0x0000005416001986 */ /* 0x0009e2000c10193c */
[----:B------:R-:W-:-:S03]  /*11b2e0*/  ISETP.LT.AND P1, PT, R11, R18, !P6 ;  /* 0x000000120b00720c */ /* 0x000fc60007721270 */
[----:B------:R-:W-:Y:S01]  /*11b2f0*/  @P5 STG.E desc[UR60][R24.64], R80 ;  /* 0x0000005018005986 */ /* 0x000fe2000c10193c */
[-C--:B------:R-:W-:Y:S02]  /*11b300*/  ISETP.LT.AND P5, PT, R13, R18.reuse, !P6 ;  /* 0x000000120d00720c */ /* 0x080fe400077a1270 */
[----:B------:R-:W-:Y:S02]  /*11b310*/  ISETP.LT.AND P3, PT, R17, R18, !P6 ;  /* 0x000000121100720c */ /* 0x000fe40007761270 */
[C---:B------:R-:W-:Y:S01]  /*11b320*/  IADD3 R35, R33.reuse, R10, RZ ;  /* 0x0000000a21237210 */ /* 0x040fe20007ffe0ff */
[----:B------:R-:W-:-:S04]  /*11b330*/  IMAD.WIDE R26, R33, 0x4, R6 ;  /* 0x00000004211a7825 */ /* 0x000fc800078e0206 */
[----:B------:R-:W-:-:S04]  /*11b340*/  IMAD.WIDE R28, R33, 0x4, R8 ;  /* 0x00000004211c7825 */ /* 0x000fc800078e0208 */
[----:B----4-:R-:W-:-:S04]  /*11b350*/  IMAD.WIDE R20, R35, 0x4, R2 ;  /* 0x0000000423147825 */ /* 0x010fc800078e0202 */
[----:B------:R-:W-:-:S04]  /*11b360*/  IMAD.WIDE R22, R35, 0x4, R4 ;  /* 0x0000000423167825 */ /* 0x000fc800078e0204 */
[----:B------:R-:W-:Y:S01]  /*11b370*/  IMAD.WIDE R30, R35, 0x4, R6 ;  /* 0x00000004231e7825 */ /* 0x000fe200078e0206 */
[----:B------:R-:W-:Y:S04]  /*11b380*/  @P2 STG.E desc[UR60][R26.64], R100 ;  /* 0x000000641a002986 */ /* 0x000fe8000c10193c */
[----:B------:R-:W-:Y:S04]  /*11b390*/  @P4 STG.E desc[UR60][R28.64], R76 ;  /* 0x0000004c1c004986 */ /* 0x000fe8000c10193c */
[----:B------:R-:W-:Y:S01]  /*11b3a0*/  @P1 STG.E desc[UR60][R20.64], R96 ;  /* 0x0000006014001986 */ /* 0x000fe2000c10193c */
[----:B------:R-:W4:Y:S03]  /*11b3b0*/  LDC R10, c[0x0][0x248] ;  /* 0x00009200ff0a7b82 */ /* 0x000f260000000800 */
[----:B------:R-:W-:Y:S04]  /*11b3c0*/  @P5 STG.E desc[UR60][R22.64], R104 ;  /* 0x0000006816005986 */ /* 0x000fe8000c10193c */
[----:B------:R1:W-:Y:S01]  /*11b3d0*/  @P3 STG.E desc[UR60][R30.64], R124 ;  /* 0x0000007c1e003986 */ /* 0x0003e2000c10193c */
[----:B--2---:R-:W-:-:S03]  /*11b3e0*/  ISETP.GE.AND P0, PT, R14, R19, PT ;  /* 0x000000130e00720c */ /* 0x004fc60003f06270 */
[----:B------:R-:W2:Y:S01]  /*11b3f0*/  LDL.LU R14, [R1+0x4a94] ;  /* 0x004a9400010e7983 */ /* 0x000ea20000300800 */
[----:B---3--:R-:W-:-:S03]  /*11b400*/  ISETP.GE.AND P1, PT, R16, R19, PT ;  /* 0x000000131000720c */ /* 0x008fc60003f26270 */
[----:B-1----:R-:W3:Y:S04]  /*11b410*/  LDL.LU R30, [R1+0x4a7c] ;  /* 0x004a7c00011e7983 */ /* 0x002ee80000300800 */
[----:B------:R-:W3:Y:S01]  /*11b420*/  LDL.LU R16, [R1+0x4a70] ;  /* 0x004a700001107983 */ /* 0x000ee20000300800 */
[----:B------:R-:W-:Y:S01]  /*11b430*/  IMAD.IADD R33, R35, 0x1, R0 ;  /* 0x0000000123217824 */ /* 0x000fe200078e0200 */
[-C--:B------:R-:W-:Y:S01]  /*11b440*/  ISETP.LT.AND P6, PT, R15, R18.reuse, !P6 ;  /* 0x000000120f00720c */ /* 0x080fe200077c1270 */
[----:B------:R-:W1:Y:S01]  /*11b450*/  LDC R0, c[0x0][0x248] ;  /* 0x00009200ff007b82 */ /* 0x000e620000000800 */
[-C--:B------:R-:W-:Y:S02]  /*11b460*/  ISETP.LT.AND P4, PT, R11, R18.reuse, !P0 ;  /* 0x000000120b00720c */ /* 0x080fe40004781270 */
[----:B------:R-:W-:-:S02]  /*11b470*/  ISETP.LT.AND P3, PT, R13, R18, !P0 ;  /* 0x000000120d00720c */ /* 0x000fc40004761270 */
[-C--:B------:R-:W-:Y:S02]  /*11b480*/  ISETP.LT.AND P5, PT, R17, R18.reuse, !P0 ;  /* 0x000000121100720c */ /* 0x080fe400047a1270 */
[----:B------:R-:W-:Y:S01]  /*11b490*/  ISETP.LT.AND P0, PT, R15, R18, !P0 ;  /* 0x000000120f00720c */ /* 0x000fe20004701270 */
[----:B------:R-:W-:-:S04]  /*11b4a0*/  IMAD.WIDE R24, R35, 0x4, R8 ;  /* 0x0000000423187825 */ /* 0x000fc800078e0208 */
[----:B------:R-:W-:-:S04]  /*11b4b0*/  IMAD.WIDE R26, R33, 0x4, R2 ;  /* 0x00000004211a7825 */ /* 0x000fc800078e0202 */
[----:B------:R-:W-:Y:S01]  /*11b4c0*/  IMAD.WIDE R20, R33, 0x4, R4 ;  /* 0x0000000421147825 */ /* 0x000fe200078e0204 */
[----:B------:R-:W-:-:S03]  /*11b4d0*/  ISETP.GE.AND P2, PT, R32, R19, PT ;  /* 0x000000132000720c */ /* 0x000fc60003f46270 */
[----:B------:R-:W-:Y:S01]  /*11b4e0*/  IMAD.WIDE R22, R33, 0x4, R6 ;  /* 0x0000000421167825 */ /* 0x000fe200078e0206 */
[----:B------:R4:W-:Y:S04]  /*11b4f0*/  @P6 STG.E desc[UR60][R24.64], R120 ;  /* 0x0000007818006986 */ /* 0x0009e8000c10193c */
[----:B------:R4:W-:Y:S01]  /*11b500*/  @P4 STG.E desc[UR60][R26.64], R85 ;  /* 0x000000551a004986 */ /* 0x0009e2000c10193c */
[----:B------:R-:W-:-:S03]  /*11b510*/  ISETP.LT.AND P6, PT, R11, R18, !P2 ;  /* 0x000000120b00720c */ /* 0x000fc600057c1270 */
[----:B------:R1:W-:Y:S01]  /*11b520*/  @P3 STG.E desc[UR60][R20.64], R81 ;  /* 0x0000005114003986 */ /* 0x0003e2000c10193c */
[----:B------:R-:W-:-:S03]  /*11b530*/  ISETP.LT.AND P4, PT, R13, R18, !P2 ;  /* 0x000000120d00720c */ /* 0x000fc60005781270 */
[----:B------:R1:W-:Y:S01]  /*11b540*/  @P5 STG.E desc[UR60][R22.64], R101 ;  /* 0x0000006516005986 */ /* 0x0003e2000c10193c */
[----:B------:R-:W-:Y:S02]  /*11b550*/  ISETP.LT.AND P5, PT, R17, R18, !P2 ;  /* 0x000000121100720c */ /* 0x000fe400057a1270 */
[C---:B----4-:R-:W-:Y:S01]  /*11b560*/  IADD3 R31, R33.reuse, R10, RZ ;  /* 0x0000000a211f7210 */ /* 0x050fe20007ffe0ff */
[----:B------:R-:W-:Y:S01]  /*11b570*/  IMAD.WIDE R24, R33, 0x4, R8 ;  /* 0x0000000421187825 */ /* 0x000fe200078e0208 */
[-C--:B------:R-:W-:Y:S01]  /*11b580*/  ISETP.LT.AND P2, PT, R15, R18.reuse, !P2 ;  /* 0x000000120f00720c */ /* 0x080fe20005741270 */
[----:B------:R-:W4:Y:S03]  /*11b590*/  LDC R10, c[0x0][0x248] ;  /* 0x00009200ff0a7b82 */ /* 0x000f260000000800 */
[----:B------:R1:W-:Y:S01]  /*11b5a0*/  @P0 STG.E desc[UR60][R24.64], R77 ;  /* 0x0000004d18000986 */ /* 0x0003e2000c10193c */
[----:B------:R-:W-:Y:S01]  /*11b5b0*/  ISETP.LT.AND P0, PT, R11, R18, !P1 ;  /* 0x000000120b00720c */ /* 0x000fe20004f01270 */
[----:B------:R-:W-:-:S04]  /*11b5c0*/  IMAD.WIDE R26, R31, 0x4, R2 ;  /* 0x000000041f1a7825 */ /* 0x000fc800078e0202 */
[C---:B-1----:R-:W-:Y:S02]  /*11b5d0*/  IMAD.IADD R33, R31.reuse, 0x1, R0 ;  /* 0x000000011f217824 */ /* 0x042fe400078e0200 */
[----:B------:R-:W-:-:S04]  /*11b5e0*/  IMAD.WIDE R28, R31, 0x4, R4 ;  /* 0x000000041f1c7825 */ /* 0x000fc800078e0204 */
[----:B------:R-:W-:-:S04]  /*11b5f0*/  IMAD.WIDE R20, R31, 0x4, R6 ;  /* 0x000000041f147825 */ /* 0x000fc800078e0206 */
[----:B------:R-:W-:Y:S01]  /*11b600*/  IMAD.WIDE R22, R31, 0x4, R8 ;  /* 0x000000041f167825 */ /* 0x000fe200078e0208 */
[----:B------:R1:W-:Y:S04]  /*11b610*/  @P6 STG.E desc[UR60][R26.64], R97 ;  /* 0x000000611a006986 */ /* 0x0003e8000c10193c */
[----:B------:R1:W-:Y:S04]  /*11b620*/  @P4 STG.E desc[UR60][R28.64], R105 ;  /* 0x000000691c004986 */ /* 0x0003e8000c10193c */
[----:B------:R1:W-:Y:S01]  /*11b630*/  @P5 STG.E desc[UR60][R20.64], R125 ;  /* 0x0000007d14005986 */ /* 0x0003e2000c10193c */
[----:B------:R-:W-:-:S03]  /*11b640*/  IMAD.WIDE R24, R33, 0x4, R2 ;  /* 0x0000000421187825 */ /* 0x000fc600078e0202 */
[----:B------:R1:W-:Y:S01]  /*11b650*/  @P2 STG.E desc[UR60][R22.64], R121 ;  /* 0x0000007916002986 */ /* 0x0003e2000c10193c */
[----:B------:R-:W1:Y:S03]  /*11b660*/  LDC R0, c[0x0][0x248] ;  /* 0x00009200ff007b82 */ /* 0x000e660000000800 */
[----:B------:R1:W-:Y:S01]  /*11b670*/  @P0 STG.E desc[UR60][R24.64], R86 ;  /* 0x0000005618000986 */ /* 0x0003e2000c10193c */
[----:B--2---:R-:W-:-:S03]  /*11b680*/  ISETP.GE.AND P3, PT, R14, R19, PT ;  /* 0x000000130e00720c */ /* 0x004fc60003f66270 */
[----:B------:R-:W2:Y:S01]  /*11b690*/  LDL.LU R14, [R1+0x4a6c] ;  /* 0x004a6c00010e7983 */ /* 0x000ea20000300800 */
[----:B---3--:R-:W-:-:S03]  /*11b6a0*/  ISETP.GE.AND P0, PT, R16, R19, PT ;  /* 0x000000131000720c */ /* 0x008fc60003f06270 */
[----:B------:R-:W3:Y:S01]  /*11b6b0*/  LDL.LU R16, [R1+0x4a68] ;  /* 0x004a680001107983 */ /* 0x000ee20000300800 */
[-C--:B------:R-:W-:Y:S02]  /*11b6c0*/  ISETP.LT.AND P4, PT, R13, R18.reuse, !P1 ;  /* 0x000000120d00720c */ /* 0x080fe40004f81270 */
[-C--:B------:R-:W-:Y:S02]  /*11b6d0*/  ISETP.LT.AND P6, PT, R17, R18.reuse, !P1 ;  /* 0x000000121100720c */ /* 0x080fe40004fc1270 */
[-C--:B------:R-:W-:Y:S02]  /*11b6e0*/  ISETP.LT.AND P1, PT, R15, R18.reuse, !P1 ;  /* 0x000000120f00720c */ /* 0x080fe40004f21270 */
[----:B------:R-:W-:Y:S02]  /*11b6f0*/  ISETP.LT.AND P2, PT, R11, R18, !P3 ;  /* 0x000000120b00720c */ /* 0x000fe40005f41270 */
[C---:B----4-:R-:W-:Y:S01]  /*11b700*/  IADD3 R31, R33.reuse, R10, RZ ;  /* 0x0000000a211f7210 */ /* 0x050fe20007ffe0ff */
[----:B-1----:R-:W-:-:S04]  /*11b710*/  IMAD.WIDE R26, R33, 0x4, R4 ;  /* 0x00000004211a7825 */ /* 0x002fc800078e0204 */
[----:B------:R-:W-:-:S04]  /*11b720*/  IMAD.WIDE R28, R33, 0x4, R6 ;  /* 0x00000004211c7825 */ /* 0x000fc800078e0206 */
[----:B------:R-:W-:-:S04]  /*11b730*/  IMAD.WIDE R20, R33, 0x4, R8 ;  /* 0x0000000421147825 */ /* 0x000fc800078e0208 */
[----:B------:R-:W-:Y:S01]  /*11b740*/  IMAD.WIDE R22, R31, 0x4, R2 ;  /* 0x000000041f167825 */ /* 0x000fe200078e0202 */
[----:B------:R-:W-:Y:S01]  /*11b750*/  ISETP.GE.AND P5, PT, R30, R19, PT ;  /* 0x000000131e00720c */ /* 0x000fe20003fa6270 */
[----:B------:R-:W1:Y:S01]  /*11b760*/  LDC R10, c[0x0][0x248] ;  /* 0x00009200ff0a7b82 */ /* 0x000e620000000800 */
[----:B------:R4:W-:Y:S01]  /*11b770*/  @P4 STG.E desc[UR60][R26.64], R82 ;  /* 0x000000521a004986 */ /* 0x0009e2000c10193c */
[----:B------:R-:W-:-:S03]  /*11b780*/  ISETP.LT.AND P4, PT, R13, R18, !P3 ;  /* 0x000000120d00720c */ /* 0x000fc60005f81270 */
[----:B------:R4:W-:Y:S01]  /*11b790*/  @P6 STG.E desc[UR60][R28.64], R102 ;  /* 0x000000661c006986 */ /* 0x0009e2000c10193c */
[----:B------:R-:W-:-:S03]  /*11b7a0*/  ISETP.LT.AND P6, PT, R17, R18, !P3 ;  /* 0x000000121100720c */ /* 0x000fc60005fc1270 */
[----:B------:R4:W-:Y:S01]  /*11b7b0*/  @P1 STG.E desc[UR60][R20.64], R78 ;  /* 0x0000004e14001986 */ /* 0x0009e2000c10193c */
[-C--:B------:R-:W-:Y:S02]  /*11b7c0*/  ISETP.LT.AND P3, PT, R15, R18.reuse, !P3 ;  /* 0x000000120f00720c */ /* 0x080fe40005f61270 */
[-C--:B------:R-:W-:Y:S01]  /*11b7d0*/  ISETP.LT.AND P1, PT, R11, R18.reuse, !P5 ;  /* 0x000000120b00720c */ /* 0x080fe20006f21270 */
[----:B------:R1:W-:Y:S01]  /*11b7e0*/  @P2 STG.E desc[UR60][R22.64], R98 ;  /* 0x0000006216002986 */ /* 0x0003e2000c10193c */
[----:B------:R-:W-:Y:S01]  /*11b7f0*/  ISETP.LT.AND P2, PT, R13, R18, !P5 ;  /* 0x000000120d00720c */ /* 0x000fe20006f41270 */
[C---:B------:R-:W-:Y:S02]  /*11b800*/  IMAD.IADD R33, R31.reuse, 0x1, R0 ;  /* 0x000000011f217824 */ /* 0x040fe400078e0200 */
[----:B------:R-:W-:-:S04]  /*11b810*/  IMAD.WIDE R24, R31, 0x4, R4 ;  /* 0x000000041f187825 */ /* 0x000fc800078e0204 */
[----:B----4-:R-:W-:-:S04]  /*11b820*/  IMAD.WIDE R26, R31, 0x4, R6 ;  /* 0x000000041f1a7825 */ /* 0x010fc800078e0206 */
[----:B------:R-:W-:-:S04]  /*11b830*/  IMAD.WIDE R28, R31, 0x4, R8 ;  /* 0x000000041f1c7825 */ /* 0x000fc800078e0208 */
[----:B------:R-:W-:-:S04]  /*11b840*/  IMAD.WIDE R30, R33, 0x4, R2 ;  /* 0x00000004211e7825 */ /* 0x000fc800078e0202 */
[----:B------:R-:W-:Y:S01]  /*11b850*/  IMAD.WIDE R20, R33, 0x4, R4 ;  /* 0x0000000421147825 */ /* 0x000fe200078e0204 */
[----:B------:R4:W-:Y:S04]  /*11b860*/  @P4 STG.E desc[UR60][R24.64], R106 ;  /* 0x0000006a18004986 */ /* 0x0009e8000c10193c */
[----:B------:R4:W-:Y:S04]  /*11b870*/  @P6 STG.E desc[UR60][R26.64], R126 ;  /* 0x0000007e1a006986 */ /* 0x0009e8000c10193c */
[----:B------:R4:W-:Y:S01]  /*11b880*/  @P3 STG.E desc[UR60][R28.64], R122 ;  /* 0x0000007a1c003986 */ /* 0x0009e2000c10193c */
[----:B------:R-:W4:Y:S03]  /*11b890*/  LDC R0, c[0x0][0x248] ;  /* 0x00009200ff007b82 */ /* 0x000f260000000800 */
[----:B------:R4:W-:Y:S04]  /*11b8a0*/  @P1 STG.E desc[UR60][R30.64], R87 ;  /* 0x000000571e001986 */ /* 0x0009e8000c10193c */
        /* <DEDUP_REMOVED lines=9> */
[C---:B-1----:R-:W-:Y:S01]  /*11b940*/  IADD3 R35, R33.reuse, R10, RZ ;  /* 0x0000000a21237210 */ /* 0x042fe20007ffe0ff */
[----:B------:R-:W-:-:S04]  /*11b950*/  IMAD.WIDE R22, R33, 0x4, R6 ;  /* 0x0000000421167825 */ /* 0x000fc800078e0206 */
[----:B----4-:R-:W-:-:S04]  /*11b960*/  IMAD.WIDE R24, R33, 0x4, R8 ;  /* 0x0000000421187825 */ /* 0x010fc800078e0208 */
[----:B------:R-:W-:-:S04]  /*11b970*/  IMAD.WIDE R26, R35, 0x4, R2 ;  /* 0x00000004231a7825 */ /* 0x000fc800078e0202 */
[----:B------:R-:W-:Y:S01]  /*11b980*/  IMAD.WIDE R28, R35, 0x4, R4 ;  /* 0x00000004231c7825 */ /* 0x000fe200078e0204 */
[----:B------:R-:W4:Y:S01]  /*11b990*/  LDL.LU R32, [R1+0x4a44] ;  /* 0x004a440001207983 */ /* 0x000f220000300800 */
[----:B------:R-:W1:Y:S03]  /*11b9a0*/  LDC R10, c[0x0][0x248] ;  /* 0x00009200ff0a7b82 */ /* 0x000e660000000800 */
[----:B------:R1:W-:Y:S04]  /*11b9b0*/  @P4 STG.E desc[UR60][R22.64], R103 ;  /* 0x0000006716004986 */ /* 0x0003e8000c10193c */
[----:B------:R1:W-:Y:S01]  /*11b9c0*/  @P5 STG.E desc[UR60][R24.64], R79 ;  /* 0x0000004f18005986 */ /* 0x0003e2000c10193c */
[----:B------:R-:W-:-:S03]  /*11b9d0*/  ISETP.LT.AND P4, PT, R17, R18, !P0 ;  /* 0x000000121100720c */ /* 0x000fc60004781270 */
[----:B------:R1:W-:Y:S01]  /*11b9e0*/  @P3 STG.E desc[UR60][R26.64], R99 ;  /* 0x000000631a003986 */ /* 0x0003e2000c10193c */
[----:B------:R-:W-:-:S03]  /*11b9f0*/  ISETP.LT.AND P0, PT, R15, R18, !P0 ;  /* 0x000000120f00720c */ /* 0x000fc60004701270 */
[----:B------:R1:W-:Y:S01]  /*11ba00*/  @P1 STG.E desc[UR60][R28.64], R107 ;  /* 0x0000006b1c001986 */ /* 0x0003e2000c10193c */
[-C--:B------:R-:W-:Y:S02]  /*11ba10*/  ISETP.LT.AND P1, PT, R11, R18.reuse, !P6 ;  /* 0x000000120b00720c */ /* 0x080fe40007721270 */
[-C--:B------:R-:W-:Y:S02]  /*11ba20*/  ISETP.LT.AND P3, PT, R13, R18.reuse, !P6 ;  /* 0x000000120d00720c */ /* 0x080fe40007761270 */
[----:B------:R-:W-:Y:S01]  /*11ba30*/  ISETP.LT.AND P5, PT, R17, R18, !P6 ;  /* 0x000000121100720c */ /* 0x000fe200077a1270 */
[C---:B------:R-:W-:Y:S02]  /*11ba40*/  IMAD.IADD R31, R35.reuse, 0x1, R0 ;  /* 0x00000001231f7824 */ /* 0x040fe400078e0200 */
[----:B------:R-:W-:-:S04]  /*11ba50*/  IMAD.WIDE R20, R35, 0x4, R6 ;  /* 0x0000000423147825 */ /* 0x000fc800078e0206 */
[----:B-1----:R-:W-:-:S04]  /*11ba60*/  IMAD.WIDE R22, R35, 0x4, R8 ;  /* 0x0000000423167825 */ /* 0x002fc800078e0208 */
[----:B------:R-:W-:-:S04]  /*11ba70*/  IMAD.WIDE R24, R31, 0x4, R2 ;  /* 0x000000041f187825 */ /* 0x000fc800078e0202 */
[C---:B------:R-:W-:Y:S01]  /*11ba80*/  IMAD.WIDE R26, R31.reuse, 0x4, R4 ;  /* 0x000000041f1a7825 */ /* 0x040fe200078e0204 */
[----:B------:R-:W1:Y:S01]  /*11ba90*/  LDC R0, c[0x0][0x248] ;  /* 0x00009200ff007b82 */ /* 0x000e620000000800 */
[----:B------:R3:W-:Y:S02]  /*11baa0*/  @P4 STG.E desc[UR60][R20.64], R127 ;  /* 0x0000007f14004986 */ /* 0x0007e4000c10193c */
[----:B------:R-:W-:Y:S02]  /*11bab0*/  IMAD.WIDE R28, R31, 0x4, R6 ;  /* 0x000000041f1c7825 */ /* 0x000fe400078e0206 */
[----:B------:R3:W-:Y:S04]  /*11bac0*/  @P0 STG.E desc[UR60][R22.64], R123 ;  /* 0x0000007b16000986 */ /* 0x0007e8000c10193c */
[----:B------:R1:W-:Y:S04]  /*11bad0*/  @P1 STG.E desc[UR60][R24.64], R112 ;  /* 0x0000007018001986 */ /* 0x0003e8000c10193c */
[----:B------:R1:W-:Y:S04]  /*11bae0*/  @P3 STG.E desc[UR60][R26.64], R116 ;  /* 0x000000741a003986 */ /* 0x0003e8000c10193c */
[----:B------:R1:W-:Y:S01]  /*11baf0*/  @P5 STG.E desc[UR60][R28.64], R132 ;  /* 0x000000841c005986 */ /* 0x0003e2000c10193c */
[----:B------:R-:W-:-:S02]  /*11bb00*/  ISETP.LT.AND P6, PT, R15, R18, !P6 ;  /* 0x000000120f00720c */ /* 0x000fc400077c1270 */
[----:B------:R-:W-:Y:S02]  /*11bb10*/  ISETP.LT.AND P0, PT, R11, R18, !P2 ;  /* 0x000000120b00720c */ /* 0x000fe40005701270 */
[-C--:B--2---:R-:W-:Y:S02]  /*11bb20*/  ISETP.GE.AND P4, PT, R14, R19.reuse, PT ;  /* 0x000000130e00720c */ /* 0x084fe40003f86270 */
[----:B------:R-:W2:Y:S01]  /*11bb30*/  LDL.LU R14, [R1+0x4a3c] ;  /* 0x004a3c00010e7983 */ /* 0x000ea20000300800 */
[----:B---3--:R-:W-:-:S03]  /*11bb40*/  ISETP.GE.AND P5, PT, R16, R19, PT ;  /* 0x000000131000720c */ /* 0x008fc60003fa6270 */
[----:B------:R-:W3:Y:S01]  /*11bb50*/  LDL.LU R16, [R1+0x4a24] ;  /* 0x004a240001107983 */ /* 0x000ee20000300800 */
[C---:B------:R-:W-:Y:S01]  /*11bb60*/  IADD3 R33, R31.reuse, R10, RZ ;  /* 0x0000000a1f217210 */ /* 0x040fe20007ffe0ff */
[----:B------:R-:W-:Y:S01]  /*11bb70*/  IMAD.WIDE R20, R31, 0x4, R8 ;  /* 0x000000041f147825 */ /* 0x000fe200078e0208 */
[----:B------:R-:W4:Y:S03]  /*11bb80*/  LDC R10, c[0x0][0x248] ;  /* 0x00009200ff0a7b82 */ /* 0x000f260000000800 */
[----:B------:R-:W-:Y:S01]  /*11bb90*/  IMAD.WIDE R22, R33, 0x4, R2 ;  /* 0x0000000421167825 */ /* 0x000fe200078e0202 */
[-C--:B------:R-:W-:Y:S02]  /*11bba0*/  ISETP.LT.AND P1, PT, R13, R18.reuse, !P2 ;  /* 0x000000120d00720c */ /* 0x080fe40005721270 */
[-C--:B------:R-:W-:Y:S01]  /*11bbb0*/  ISETP.LT.AND P3, PT, R17, R18.reuse, !P2 ;  /* 0x000000121100720c */ /* 0x080fe20005761270 */
[----:B------:R1:W-:Y:S01]  /*11bbc0*/  @P6 STG.E desc[UR60][R20.64], R108 ;  /* 0x0000006c14006986 */ /* 0x0003e2000c10193c */
[----:B------:R-:W-:-:S03]  /*11bbd0*/  ISETP.LT.AND P2, PT, R15, R18, !P2 ;  /* 0x000000120f00720c */ /* 0x000fc60005741270 */
[----:B------:R1:W-:Y:S01]  /*11bbe0*/  @P0 STG.E desc[UR60][R22.64], R136 ;  /* 0x0000008816000986 */ /* 0x0003e2000c10193c */
[-C--:B------:R-:W-:Y:S02]  /*11bbf0*/  ISETP.LT.AND P0, PT, R11, R18.reuse, !P4 ;  /* 0x000000120b00720c */ /* 0x080fe40006701270 */
[----:B------:R-:W-:Y:S01]  /*11bc00*/  ISETP.LT.AND P6, PT, R13, R18, !P4 ;  /* 0x000000120d00720c */ /* 0x000fe200067c1270 */
[C---:B-1----:R-:W-:Y:S02]  /*11bc10*/  IMAD.IADD R35, R33.reuse, 0x1, R0 ;  /* 0x0000000121237824 */ /* 0x042fe400078e0200 */
[----:B------:R-:W-:-:S04]  /*11bc20*/  IMAD.WIDE R24, R33, 0x4, R4 ;  /* 0x0000000421187825 */ /* 0x000fc800078e0204 */
[----:B------:R-:W-:-:S04]  /*11bc30*/  IMAD.WIDE R26, R33, 0x4, R6 ;  /* 0x00000004211a7825 */ /* 0x000fc800078e0206 */
[----:B------:R-:W-:Y:S01]  /*11bc40*/  IMAD.WIDE R28, R33, 0x4, R8 ;  /* 0x00000004211c7825 */ /* 0x000fe200078e0208 */
[----:B------:R-:W1:Y:S03]  /*11bc50*/  LDC R0, c[0x0][0x248] ;  /* 0x00009200ff007b82 */ /* 0x000e660000000800 */
[----:B------:R-:W-:-:S04]  /*11bc60*/  IMAD.WIDE R20, R35, 0x4, R2 ;  /* 0x0000000423147825 */ /* 0x000fc800078e0202 */
[----:B------:R-:W-:Y:S01]  /*11bc70*/  IMAD.WIDE R22, R35, 0x4, R4 ;  /* 0x0000000423167825 */ /* 0x000fe200078e0204 */
[----:B------:R4:W-:Y:S04]  /*11bc80*/  @P1 STG.E desc[UR60][R24.64], R128 ;  /* 0x0000008018001986 */ /* 0x0009e8000c10193c */
[----:B------:R4:W-:Y:S01]  /*11bc90*/  @P3 STG.E desc[UR60][R26.64], R164 ;  /* 0x000000a41a003986 */ /* 0x0009e2000c10193c */
[----:B------:R-:W-:-:S03]  /*11bca0*/  ISETP.LT.AND P1, PT, R17, R18, !P4 ;  /* 0x000000121100720c */ /* 0x000fc60006721270 */
[----:B------:R-:W-:Y:S01]  /*11bcb0*/  @P2 STG.E desc[UR60][R28.64], R160 ;  /* 0x000000a01c002986 */ /* 0x000fe2000c10193c */
[----:B------:R-:W-:-:S03]  /*11bcc0*/  ISETP.LT.AND P4, PT, R15, R18, !P4 ;  /* 0x000000120f00720c */ /* 0x000fc60006781270 */
[----:B------:R4:W-:Y:S01]  /*11bcd0*/  @P0 STG.E desc[UR60][R20.64], R113 ;  /* 0x0000007114000986 */ /* 0x0009e2000c10193c */
[----:B------:R-:W-:-:S03]  /*11bce0*/  ISETP.LT.AND P3, PT, R11, R18, !P5 ;  /* 0x000000120b00720c */ /* 0x000fc60006f61270 */
[----:B------:R3:W-:Y:S01]  /*11bcf0*/  @P6 STG.E desc[UR60][R22.64], R117 ;  /* 0x0000007516006986 */ /* 0x0007e2000c10193c */
[----:B------:R-:W-:Y:S02]  /*11bd00*/  ISETP.LT.AND P6, PT, R13, R18, !P5 ;  /* 0x000000120d00720c */ /* 0x000fe40006fc1270 */
[C---:B----4-:R-:W-:Y:S01]  /*11bd10*/  IADD3 R33, R35.reuse, R10, RZ ;  /* 0x0000000a23217210 */ /* 0x050fe20007ffe0ff */
[----:B------:R-:W-:-:S04]  /*11bd20*/  IMAD.WIDE R30, R35, 0x4, R6 ;  /* 0x00000004231e7825 */ /* 0x000fc800078e0206 */
[----:B------:R-:W-:-:S04]  /*11bd30*/  IMAD.WIDE R24, R35, 0x4, R8 ;  /* 0x0000000423187825 */ /* 0x000fc800078e0208 */
[C---:B------:R-:W-:Y:S01]  /*11bd40*/  IMAD.WIDE R26, R33.reuse, 0x4, R2 ;  /* 0x00000004211a7825 */ /* 0x040fe200078e0202 */
[----:B------:R-:W-:Y:S01]  /*11bd50*/  ISETP.GE.AND P2, PT, R32, R19, PT ;  /* 0x000000132000720c */ /* 0x000fe20003f46270 */
[----:B------:R-:W4:Y:S01]  /*11bd60*/  LDC R10, c[0x0][0x248] ;  /* 0x00009200ff0a7b82 */ /* 0x000f220000000800 */
[----:B------:R1:W-:Y:S01]  /*11bd70*/  @P1 STG.E desc[UR60][R30.64], R133 ;  /* 0x000000851e001986 */ /* 0x0003e2000c10193c */
[----:B------:R-:W-:-:S03]  /*11bd80*/  IMAD.WIDE R20, R33, 0x4, R4 ;  /* 0x0000000421147825 */ /* 0x000fc600078e0204 */
[----:B------:R1:W-:Y:S04]  /*11bd90*/  @P4 STG.E desc[UR60][R24.64], R109 ;  /* 0x0000006d18004986 */ /* 0x0003e8000c10193c */
[----:B------:R1:W-:Y:S04]  /*11bda0*/  @P3 STG.E desc[UR60][R26.64], R137 ;  /* 0x000000891a003986 */ /* 0x0003e8000c10193c */
[----:B------:R1:W-:Y:S01]  /*11bdb0*/  @P6 STG.E desc[UR60][R20.64], R129 ;  /* 0x0000008114006986 */ /* 0x0003e2000c10193c */
[----:B--2---:R-:W-:-:S03]  /*11bdc0*/  ISETP.GE.AND P0, PT, R14, R19, PT ;  /* 0x000000130e00720c */ /* 0x004fc60003f06270 */
[----:B------:R-:W2:Y:S01]  /*11bdd0*/  LDL.LU R14, [R1+0x4a20] ;  /* 0x004a2000010e7983 */ /* 0x000ea20000300800 */
[----:B---3--:R-:W-:-:S03]  /*11bde0*/  ISETP.GE.AND P6, PT, R16, R19, PT ;  /* 0x000000131000720c */ /* 0x008fc60003fc6270 */
[----:B------:R-:W3:Y:S01]  /*11bdf0*/  LDL.LU R16, [R1+0x4a0c] ;  /* 0x004a0c0001107983 */ /* 0x000ee20000300800 */
[-C--:B------:R-:W-:Y:S01]  /*11be00*/  ISETP.LT.AND P1, PT, R17, R18.reuse, !P5 ;  /* 0x000000121100720c */ /* 0x080fe20006f21270 */
[----:B------:R-:W-:Y:S01]  /*11be10*/  IMAD.WIDE R22, R33, 0x4, R6 ;  /* 0x0000000421167825 */ /* 0x000fe200078e0206 */
[-C--:B------:R-:W-:Y:S02]  /*11be20*/  ISETP.LT.AND P5, PT, R15, R18.reuse, !P5 ;  /* 0x000000120f00720c */ /* 0x080fe40006fa1270 */
[-C--:B------:R-:W-:Y:S02]  /*11be30*/  ISETP.LT.AND P4, PT, R11, R18.reuse, !P2 ;  /* 0x000000120b00720c */ /* 0x080fe40005781270 */
[-C--:B------:R-:W-:Y:S01]  /*11be40*/  ISETP.LT.AND P3, PT, R13, R18.reuse, !P2 ;  /* 0x000000120d00720c */ /* 0x080fe20005761270 */
[C---:B-1----:R-:W-:Y:S02]  /*11be50*/  IMAD.IADD R31, R33.reuse, 0x1, R0 ;  /* 0x00000001211f7824 */ /* 0x042fe400078e0200 */
[----:B------:R-:W-:Y:S01]  /*11be60*/  IMAD.WIDE R24, R33, 0x4, R8 ;  /* 0x0000000421187825 */ /* 0x000fe200078e0208 */
[----:B------:R-:W2:Y:S04]  /*11be70*/  LDL.LU R34, [R1+0x4a08] ;  /* 0x004a080001227983 */ /* 0x000ea80000300800 */
[----:B------:R1:W-:Y:S01]  /*11be80*/  @P1 STG.E desc[UR60][R22.64], R165 ;  /* 0x000000a516001986 */ /* 0x0003e2000c10193c */
[----:B------:R-:W-:-:S02]  /*11be90*/  ISETP.LT.AND P1, PT, R17, R18, !P2 ;  /* 0x000000121100720c */ /* 0x000fc40005721270 */
[----:B------:R-:W-:Y:S01]  /*11bea0*/  ISETP.LT.AND P2, PT, R15, R18, !P2 ;  /* 0x000000120f00720c */ /* 0x000fe20005741270 */
[----:B------:R-:W-:-:S04]  /*11beb0*/  IMAD.WIDE R26, R31, 0x4, R2 ;  /* 0x000000041f1a7825 */ /* 0x000fc800078e0202 */
[----:B------:R-:W-:-:S04]  /*11bec0*/  IMAD.WIDE R28, R31, 0x4, R4 ;  /* 0x000000041f1c7825 */ /* 0x000fc800078e0204 */
[C---:B------:R-:W-:Y:S01]  /*11bed0*/  IMAD.WIDE R20, R31.reuse, 0x4, R6 ;  /* 0x000000041f147825 */ /* 0x040fe200078e0206 */
[----:B------:R4:W-:Y:S04]  /*11bee0*/  @P5 STG.E desc[UR60][R24.64], R161 ;  /* 0x000000a118005986 */ /* 0x0009e8000c10193c */
[----:B------:R4:W-:Y:S04]  /*11bef0*/  @P4 STG.E desc[UR60][R26.64], R114 ;  /* 0x000000721a004986 */ /* 0x0009e8000c10193c */
[----:B------:R4:W-:Y:S04]  /*11bf00*/  @P3 STG.E desc[UR60][R28.64], R118 ;  /* 0x000000761c003986 */ /* 0x0009e8000c10193c */
[----:B------:R-:W2:Y:S01]  /*11bf10*/  LDL.LU R32, [R1+0x49f8] ;  /* 0x0049f80001207983 */ /* 0x000ea20000300800 */
[----:B------:R-:W3:Y:S01]  /*11bf20*/  LDC R0, c[0x0][0x248] ;  /* 0x00009200ff007b82 */ /* 0x000ee20000000800 */
[----:B-1----:R-:W-:-:S02]  /*11bf30*/  IMAD.WIDE R22, R31, 0x4, R8 ;  /* 0x000000041f167825 */ /* 0x002fc400078e0208 */
[----:B------:R1:W-:Y:S04]  /*11bf40*/  @P1 STG.E desc[UR60][R20.64], R134 ;  /* 0x0000008614001986 */ /* 0x0003e8000c10193c */
[----:B------:R1:W-:Y:S01]  /*11bf50*/  @P2 STG.E desc[UR60][R22.64], R110 ;  /* 0x0000006e16002986 */ /* 0x0003e2000c10193c */
[-C--:B------:R-:W-:Y:S02]  /*11bf60*/  ISETP.LT.AND P4, PT, R11, R18.reuse, !P0 ;  /* 0x000000120b00720c */ /* 0x080fe40004781270 */
[-C--:B------:R-:W-:Y:S02]  /*11bf70*/  ISETP.LT.AND P5, PT, R13, R18.reuse, !P0 ;  /* 0x000000120d00720c */ /* 0x080fe400047a1270 */
[----:B------:R-:W-:Y:S02]  /*11bf80*/  ISETP.LT.AND P3, PT, R17, R18, !P0 ;  /* 0x000000121100720c */ /* 0x000fe40004761270 */
[----:B----4-:R-:W-:-:S02]  /*11bf90*/  IADD3 R33, R31, R10, RZ ;  /* 0x0000000a1f217210 */ /* 0x010fc40007ffe0ff */
[----:B------:R-:W4:Y:S03]  /*11bfa0*/  LDC R10, c[0x0][0x248] ;  /* 0x00009200ff0a7b82 */ /* 0x000f260000000800 */
[----:B------:R-:W-:-:S04]  /*11bfb0*/  IMAD.WIDE R24, R33, 0x4, R2 ;  /* 0x0000000421187825 */ /* 0x000fc800078e0202 */
[----:B------:R-:W-:-:S04]  /*11bfc0*/  IMAD.WIDE R26, R33, 0x4, R4 ;  /* 0x00000004211a7825 */ /* 0x000fc800078e0204 */
[----:B------:R-:W-:Y:S01]  /*11bfd0*/  IMAD.WIDE R28, R33, 0x4, R6 ;  /* 0x00000004211c7825 */ /* 0x000fe200078e0206 */
[----:B------:R-:W-:Y:S01]  /*11bfe0*/  ISETP.LT.AND P0, PT, R15, R18, !P0 ;  /* 0x000000120f00720c */ /* 0x000fe20004701270 */
[----:B------:R1:W-:Y:S01]  /*11bff0*/  @P4 STG.E desc[UR60][R24.64], R138 ;  /* 0x0000008a18004986 */ /* 0x0003e2000c10193c */
[----:B---3--:R-:W-:-:S03]  /*11c000*/  ISETP.GE.AND P2, PT, R16, R19, PT ;  /* 0x000000131000720c */ /* 0x008fc60003f46270 */
[----:B------:R-:W3:Y:S04]  /*11c010*/  LDL.LU R16, [R1+0x49f4] ;  /* 0x0049f40001107983 */ /* 0x000ee80000300800 */
[----:B------:R4:W-:Y:S01]  /*11c020*/  @P5 STG.E desc[UR60][R26.64], R130 ;  /* 0x000000821a005986 */ /* 0x0009e2000c10193c */
[----:B------:R-:W-:-:S03]  /*11c030*/  ISETP.LT.AND P4, PT, R11, R18, !P6 ;  /* 0x000000120b00720c */ /* 0x000fc60007781270 */
[----:B------:R4:W-:Y:S01]  /*11c040*/  @P3 STG.E desc[UR60][R28.64], R166 ;  /* 0x000000a61c003986 */ /* 0x0009e2000c10193c */
[-C--:B------:R-:W-:Y:S02]  /*11c050*/  ISETP.LT.AND P5, PT, R13, R18.reuse, !P6 ;  /* 0x000000120d00720c */ /* 0x080fe400077a1270 */
[----:B------:R-:W-:Y:S01]  /*11c060*/  ISETP.LT.AND P3, PT, R17, R18, !P6 ;  /* 0x000000121100720c */ /* 0x000fe20007761270 */
[C---:B------:R-:W-:Y:S01]  /*11c070*/  IMAD.IADD R31, R33.reuse, 0x1, R0 ;  /* 0x00000001211f7824 */ /* 0x040fe200078e0200 */
[----:B--2---:R-:W-:Y:S01]  /*11c080*/  ISETP.GE.AND P1, PT, R14, R19, PT ;  /* 0x000000130e00720c */ /* 0x004fe20003f26270 */
[----:B-1----:R-:W-:Y:S01]  /*11c090*/  IMAD.WIDE R20, R33, 0x4, R8 ;  /* 0x0000000421147825 */ /* 0x002fe200078e0208 */
[----:B------:R-:W1:Y:S03]  /*11c0a0*/  LDC R14, c[0x0][0x248] ;  /* 0x00009200ff0e7b82 */ /* 0x000e660000000800 */
[----:B------:R-:W-:-:S04]  /*11c0b0*/  IMAD.WIDE R22, R31, 0x4, R2 ;  /* 0x000000041f167825 */ /* 0x000fc800078e0202 */
[----:B------:R-:W-:-:S04]  /*11c0c0*/  IMAD.WIDE R24, R31, 0x4, R4 ;  /* 0x000000041f187825 */ /* 0x000fc800078e0204 */
[----:B----4-:R-:W-:Y:S01]  /*11c0d0*/  IMAD.WIDE R26, R31, 0x4, R6 ;  /* 0x000000041f1a7825 */ /* 0x010fe200078e0206 */
[----:B------:R2:W-:Y:S01]  /*11c0e0*/  @P0 STG.E desc[UR60][R20.64], R162 ;  /* 0x000000a214000986 */ /* 0x0005e2000c10193c */
[----:B------:R-:W-:-:S03]  /*11c0f0*/  ISETP.LT.AND P6, PT, R15, R18, !P6 ;  /* 0x000000120f00720c */ /* 0x000fc600077c1270 */
[----:B------:R4:W-:Y:S01]  /*11c100*/  @P4 STG.E desc[UR60][R22.64], R115 ;  /* 0x0000007316004986 */ /* 0x0009e2000c10193c */
[----:B------:R-:W-:-:S03]  /*11c110*/  ISETP.LT.AND P0, PT, R11, R18, !P1 ;  /* 0x000000120b00720c */ /* 0x000fc60004f01270 */
[----:B------:R1:W-:Y:S01]  /*11c120*/  @P5 STG.E desc[UR60][R24.64], R119 ;  /* 0x0000007718005986 */ /* 0x0003e2000c10193c */
[----:B------:R-:W-:-:S03]  /*11c130*/  ISETP.LT.AND P4, PT, R13, R18, !P1 ;  /* 0x000000120d00720c */ /* 0x000fc60004f81270 */
[----:B------:R1:W-:Y:S01]  /*11c140*/  @P3 STG.E desc[UR60][R26.64], R135 ;  /* 0x000000871a003986 */ /* 0x0003e2000c10193c */
[----:B------:R-:W-:Y:S02]  /*11c150*/  ISETP.LT.AND P3, PT, R17, R18, !P1 ;  /* 0x000000121100720c */ /* 0x000fe40004f61270 */
[C---:B------:R-:W-:Y:S01]  /*11c160*/  IADD3 R33, R31.reuse, R10, RZ ;  /* 0x0000000a1f217210 */ /* 0x040fe20007ffe0ff */
[----:B------:R-:W-:Y:S01]  /*11c170*/  IMAD.WIDE R28, R31, 0x4, R8 ;  /* 0x000000041f1c7825 */ /* 0x000fe200078e0208 */
[-C--:B------:R-:W-:Y:S02]  /*11c180*/  ISETP.LT.AND P1, PT, R15, R18.reuse, !P1 ;  /* 0x000000120f00720c */ /* 0x080fe40004f21270 */
[----:B------:R-:W-:Y:S01]  /*11c190*/  ISETP.LT.AND P5, PT, R13, R18, !P2 ;  /* 0x000000120d00720c */ /* 0x000fe200057a1270 */
[----:B------:R-:W3:Y:S01]  /*11c1a0*/  LDC R0, c[0x0][0x248] ;  /* 0x00009200ff007b82 */ /* 0x000ee20000000800 */
[----:B------:R-:W-:-:S04]  /*11c1b0*/  IMAD.WIDE R30, R33, 0x4, R2 ;  /* 0x00000004211e7825 */ /* 0x000fc800078e0202 */
[----:B--2---:R-:W-:-:S04]  /*11c1c0*/  IMAD.WIDE R20, R33, 0x4, R4 ;  /* 0x0000000421147825 */ /* 0x004fc800078e0204 */
[----:B----4-:R-:W-:Y:S01]  /*11c1d0*/  IMAD.WIDE R22, R33, 0x4, R6 ;  /* 0x0000000421167825 */ /* 0x010fe200078e0206 */
[----:B------:R-:W-:Y:S04]  /*11c1e0*/  @P6 STG.E desc[UR60][R28.64], R111 ;  /* 0x0000006f1c006986 */ /* 0x000fe8000c10193c */
[----:B------:R2:W-:Y:S01]  /*11c1f0*/  @P0 STG.E desc[UR60][R30.64], R139 ;  /* 0x0000008b1e000986 */ /* 0x0005e2000c10193c */
[----:B------:R-:W-:-:S03]  /*11c200*/  ISETP.LT.AND P6, PT, R11, R18, !P2 ;  /* 0x000000120b00720c */ /* 0x000fc600057c1270 */
[----:B------:R4:W-:Y:S04]  /*11c210*/  @P4 STG.E desc[UR60][R20.64], R131 ;  /* 0x0000008314004986 */ /* 0x0009e8000c10193c */
[----:B------:R3:W-:Y:S01]  /*11c220*/  @P3 STG.E desc[UR60][R22.64], R167 ;  /* 0x000000a716003986 */ /* 0x0007e2000c10193c */
[----:B------:R-:W-:Y:S01]  /*11c230*/  ISETP.LT.AND P3, PT, R17, R18, !P2 ;  /* 0x000000121100720c */ /* 0x000fe20005761270 */
[C---:B-1----:R-:W-:Y:S02]  /*11c240*/  IMAD.IADD R35, R33.reuse, 0x1, R14 ;  /* 0x0000000121237824 */ /* 0x042fe400078e020e */
[----:B------:R-:W-:-:S04]  /*11c250*/  IMAD.WIDE R24, R33, 0x4, R8 ;  /* 0x0000000421187825 */ /* 0x000fc800078e0208 */
[C---:B------:R-:W-:Y:S01]  /*11c260*/  IMAD.WIDE R26, R35.reuse, 0x4, R2 ;  /* 0x00000004231a7825 */ /* 0x040fe200078e0202 */
[----:B------:R-:W1:Y:S01]  /*11c270*/  LDC R10, c[0x0][0x248] ;  /* 0x00009200ff0a7b82 */ /* 0x000e620000000800 */
[----:B--2---:R-:W2:Y:S02]  /*11c280*/  LDL.LU R30, [R1+0x49f0] ;  /* 0x0049f000011e7983 */ /* 0x004ea40000300800 */
[----:B------:R-:W-:-:S04]  /*11c290*/  IMAD.WIDE R28, R35, 0x4, R4 ;  /* 0x00000004231c7825 */ /* 0x000fc800078e0204 */
[----:B----4-:R-:W-:Y:S01]  /*11c2a0*/  IMAD.WIDE R20, R35, 0x4, R6 ;  /* 0x0000000423147825 */ /* 0x010fe200078e0206 */
[----:B------:R4:W-:Y:S04]  /*11c2b0*/  @P1 STG.E desc[UR60][R24.64], R163 ;  /* 0x000000a318001986 */ /* 0x0009e8000c10193c */
[----:B------:R4:W-:Y:S04]  /*11c2c0*/  @P6 STG.E desc[UR60][R26.64], R156 ;  /* 0x0000009c1a006986 */ /* 0x0009e8000c10193c */
[----:B------:R4:W-:Y:S01]  /*11c2d0*/  @P5 STG.E desc[UR60][R28.64], R152 ;  /* 0x000000981c005986 */ /* 0x0009e2000c10193c */
[----:B------:R-:W-:-:S03]  /*11c2e0*/  ISETP.GE.AND P0, PT, R34, R19, PT ;  /* 0x000000132200720c */ /* 0x000fc60003f06270 */
[----:B------:R1:W-:Y:S01]  /*11c2f0*/  @P3 STG.E desc[UR60][R20.64], R172 ;  /* 0x000000ac14003986 */ /* 0x0003e2000c10193c */
[-C--:B------:R-:W-:Y:S01]  /*11c300*/  ISETP.LT.AND P2, PT, R15, R18.reuse, !P2 ;  /* 0x000000120f00720c */ /* 0x080fe20005741270 */
[----:B------:R-:W1:Y:S01]  /*11c310*/  LDC R14, c[0x0][0x248] ;  /* 0x00009200ff0e7b82 */ /* 0x000e620000000800 */
[----:B---3--:R-:W-:Y:S02]  /*11c320*/  ISETP.GE.AND P3, PT, R16, R19, PT ;  /* 0x000000131000720c */ /* 0x008fe40003f66270 */
[----:B------:R-:W3:Y:S01]  /*11c330*/  LDL.LU R16, [R1+0x49dc] ;  /* 0x0049dc0001107983 */ /* 0x000ee20000300800 */
[-C--:B------:R-:W-:Y:S02]  /*11c340*/  ISETP.LT.AND P6, PT, R11, R18.reuse, !P0 ;  /* 0x000000120b00720c */ /* 0x080fe400047c1270 */
[-C--:B------:R-:W-:Y:S02]  /*11c350*/  ISETP.LT.AND P4, PT, R13, R18.reuse, !P0 ;  /* 0x000000120d00720c */ /* 0x080fe40004781270 */
[----:B------:R-:W-:-:S02]  /*11c360*/  ISETP.LT.AND P5, PT, R17, R18, !P0 ;  /* 0x000000121100720c */ /* 0x000fc400047a1270 */
[C---:B------:R-:W-:Y:S01]  /*11c370*/  IADD3 R31, R35.reuse, R0, RZ ;  /* 0x00000000231f7210 */ /* 0x040fe20007ffe0ff */
[----:B------:R-:W-:Y:S01]  /*11c380*/  IMAD.WIDE R22, R35, 0x4, R8 ;  /* 0x0000000423167825 */ /* 0x000fe200078e0208 */
[----:B------:R-:W-:Y:S02]  /*11c390*/  ISETP.GE.AND P1, PT, R32, R19, PT ;  /* 0x000000132000720c */ /* 0x000fe40003f26270 */
[----:B------:R-:W-:Y:S01]  /*11c3a0*/  ISETP.LT.AND P0, PT, R15, R18, !P0 ;  /* 0x000000120f00720c */ /* 0x000fe20004701270 */
[----:B------:R-:W2:Y:S01]  /*11c3b0*/  LDC R0, c[0x0][0x248] ;  /* 0x00009200ff007b82 */ /* 0x000ea20000000800 */
[----:B----4-:R-:W-:-:S04]  /*11c3c0*/  IMAD.WIDE R24, R31, 0x4, R2 ;  /* 0x000000041f187825 */ /* 0x010fc800078e0202 */
[----:B------:R-:W-:-:S04]  /*11c3d0*/  IMAD.WIDE R26, R31, 0x4, R4 ;  /* 0x000000041f1a7825 */ /* 0x000fc800078e0204 */
[----:B------:R-:W-:Y:S01]  /*11c3e0*/  IMAD.WIDE R28, R31, 0x4, R6 ;  /* 0x000000041f1c7825 */ /* 0x000fe200078e0206 */
[----:B------:R4:W-:Y:S04]  /*11c3f0*/  @P2 STG.E desc[UR60][R22.64], R140 ;  /* 0x0000008c16002986 */ /* 0x0009e8000c10193c */
[----:B------:R4:W-:Y:S04]  /*11c400*/  @P6 STG.E desc[UR60][R24.64], R176 ;  /* 0x000000b018006986 */ /* 0x0009e8000c10193c */
[----:B------:R4:W-:Y:S01]  /*11c410*/  @P4 STG.E desc[UR60][R26.64], R168 ;  /* 0x000000a81a004986 */ /* 0x0009e2000c10193c */
[----:B------:R-:W-:-:S03]  /*11c420*/  ISETP.LT.AND P2, PT, R11, R18, !P1 ;  /* 0x000000120b00720c */ /* 0x000fc60004f41270 */
[----:B------:R4:W-:Y:S01]  /*11c430*/  @P5 STG.E desc[UR60][R28.64], R192 ;  /* 0x000000c01c005986 */ /* 0x0009e2000c10193c */
[-C--:B------:R-:W-:Y:S02]  /*11c440*/  ISETP.LT.AND P5, PT, R13, R18.reuse, !P1 ;  /* 0x000000120d00720c */ /* 0x080fe40004fa1270 */
[-C--:B------:R-:W-:Y:S02]  /*11c450*/  ISETP.LT.AND P4, PT, R17, R18.reuse, !P1 ;  /* 0x000000121100720c */ /* 0x080fe40004f81270 */
[----:B------:R-:W-:Y:S01]  /*11c460*/  ISETP.LT.AND P1, PT, R15, R18, !P1 ;  /* 0x000000120f00720c */ /* 0x000fe20004f21270 */
[C---:B-1----:R-:W-:Y:S02]  /*11c470*/  IMAD.IADD R33, R31.reuse, 0x1, R10 ;  /* 0x000000011f217824 */ /* 0x042fe400078e020a */
[----:B------:R-:W-:-:S04]  /*11c480*/  IMAD.WIDE R20, R31, 0x4, R8 ;  /* 0x000000041f147825 */ /* 0x000fc800078e0208 */
[----:B----4-:R-:W-:-:S04]  /*11c490*/  IMAD.WIDE R22, R33, 0x4, R2 ;  /* 0x0000000421167825 */ /* 0x010fc800078e0202 */
[----:B------:R-:W-:-:S04]  /*11c4a0*/  IMAD.WIDE R24, R33, 0x4, R4 ;  /* 0x0000000421187825 */ /* 0x000fc800078e0204 */
[----:B------:R-:W-:Y:S01]  /*11c4b0*/  IMAD.WIDE R26, R33, 0x4, R6 ;  /* 0x00000004211a7825 */ /* 0x000fe200078e0206 */
[----:B------:R-:W4:Y:S04]  /*11c4c0*/  LDL.LU R34, [R1+0x49c0] ;  /* 0x0049c00001227983 */ /* 0x000f280000300800 */
[----:B------:R1:W-:Y:S01]  /*11c4d0*/  @P0 STG.E desc[UR60][R20.64], R188 ;  /* 0x000000bc14000986 */ /* 0x0003e2000c10193c */
[----:B------:R-:W-:Y:S01]  /*11c4e0*/  ISETP.LT.AND P6, PT, R11, R18, !P3 ;  /* 0x000000120b00720c */ /* 0x000fe20005fc1270 */
[C---:B------:R-:W-:Y:S02]  /*11c4f0*/  IMAD.WIDE R28, R33.reuse, 0x4, R8 ;  /* 0x00000004211c7825 */ /* 0x040fe400078e0208 */
[----:B------:R1:W-:Y:S04]  /*11c500*/  @P2 STG.E desc[UR60][R22.64], R157 ;  /* 0x0000009d16002986 */ /* 0x0003e8000c10193c */
[----:B------:R1:W-:Y:S04]  /*11c510*/  @P5 STG.E desc[UR60][R24.64], R153 ;  /* 0x0000009918005986 */ /* 0x0003e8000c10193c */
[----:B------:R1:W-:Y:S04]  /*11c520*/  @P4 STG.E desc[UR60][R26.64], R173 ;  /* 0x000000ad1a004986 */ /* 0x0003e8000c10193c */
[----:B------:R1:W-:Y:S04]  /*11c530*/  @P1 STG.E desc[UR60][R28.64], R141 ;  /* 0x0000008d1c001986 */ /* 0x0003e8000c10193c */
[----:B------:R-:W4:Y:S01]  /*11c540*/  LDL.LU R32, [R1+0x49bc] ;  /* 0x0049bc0001207983 */ /* 0x000f220000300800 */
[----:B--2---:R-:W-:Y:S01]  /*11c550*/  IADD3 R35, R33, R0, RZ ;  /* 0x0000000021237210 */ /* 0x004fe20007ffe0ff */
[----:B------:R-:W2:Y:S08]  /*11c560*/  LDC R10, c[0x0][0x248] ;  /* 0x00009200ff0a7b82 */ /* 0x000eb00000000800 */
[----:B------:R-:W2:Y:S01]  /*11c570*/  LDC R0, c[0x0][0x248] ;  /* 0x00009200ff007b82 */ /* 0x000ea20000000800 */
[----:B------:R-:W-:Y:S01]  /*11c580*/  IMAD.IADD R33, R35, 0x1, R14 ;  /* 0x0000000123217824 */ /* 0x000fe200078e020e */
[----:B---3--:R-:W-:-:S02]  /*11c590*/  ISETP.GE.AND P1, PT, R16, R19, PT ;  /* 0x000000131000720c */ /* 0x008fc40003f26270 */
[----:B------:R-:W3:Y:S04]  /*11c5a0*/  LDL.LU R16, [R1+0x49b8] ;  /* 0x0049b80001107983 */ /* 0x000ee80000300800 */
[----:B------:R-:W3:Y:S01]  /*11c5b0*/  LDL.LU R14, [R1+0x49b4] ;  /* 0x0049b400010e7983 */ /* 0x000ee20000300800 */
[----:B------:R-:W-:Y:S01]  /*11c5c0*/  ISETP.GE.AND P0, PT, R30, R19, PT ;  /* 0x000000131e00720c */ /* 0x000fe20003f06270 */
[----:B------:R-:W-:Y:S01]  /*11c5d0*/  IMAD.WIDE R30, R35, 0x4, R2 ;  /* 0x00000004231e7825 */ /* 0x000fe200078e0202 */
[-C--:B------:R-:W-:Y:S02]  /*11c5e0*/  ISETP.LT.AND P5, PT, R13, R18.reuse, !P3 ;  /* 0x000000120d00720c */ /* 0x080fe40005fa1270 */
[-C--:B------:R-:W-:Y:S02]  /*11c5f0*/  ISETP.LT.AND P2, PT, R17, R18.reuse, !P3 ;  /* 0x000000121100720c */ /* 0x080fe40005f41270 */
[-C--:B------:R-:W-:Y:S01]  /*11c600*/  ISETP.LT.AND P3, PT, R15, R18.reuse, !P3 ;  /* 0x000000120f00720c */ /* 0x080fe20005f61270 */
[----:B------:R2:W-:Y:S01]  /*11c610*/  @P6 STG.E desc[UR60][R30.64], R177 ;  /* 0x000000b11e006986 */ /* 0x0005e2000c10193c */
[----:B------:R-:W-:-:S02]  /*11c620*/  ISETP.LT.AND P6, PT, R11, R18, !P0 ;  /* 0x000000120b00720c */ /* 0x000fc400047c1270 */
[----:B------:R-:W-:Y:S01]  /*11c630*/  ISETP.LT.AND P4, PT, R13, R18, !P0 ;  /* 0x000000120d00720c */ /* 0x000fe20004781270 */
[----:B-1----:R-:W-:-:S04]  /*11c640*/  IMAD.WIDE R20, R35, 0x4, R4 ;  /* 0x0000000423147825 */ /* 0x002fc800078e0204 */
[----:B------:R-:W-:-:S04]  /*11c650*/  IMAD.WIDE R22, R35, 0x4, R6 ;  /* 0x0000000423167825 */ /* 0x000fc800078e0206 */
[----:B------:R-:W-:-:S04]  /*11c660*/  IMAD.WIDE R24, R35, 0x4, R8 ;  /* 0x0000000423187825 */ /* 0x000fc800078e0208 */
[----:B------:R-:W-:-:S04]  /*11c670*/  IMAD.WIDE R26, R33, 0x4, R2 ;  /* 0x00000004211a7825 */ /* 0x000fc800078e0202 */
[----:B------:R-:W-:Y:S01]  /*11c680*/  IMAD.WIDE R28, R33, 0x4, R4 ;  /* 0x00000004211c7825 */ /* 0x000fe200078e0204 */
[----:B------:R1:W-:Y:S04]  /*11c690*/  @P5 STG.E desc[UR60][R20.64], R169 ;  /* 0x000000a914005986 */ /* 0x0003e8000c10193c */
[----:B------:R1:W-:Y:S01]  /*11c6a0*/  @P2 STG.E desc[UR60][R22.64], R193 ;  /* 0x000000c116002986 */ /* 0x0003e2000c10193c */
[----:B------:R-:W-:-:S03]  /*11c6b0*/  ISETP.LT.AND P5, PT, R17, R18, !P0 ;  /* 0x000000121100720c */ /* 0x000fc600047a1270 */
[----:B------:R1:W-:Y:S01]  /*11c6c0*/  @P3 STG.E desc[UR60][R24.64], R189 ;  /* 0x000000bd18003986 */ /* 0x0003e2000c10193c */
[----:B------:R-:W-:-:S03]  /*11c6d0*/  ISETP.LT.AND P0, PT, R15, R18, !P0 ;  /* 0x000000120f00720c */ /* 0x000fc60004701270 */
[----:B------:R1:W-:Y:S04]  /*11c6e0*/  @P6 STG.E desc[UR60][R26.64], R158 ;  /* 0x0000009e1a006986 */ /* 0x0003e8000c10193c */
[----:B------:R4:W-:Y:S01]  /*11c6f0*/  @P4 STG.E desc[UR60][R28.64], R154 ;  /* 0x0000009a1c004986 */ /* 0x0009e2000c10193c */
[-C--:B------:R-:W-:Y:S02]  /*11c700*/  ISETP.LT.AND P6, PT, R11, R18.reuse, !P1 ;  /* 0x000000120b00720c */ /* 0x080fe40004fc1270 */
[-C--:B------:R-:W-:Y:S02]  /*11c710*/  ISETP.LT.AND P4, PT, R13, R18.reuse, !P1 ;  /* 0x000000120d00720c */ /* 0x080fe40004f81270 */
[----:B------:R-:W-:Y:S02]  /*11c720*/  ISETP.LT.AND P3, PT, R17, R18, !P1 ;  /* 0x000000121100720c */ /* 0x000fe40004f61270 */
[C---:B--2---:R-:W-:Y:S01]  /*11c730*/  IADD3 R31, R33.reuse, R0, RZ ;  /* 0x00000000211f7210 */ /* 0x044fe20007ffe0ff */
[----:B-1----:R-:W-:-:S04]  /*11c740*/  IMAD.WIDE R20, R33, 0x4, R6 ;  /* 0x0000000421147825 */ /* 0x002fc800078e0206 */
[----:B------:R-:W-:-:S04]  /*11c750*/  IMAD.WIDE R22, R33, 0x4, R8 ;  /* 0x0000000421167825 */ /* 0x000fc800078e0208 */
[----:B------:R-:W-:-:S04]  /*11c760*/  IMAD.WIDE R24, R31, 0x4, R2 ;  /* 0x000000041f187825 */ /* 0x000fc800078e0202 */
[----:B------:R-:W-:-:S04]  /*11c770*/  IMAD.WIDE R26, R31, 0x4, R4 ;  /* 0x000000041f1a7825 */ /* 0x000fc800078e0204 */
[----:B----4-:R-:W-:Y:S01]  /*11c780*/  IMAD.WIDE R28, R31, 0x4, R6 ;  /* 0x000000041f1c7825 */ /* 0x010fe200078e0206 */
[----:B------:R1:W-:Y:S01]  /*11c790*/  @P5 STG.E desc[UR60][R20.64], R174 ;  /* 0x000000ae14005986 */ /* 0x0003e2000c10193c */
[----:B------:R-:W-:-:S03]  /*11c7a0*/  ISETP.GE.AND P2, PT, R34, R19, PT ;  /* 0x000000132200720c */ /* 0x000fc60003f46270 */
[----:B------:R2:W-:Y:S04]  /*11c7b0*/  @P0 STG.E desc[UR60][R22.64], R142 ;  /* 0x0000008e16000986 */ /* 0x0005e8000c10193c */
[----:B------:R4:W-:Y:S04]  /*11c7c0*/  @P6 STG.E desc[UR60][R24.64], R178 ;  /* 0x000000b218006986 */ /* 0x0009e8000c10193c */
[----:B------:R4:W-:Y:S01]  /*11c7d0*/  @P4 STG.E desc[UR60][R26.64], R170 ;  /* 0x000000aa1a004986 */ /* 0x0009e2000c10193c */
[----:B------:R-:W-:-:S03]  /*11c7e0*/  ISETP.LT.AND P5, PT, R15, R18, !P1 ;  /* 0x000000120f00720c */ /* 0x000fc60004fa1270 */
[----:B------:R4:W-:Y:S01]  /*11c7f0*/  @P3 STG.E desc[UR60][R28.64], R194 ;  /* 0x000000c21c003986 */ /* 0x0009e2000c10193c */
[----:B------:R-:W-:Y:S01]  /*11c800*/  ISETP.LT.AND P3, PT, R11, R18, !P2 ;  /* 0x000000120b00720c */ /* 0x000fe20005761270 */
[C---:B------:R-:W-:Y:S01]  /*11c810*/  IMAD.IADD R33, R31.reuse, 0x1, R10 ;  /* 0x000000011f217824 */ /* 0x040fe200078e020a */
[----:B------:R-:W4:Y:S01]  /*11c820*/  LDC R0, c[0x0][0x248] ;  /* 0x00009200ff007b82 */ /* 0x000f220000000800 */
[----:B-1----:R-:W-:-:S04]  /*11c830*/  IMAD.WIDE R20, R31, 0x4, R8 ;  /* 0x000000041f147825 */ /* 0x002fc800078e0208 */
[----:B--2---:R-:W-:Y:S01]  /*11c840*/  IMAD.WIDE R22, R33, 0x4, R2 ;  /* 0x0000000421167825 */ /* 0x004fe200078e0202 */
[-C--:B---3--:R-:W-:Y:S02]  /*11c850*/  ISETP.GE.AND P0, PT, R16, R19.reuse, PT ;  /* 0x000000131000720c */ /* 0x088fe40003f06270 */
[----:B------:R-:W-:Y:S01]  /*11c860*/  ISETP.LT.AND P4, PT, R13, R18, !P2 ;  /* 0x000000120d00720c */ /* 0x000fe20005781270 */
[----:B------:R-:W2:Y:S04]  /*11c870*/  LDL.LU R16, [R1+0x49b0] ;  /* 0x0049b00001107983 */ /* 0x000ea80000300800 */
[----:B------:R-:W-:Y:S04]  /*11c880*/  @P5 STG.E desc[UR60][R20.64], R190 ;  /* 0x000000be14005986 */ /* 0x000fe8000c10193c */
[----:B------:R-:W-:Y:S01]  /*11c890*/  @P3 STG.E desc[UR60][R22.64], R159 ;  /* 0x0000009f16003986 */ /* 0x000fe2000c10193c */
[----:B------:R-:W-:-:S03]  /*11c8a0*/  ISETP.GE.AND P3, PT, R14, R19, PT ;  /* 0x000000130e00720c */ /* 0x000fc60003f66270 */
[----:B------:R-:W3:Y:S04]  /*11c8b0*/  LDL.LU R34, [R1+0x4998] ;  /* 0x0049980001227983 */ /* 0x000ee80000300800 */
[----:B------:R-:W3:Y:S01]  /*11c8c0*/  LDL.LU R14, [R1+0x498c] ;  /* 0x00498c00010e7983 */ /* 0x000ee20000300800 */
[----:B------:R-:W-:Y:S01]  /*11c8d0*/  ISETP.LT.AND P6, PT, R17, R18, !P2 ;  /* 0x000000121100720c */ /* 0x000fe200057c1270 */
[C---:B----4-:R-:W-:Y:S01]  /*11c8e0*/  IMAD.WIDE R24, R33.reuse, 0x4, R4 ;  /* 0x0000000421187825 */ /* 0x050fe200078e0204 */
[----:B------:R-:W1:Y:S03]  /*11c8f0*/  LDC R10, c[0x0][0x248] ;  /* 0x00009200ff0a7b82 */ /* 0x000e660000000800 */
[----:B------:R-:W-:Y:S01]  /*11c900*/  IMAD.WIDE R26, R33, 0x4, R6 ;  /* 0x00000004211a7825 */ /* 0x000fe200078e0206 */
[----:B------:R-:W-:-:S02]  /*11c910*/  ISETP.GE.AND P1, PT, R32, R19, PT ;  /* 0x000000132000720c */ /* 0x000fc40003f26270 */
[----:B------:R-:W-:Y:S01]  /*11c920*/  ISETP.LT.AND P2, PT, R15, R18, !P2 ;  /* 0x000000120f00720c */ /* 0x000fe20005741270 */
[----:B------:R4:W-:Y:S01]  /*11c930*/  @P4 STG.E desc[UR60][R24.64], R155 ;  /* 0x0000009b18004986 */ /* 0x0009e2000c10193c */
[----:B------:R-:W-:Y:S02]  /*11c940*/  IADD3 R35, R33, R0, RZ ;  /* 0x0000000021237210 */ /* 0x000fe40007ffe0ff */
[-C--:B------:R-:W-:Y:S02]  /*11c950*/  ISETP.LT.AND P5, PT, R11, R18.reuse, !P1 ;  /* 0x000000120b00720c */ /* 0x080fe40004fa1270 */
[-C--:B------:R-:W-:Y:S01]  /*11c960*/  ISETP.LT.AND P4, PT, R17, R18.reuse, !P1 ;  /* 0x000000121100720c */ /* 0x080fe20004f81270 */
[----:B------:R-:W-:Y:S01]  /*11c970*/  IMAD.WIDE R28, R33, 0x4, R8 ;  /* 0x00000004211c7825 */ /* 0x000fe200078e0208 */
[----:B------:R-:W3:Y:S04]  /*11c980*/  LDS.128 R20, [R12] ;  /* 0x000000000c147984 */ /* 0x000ee80000000c00 */
[----:B------:R4:W-:Y:S01]  /*11c990*/  @P6 STG.E desc[UR60][R26.64], R175 ;  /* 0x000000af1a006986 */ /* 0x0009e2000c10193c */
[----:B------:R-:W-:-:S02]  /*11c9a0*/  ISETP.LT.AND P6, PT, R13, R18, !P1 ;  /* 0x000000120d00720c */ /* 0x000fc40004fc1270 */
[----:B------:R-:W-:Y:S01]  /*11c9b0*/  ISETP.LT.AND P1, PT, R15, R18, !P1 ;  /* 0x000000120f00720c */ /* 0x000fe20004f21270 */
[----:B------:R-:W-:-:S04]  /*11c9c0*/  IMAD.WIDE R30, R35, 0x4, R2 ;  /* 0x00000004231e7825 */ /* 0x000fc800078e0202 */
[----:B----4-:R-:W-:-:S04]  /*11c9d0*/  IMAD.WIDE R24, R35, 0x4, R4 ;  /* 0x0000000423187825 */ /* 0x010fc800078e0204 */
[C---:B------:R-:W-:Y:S01]  /*11c9e0*/  IMAD.WIDE R32, R35.reuse, 0x4, R8 ;  /* 0x0000000423207825 */ /* 0x040fe200078e0208 */
[----:B------:R4:W-:Y:S04]  /*11c9f0*/  @P2 STG.E desc[UR60][R28.64], R143 ;  /* 0x0000008f1c002986 */ /* 0x0009e8000c10193c */
[----:B------:R4:W-:Y:S01]  /*11ca00*/  @P5 STG.E desc[UR60][R30.64], R179 ;  /* 0x000000b31e005986 */ /* 0x0009e2000c10193c */
[----:B------:R-:W3:Y:S01]  /*11ca10*/  LDC R0, c[0x0][0x248] ;  /* 0x00009200ff007b82 */ /* 0x000ee20000000800 */
[----:B------:R-:W-:Y:S01]  /*11ca20*/  IMAD.WIDE R26, R35, 0x4, R6 ;  /* 0x00000004231a7825 */ /* 0x000fe200078e0206 */
[-C--:B------:R-:W-:Y:S01]  /*11ca30*/  ISETP.LT.AND P2, PT, R11, R18.reuse, !P0 ;  /* 0x000000120b00720c */ /* 0x080fe20004741270 */
[----:B------:R4:W-:Y:S04]  /*11ca40*/  @P6 STG.E desc[UR60][R24.64], R171 ;  /* 0x000000ab18006986 */ /* 0x0009e8000c10193c */
[----:B------:R4:W-:Y:S01]  /*11ca50*/  @P4 STG.E desc[UR60][R26.64], R195 ;  /* 0x000000c31a004986 */ /* 0x0009e2000c10193c */
[----:B------:R-:W-:-:S03]  /*11ca60*/  ISETP.LT.AND P5, PT, R13, R18, !P0 ;  /* 0x000000120d00720c */ /* 0x000fc600047a1270 */
[----:B------:R3:W-:Y:S01]  /*11ca70*/  @P1 STG.E desc[UR60][R32.64], R191 ;  /* 0x000000bf20001986 */ /* 0x0007e2000c10193c */
[-C--:B------:R-:W-:Y:S02]  /*11ca80*/  ISETP.LT.AND P1, PT, R17, R18.reuse, !P0 ;  /* 0x000000121100720c */ /* 0x080fe40004721270 */
[----:B------:R-:W-:Y:S01]  /*11ca90*/  ISETP.LT.AND P0, PT, R15, R18, !P0 ;  /* 0x000000120f00720c */ /* 0x000fe20004701270 */
[----:B-1----:R-:W-:Y:S02]  /*11caa0*/  IMAD.IADD R37, R35, 0x1, R10 ;  /* 0x0000000123257824 */ /* 0x002fe400078e020a */
[----:B------:R-:W1:Y:S02]  /*11cab0*/  LDC R10, c[0x0][0x248] ;  /* 0x00009200ff0a7b82 */ /* 0x000e640000000800 */
[----:B----4-:R-:W-:-:S04]  /*11cac0*/  IMAD.WIDE R28, R37, 0x4, R2 ;  /* 0x00000004251c7825 */ /* 0x010fc800078e0202 */
[----:B------:R-:W-:-:S04]  /*11cad0*/  IMAD.WIDE R30, R37, 0x4, R4 ;  /* 0x00000004251e7825 */ /* 0x000fc800078e0204 */
[----:B------:R-:W-:-:S04]  /*11cae0*/  IMAD.WIDE R24, R37, 0x4, R6 ;  /* 0x0000000425187825 */ /* 0x000fc800078e0206 */
[----:B------:R-:W-:Y:S01]  /*11caf0*/  IMAD.WIDE R26, R37, 0x4, R8 ;  /* 0x00000004251a7825 */ /* 0x000fe200078e0208 */
[----:B------:R4:W-:Y:S04]  /*11cb00*/  @P2 STG.E desc[UR60][R28.64], R180 ;  /* 0x000000b41c002986 */ /* 0x0009e8000c10193c */
[----:B------:R1:W-:Y:S04]  /*11cb10*/  @P5 STG.E desc[UR60][R30.64], R184 ;  /* 0x000000b81e005986 */ /* 0x0003e8000c10193c */
[----:B------:R1:W-:Y:S04]  /*11cb20*/  @P1 STG.E desc[UR60][R24.64], R200 ;  /* 0x000000c818001986 */ /* 0x0003e8000c10193c */
[----:B------:R1:W-:Y:S01]  /*11cb30*/  @P0 STG.E desc[UR60][R26.64], R144 ;  /* 0x000000901a000986 */ /* 0x0003e2000c10193c */
[----:B--2---:R-:W-:-:S03]  /*11cb40*/  ISETP.GE.AND P6, PT, R16, R19, PT ;  /* 0x000000131000720c */ /* 0x004fc60003fc6270 */
[----:B------:R-:W2:Y:S04]  /*11cb50*/  LDL.LU R16, [R1+0x4988] ;  /* 0x0049880001107983 */ /* 0x000ea80000300800 */
[----:B------:R-:W2:Y:S01]  /*11cb60*/  LDL.LU R12, [R1+0x497c] ;  /* 0x00497c00010c7983 */ /* 0x000ea20000300800 */
[----:B---3--:R-:W-:-:S03]  /*11cb70*/  ISETP.GE.AND P0, PT, R14, R19, PT ;  /* 0x000000130e00720c */ /* 0x008fc60003f06270 */
[----:B------:R-:W3:Y:S01]  /*11cb80*/  LDL.LU R14, [R1+0x4978] ;  /* 0x00497800010e7983 */ /* 0x000ee20000300800 */
[-C--:B------:R-:W-:Y:S02]  /*11cb90*/  ISETP.LT.AND P4, PT, R11, R18.reuse, !P3 ;  /* 0x000000120b00720c */ /* 0x080fe40005f81270 */
[----:B------:R-:W-:Y:S02]  /*11cba0*/  ISETP.LT.AND P2, PT, R13, R18, !P3 ;  /* 0x000000120d00720c */ /* 0x000fe40005f41270 */
[----:B------:R-:W-:Y:S02]  /*11cbb0*/  IADD3 R35, R37, R0, RZ ;  /* 0x0000000025237210 */ /* 0x000fe40007ffe0ff */
[----:B------:R-:W1:Y:S01]  /*11cbc0*/  LDC R0, c[0x0][0x248] ;  /* 0x00009200ff007b82 */ /* 0x000e620000000800 */
[----:B------:R-:W-:Y:S02]  /*11cbd0*/  ISETP.LT.AND P5, PT, R17, R18, !P3 ;  /* 0x000000121100720c */ /* 0x000fe40005fa1270 */
[----:B------:R-:W-:-:S04]  /*11cbe0*/  IMAD.WIDE R32, R35, 0x4, R2 ;  /* 0x0000000423207825 */ /* 0x000fc800078e0202 */
[----:B----4-:R-:W-:Y:S01]  /*11cbf0*/  IMAD.WIDE R28, R35, 0x4, R4 ;  /* 0x00000004231c7825 */ /* 0x010fe200078e0204 */
[----:B------:R-:W-:-:S03]  /*11cc00*/  ISETP.LT.AND P3, PT, R15, R18, !P3 ;  /* 0x000000120f00720c */ /* 0x000fc60005f61270 */
[C---:B-1----:R-:W-:Y:S02]  /*11cc10*/  IMAD.IADD R37, R35.reuse, 0x1, R10 ;  /* 0x0000000123257824 */ /* 0x042fe400078e020a */
[----:B------:R-:W-:Y:S01]  /*11cc20*/  IMAD.WIDE R30, R35, 0x4, R6 ;  /* 0x00000004231e7825 */ /* 0x000fe200078e0206 */
[----:B------:R-:W1:Y:S01]  /*11cc30*/  LDC R10, c[0x0][0x248] ;  /* 0x00009200ff0a7b82 */ /* 0x000e620000000800 */
[----:B------:R-:W-:Y:S04]  /*11cc40*/  @P4 STG.E desc[UR60][R32.64], R208 ;  /* 0x000000d020004986 */ /* 0x000fe8000c10193c */
[----:B------:R4:W-:Y:S01]  /*11cc50*/  @P2 STG.E desc[UR60][R28.64], R216 ;  /* 0x000000d81c002986 */ /* 0x0009e2000c10193c */
[-C--:B------:R-:W-:Y:S02]  /*11cc60*/  ISETP.LT.AND P2, PT, R11, R18.reuse, !P6 ;  /* 0x000000120b00720c */ /* 0x080fe40007741270 */
[-C--:B------:R-:W-:Y:S01]  /*11cc70*/  ISETP.LT.AND P4, PT, R13, R18.reuse, !P6 ;  /* 0x000000120d00720c */ /* 0x080fe20007781270 */
[----:B------:R-:W-:Y:S01]  /*11cc80*/  IMAD.WIDE R24, R35, 0x4, R8 ;  /* 0x0000000423187825 */ /* 0x000fe200078e0208 */
[----:B------:R-:W-:Y:S01]  /*11cc90*/  ISETP.GE.AND P1, PT, R34, R19, PT ;  /* 0x000000132200720c */ /* 0x000fe20003f26270 */
[----:B------:R4:W-:Y:S01]  /*11cca0*/  @P5 STG.E desc[UR60][R30.64], R148 ;  /* 0x000000941e005986 */ /* 0x0009e2000c10193c */
[-C--:B------:R-:W-:Y:S01]  /*11ccb0*/  ISETP.LT.AND P5, PT, R17, R18.reuse, !P6 ;  /* 0x000000121100720c */ /* 0x080fe200077a1270 */
[----:B------:R-:W-:Y:S01]  /*11ccc0*/  IMAD.WIDE R26, R37, 0x4, R2 ;  /* 0x00000004251a7825 */ /* 0x000fe200078e0202 */
[-C--:B------:R-:W-:Y:S01]  /*11ccd0*/  ISETP.LT.AND P6, PT, R15, R18.reuse, !P6 ;  /* 0x000000120f00720c */ /* 0x080fe200077c1270 */
[----:B------:R1:W-:Y:S01]  /*11cce0*/  @P3 STG.E desc[UR60][R24.64], R20 ;  /* 0x0000001418003986 */ /* 0x0003e2000c10193c */
[----:B------:R-:W-:Y:S01]  /*11ccf0*/  ISETP.LT.AND P3, PT, R11, R18, !P1 ;  /* 0x000000120b00720c */ /* 0x000fe20004f61270 */
[C---:B----4-:R-:W-:Y:S01]  /*11cd00*/  IMAD.WIDE R28, R37.reuse, 0x4, R4 ;  /* 0x00000004251c7825 */ /* 0x050fe200078e0204 */
[C---:B------:R-:W-:Y:S01]  /*11cd10*/  IADD3 R39, R37.reuse, R0, RZ ;  /* 0x0000000025277210 */ /* 0x040fe20007ffe0ff */
[----:B------:R4:W-:Y:S04]  /*11cd20*/  @P2 STG.E desc[UR60][R26.64], R181 ;  /* 0x000000b51a002986 */ /* 0x0009e8000c10193c */
[----:B------:R4:W-:Y:S01]  /*11cd30*/  @P4 STG.E desc[UR60][R28.64], R185 ;  /* 0x000000b91c004986 */ /* 0x0009e2000c10193c */
[----:B------:R-:W-:Y:S01]  /*11cd40*/  IMAD.WIDE R30, R37, 0x4, R6 ;  /* 0x00000004251e7825 */ /* 0x000fe200078e0206 */
[----:B------:R-:W-:-:S03]  /*11cd50*/  ISETP.LT.AND P4, PT, R13, R18, !P1 ;  /* 0x000000120d00720c */ /* 0x000fc60004f81270 */
[----:B------:R-:W-:Y:S01]  /*11cd60*/  IMAD.WIDE R32, R37, 0x4, R8 ;  /* 0x0000000425207825 */ /* 0x000fe200078e0208 */
[----:B------:R-:W4:Y:S03]  /*11cd70*/  LDC R0, c[0x0][0x248] ;  /* 0x00009200ff007b82 */ /* 0x000f260000000800 */
[----:B------:R-:W-:Y:S01]  /*11cd80*/  IMAD.WIDE R34, R39, 0x4, R2 ;  /* 0x0000000427227825 */ /* 0x000fe200078e0202 */
[----:B------:R4:W-:Y:S01]  /*11cd90*/  @P5 STG.E desc[UR60][R30.64], R201 ;  /* 0x000000c91e005986 */ /* 0x0009e2000c10193c */
[----:B------:R-:W-:-:S03]  /*11cda0*/  ISETP.LT.AND P2, PT, R17, R18, !P1 ;  /* 0x000000121100720c */ /* 0x000fc60004f41270 */
[----:B------:R4:W-:Y:S01]  /*11cdb0*/  @P6 STG.E desc[UR60][R32.64], R145 ;  /* 0x0000009120006986 */ /* 0x0009e2000c10193c */
[----:B------:R-:W-:-:S03]  /*11cdc0*/  ISETP.LT.AND P1, PT, R15, R18, !P1 ;  /* 0x000000120f00720c */ /* 0x000fc60004f21270 */
[----:B------:R-:W-:Y:S01]  /*11cdd0*/  @P3 STG.E desc[UR60][R34.64], R209 ;  /* 0x000000d122003986 */ /* 0x000fe2000c10193c */
[----:B-1----:R-:W-:Y:S01]  /*11cde0*/  IMAD.WIDE R24, R39, 0x4, R4 ;  /* 0x0000000427187825 */ /* 0x002fe200078e0204 */
[----:B------:R-:W-:-:S03]  /*11cdf0*/  ISETP.LT.AND P3, PT, R11, R18, !P0 ;  /* 0x000000120b00720c */ /* 0x000fc60004761270 */
[----:B------:R-:W-:Y:S02]  /*11ce00*/  IMAD.IADD R37, R39, 0x1, R10 ;  /* 0x0000000127257824 */ /* 0x000fe400078e020a */
[----:B------:R-:W1:Y:S01]  /*11ce10*/  LDC R10, c[0x0][0x248] ;  /* 0x00009200ff0a7b82 */ /* 0x000e620000000800 */
[-C--:B------:R-:W-:Y:S01]  /*11ce20*/  ISETP.LT.AND P6, PT, R13, R18.reuse, !P0 ;  /* 0x000000120d00720c */ /* 0x080fe200047c1270 */
[----:B------:R4:W-:Y:S02]  /*11ce30*/  @P4 STG.E desc[UR60][R24.64], R217 ;  /* 0x000000d918004986 */ /* 0x0009e4000c10193c */
[----:B----4-:R-:W-:Y:S01]  /*11ce40*/  IMAD.WIDE R26, R39, 0x4, R6 ;  /* 0x00000004271a7825 */ /* 0x010fe200078e0206 */
[----:B------:R-:W-:-:S03]  /*11ce50*/  ISETP.LT.AND P4, PT, R17, R18, !P0 ;  /* 0x000000121100720c */ /* 0x000fc60004781270 */
[----:B------:R-:W-:-:S04]  /*11ce60*/  IMAD.WIDE R28, R39, 0x4, R8 ;  /* 0x00000004271c7825 */ /* 0x000fc800078e0208 */
[----:B------:R-:W-:Y:S01]  /*11ce70*/  IMAD.WIDE R30, R37, 0x4, R2 ;  /* 0x00000004251e7825 */ /* 0x000fe200078e0202 */
[----:B------:R-:W-:Y:S01]  /*11ce80*/  ISETP.LT.AND P0, PT, R15, R18, !P0 ;  /* 0x000000120f00720c */ /* 0x000fe20004701270 */
[----:B------:R4:W-:Y:S04]  /*11ce90*/  @P2 STG.E desc[UR60][R26.64], R149 ;  /* 0x000000951a002986 */ /* 0x0009e8000c10193c */
[----:B------:R4:W-:Y:S01]  /*11cea0*/  @P1 STG.E desc[UR60][R28.64], R21 ;  /* 0x000000151c001986 */ /* 0x0009e2000c10193c */
[----:B------:R-:W-:-:S03]  /*11ceb0*/  IMAD.WIDE R32, R37, 0x4, R4 ;  /* 0x0000000425207825 */ /* 0x000fc600078e0204 */
[----:B------:R4:W-:Y:S01]  /*11cec0*/  @P3 STG.E desc[UR60][R30.64], R182 ;  /* 0x000000b61e003986 */ /* 0x0009e2000c10193c */
[C---:B------:R-:W-:Y:S01]  /*11ced0*/  IMAD.WIDE R24, R37.reuse, 0x4, R6 ;  /* 0x0000000425187825 */ /* 0x040fe200078e0206 */
[C---:B------:R-:W-:Y:S02]  /*11cee0*/  IADD3 R35, R37.reuse, R0, RZ ;  /* 0x0000000025237210 */ /* 0x040fe40007ffe0ff */
[----:B------:R-:W-:Y:S04]  /*11cef0*/  @P6 STG.E desc[UR60][R32.64], R186 ;  /* 0x000000ba20006986 */ /* 0x000fe8000c10193c */
[----:B------:R1:W-:Y:S01]  /*11cf00*/  @P4 STG.E desc[UR60][R24.64], R202 ;  /* 0x000000ca18004986 */ /* 0x0003e2000c10193c */
[----:B----4-:R-:W-:-:S04]  /*11cf10*/  IMAD.WIDE R26, R37, 0x4, R8 ;  /* 0x00000004251a7825 */ /* 0x010fc800078e0208 */
[C---:B------:R-:W-:Y:S01]  /*11cf20*/  IMAD.WIDE R20, R35.reuse, 0x4, R2 ;  /* 0x0000000423147825 */ /* 0x040fe200078e0202 */
[----:B------:R4:W-:Y:S03]  /*11cf30*/  @P0 STG.E desc[UR60][R26.64], R146 ;  /* 0x000000921a000986 */ /* 0x0009e6000c10193c */
[----:B------:R-:W-:-:S04]  /*11cf40*/  IMAD.WIDE R28, R35, 0x4, R4 ;  /* 0x00000004231c7825 */ /* 0x000fc800078e0204 */
[----:B------:R-:W-:Y:S01]  /*11cf50*/  IMAD.WIDE R30, R35, 0x4, R6 ;  /* 0x00000004231e7825 */ /* 0x000fe200078e0206 */
[-C--:B--2---:R-:W-:Y:S02]  /*11cf60*/  ISETP.GE.AND P5, PT, R16, R19.reuse, PT ;  /* 0x000000131000720c */ /* 0x084fe40003fa6270 */
[----:B------:R-:W-:Y:S02]  /*11cf70*/  ISETP.GE.AND P2, PT, R12, R19, PT ;  /* 0x000000130c00720c */ /* 0x000fe40003f46270 */
[----:B------:R-:W4:Y:S01]  /*11cf80*/  LDC R12, c[0x0][0x248] ;  /* 0x00009200ff0c7b82 */ /* 0x000f220000000800 */
[-C--:B------:R-:W-:Y:S02]  /*11cf90*/  ISETP.LT.AND P3, PT, R11, R18.reuse, !P5 ;  /* 0x000000120b00720c */ /* 0x080fe40006f61270 */
[-C--:B------:R-:W-:Y:S02]  /*11cfa0*/  ISETP.LT.AND P6, PT, R13, R18.reuse, !P5 ;  /* 0x000000120d00720c */ /* 0x080fe40006fc1270 */
[----:B------:R-:W-:-:S02]  /*11cfb0*/  ISETP.LT.AND P4, PT, R17, R18, !P5 ;  /* 0x000000121100720c */ /* 0x000fc40006f81270 */
[-C--:B------:R-:W-:Y:S02]  /*11cfc0*/  ISETP.LT.AND P5, PT, R15, R18.reuse, !P5 ;  /* 0x000000120f00720c */ /* 0x080fe40006fa1270 */
[----:B------:R-:W-:Y:S02]  /*11cfd0*/  ISETP.LT.AND P0, PT, R11, R18, !P2 ;  /* 0x000000120b00720c */ /* 0x000fe40005701270 */
[----:B---3--:R-:W-:Y:S01]  /*11cfe0*/  ISETP.GE.AND P1, PT, R14, R19, PT ;  /* 0x000000130e00720c */ /* 0x008fe20003f26270 */
[----:B-1----:R-:W-:-:S04]  /*11cff0*/  IMAD.IADD R19, R35, 0x1, R10 ;  /* 0x0000000123137824 */ /* 0x002fc800078e020a */
[----:B------:R-:W-:Y:S01]  /*11d000*/  IMAD.WIDE R24, R19, 0x4, R2 ;  /* 0x0000000413187825 */ /* 0x000fe200078e0202 */
[----:B------:R1:W-:Y:S01]  /*11d010*/  @P3 STG.E desc[UR60][R20.64], R210 ;  /* 0x000000d214003986 */ /* 0x0003e2000c10193c */
[-C--:B------:R-:W-:Y:S02]  /*11d020*/  ISETP.LT.AND P3, PT, R11, R18.reuse, !P1 ;  /* 0x000000120b00720c */ /* 0x080fe40004f61270 */
        /* <DEDUP_REMOVED lines=8> */
[-C--:B------:R-:W-:Y:S02]  /*11d0b0*/  ISETP.LT.AND P6, PT, R13, R18.reuse, !P1 ;  /* 0x000000120d00720c */ /* 0x080fe40004fc1270 */
[----:B------:R-:W-:Y:S02]  /*11d0c0*/  ISETP.LT.AND P5, PT, R17, R18, !P1 ;  /* 0x000000121100720c */ /* 0x000fe40004fa1270 */
[----:B----4-:R-:W-:Y:S02]  /*11d0d0*/  IADD3 R27, R19, R12, RZ ;  /* 0x0000000c131b7210 */ /* 0x010fe40007ffe0ff */
[----:B------:R-:W-:Y:S01]  /*11d0e0*/  ISETP.LT.AND P1, PT, R15, R18, !P1 ;  /* 0x000000120f00720c */ /* 0x000fe20004f21270 */
[----:B------:R-:W-:-:S04]  /*11d0f0*/  IMAD.WIDE R12, R19, 0x4, R4 ;  /* 0x00000004130c7825 */ /* 0x000fc800078e0204 */
[----:B------:R-:W-:-:S04]  /*11d100*/  IMAD.WIDE R16, R19, 0x4, R6 ;  /* 0x0000000413107825 */ /* 0x000fc800078e0206 */
[----:B-1----:R-:W-:-:S04]  /*11d110*/  IMAD.WIDE R20, R19, 0x4, R8 ;  /* 0x0000000413147825 */ /* 0x002fc800078e0208 */
[----:B------:R-:W-:-:S04]  /*11d120*/  IMAD.WIDE R2, R27, 0x4, R2 ;  /* 0x000000041b027825 */ /* 0x000fc800078e0202 */
[----:B------:R-:W-:-:S04]  /*11d130*/  IMAD.WIDE R4, R27, 0x4, R4 ;  /* 0x000000041b047825 */ /* 0x000fc800078e0204 */
[C---:B------:R-:W-:Y:S01]  /*11d140*/  IMAD.WIDE R6, R27.reuse, 0x4, R6 ;  /* 0x000000041b067825 */ /* 0x040fe200078e0206 */
[----:B------:R2:W-:Y:S04]  /*11d150*/  @P4 STG.E desc[UR60][R12.64], R187 ;  /* 0x000000bb0c004986 */ /* 0x0005e8000c10193c */
[----:B------:R2:W-:Y:S04]  /*11d160*/  @P0 STG.E desc[UR60][R16.64], R203 ;  /* 0x000000cb10000986 */ /* 0x0005e8000c10193c */
[----:B------:R2:W-:Y:S04]  /*11d170*/  @P2 STG.E desc[UR60][R20.64], R147 ;  /* 0x0000009314002986 */ /* 0x0005e8000c10193c */
[----:B------:R2:W-:Y:S04]  /*11d180*/  @P3 STG.E desc[UR60][R2.64], R211 ;  /* 0x000000d302003986 */ /* 0x0005e8000c10193c */
[----:B------:R2:W-:Y:S04]  /*11d190*/  @P6 STG.E desc[UR60][R4.64], R219 ;  /* 0x000000db04006986 */ /* 0x0005e8000c10193c */
[----:B------:R2:W-:Y:S01]  /*11d1a0*/  @P5 STG.E desc[UR60][R6.64], R151 ;  /* 0x0000009706005986 */ /* 0x0005e2000c10193c */
[----:B------:R-:W-:Y:S01]  /*11d1b0*/  IMAD.WIDE R8, R27, 0x4, R8 ;  /* 0x000000041b087825 */ /* 0x000fe200078e0208 */
[----:B------:R-:W-:Y:S06]  /*11d1c0*/  @!P1 EXIT ;  /* 0x000000000000994d */ /* 0x000fec0003800000 */
[----:B------:R-:W-:Y:S01]  /*11d1d0*/  STG.E desc[UR60][R8.64], R23 ;  /* 0x0000001708007986 */ /* 0x000fe2000c10193c */
[----:B------:R-:W-:Y:S05]  /*11d1e0*/  EXIT ;  /* 0x000000000000794d */ /* 0x000fea0003800000 */
.L_x_2:
[----:B------:R-:W-:-:S00]  /*11d1f0*/  BRA `(.L_x_2) ;  /* 0xfffffffc00fc7947 */ /* 0x000fc0000383ffff */
[----:B------:R-:W-:-:S00]  /*11d200*/  NOP ;  /* 0x0000000000007918 */ /* 0x000fc00000000000 */
[----:B------:R-:W-:-:S00]  /*11d210*/  NOP ;  /* 0x0000000000007918 */ /* 0x000fc00000000000 */
[----:B------:R-:W-:-:S00]  /*11d220*/  NOP ;  /* 0x0000000000007918 */ /* 0x000fc00000000000 */
[----:B------:R-:W-:-:S00]  /*11d230*/  NOP ;  /* 0x0000000000007918 */ /* 0x000fc00000000000 */
[----:B------:R-:W-:-:S00]  /*11d240*/  NOP ;  /* 0x0000000000007918 */ /* 0x000fc00000000000 */
[----:B------:R-:W-:-:S00]  /*11d250*/  NOP ;  /* 0x0000000000007918 */ /* 0x000fc00000000000 */
[----:B------:R-:W-:-:S00]  /*11d260*/  NOP ;  /* 0x0000000000007918 */ /* 0x000fc00000000000 */
[----:B------:R-:W-:-:S00]  /*11d270*/  NOP ;  /* 0x0000000000007918 */ /* 0x000fc00000000000 */
.L_x_3:


//--------------------- .nv.shared.matmul_kernel  --------------------------
	.section	.nv.shared.matmul_kernel,"aw",@nobits
	.sectionflags	@""
	.align	16
	.zero		1024


//--------------------- .nv.shared.reserved.0     --------------------------
	.section	.nv.shared.reserved.0,"aw",@nobits
	.weak		__nv_reservedSMEM_offset_0_alias
	.size		__nv_reservedSMEM_offset_0_alias, 0, 0
	.other		__nv_reservedSMEM_offset_0_alias,@"STO_CUDA_RESERVED_SHARED STV_DEFAULT"
__nv_reservedSMEM_offset_0_alias:
	.zero		0


//--------------------- .nv.constant0.matmul_kernel --------------------------
	.section	.nv.constant0.matmul_kernel,"a",@progbits
	.sectionflags	@""
	.align	4
.nv.constant0.matmul_kernel:
	.zero		608


//--------------------- SYMBOLS --------------------------

	.type		.nv.reservedSmem.offset0,@object
	.size		.nv.reservedSmem.offset0,0x4
